	.target	sm_90a

	.elftype	@"ET_EXEC"


//--------------------- .note.nv.tkinfo           --------------------------
	.section	.note.nv.tkinfo,"",@"SHT_NOTE"
	.sectionflags	@"SHF_NOTE_NV_TKINFO"
	.tkinfo
        /*0018*/ 	.word	0x00000002
        /*0030*/ 	.string	""
        /*0030*/ 	.string	"ptxas"
        /*0030*/ 	.string	"Cuda compilation tools, release 13.0, V13.0.88"
        /*0030*/ 	.string	"Build cuda_13.0.r13.0/compiler.36424714_0"
        /*0030*/ 	.string	"-arch sm_90a -m 64 "



//--------------------- .note.nv.cuinfo           --------------------------
	.section	.note.nv.cuinfo,"",@"SHT_NOTE"
	.sectionflags	@"SHF_NOTE_NV_CUINFO"
        /*0018*/ 	.short	0x0002
        /*001a*/ 	.short	0x005a
        /*001c*/ 	.short	0x0082
	.zero		2


//--------------------- .nv.info                  --------------------------
	.section	.nv.info,"",@"SHT_CUDA_INFO"
	.align	4


	//----- nvinfo : EIATTR_REGCOUNT
	.align		4
        /*0000*/ 	.byte	0x04, 0x2f
        /*0002*/ 	.short	(.L_19 - .L_18)
	.align		4
.L_18:
        /*0004*/ 	.word	index@(_ZN7cutlass13device_kernelIN5flash11enable_sm90INS1_16FlashAttnFwdSm90INS1_25CollectiveMainloopFwdSm90ILi2EN4cute5tupleIJNS5_1CILi1EEES8_S8_EEENS6_IJNS7_ILi192EEENS7_ILi128EEENS7_ILi96EEEEEELi96ENS_6half_tEfNS_4arch4Sm90ELb1ELb0ELb1ELb1ELb1ELb1ELb0ELb0ELb1ELb1ELb0ELb0EEENS1_21CollectiveEpilogueFwdINS6_IJSA_SC_SB_EEES9_SE_SG_Li384ELb1ELb1ELb0ELb0EEENS1_36VarlenDynamicPersistentTileSchedulerILi192ELi128ELi384ELi128ELb0ELb1ELb1ELb1ELb1ELb1EEEEEEEEEvNT_6ParamsE)
        /*0008*/ 	.word	0x00000080


	//----- nvinfo : EIATTR_FRAME_SIZE
	.align		4
.L_19:
        /*000c*/ 	.byte	0x04, 0x11
        /*000e*/ 	.short	(.L_21 - .L_20)
	.align		4
.L_20:
        /*0010*/ 	.word	index@(_ZN7cutlass13device_kernelIN5flash11enable_sm90INS1_16FlashAttnFwdSm90INS1_25CollectiveMainloopFwdSm90ILi2EN4cute5tupleIJNS5_1CILi1EEES8_S8_EEENS6_IJNS7_ILi192EEENS7_ILi128EEENS7_ILi96EEEEEELi96ENS_6half_tEfNS_4arch4Sm90ELb1ELb0ELb1ELb1ELb1ELb1ELb0ELb0ELb1ELb1ELb0ELb0EEENS1_21CollectiveEpilogueFwdINS6_IJSA_SC_SB_EEES9_SE_SG_Li384ELb1ELb1ELb0ELb0EEENS1_36VarlenDynamicPersistentTileSchedulerILi192ELi128ELi384ELi128ELb0ELb1ELb1ELb1ELb1ELb1EEEEEEEEEvNT_6ParamsE)
        /*0014*/ 	.word	0x000000b8


	//----- nvinfo : EIATTR_REGCOUNT
	.align		4
.L_21:
        /*0018*/ 	.byte	0x04, 0x2f
        /*001a*/ 	.short	(.L_23 - .L_22)
	.align		4
.L_22:
        /*001c*/ 	.word	index@(_ZN7cutlass13device_kernelIN5flash11enable_sm90INS1_16FlashAttnFwdSm90INS1_25CollectiveMainloopFwdSm90ILi2EN4cute5tupleIJNS5_1CILi1EEES8_S8_EEENS6_IJNS7_ILi192EEENS7_ILi128EEENS7_ILi96EEEEEELi96ENS_6half_tEfNS_4arch4Sm90ELb1ELb0ELb1ELb1ELb1ELb0ELb0ELb0ELb1ELb1ELb0ELb0EEENS1_21CollectiveEpilogueFwdINS6_IJSA_SC_SB_EEES9_SE_SG_Li384ELb1ELb1ELb0ELb0EEENS1_36VarlenDynamicPersistentTileSchedulerILi192ELi128ELi384ELi128ELb0ELb1ELb1ELb1ELb1ELb1EEEEEEEEEvNT_6ParamsE)
        /*0020*/ 	.word	0x00000080


	//----- nvinfo : EIATTR_FRAME_SIZE
	.align		4
.L_23:
        /*0024*/ 	.byte	0x04, 0x11
        /*0026*/ 	.short	(.L_25 - .L_24)
	.align		4
.L_24:
        /*0028*/ 	.word	index@(_ZN7cutlass13device_kernelIN5flash11enable_sm90INS1_16FlashAttnFwdSm90INS1_25CollectiveMainloopFwdSm90ILi2EN4cute5tupleIJNS5_1CILi1EEES8_S8_EEENS6_IJNS7_ILi192EEENS7_ILi128EEENS7_ILi96EEEEEELi96ENS_6half_tEfNS_4arch4Sm90ELb1ELb0ELb1ELb1ELb1ELb0ELb0ELb0ELb1ELb1ELb0ELb0EEENS1_21CollectiveEpilogueFwdINS6_IJSA_SC_SB_EEES9_SE_SG_Li384ELb1ELb1ELb0ELb0EEENS1_36VarlenDynamicPersistentTileSchedulerILi192ELi128ELi384ELi128ELb0ELb1ELb1ELb1ELb1ELb1EEEEEEEEEvNT_6ParamsE)
        /*002c*/ 	.word	0x00000040


	//----- nvinfo : EIATTR_REGCOUNT
	.align		4
.L_25:
        /*0030*/ 	.byte	0x04, 0x2f
        /*0032*/ 	.short	(.L_27 - .L_26)
	.align		4
.L_26:
        /*0034*/ 	.word	index@(_ZN7cutlass13device_kernelIN5flash11enable_sm90INS1_16FlashAttnFwdSm90INS1_25CollectiveMainloopFwdSm90ILi2EN4cute5tupleIJNS5_1CILi1EEES8_S8_EEENS6_IJNS7_ILi192EEENS7_ILi128EEENS7_ILi96EEEEEELi96ENS_6half_tEfNS_4arch4Sm90ELb1ELb0ELb1ELb0ELb1ELb0ELb0ELb0ELb1ELb1ELb0ELb0EEENS1_21CollectiveEpilogueFwdINS6_IJSA_SC_SB_EEES9_SE_SG_Li384ELb0ELb1ELb0ELb0EEENS1_30DynamicPersistentTileSchedulerILi384ELi128ELb0ELb1ELb1EEEEEEEEEvNT_6ParamsE)
        /*0038*/ 	.word	0x00000080


	//----- nvinfo : EIATTR_FRAME_SIZE
	.align		4
.L_27:
        /*003c*/ 	.byte	0x04, 0x11
        /*003e*/ 	.short	(.L_29 - .L_28)
	.align		4
.L_28:
        /*0040*/ 	.word	index@(_ZN7cutlass13device_kernelIN5flash11enable_sm90INS1_16FlashAttnFwdSm90INS1_25CollectiveMainloopFwdSm90ILi2EN4cute5tupleIJNS5_1CILi1EEES8_S8_EEENS6_IJNS7_ILi192EEENS7_ILi128EEENS7_ILi96EEEEEELi96ENS_6half_tEfNS_4arch4Sm90ELb1ELb0ELb1ELb0ELb1ELb0ELb0ELb0ELb1ELb1ELb0ELb0EEENS1_21CollectiveEpilogueFwdINS6_IJSA_SC_SB_EEES9_SE_SG_Li384ELb0ELb1ELb0ELb0EEENS1_30DynamicPersistentTileSchedulerILi384ELi128ELb0ELb1ELb1EEEEEEEEEvNT_6ParamsE)
        /*0044*/ 	.word	0x00000018


	//----- nvinfo : EIATTR_REGCOUNT
	.align		4
.L_29:
        /*0048*/ 	.byte	0x04, 0x2f
        /*004a*/ 	.short	(.L_31 - .L_30)
	.align		4
.L_30:
        /*004c*/ 	.word	index@(_ZN7cutlass13device_kernelIN5flash11enable_sm90INS1_16FlashAttnFwdSm90INS1_25CollectiveMainloopFwdSm90ILi2EN4cute5tupleIJNS5_1CILi1EEES8_S8_EEENS6_IJNS7_ILi192EEENS7_ILi128EEENS7_ILi96EEEEEELi96ENS_6half_tEfNS_4arch4Sm90ELb0ELb1ELb1ELb1ELb1ELb1ELb0ELb0ELb1ELb1ELb0ELb0EEENS1_21CollectiveEpilogueFwdINS6_IJSA_SC_SB_EEES9_SE_SG_Li384ELb1ELb1ELb0ELb0EEENS1_36VarlenDynamicPersistentTileSchedulerILi192ELi128ELi384ELi128ELb0ELb1ELb1ELb1ELb0ELb1EEEEEEEEEvNT_6ParamsE)
        /*0050*/ 	.word	0x00000080


	//----- nvinfo : EIATTR_FRAME_SIZE
	.align		4
.L_31:
        /*0054*/ 	.byte	0x04, 0x11
        /*0056*/ 	.short	(.L_33 - .L_32)
	.align		4
.L_32:
        /*0058*/ 	.word	index@(_ZN7cutlass13device_kernelIN5flash11enable_sm90INS1_16FlashAttnFwdSm90INS1_25CollectiveMainloopFwdSm90ILi2EN4cute5tupleIJNS5_1CILi1EEES8_S8_EEENS6_IJNS7_ILi192EEENS7_ILi128EEENS7_ILi96EEEEEELi96ENS_6half_tEfNS_4arch4Sm90ELb0ELb1ELb1ELb1ELb1ELb1ELb0ELb0ELb1ELb1ELb0ELb0EEENS1_21CollectiveEpilogueFwdINS6_IJSA_SC_SB_EEES9_SE_SG_Li384ELb1ELb1ELb0ELb0EEENS1_36VarlenDynamicPersistentTileSchedulerILi192ELi128ELi384ELi128ELb0ELb1ELb1ELb1ELb0ELb1EEEEEEEEEvNT_6ParamsE)
        /*005c*/ 	.word	0x000000b0


	//----- nvinfo : EIATTR_REGCOUNT
	.align		4
.L_33:
        /*0060*/ 	.byte	0x04, 0x2f
        /*0062*/ 	.short	(.L_35 - .L_34)
	.align		4
.L_34:
        /*0064*/ 	.word	index@(_ZN7cutlass13device_kernelIN5flash11enable_sm90INS1_16FlashAttnFwdSm90INS1_25CollectiveMainloopFwdSm90ILi2EN4cute5tupleIJNS5_1CILi1EEES8_S8_EEENS6_IJNS7_ILi192EEENS7_ILi128EEENS7_ILi96EEEEEELi96ENS_6half_tEfNS_4arch4Sm90ELb0ELb1ELb1ELb1ELb1ELb0ELb0ELb0ELb1ELb1ELb0ELb0EEENS1_21CollectiveEpilogueFwdINS6_IJSA_SC_SB_EEES9_SE_SG_Li384ELb1ELb1ELb0ELb0EEENS1_36VarlenDynamicPersistentTileSchedulerILi192ELi128ELi384ELi128ELb0ELb1ELb1ELb1ELb0ELb1EEEEEEEEEvNT_6ParamsE)
        /*0068*/ 	.word	0x00000080


	//----- nvinfo : EIATTR_FRAME_SIZE
	.align		4
.L_35:
        /*006c*/ 	.byte	0x04, 0x11
        /*006e*/ 	.short	(.L_37 - .L_36)
	.align		4
.L_36:
        /*0070*/ 	.word	index@(_ZN7cutlass13device_kernelIN5flash11enable_sm90INS1_16FlashAttnFwdSm90INS1_25CollectiveMainloopFwdSm90ILi2EN4cute5tupleIJNS5_1CILi1EEES8_S8_EEENS6_IJNS7_ILi192EEENS7_ILi128EEENS7_ILi96EEEEEELi96ENS_6half_tEfNS_4arch4Sm90ELb0ELb1ELb1ELb1ELb1ELb0ELb0ELb0ELb1ELb1ELb0ELb0EEENS1_21CollectiveEpilogueFwdINS6_IJSA_SC_SB_EEES9_SE_SG_Li384ELb1ELb1ELb0ELb0EEENS1_36VarlenDynamicPersistentTileSchedulerILi192ELi128ELi384ELi128ELb0ELb1ELb1ELb1ELb0ELb1EEEEEEEEEvNT_6ParamsE)
        /*0074*/ 	.word	0x00000030


	//----- nvinfo : EIATTR_REGCOUNT
	.align		4
.L_37:
        /*0078*/ 	.byte	0x04, 0x2f
        /*007a*/ 	.short	(.L_39 - .L_38)
	.align		4
.L_38:
        /*007c*/ 	.word	index@(_ZN7cutlass13device_kernelIN5flash11enable_sm90INS1_16FlashAttnFwdSm90INS1_25CollectiveMainloopFwdSm90ILi2EN4cute5tupleIJNS5_1CILi1EEES8_S8_EEENS6_IJNS7_ILi192EEENS7_ILi128EEENS7_ILi96EEEEEELi96ENS_6half_tEfNS_4arch4Sm90ELb0ELb1ELb1ELb0ELb1ELb0ELb0ELb0ELb1ELb1ELb0ELb0EEENS1_21CollectiveEpilogueFwdINS6_IJSA_SC_SB_EEES9_SE_SG_Li384ELb0ELb1ELb0ELb0EEENS1_30DynamicPersistentTileSchedulerILi384ELi128ELb0ELb1ELb1EEEEEEEEEvNT_6ParamsE)
        /*0080*/ 	.word	0x00000080


	//----- nvinfo : EIATTR_FRAME_SIZE
	.align		4
.L_39:
        /*0084*/ 	.byte	0x04, 0x11
        /*0086*/ 	.short	(.L_41 - .L_40)
	.align		4
.L_40:
        /*0088*/ 	.word	index@(_ZN7cutlass13device_kernelIN5flash11enable_sm90INS1_16FlashAttnFwdSm90INS1_25CollectiveMainloopFwdSm90ILi2EN4cute5tupleIJNS5_1CILi1EEES8_S8_EEENS6_IJNS7_ILi192EEENS7_ILi128EEENS7_ILi96EEEEEELi96ENS_6half_tEfNS_4arch4Sm90ELb0ELb1ELb1ELb0ELb1ELb0ELb0ELb0ELb1ELb1ELb0ELb0EEENS1_21CollectiveEpilogueFwdINS6_IJSA_SC_SB_EEES9_SE_SG_Li384ELb0ELb1ELb0ELb0EEENS1_30DynamicPersistentTileSchedulerILi384ELi128ELb0ELb1ELb1EEEEEEEEEvNT_6ParamsE)
        /*008c*/ 	.word	0x00000018


	//----- nvinfo : EIATTR_REGCOUNT
	.align		4
.L_41:
        /*0090*/ 	.byte	0x04, 0x2f
        /*0092*/ 	.short	(.L_43 - .L_42)
	.align		4
.L_42:
        /*0094*/ 	.word	index@(_ZN7cutlass13device_kernelIN5flash11enable_sm90INS1_16FlashAttnFwdSm90INS1_25CollectiveMainloopFwdSm90ILi2EN4cute5tupleIJNS5_1CILi1EEES8_S8_EEENS6_IJNS7_ILi192EEENS7_ILi128EEENS7_ILi96EEEEEELi96ENS_6half_tEfNS_4arch4Sm90ELb0ELb0ELb1ELb1ELb1ELb1ELb0ELb0ELb1ELb1ELb0ELb0EEENS1_21CollectiveEpilogueFwdINS6_IJSA_SC_SB_EEES9_SE_SG_Li384ELb1ELb1ELb0ELb0EEENS1_36VarlenDynamicPersistentTileSchedulerILi192ELi128ELi384ELi128ELb0ELb1ELb1ELb0ELb1ELb1EEEEEEEEEvNT_6ParamsE)
        /*0098*/ 	.word	0x00000080


	//----- nvinfo : EIATTR_FRAME_SIZE
	.align		4
.L_43:
        /*009c*/ 	.byte	0x04, 0x11
        /*009e*/ 	.short	(.L_45 - .L_44)
	.align		4
.L_44:
        /*00a0*/ 	.word	index@(_ZN7cutlass13device_kernelIN5flash11enable_sm90INS1_16FlashAttnFwdSm90INS1_25CollectiveMainloopFwdSm90ILi2EN4cute5tupleIJNS5_1CILi1EEES8_S8_EEENS6_IJNS7_ILi192EEENS7_ILi128EEENS7_ILi96EEEEEELi96ENS_6half_tEfNS_4arch4Sm90ELb0ELb0ELb1ELb1ELb1ELb1ELb0ELb0ELb1ELb1ELb0ELb0EEENS1_21CollectiveEpilogueFwdINS6_IJSA_SC_SB_EEES9_SE_SG_Li384ELb1ELb1ELb0ELb0EEENS1_36VarlenDynamicPersistentTileSchedulerILi192ELi128ELi384ELi128ELb0ELb1ELb1ELb0ELb1ELb1EEEEEEEEEvNT_6ParamsE)
        /*00a4*/ 	.word	0x000000c8


	//----- nvinfo : EIATTR_REGCOUNT
	.align		4
.L_45:
        /*00a8*/ 	.byte	0x04, 0x2f
        /*00aa*/ 	.short	(.L_47 - .L_46)
	.align		4
.L_46:
        /*00ac*/ 	.word	index@(_ZN7cutlass13device_kernelIN5flash11enable_sm90INS1_16FlashAttnFwdSm90INS1_25CollectiveMainloopFwdSm90ILi2EN4cute5tupleIJNS5_1CILi1EEES8_S8_EEENS6_IJNS7_ILi192EEENS7_ILi128EEENS7_ILi96EEEEEELi96ENS_6half_tEfNS_4arch4Sm90ELb0ELb0ELb1ELb1ELb1ELb0ELb0ELb0ELb1ELb1ELb0ELb0EEENS1_21CollectiveEpilogueFwdINS6_IJSA_SC_SB_EEES9_SE_SG_Li384ELb1ELb1ELb0ELb0EEENS1_36VarlenDynamicPersistentTileSchedulerILi192ELi128ELi384ELi128ELb0ELb1ELb1ELb0ELb1ELb1EEEEEEEEEvNT_6ParamsE)
        /*00b0*/ 	.word	0x00000080


	//----- nvinfo : EIATTR_FRAME_SIZE
	.align		4
.L_47:
        /*00b4*/ 	.byte	0x04, 0x11
        /*00b6*/ 	.short	(.L_49 - .L_48)
	.align		4
.L_48:
        /*00b8*/ 	.word	index@(_ZN7cutlass13device_kernelIN5flash11enable_sm90INS1_16FlashAttnFwdSm90INS1_25CollectiveMainloopFwdSm90ILi2EN4cute5tupleIJNS5_1CILi1EEES8_S8_EEENS6_IJNS7_ILi192EEENS7_ILi128EEENS7_ILi96EEEEEELi96ENS_6half_tEfNS_4arch4Sm90ELb0ELb0ELb1ELb1ELb1ELb0ELb0ELb0ELb1ELb1ELb0ELb0EEENS1_21CollectiveEpilogueFwdINS6_IJSA_SC_SB_EEES9_SE_SG_Li384ELb1ELb1ELb0ELb0EEENS1_36VarlenDynamicPersistentTileSchedulerILi192ELi128ELi384ELi128ELb0ELb1ELb1ELb0ELb1ELb1EEEEEEEEEvNT_6ParamsE)
        /*00bc*/ 	.word	0x00000040


	//----- nvinfo : EIATTR_REGCOUNT
	.align		4
.L_49:
        /*00c0*/ 	.byte	0x04, 0x2f
        /*00c2*/ 	.short	(.L_51 - .L_50)
	.align		4
.L_50:
        /*00c4*/ 	.word	index@(_ZN7cutlass13device_kernelIN5flash11enable_sm90INS1_16FlashAttnFwdSm90INS1_25CollectiveMainloopFwdSm90ILi2EN4cute5tupleIJNS5_1CILi1EEES8_S8_EEENS6_IJNS7_ILi192EEENS7_ILi128EEENS7_ILi96EEEEEELi96ENS_6half_tEfNS_4arch4Sm90ELb0ELb0ELb1ELb0ELb1ELb0ELb0ELb0ELb1ELb1ELb0ELb0EEENS1_21CollectiveEpilogueFwdINS6_IJSA_SC_SB_EEES9_SE_SG_Li384ELb0ELb1ELb0ELb0EEENS1_29StaticPersistentTileSchedulerILb0EEEEEEEEEvNT_6ParamsE)
        /*00c8*/ 	.word	0x00000080


	//----- nvinfo : EIATTR_FRAME_SIZE
	.align		4
.L_51:
        /*00cc*/ 	.byte	0x04, 0x11
        /*00ce*/ 	.short	(.L_53 - .L_52)
	.align		4
.L_52:
        /*00d0*/ 	.word	index@(_ZN7cutlass13device_kernelIN5flash11enable_sm90INS1_16FlashAttnFwdSm90INS1_25CollectiveMainloopFwdSm90ILi2EN4cute5tupleIJNS5_1CILi1EEES8_S8_EEENS6_IJNS7_ILi192EEENS7_ILi128EEENS7_ILi96EEEEEELi96ENS_6half_tEfNS_4arch4Sm90ELb0ELb0ELb1ELb0ELb1ELb0ELb0ELb0ELb1ELb1ELb0ELb0EEENS1_21CollectiveEpilogueFwdINS6_IJSA_SC_SB_EEES9_SE_SG_Li384ELb0ELb1ELb0ELb0EEENS1_29StaticPersistentTileSchedulerILb0EEEEEEEEEvNT_6ParamsE)
        /*00d4*/ 	.word	0x00000018


	//----- nvinfo : EIATTR_MIN_STACK_SIZE
	.align		4
.L_53:
        /*00d8*/ 	.byte	0x04, 0x12
        /*00da*/ 	.short	(.L_55 - .L_54)
	.align		4
.L_54:
        /*00dc*/ 	.word	index@(_ZN7cutlass13device_kernelIN5flash11enable_sm90INS1_16FlashAttnFwdSm90INS1_25CollectiveMainloopFwdSm90ILi2EN4cute5tupleIJNS5_1CILi1EEES8_S8_EEENS6_IJNS7_ILi192EEENS7_ILi128EEENS7_ILi96EEEEEELi96ENS_6half_tEfNS_4arch4Sm90ELb0ELb0ELb1ELb0ELb1ELb0ELb0ELb0ELb1ELb1ELb0ELb0EEENS1_21CollectiveEpilogueFwdINS6_IJSA_SC_SB_EEES9_SE_SG_Li384ELb0ELb1ELb0ELb0EEENS1_29StaticPersistentTileSchedulerILb0EEEEEEEEEvNT_6ParamsE)
        /*00e0*/ 	.word	0x00000018


	//----- nvinfo : EIATTR_MIN_STACK_SIZE
	.align		4
.L_55:
        /*00e4*/ 	.byte	0x04, 0x12
        /*00e6*/ 	.short	(.L_57 - .L_56)
	.align		4
.L_56:
        /*00e8*/ 	.word	index@(_ZN7cutlass13device_kernelIN5flash11enable_sm90INS1_16FlashAttnFwdSm90INS1_25CollectiveMainloopFwdSm90ILi2EN4cute5tupleIJNS5_1CILi1EEES8_S8_EEENS6_IJNS7_ILi192EEENS7_ILi128EEENS7_ILi96EEEEEELi96ENS_6half_tEfNS_4arch4Sm90ELb0ELb0ELb1ELb1ELb1ELb0ELb0ELb0ELb1ELb1ELb0ELb0EEENS1_21CollectiveEpilogueFwdINS6_IJSA_SC_SB_EEES9_SE_SG_Li384ELb1ELb1ELb0ELb0EEENS1_36VarlenDynamicPersistentTileSchedulerILi192ELi128ELi384ELi128ELb0ELb1ELb1ELb0ELb1ELb1EEEEEEEEEvNT_6ParamsE)
        /*00ec*/ 	.word	0x00000040


	//----- nvinfo : EIATTR_MIN_STACK_SIZE
	.align		4
.L_57:
        /*00f0*/ 	.byte	0x04, 0x12
        /*00f2*/ 	.short	(.L_59 - .L_58)
	.align		4
.L_58:
        /*00f4*/ 	.word	index@(_ZN7cutlass13device_kernelIN5flash11enable_sm90INS1_16FlashAttnFwdSm90INS1_25CollectiveMainloopFwdSm90ILi2EN4cute5tupleIJNS5_1CILi1EEES8_S8_EEENS6_IJNS7_ILi192EEENS7_ILi128EEENS7_ILi96EEEEEELi96ENS_6half_tEfNS_4arch4Sm90ELb0ELb0ELb1ELb1ELb1ELb1ELb0ELb0ELb1ELb1ELb0ELb0EEENS1_21CollectiveEpilogueFwdINS6_IJSA_SC_SB_EEES9_SE_SG_Li384ELb1ELb1ELb0ELb0EEENS1_36VarlenDynamicPersistentTileSchedulerILi192ELi128ELi384ELi128ELb0ELb1ELb1ELb0ELb1ELb1EEEEEEEEEvNT_6ParamsE)
        /*00f8*/ 	.word	0x000000c8


	//----- nvinfo : EIATTR_MIN_STACK_SIZE
	.align		4
.L_59:
        /*00fc*/ 	.byte	0x04, 0x12
        /*00fe*/ 	.short	(.L_61 - .L_60)
	.align		4
.L_60:
        /*0100*/ 	.word	index@(_ZN7cutlass13device_kernelIN5flash11enable_sm90INS1_16FlashAttnFwdSm90INS1_25CollectiveMainloopFwdSm90ILi2EN4cute5tupleIJNS5_1CILi1EEES8_S8_EEENS6_IJNS7_ILi192EEENS7_ILi128EEENS7_ILi96EEEEEELi96ENS_6half_tEfNS_4arch4Sm90ELb0ELb1ELb1ELb0ELb1ELb0ELb0ELb0ELb1ELb1ELb0ELb0EEENS1_21CollectiveEpilogueFwdINS6_IJSA_SC_SB_EEES9_SE_SG_Li384ELb0ELb1ELb0ELb0EEENS1_30DynamicPersistentTileSchedulerILi384ELi128ELb0ELb1ELb1EEEEEEEEEvNT_6ParamsE)
        /*0104*/ 	.word	0x00000018


	//----- nvinfo : EIATTR_MIN_STACK_SIZE
	.align		4
.L_61:
        /*0108*/ 	.byte	0x04, 0x12
        /*010a*/ 	.short	(.L_63 - .L_62)
	.align		4
.L_62:
        /*010c*/ 	.word	index@(_ZN7cutlass13device_kernelIN5flash11enable_sm90INS1_16FlashAttnFwdSm90INS1_25CollectiveMainloopFwdSm90ILi2EN4cute5tupleIJNS5_1CILi1EEES8_S8_EEENS6_IJNS7_ILi192EEENS7_ILi128EEENS7_ILi96EEEEEELi96ENS_6half_tEfNS_4arch4Sm90ELb0ELb1ELb1ELb1ELb1ELb0ELb0ELb0ELb1ELb1ELb0ELb0EEENS1_21CollectiveEpilogueFwdINS6_IJSA_SC_SB_EEES9_SE_SG_Li384ELb1ELb1ELb0ELb0EEENS1_36VarlenDynamicPersistentTileSchedulerILi192ELi128ELi384ELi128ELb0ELb1ELb1ELb1ELb0ELb1EEEEEEEEEvNT_6ParamsE)
        /*0110*/ 	.word	0x00000030


	//----- nvinfo : EIATTR_MIN_STACK_SIZE
	.align		4
.L_63:
        /*0114*/ 	.byte	0x04, 0x12
        /*0116*/ 	.short	(.L_65 - .L_64)
	.align		4
.L_64:
        /*0118*/ 	.word	index@(_ZN7cutlass13device_kernelIN5flash11enable_sm90INS1_16FlashAttnFwdSm90INS1_25CollectiveMainloopFwdSm90ILi2EN4cute5tupleIJNS5_1CILi1EEES8_S8_EEENS6_IJNS7_ILi192EEENS7_ILi128EEENS7_ILi96EEEEEELi96ENS_6half_tEfNS_4arch4Sm90ELb0ELb1ELb1ELb1ELb1ELb1ELb0ELb0ELb1ELb1ELb0ELb0EEENS1_21CollectiveEpilogueFwdINS6_IJSA_SC_SB_EEES9_SE_SG_Li384ELb1ELb1ELb0ELb0EEENS1_36VarlenDynamicPersistentTileSchedulerILi192ELi128ELi384ELi128ELb0ELb1ELb1ELb1ELb0ELb1EEEEEEEEEvNT_6ParamsE)
        /*011c*/ 	.word	0x000000b0


	//----- nvinfo : EIATTR_MIN_STACK_SIZE
	.align		4
.L_65:
        /*0120*/ 	.byte	0x04, 0x12
        /*0122*/ 	.short	(.L_67 - .L_66)
	.align		4
.L_66:
        /*0124*/ 	.word	index@(_ZN7cutlass13device_kernelIN5flash11enable_sm90INS1_16FlashAttnFwdSm90INS1_25CollectiveMainloopFwdSm90ILi2EN4cute5tupleIJNS5_1CILi1EEES8_S8_EEENS6_IJNS7_ILi192EEENS7_ILi128EEENS7_ILi96EEEEEELi96ENS_6half_tEfNS_4arch4Sm90ELb1ELb0ELb1ELb0ELb1ELb0ELb0ELb0ELb1ELb1ELb0ELb0EEENS1_21CollectiveEpilogueFwdINS6_IJSA_SC_SB_EEES9_SE_SG_Li384ELb0ELb1ELb0ELb0EEENS1_30DynamicPersistentTileSchedulerILi384ELi128ELb0ELb1ELb1EEEEEEEEEvNT_6ParamsE)
        /*0128*/ 	.word	0x00000018


	//----- nvinfo : EIATTR_MIN_STACK_SIZE
	.align		4
.L_67:
        /*012c*/ 	.byte	0x04, 0x12
        /*012e*/ 	.short	(.L_69 - .L_68)
	.align		4
.L_68:
        /*0130*/ 	.word	index@(_ZN7cutlass13device_kernelIN5flash11enable_sm90INS1_16FlashAttnFwdSm90INS1_25CollectiveMainloopFwdSm90ILi2EN4cute5tupleIJNS5_1CILi1EEES8_S8_EEENS6_IJNS7_ILi192EEENS7_ILi128EEENS7_ILi96EEEEEELi96ENS_6half_tEfNS_4arch4Sm90ELb1ELb0ELb1ELb1ELb1ELb0ELb0ELb0ELb1ELb1ELb0ELb0EEENS1_21CollectiveEpilogueFwdINS6_IJSA_SC_SB_EEES9_SE_SG_Li384ELb1ELb1ELb0ELb0EEENS1_36VarlenDynamicPersistentTileSchedulerILi192ELi128ELi384ELi128ELb0ELb1ELb1ELb1ELb1ELb1EEEEEEEEEvNT_6ParamsE)
        /*0134*/ 	.word	0x00000040


	//----- nvinfo : EIATTR_MIN_STACK_SIZE
	.align		4
.L_69:
        /*0138*/ 	.byte	0x04, 0x12
        /*013a*/ 	.short	(.L_71 - .L_70)
	.align		4
.L_70:
        /*013c*/ 	.word	index@(_ZN7cutlass13device_kernelIN5flash11enable_sm90INS1_16FlashAttnFwdSm90INS1_25CollectiveMainloopFwdSm90ILi2EN4cute5tupleIJNS5_1CILi1EEES8_S8_EEENS6_IJNS7_ILi192EEENS7_ILi128EEENS7_ILi96EEEEEELi96ENS_6half_tEfNS_4arch4Sm90ELb1ELb0ELb1ELb1ELb1ELb1ELb0ELb0ELb1ELb1ELb0ELb0EEENS1_21CollectiveEpilogueFwdINS6_IJSA_SC_SB_EEES9_SE_SG_Li384ELb1ELb1ELb0ELb0EEENS1_36VarlenDynamicPersistentTileSchedulerILi192ELi128ELi384ELi128ELb0ELb1ELb1ELb1ELb1ELb1EEEEEEEEEvNT_6ParamsE)
        /*0140*/ 	.word	0x000000b8
.L_71:


//--------------------- .nv.compat                --------------------------
	.section	.nv.compat,"",@"SHT_CUDA_COMPAT_INFO"
	.align	4
        /*0000*/ 	.byte	0x02, 0x09, 0x01, 0x00, 0x02, 0x02, 0x04, 0x00, 0x02, 0x05, 0x05, 0x00, 0x03, 0x07, 0x01, 0x01
        /*0010*/ 	.byte	0x02, 0x03, 0x01, 0x00, 0x02, 0x06, 0x01, 0x00, 0x04, 0x0b, 0x08, 0x00, 0x00, 0x00, 0x00, 0x00
        /*0020*/ 	.byte	0x00, 0x00, 0x00, 0x00


//--------------------- .nv.info._ZN7cutlass13device_kernelIN5flash11enable_sm90INS1_16FlashAttnFwdSm90INS1_25CollectiveMainloopFwdSm90ILi2EN4cute5tupleIJNS5_1CILi1EEES8_S8_EEENS6_IJNS7_ILi192EEENS7_ILi128EEENS7_ILi96EEEEEELi96ENS_6half_tEfNS_4arch4Sm90ELb0ELb0ELb1ELb0ELb1ELb0ELb0ELb0ELb1ELb1ELb0ELb0EEENS1_21CollectiveEpilogueFwdINS6_IJSA_SC_SB_EEES9_SE_SG_Li384ELb0ELb1ELb0ELb0EEENS1_29StaticPersistentTileSchedulerILb0EEEEEEEEEvNT_6ParamsE --------------------------
	.section	.nv.info._ZN7cutlass13device_kernelIN5flash11enable_sm90INS1_16FlashAttnFwdSm90INS1_25CollectiveMainloopFwdSm90ILi2EN4cute5tupleIJNS5_1CILi1EEES8_S8_EEENS6_IJNS7_ILi192EEENS7_ILi128EEENS7_ILi96EEEEEELi96ENS_6half_tEfNS_4arch4Sm90ELb0ELb0ELb1ELb0ELb1ELb0ELb0ELb0ELb1ELb1ELb0ELb0EEENS1_21CollectiveEpilogueFwdINS6_IJSA_SC_SB_EEES9_SE_SG_Li384ELb0ELb1ELb0ELb0EEENS1_29StaticPersistentTileSchedulerILb0EEEEEEEEEvNT_6ParamsE,"",@"SHT_CUDA_INFO"
	.sectionflags	@""
	.align	4


	//----- nvinfo : EIATTR_CUDA_API_VERSION
	.align		4
        /*0000*/ 	.byte	0x04, 0x37
        /*0002*/ 	.short	(.L_73 - .L_72)
.L_72:
        /*0004*/ 	.word	0x00000082


	//----- nvinfo : EIATTR_KPARAM_INFO
	.align		4
.L_73:
        /*0008*/ 	.byte	0x04, 0x17
        /*000a*/ 	.short	(.L_75 - .L_74)
.L_74:
        /*000c*/ 	.word	0x00000000
        /*0010*/ 	.short	0x0000
        /*0012*/ 	.short	0x0070
        /*0014*/ 	.byte	0x00, 0xf0, 0x01, 0x28


	//----- nvinfo : EIATTR_SPARSE_MMA_MASK
	.align		4
.L_75:
        /*0018*/ 	.byte	0x03, 0x50
        /*001a*/ 	.short	0x0000


	//----- nvinfo : EIATTR_MAXREG_COUNT
	.align		4
        /*001c*/ 	.byte	0x03, 0x1b
        /*001e*/ 	.short	0x0080


	//----- nvinfo : EIATTR_NUM_BARRIERS
	.align		4
        /*0020*/ 	.byte	0x02, 0x4c
        /*0022*/ 	.byte	0x10
	.zero		1


	//----- nvinfo : EIATTR_EXTERNS
	.align		4
        /*0024*/ 	.byte	0x04, 0x0f
        /*0026*/ 	.short	(.L_77 - .L_76)


	//   ....[0]....
	.align		4
.L_76:
        /*0028*/ 	.word	index@(__assertfail)


	//----- nvinfo : EIATTR_ANNOTATIONS
	.align		4
.L_77:
        /*002c*/ 	.byte	0x04, 0x55
        /*002e*/ 	.short	(.L_79 - .L_78)


	//   ....[0]....
.L_78:
        /*0030*/ 	.word	0x00000001
        /*0034*/ 	.byte	0x60, 0x82, 0x00, 0x00, 0x01, 0x00, 0x00, 0x00, 0x90, 0x82, 0x00, 0x00, 0x01, 0x00, 0x00, 0x00
        /*0044*/ 	.byte	0x80, 0x84, 0x00, 0x00, 0x01, 0x00, 0x00, 0x00, 0x10, 0x86, 0x00, 0x00, 0x01, 0x00, 0x00, 0x00
        /*0054*/ 	.byte	0x20, 0x8a, 0x00, 0x00, 0x01, 0x00, 0x00, 0x00, 0x90, 0x8a, 0x00, 0x00, 0x01, 0x00, 0x00, 0x00
        /*0064*/ 	.byte	0xa0, 0x95, 0x00, 0x00, 0x01, 0x00, 0x00, 0x00, 0x30, 0x9e, 0x00, 0x00, 0x01, 0x00, 0x00, 0x00
        /*0074*/ 	.byte	0x20, 0xa0, 0x00, 0x00, 0x01, 0x00, 0x00, 0x00, 0x50, 0xa0, 0x00, 0x00, 0x01, 0x00, 0x00, 0x00
        /*0084*/ 	.byte	0x60, 0xa0, 0x00, 0x00, 0x01, 0x00, 0x00, 0x00, 0x80, 0xb3, 0x00, 0x00, 0x01, 0x00, 0x00, 0x00
        /*0094*/ 	.byte	0xc0, 0xb3, 0x00, 0x00, 0x01, 0x00, 0x00, 0x00, 0x30, 0xb4, 0x00, 0x00, 0x01, 0x00, 0x00, 0x00
        /*00a4*/ 	.byte	0x50, 0xb4, 0x00, 0x00


	//----- nvinfo : EIATTR_MERCURY_ISA_VERSION
	.align		4
.L_79:
        /*00a8*/ 	.byte	0x03, 0x5f
        /*00aa*/ 	.short	0x0101


	//----- nvinfo : EIATTR_INT_WARP_WIDE_INSTR_OFFSETS
	.align		4
        /*00ac*/ 	.byte	0x04, 0x31
        /*00ae*/ 	.short	(.L_81 - .L_80)


	//   ....[0]....
.L_80:
        /*00b0*/ 	.word	0x000000c0


	//   ....[1]....
        /*00b4*/ 	.word	0x000000d0


	//   ....[2]....
        /*00b8*/ 	.word	0x00000170


	//----- nvinfo : EIATTR_COOP_GROUP_MASK_REGIDS
	.align		4
.L_81:
        /*00bc*/ 	.byte	0x04, 0x29
        /*00be*/ 	.short	(.L_83 - .L_82)


	//   ....[0]....
.L_82:
        /*00c0*/ 	.word	0xffffffff


	//   ....[1]....
        /*00c4*/ 	.word	0xffffffff


	//   ....[2]....
        /*00c8*/ 	.word	0xffffffff


	//   ....[3]....
        /*00cc*/ 	.word	0xffffffff


	//   ....[4]....
        /*00d0*/ 	.word	0xffffffff


	//   ....[5]....
        /*00d4*/ 	.word	0xffffffff


	//   ....[6]....
        /*00d8*/ 	.word	0xffffffff


	//   ....[7]....
        /*00dc*/ 	.word	0xffffffff


	//   ....[8]....
        /*00e0*/ 	.word	0xffffffff


	//   ....[9]....
        /*00e4*/ 	.word	0xffffffff


	//   ....[10]....
        /*00e8*/ 	.word	0xffffffff


	//   ....[11]....
        /*00ec*/ 	.word	0xffffffff


	//   ....[12]....
        /*00f0*/ 	.word	0xffffffff


	//   ....[13]....
        /*00f4*/ 	.word	0xffffffff


	//   ....[14]....
        /*00f8*/ 	.word	0xffffffff


	//   ....[15]....
        /*00fc*/ 	.word	0xffffffff


	//   ....[16]....
        /*0100*/ 	.word	0xffffffff


	//   ....[17]....
        /*0104*/ 	.word	0xffffffff


	//   ....[18]....
        /*0108*/ 	.word	0xffffffff


	//   ....[19]....
        /*010c*/ 	.word	0xffffffff


	//   ....[20]....
        /*0110*/ 	.word	0xffffffff


	//   ....[21]....
        /*0114*/ 	.word	0xffffffff


	//   ....[22]....
        /*0118*/ 	.word	0xffffffff


	//   ....[23]....
        /*011c*/ 	.word	0xffffffff


	//   ....[24]....
        /*0120*/ 	.word	0xffffffff


	//   ....[25]....
        /*0124*/ 	.word	0xffffffff


	//   ....[26]....
        /*0128*/ 	.word	0xffffffff


	//   ....[27]....
        /*012c*/ 	.word	0xffffffff


	//   ....[28]....
        /*0130*/ 	.word	0xffffffff


	//   ....[29]....
        /*0134*/ 	.word	0xffffffff


	//   ....[30]....
        /*0138*/ 	.word	0xffffffff


	//   ....[31]....
        /*013c*/ 	.word	0xffffffff


	//   ....[32]....
        /*0140*/ 	.word	0xffffffff


	//   ....[33]....
        /*0144*/ 	.word	0xffffffff


	//   ....[34]....
        /*0148*/ 	.word	0xffffffff


	//   ....[35]....
        /*014c*/ 	.word	0xffffffff


	//   ....[36]....
        /*0150*/ 	.word	0xffffffff


	//   ....[37]....
        /*0154*/ 	.word	0xffffffff


	//   ....[38]....
        /*0158*/ 	.word	0xffffffff


	//   ....[39]....
        /*015c*/ 	.word	0xffffffff


	//   ....[40]....
        /*0160*/ 	.word	0xffffffff


	//   ....[41]....
        /*0164*/ 	.word	0xffffffff


	//   ....[42]....
        /*0168*/ 	.word	0xffffffff


	//   ....[43]....
        /*016c*/ 	.word	0xffffffff


	//   ....[44]....
        /*0170*/ 	.word	0xffffffff


	//   ....[45]....
        /*0174*/ 	.word	0xffffffff


	//   ....[46]....
        /*0178*/ 	.word	0xffffffff


	//   ....[47]....
        /*017c*/ 	.word	0xffffffff


	//   ....[48]....
        /*0180*/ 	.word	0xffffffff


	//   ....[49]....
        /*0184*/ 	.word	0xffffffff


	//   ....[50]....
        /*0188*/ 	.word	0xffffffff


	//   ....[51]....
        /*018c*/ 	.word	0xffffffff


	//   ....[52]....
        /*0190*/ 	.word	0xffffffff


	//   ....[53]....
        /*0194*/ 	.word	0xffffffff


	//   ....[54]....
        /*0198*/ 	.word	0xffffffff


	//   ....[55]....
        /*019c*/ 	.word	0xffffffff


	//   ....[56]....
        /*01a0*/ 	.word	0xffffffff


	//   ....[57]....
        /*01a4*/ 	.word	0xffffffff


	//   ....[58]....
        /*01a8*/ 	.word	0xffffffff


	//   ....[59]....
        /*01ac*/ 	.word	0xffffffff


	//   ....[60]....
        /*01b0*/ 	.word	0xffffffff


	//   ....[61]....
        /*01b4*/ 	.word	0xffffffff


	//   ....[62]....
        /*01b8*/ 	.word	0xffffffff


	//   ....[63]....
        /*01bc*/ 	.word	0xffffffff


	//   ....[64]....
        /*01c0*/ 	.word	0xffffffff


	//   ....[65]....
        /*01c4*/ 	.word	0xffffffff


	//   ....[66]....
        /*01c8*/ 	.word	0xffffffff


	//   ....[67]....
        /*01cc*/ 	.word	0xffffffff


	//   ....[68]....
        /*01d0*/ 	.word	0xffffffff


	//   ....[69]....
        /*01d4*/ 	.word	0xffffffff


	//   ....[70]....
        /*01d8*/ 	.word	0xffffffff


	//   ....[71]....
        /*01dc*/ 	.word	0xffffffff


	//   ....[72]....
        /*01e0*/ 	.word	0xffffffff


	//   ....[73]....
        /*01e4*/ 	.word	0xffffffff


	//   ....[74]....
        /*01e8*/ 	.word	0x0500000f


	//   ....[75]....
        /*01ec*/ 	.word	0x0500000f


	//   ....[76]....
        /*01f0*/ 	.word	0x0500000f


	//   ....[77]....
        /*01f4*/ 	.word	0x0500000f


	//   ....[78]....
        /*01f8*/ 	.word	0x0500000f


	//   ....[79]....
        /*01fc*/ 	.word	0x0500000f


	//   ....[80]....
        /*0200*/ 	.word	0x0500000f


	//   ....[81]....
        /*0204*/ 	.word	0x0500000f


	//   ....[82]....
        /*0208*/ 	.word	0x0500000f


	//   ....[83]....
        /*020c*/ 	.word	0x0500000f


	//   ....[84]....
        /*0210*/ 	.word	0x0500000f


	//   ....[85]....
        /*0214*/ 	.word	0x0500000f


	//   ....[86]....
        /*0218*/ 	.word	0x0500000f


	//   ....[87]....
        /*021c*/ 	.word	0x0500000f


	//   ....[88]....
        /*0220*/ 	.word	0x0500000f


	//   ....[89]....
        /*0224*/ 	.word	0x0500000f


	//   ....[90]....
        /*0228*/ 	.word	0x0500000f


	//   ....[91]....
        /*022c*/ 	.word	0x0500000f


	//   ....[92]....
        /*0230*/ 	.word	0x0500000f


	//   ....[93]....
        /*0234*/ 	.word	0x0500000f


	//   ....[94]....
        /*0238*/ 	.word	0x0500000f


	//   ....[95]....
        /*023c*/ 	.word	0x0500000f


	//   ....[96]....
        /*0240*/ 	.word	0x0500000f


	//   ....[97]....
        /*0244*/ 	.word	0x0500000f


	//   ....[98]....
        /*0248*/ 	.word	0x0500000f


	//   ....[99]....
        /*024c*/ 	.word	0x0500000f


	//   ....[100]....
        /*0250*/ 	.word	0x0500000f


	//   ....[101]....
        /*0254*/ 	.word	0x0500000f


	//   ....[102]....
        /*0258*/ 	.word	0x0500000f


	//   ....[103]....
        /*025c*/ 	.word	0x0500000f


	//   ....[104]....
        /*0260*/ 	.word	0x0500000f


	//   ....[105]....
        /*0264*/ 	.word	0x0500000f


	//   ....[106]....
        /*0268*/ 	.word	0x0500000f


	//   ....[107]....
        /*026c*/ 	.word	0x0500000f


	//   ....[108]....
        /*0270*/ 	.word	0x0500000f


	//   ....[109]....
        /*0274*/ 	.word	0x0500000f


	//   ....[110]....
        /*0278*/ 	.word	0x0500000f


	//   ....[111]....
        /*027c*/ 	.word	0x0500000f


	//   ....[112]....
        /*0280*/ 	.word	0x0500000f


	//   ....[113]....
        /*0284*/ 	.word	0x0500000f


	//   ....[114]....
        /*0288*/ 	.word	0x0500000f


	//   ....[115]....
        /*028c*/ 	.word	0x0500000f


	//   ....[116]....
        /*0290*/ 	.word	0x0500000f


	//   ....[117]....
        /*0294*/ 	.word	0x0500000f


	//   ....[118]....
        /*0298*/ 	.word	0x0500000f


	//   ....[119]....
        /*029c*/ 	.word	0x0500000f


	//----- nvinfo : EIATTR_COOP_GROUP_INSTR_OFFSETS
	.align		4
.L_83:
        /*02a0*/ 	.byte	0x04, 0x28
        /*02a2*/ 	.short	(.L_85 - .L_84)


	//   ....[0]....
.L_84:
        /*02a4*/ 	.word	0x00000080


	//   ....[1]....
        /*02a8*/ 	.word	0x00000090


	//   ....[2]....
        /*02ac*/ 	.word	0x000002d0


	//   ....[3]....
        /*02b0*/ 	.word	0x00000430


	//   ....[4]....
        /*02b4*/ 	.word	0x00000550


	//   ....[5]....
        /*02b8*/ 	.word	0x000006b0


	//   ....[6]....
        /*02bc*/ 	.word	0x00000e60


	//   ....[7]....
        /*02c0*/ 	.word	0x00002910


	//   ....[8]....
        /*02c4*/ 	.word	0x00002990


	//   ....[9]....
        /*02c8*/ 	.word	0x00002ea0


	//   ....[10]....
        /*02cc*/ 	.word	0x00002f30


	//   ....[11]....
        /*02d0*/ 	.word	0x00003b30


	//   ....[12]....
        /*02d4*/ 	.word	0x00005200


	//   ....[13]....
        /*02d8*/ 	.word	0x00005230


	//   ....[14]....
        /*02dc*/ 	.word	0x00005260


	//   ....[15]....
        /*02e0*/ 	.word	0x00005270


	//   ....[16]....
        /*02e4*/ 	.word	0x000065d0


	//   ....[17]....
        /*02e8*/ 	.word	0x000066e0


	//   ....[18]....
        /*02ec*/ 	.word	0x00006740


	//   ....[19]....
        /*02f0*/ 	.word	0x00006820


	//   ....[20]....
        /*02f4*/ 	.word	0x00006840


	//   ....[21]....
        /*02f8*/ 	.word	0x00007690


	//   ....[22]....
        /*02fc*/ 	.word	0x000076f0


	//   ....[23]....
        /*0300*/ 	.word	0x00007720


	//   ....[24]....
        /*0304*/ 	.word	0x00007750


	//   ....[25]....
        /*0308*/ 	.word	0x00007cc0


	//   ....[26]....
        /*030c*/ 	.word	0x00007d00


	//   ....[27]....
        /*0310*/ 	.word	0x00007e10


	//   ....[28]....
        /*0314*/ 	.word	0x00007e50


	//   ....[29]....
        /*0318*/ 	.word	0x00009060


	//   ....[30]....
        /*031c*/ 	.word	0x00009080


	//   ....[31]....
        /*0320*/ 	.word	0x00009090


	//   ....[32]....
        /*0324*/ 	.word	0x00009140


	//   ....[33]....
        /*0328*/ 	.word	0x00009160


	//   ....[34]....
        /*032c*/ 	.word	0x00009200


	//   ....[35]....
        /*0330*/ 	.word	0x00009220


	//   ....[36]....
        /*0334*/ 	.word	0x00009230


	//   ....[37]....
        /*0338*/ 	.word	0x00009a70


	//   ....[38]....
        /*033c*/ 	.word	0x00009a90


	//   ....[39]....
        /*0340*/ 	.word	0x00009ac0


	//   ....[40]....
        /*0344*/ 	.word	0x00009b70


	//   ....[41]....
        /*0348*/ 	.word	0x00009b80


	//   ....[42]....
        /*034c*/ 	.word	0x00009c30


	//   ....[43]....
        /*0350*/ 	.word	0x00009c40


	//   ....[44]....
        /*0354*/ 	.word	0x00009c50


	//   ....[45]....
        /*0358*/ 	.word	0x00009c60


	//   ....[46]....
        /*035c*/ 	.word	0x00009c70


	//   ....[47]....
        /*0360*/ 	.word	0x00009d40


	//   ....[48]....
        /*0364*/ 	.word	0x00009de0


	//   ....[49]....
        /*0368*/ 	.word	0x0000a4d0


	//   ....[50]....
        /*036c*/ 	.word	0x0000a4e0


	//   ....[51]....
        /*0370*/ 	.word	0x0000a500


	//   ....[52]....
        /*0374*/ 	.word	0x0000a580


	//   ....[53]....
        /*0378*/ 	.word	0x0000a590


	//   ....[54]....
        /*037c*/ 	.word	0x0000a5f0


	//   ....[55]....
        /*0380*/ 	.word	0x0000a620


	//   ....[56]....
        /*0384*/ 	.word	0x0000a660


	//   ....[57]....
        /*0388*/ 	.word	0x0000a910


	//   ....[58]....
        /*038c*/ 	.word	0x0000a930


	//   ....[59]....
        /*0390*/ 	.word	0x0000a9d0


	//   ....[60]....
        /*0394*/ 	.word	0x0000a9e0


	//   ....[61]....
        /*0398*/ 	.word	0x0000aa70


	//   ....[62]....
        /*039c*/ 	.word	0x0000aa80


	//   ....[63]....
        /*03a0*/ 	.word	0x0000aa90


	//   ....[64]....
        /*03a4*/ 	.word	0x0000ab20


	//   ....[65]....
        /*03a8*/ 	.word	0x0000afc0


	//   ....[66]....
        /*03ac*/ 	.word	0x0000afd0


	//   ....[67]....
        /*03b0*/ 	.word	0x0000b020


	//   ....[68]....
        /*03b4*/ 	.word	0x0000b060


	//   ....[69]....
        /*03b8*/ 	.word	0x0000b0c0


	//   ....[70]....
        /*03bc*/ 	.word	0x0000b0e0


	//   ....[71]....
        /*03c0*/ 	.word	0x0000b160


	//   ....[72]....
        /*03c4*/ 	.word	0x0000b180


	//   ....[73]....
        /*03c8*/ 	.word	0x0000b550


	//   ....[74]....
        /*03cc*/ 	.word	0x0000ba30


	//   ....[75]....
        /*03d0*/ 	.word	0x0000bb20


	//   ....[76]....
        /*03d4*/ 	.word	0x0000bbc0


	//   ....[77]....
        /*03d8*/ 	.word	0x0000bc30


	//   ....[78]....
        /*03dc*/ 	.word	0x0000bd40


	//   ....[79]....
        /*03e0*/ 	.word	0x0000bdb0


	//   ....[80]....
        /*03e4*/ 	.word	0x0000bec0


	//   ....[81]....
        /*03e8*/ 	.word	0x0000bf30


	//   ....[82]....
        /*03ec*/ 	.word	0x0000c030


	//   ....[83]....
        /*03f0*/ 	.word	0x0000c0c0


	//   ....[84]....
        /*03f4*/ 	.word	0x0000c130


	//   ....[85]....
        /*03f8*/ 	.word	0x0000c190


	//   ....[86]....
        /*03fc*/ 	.word	0x0000c2b0


	//   ....[87]....
        /*0400*/ 	.word	0x0000c310


	//   ....[88]....
        /*0404*/ 	.word	0x0000c420


	//   ....[89]....
        /*0408*/ 	.word	0x0000c480


	//   ....[90]....
        /*040c*/ 	.word	0x0000c570


	//   ....[91]....
        /*0410*/ 	.word	0x0000c650


	//   ....[92]....
        /*0414*/ 	.word	0x0000c730


	//   ....[93]....
        /*0418*/ 	.word	0x0000c7a0


	//   ....[94]....
        /*041c*/ 	.word	0x0000c870


	//   ....[95]....
        /*0420*/ 	.word	0x0000c9b0


	//   ....[96]....
        /*0424*/ 	.word	0x0000ca60


	//   ....[97]....
        /*0428*/ 	.word	0x0000cad0


	//   ....[98]....
        /*042c*/ 	.word	0x0000cbc0


	//   ....[99]....
        /*0430*/ 	.word	0x0000cc20


	//   ....[100]....
        /*0434*/ 	.word	0x0000ccf0


	//   ....[101]....
        /*0438*/ 	.word	0x0000cd50


	//   ....[102]....
        /*043c*/ 	.word	0x0000ce20


	//   ....[103]....
        /*0440*/ 	.word	0x0000cf10


	//   ....[104]....
        /*0444*/ 	.word	0x0000cfb0


	//   ....[105]....
        /*0448*/ 	.word	0x0000d010


	//   ....[106]....
        /*044c*/ 	.word	0x0000d110


	//   ....[107]....
        /*0450*/ 	.word	0x0000d170


	//   ....[108]....
        /*0454*/ 	.word	0x0000d270


	//   ....[109]....
        /*0458*/ 	.word	0x0000d2d0


	//   ....[110]....
        /*045c*/ 	.word	0x0000d3a0


	//   ....[111]....
        /*0460*/ 	.word	0x0000d4f0


	//   ....[112]....
        /*0464*/ 	.word	0x0000d590


	//   ....[113]....
        /*0468*/ 	.word	0x0000d620


	//   ....[114]....
        /*046c*/ 	.word	0x0000d720


	//   ....[115]....
        /*0470*/ 	.word	0x0000d780


	//   ....[116]....
        /*0474*/ 	.word	0x0000d870


	//   ....[117]....
        /*0478*/ 	.word	0x0000d8d0


	//   ....[118]....
        /*047c*/ 	.word	0x0000d990


	//   ....[119]....
        /*0480*/ 	.word	0x0000db00


	//----- nvinfo : EIATTR_REG_RECONFIG
	.align		4
.L_85:
        /*0484*/ 	.byte	0x01, 0x54
	.zero		2


	//----- nvinfo : EIATTR_SYSCALL_OFFSETS
	.align		4
        /*0488*/ 	.byte	0x04, 0x46
        /*048a*/ 	.short	(.L_87 - .L_86)


	//   ....[0]....
.L_86:
        /*048c*/ 	.word	0x00001190


	//   ....[1]....
        /*0490*/ 	.word	0x00008720


	//   ....[2]....
        /*0494*/ 	.word	0x00008860


	//   ....[3]....
        /*0498*/ 	.word	0x00008950


	//   ....[4]....
        /*049c*/ 	.word	0x00009590


	//----- nvinfo : EIATTR_MBARRIER_INSTR_OFFSETS
	.align		4
.L_87:
        /*04a0*/ 	.byte	0x04, 0x39
        /*04a2*/ 	.short	(.L_89 - .L_88)


	//   ....[0]....
.L_88:
        /*04a4*/ 	.word	0x00000180
        /*04a8*/ 	.word	0x000000ff
        /*04ac*/ 	.word	0x0002d800
        /*04b0*/ 	.short	0x0100
        /*04b2*/ 	.byte	0x08
	.zero		1


	//   ....[1]....
        /*04b4*/ 	.word	0x00000190
        /*04b8*/ 	.word	0x000000ff
        /*04bc*/ 	.word	0x0002d820
        /*04c0*/ 	.short	0x0100
        /*04c2*/ 	.byte	0x08
	.zero		1


	//   ....[2]....
        /*04c4*/ 	.word	0x00000280
        /*04c8*/ 	.word	0x000000ff
        /*04cc*/ 	.word	0x0002d830
        /*04d0*/ 	.short	0x0100
        /*04d2*/ 	.byte	0x08
	.zero		1


	//   ....[3]....
        /*04d4*/ 	.word	0x00000290
        /*04d8*/ 	.word	0x000000ff
        /*04dc*/ 	.word	0x0002d840
        /*04e0*/ 	.short	0x0100
        /*04e2*/ 	.byte	0x08
	.zero		1


	//   ....[4]....
        /*04e4*/ 	.word	0x000002a0
        /*04e8*/ 	.word	0x000000ff
        /*04ec*/ 	.word	0x0002d838
        /*04f0*/ 	.short	0x0100
        /*04f2*/ 	.byte	0x08
	.zero		1


	//   ....[5]....
        /*04f4*/ 	.word	0x000002b0
        /*04f8*/ 	.word	0x000000ff
        /*04fc*/ 	.word	0x0002d848
        /*0500*/ 	.short	0x0100
        /*0502*/ 	.byte	0x08
	.zero		1


	//   ....[6]....
        /*0504*/ 	.word	0x000003e0
        /*0508*/ 	.word	0x000000ff
        /*050c*/ 	.word	0x0002d850
        /*0510*/ 	.short	0x0100
        /*0512*/ 	.byte	0x08
	.zero		1


	//   ....[7]....
        /*0514*/ 	.word	0x000003f0
        /*0518*/ 	.word	0x000000ff
        /*051c*/ 	.word	0x0002d860
        /*0520*/ 	.short	0x0100
        /*0522*/ 	.byte	0x08
	.zero		1


	//   ....[8]....
        /*0524*/ 	.word	0x00000400
        /*0528*/ 	.word	0x000000ff
        /*052c*/ 	.word	0x0002d858
        /*0530*/ 	.short	0x0100
        /*0532*/ 	.byte	0x08
	.zero		1


	//   ....[9]....
        /*0534*/ 	.word	0x00000410
        /*0538*/ 	.word	0x000000ff
        /*053c*/ 	.word	0x0002d868
        /*0540*/ 	.short	0x0100
        /*0542*/ 	.byte	0x08
	.zero		1


	//   ....[10]....
        /*0544*/ 	.word	0x00000500
        /*0548*/ 	.word	0x000000ff
        /*054c*/ 	.word	0x0002d870
        /*0550*/ 	.short	0x0100
        /*0552*/ 	.byte	0x06
	.zero		1


	//   ....[11]....
        /*0554*/ 	.word	0x00000510
        /*0558*/ 	.word	0x000000ff
        /*055c*/ 	.word	0x0002d880
        /*0560*/ 	.short	0x0100
        /*0562*/ 	.byte	0x06
	.zero		1


	//   ....[12]....
        /*0564*/ 	.word	0x00000520
        /*0568*/ 	.word	0x000000ff
        /*056c*/ 	.word	0x0002d878
        /*0570*/ 	.short	0x0100
        /*0572*/ 	.byte	0x06
	.zero		1


	//   ....[13]....
        /*0574*/ 	.word	0x00000530
        /*0578*/ 	.word	0x000000ff
        /*057c*/ 	.word	0x0002d888
        /*0580*/ 	.short	0x0100
        /*0582*/ 	.byte	0x06
	.zero		1


	//   ....[14]....
        /*0584*/ 	.word	0x00000660
        /*0588*/ 	.word	0x000000ff
        /*058c*/ 	.word	0x0002d890
        /*0590*/ 	.short	0x0100
        /*0592*/ 	.byte	0x08
	.zero		1


	//   ....[15]....
        /*0594*/ 	.word	0x00000670
        /*0598*/ 	.word	0x000000ff
        /*059c*/ 	.word	0x0002d8a0
        /*05a0*/ 	.short	0x0100
        /*05a2*/ 	.byte	0x08
	.zero		1


	//   ....[16]....
        /*05a4*/ 	.word	0x00000680
        /*05a8*/ 	.word	0x000000ff
        /*05ac*/ 	.word	0x0002d898
        /*05b0*/ 	.short	0x0100
        /*05b2*/ 	.byte	0x08
	.zero		1


	//   ....[17]....
        /*05b4*/ 	.word	0x00000690
        /*05b8*/ 	.word	0x000000ff
        /*05bc*/ 	.word	0x0002d8a8
        /*05c0*/ 	.short	0x0100
        /*05c2*/ 	.byte	0x08
	.zero		1


	//   ....[18]....
        /*05c4*/ 	.word	0x000007d0
        /*05c8*/ 	.word	0x000000ff
        /*05cc*/ 	.word	0x0002d8b0
        /*05d0*/ 	.short	0x0100
        /*05d2*/ 	.byte	0x08
	.zero		1


	//   ....[19]....
        /*05d4*/ 	.word	0x000007e0
        /*05d8*/ 	.word	0x000000ff
        /*05dc*/ 	.word	0x0002d8c0
        /*05e0*/ 	.short	0x0100
        /*05e2*/ 	.byte	0x08
	.zero		1


	//   ....[20]....
        /*05e4*/ 	.word	0x000007f0
        /*05e8*/ 	.word	0x000000ff
        /*05ec*/ 	.word	0x0002d8b8
        /*05f0*/ 	.short	0x0100
        /*05f2*/ 	.byte	0x08
	.zero		1


	//   ....[21]....
        /*05f4*/ 	.word	0x00000800
        /*05f8*/ 	.word	0x000000ff
        /*05fc*/ 	.word	0x0002d8c8
        /*0600*/ 	.short	0x0100
        /*0602*/ 	.byte	0x08
	.zero		1


	//   ....[22]....
        /*0604*/ 	.word	0x000011f0
        /*0608*/ 	.word	0x000000ff
        /*060c*/ 	.word	0x0002d800
        /*0610*/ 	.short	0x010a
        /*0612*/ 	.byte	0x28
	.zero		1


	//   ....[23]....
        /*0614*/ 	.word	0x00001270
        /*0618*/ 	.word	0x00000000
        /*061c*/ 	.word	0x0002d830
        /*0620*/ 	.short	0x010a
        /*0622*/ 	.byte	0x3f
	.zero		1


	//   ....[24]....
        /*0624*/ 	.word	0x000012c0
        /*0628*/ 	.word	0x00000000
        /*062c*/ 	.word	0x0002d830
        /*0630*/ 	.short	0x010a
        /*0632*/ 	.byte	0x3f
	.zero		1


	//   ....[25]....
        /*0634*/ 	.word	0x00001ea0
        /*0638*/ 	.word	0x000000ff
        /*063c*/ 	.word	0x00000000
        /*0640*/ 	.short	0x0101
        /*0642*/ 	.byte	0x06
	.zero		1


	//   ....[26]....
        /*0644*/ 	.word	0x00003e10
        /*0648*/ 	.word	0x000000ff
        /*064c*/ 	.word	0x0002d830
        /*0650*/ 	.short	0x010a
        /*0652*/ 	.byte	0x06
	.zero		1


	//   ....[27]....
        /*0654*/ 	.word	0x00003e50
        /*0658*/ 	.word	0x000000ff
        /*065c*/ 	.word	0x0002d830
        /*0660*/ 	.short	0x010a
        /*0662*/ 	.byte	0x06
	.zero		1


	//   ....[28]....
        /*0664*/ 	.word	0x00004120
        /*0668*/ 	.word	0x000000ff
        /*066c*/ 	.word	0x0002d850
        /*0670*/ 	.short	0x010a
        /*0672*/ 	.byte	0x06
	.zero		1


	//   ....[29]....
        /*0674*/ 	.word	0x00004160
        /*0678*/ 	.word	0x000000ff
        /*067c*/ 	.word	0x0002d850
        /*0680*/ 	.short	0x010a
        /*0682*/ 	.byte	0x06
	.zero		1


	//   ....[30]....
        /*0684*/ 	.word	0x00004aa0
        /*0688*/ 	.word	0x000000ff
        /*068c*/ 	.word	0x00000000
        /*0690*/ 	.short	0x0101
        /*0692*/ 	.byte	0x06
	.zero		1


	//   ....[31]....
        /*0694*/ 	.word	0x00006060
        /*0698*/ 	.word	0x000000ff
        /*069c*/ 	.word	0x00000000
        /*06a0*/ 	.short	0x0101
        /*06a2*/ 	.byte	0x06
	.zero		1


	//   ....[32]....
        /*06a4*/ 	.word	0x00006650
        /*06a8*/ 	.word	0x000000ff
        /*06ac*/ 	.word	0x0002d850
        /*06b0*/ 	.short	0x010a
        /*06b2*/ 	.byte	0x08
	.zero		1


	//   ....[33]....
        /*06b4*/ 	.word	0x00006690
        /*06b8*/ 	.word	0x000000ff
        /*06bc*/ 	.word	0x0002d850
        /*06c0*/ 	.short	0x010a
        /*06c2*/ 	.byte	0x08
	.zero		1


	//   ....[34]....
        /*06c4*/ 	.word	0x00006df0
        /*06c8*/ 	.word	0x000000ff
        /*06cc*/ 	.word	0x00000000
        /*06d0*/ 	.short	0x0101
        /*06d2*/ 	.byte	0x08
	.zero		1


	//   ....[35]....
        /*06d4*/ 	.word	0x00007ce0
        /*06d8*/ 	.word	0x000000ff
        /*06dc*/ 	.word	0x00000000
        /*06e0*/ 	.short	0x0101
        /*06e2*/ 	.byte	0x04
	.zero		1


	//   ....[36]....
        /*06e4*/ 	.word	0x00008e30
        /*06e8*/ 	.word	0x00000000
        /*06ec*/ 	.word	0x0002d840
        /*06f0*/ 	.short	0x010a
        /*06f2*/ 	.byte	0x3f
	.zero		1


	//   ....[37]....
        /*06f4*/ 	.word	0x00009370
        /*06f8*/ 	.word	0x00000000
        /*06fc*/ 	.word	0x0002d830
        /*0700*/ 	.short	0x0107
        /*0702*/ 	.byte	0x3f
	.zero		1


	//   ....[38]....
        /*0704*/ 	.word	0x00009430
        /*0708*/ 	.word	0x00000000
        /*070c*/ 	.word	0x0002d830
        /*0710*/ 	.short	0x0101
        /*0712*/ 	.byte	0x3f
	.zero		1


	//   ....[39]....
        /*0714*/ 	.word	0x00009ee0
        /*0718*/ 	.word	0x000000ff
        /*071c*/ 	.word	0x0002d800
        /*0720*/ 	.short	0x0107
        /*0722*/ 	.byte	0x25
	.zero		1


	//   ....[40]....
        /*0724*/ 	.word	0x00009f40
        /*0728*/ 	.word	0x000000ff
        /*072c*/ 	.word	0x0002d800
        /*0730*/ 	.short	0x0101
        /*0732*/ 	.byte	0x25
	.zero		1


	//   ....[41]....
        /*0734*/ 	.word	0x00009f60
        /*0738*/ 	.word	0x000000ff
        /*073c*/ 	.word	0x0002d820
        /*0740*/ 	.short	0x010a
        /*0742*/ 	.byte	0x25
	.zero		1


	//   ....[42]....
        /*0744*/ 	.word	0x0000a2f0
        /*0748*/ 	.word	0x00000006
        /*074c*/ 	.word	0x0002d840
        /*0750*/ 	.short	0x010a
        /*0752*/ 	.byte	0x3f
	.zero		1


	//   ....[43]....
        /*0754*/ 	.word	0x0000a700
        /*0758*/ 	.word	0x00000006
        /*075c*/ 	.word	0x0002d830
        /*0760*/ 	.short	0x0107
        /*0762*/ 	.byte	0x3f
	.zero		1


	//   ....[44]....
        /*0764*/ 	.word	0x0000a7c0
        /*0768*/ 	.word	0x00000006
        /*076c*/ 	.word	0x0002d830
        /*0770*/ 	.short	0x0101
        /*0772*/ 	.byte	0x3f
	.zero		1


	//   ....[45]....
        /*0774*/ 	.word	0x0000a820
        /*0778*/ 	.word	0x00000006
        /*077c*/ 	.word	0x0002d860
        /*0780*/ 	.short	0x010a
        /*0782*/ 	.byte	0x3f
	.zero		1


	//   ....[46]....
        /*0784*/ 	.word	0x0000ac10
        /*0788*/ 	.word	0x00000006
        /*078c*/ 	.word	0x0002d850
        /*0790*/ 	.short	0x0107
        /*0792*/ 	.byte	0x3f
	.zero		1


	//   ....[47]....
        /*0794*/ 	.word	0x0000ade0
        /*0798*/ 	.word	0x00000006
        /*079c*/ 	.word	0x0002d850
        /*07a0*/ 	.short	0x0101
        /*07a2*/ 	.byte	0x3f
	.zero		1


	//   ....[48]....
        /*07a4*/ 	.word	0x0000aed0
        /*07a8*/ 	.word	0x00000004
        /*07ac*/ 	.word	0x0002d860
        /*07b0*/ 	.short	0x010a
        /*07b2*/ 	.byte	0x3f
	.zero		1


	//   ....[49]....
        /*07b4*/ 	.word	0x0000b2c0
        /*07b8*/ 	.word	0x00000004
        /*07bc*/ 	.word	0x0002d850
        /*07c0*/ 	.short	0x0107
        /*07c2*/ 	.byte	0x3f
	.zero		1


	//   ....[50]....
        /*07c4*/ 	.word	0x0000b3b0
        /*07c8*/ 	.word	0x00000004
        /*07cc*/ 	.word	0x0002d850
        /*07d0*/ 	.short	0x0101
        /*07d2*/ 	.byte	0x3f
	.zero		1


	//   ....[51]....
        /*07d4*/ 	.word	0x0000b4d0
        /*07d8*/ 	.word	0x00000004
        /*07dc*/ 	.word	0x0002d820
        /*07e0*/ 	.short	0x010a
        /*07e2*/ 	.byte	0x3f
	.zero		1


	//   ....[52]....
        /*07e4*/ 	.word	0x0000b650
        /*07e8*/ 	.word	0x00000003
        /*07ec*/ 	.word	0x0002d840
        /*07f0*/ 	.short	0x010a
        /*07f2*/ 	.byte	0x3f
	.zero		1


	//   ....[53]....
        /*07f4*/ 	.word	0x0000b6f0
        /*07f8*/ 	.word	0x00000017
        /*07fc*/ 	.word	0x0002d840
        /*0800*/ 	.short	0x010a
        /*0802*/ 	.byte	0x3f
	.zero		1


	//   ....[54]....
        /*0804*/ 	.word	0x0000b730
        /*0808*/ 	.word	0x00000003
        /*080c*/ 	.word	0x0002d860
        /*0810*/ 	.short	0x010a
        /*0812*/ 	.byte	0x3f
	.zero		1


	//   ....[55]....
        /*0814*/ 	.word	0x0000b770
        /*0818*/ 	.word	0x00000017
        /*081c*/ 	.word	0x0002d860
        /*0820*/ 	.short	0x010a
        /*0822*/ 	.byte	0x3f
	.zero		1


	//   ....[56]....
        /*0824*/ 	.word	0x0000b7e0
        /*0828*/ 	.word	0x00000003
        /*082c*/ 	.word	0x0002d800
        /*0830*/ 	.short	0x010a
        /*0832*/ 	.byte	0x3f
	.zero		1


	//   ....[57]....
        /*0834*/ 	.word	0x0000b830
        /*0838*/ 	.word	0x00000000
        /*083c*/ 	.word	0x0002d830
        /*0840*/ 	.short	0x010a
        /*0842*/ 	.byte	0x3f
	.zero		1


	//   ....[58]....
        /*0844*/ 	.word	0x0000b890
        /*0848*/ 	.word	0x00000007
        /*084c*/ 	.word	0x0002d830
        /*0850*/ 	.short	0x010a
        /*0852*/ 	.byte	0x3f
	.zero		1


	//   ....[59]....
        /*0854*/ 	.word	0x0000b8f0
        /*0858*/ 	.word	0x00000007
        /*085c*/ 	.word	0x0002d850
        /*0860*/ 	.short	0x010a
        /*0862*/ 	.byte	0x3f
	.zero		1


	//   ....[60]....
        /*0864*/ 	.word	0x0000b950
        /*0868*/ 	.word	0x00000007
        /*086c*/ 	.word	0x0002d850
        /*0870*/ 	.short	0x010a
        /*0872*/ 	.byte	0x3f
	.zero		1


	//   ....[61]....
        /*0874*/ 	.word	0x0000ba70
        /*0878*/ 	.word	0x00000000
        /*087c*/ 	.word	0x0002d840
        /*0880*/ 	.short	0x010a
        /*0882*/ 	.byte	0x3f
	.zero		1


	//   ....[62]....
        /*0884*/ 	.word	0x0000c8b0
        /*0888*/ 	.word	0x00000003
        /*088c*/ 	.word	0x0002d820
        /*0890*/ 	.short	0x010a
        /*0892*/ 	.byte	0x3f
	.zero		1


	//   ....[63]....
        /*0894*/ 	.word	0x0000c900
        /*0898*/ 	.word	0x00000006
        /*089c*/ 	.word	0x0002d840
        /*08a0*/ 	.short	0x010a
        /*08a2*/ 	.byte	0x3f
	.zero		1


	//   ....[64]....
        /*08a4*/ 	.word	0x0000ce60
        /*08a8*/ 	.word	0x00000006
        /*08ac*/ 	.word	0x0002d860
        /*08b0*/ 	.short	0x010a
        /*08b2*/ 	.byte	0x3f
	.zero		1


	//   ....[65]....
        /*08b4*/ 	.word	0x0000d440
        /*08b8*/ 	.word	0x00000004
        /*08bc*/ 	.word	0x0002d860
        /*08c0*/ 	.short	0x010a
        /*08c2*/ 	.byte	0x3f
	.zero		1


	//   ....[66]....
        /*08c4*/ 	.word	0x0000da20
        /*08c8*/ 	.word	0x00000004
        /*08cc*/ 	.word	0x0002d820
        /*08d0*/ 	.short	0x010a
        /*08d2*/ 	.byte	0x3f
	.zero		1


	//   ....[67]....
        /*08d4*/ 	.word	0x0000dbc0
        /*08d8*/ 	.word	0x00000003
        /*08dc*/ 	.word	0x0002d840
        /*08e0*/ 	.short	0x010a
        /*08e2*/ 	.byte	0x3f
	.zero		1


	//   ....[68]....
        /*08e4*/ 	.word	0x0000dc10
        /*08e8*/ 	.word	0x00000017
        /*08ec*/ 	.word	0x0002d840
        /*08f0*/ 	.short	0x010a
        /*08f2*/ 	.byte	0x3f
	.zero		1


	//   ....[69]....
        /*08f4*/ 	.word	0x0000dc60
        /*08f8*/ 	.word	0x00000003
        /*08fc*/ 	.word	0x0002d860
        /*0900*/ 	.short	0x010a
        /*0902*/ 	.byte	0x3f
	.zero		1


	//----- nvinfo : EIATTR_NUM_MBARRIERS
	.align		4
.L_89:
        /*0904*/ 	.byte	0x03, 0x38
        /*0906*/ 	.short	0x0016


	//----- nvinfo : EIATTR_EXIT_INSTR_OFFSETS
	.align		4
        /*0908*/ 	.byte	0x04, 0x1c
        /*090a*/ 	.short	(.L_91 - .L_90)


	//   ....[0]....
.L_90:
        /*090c*/ 	.word	0x00000960


	//   ....[1]....
        /*0910*/ 	.word	0x00007f70


	//   ....[2]....
        /*0914*/ 	.word	0x0000b7c0


	//----- nvinfo : EIATTR_MAX_THREADS
	.align		4
.L_91:
        /*0918*/ 	.byte	0x04, 0x05
        /*091a*/ 	.short	(.L_93 - .L_92)
.L_92:
        /*091c*/ 	.word	0x00000200
        /*0920*/ 	.word	0x00000001
        /*0924*/ 	.word	0x00000001


	//----- nvinfo : EIATTR_CRS_STACK_SIZE
	.align		4
.L_93:
        /*0928*/ 	.byte	0x04, 0x1e
        /*092a*/ 	.short	(.L_95 - .L_94)
.L_94:
        /*092c*/ 	.word	0x00000000


	//----- nvinfo : EIATTR_CBANK_PARAM_SIZE
	.align		4
.L_95:
        /*0930*/ 	.byte	0x03, 0x19
        /*0932*/ 	.short	0x0a70


	//----- nvinfo : EIATTR_PARAM_CBANK
	.align		4
        /*0934*/ 	.byte	0x04, 0x0a
        /*0936*/ 	.short	(.L_97 - .L_96)
	.align		4
.L_96:
        /*0938*/ 	.word	index@(.nv.constant0._ZN7cutlass13device_kernelIN5flash11enable_sm90INS1_16FlashAttnFwdSm90INS1_25CollectiveMainloopFwdSm90ILi2EN4cute5tupleIJNS5_1CILi1EEES8_S8_EEENS6_IJNS7_ILi192EEENS7_ILi128EEENS7_ILi96EEEEEELi96ENS_6half_tEfNS_4arch4Sm90ELb0ELb0ELb1ELb0ELb1ELb0ELb0ELb0ELb1ELb1ELb0ELb0EEENS1_21CollectiveEpilogueFwdINS6_IJSA_SC_SB_EEES9_SE_SG_Li384ELb0ELb1ELb0ELb0EEENS1_29StaticPersistentTileSchedulerILb0EEEEEEEEEvNT_6ParamsE)
        /*093c*/ 	.short	0x0210
        /*093e*/ 	.short	0x0a70


	//----- nvinfo : EIATTR_SW_WAR
	.align		4
.L_97:
        /*0940*/ 	.byte	0x04, 0x36
        /*0942*/ 	.short	(.L_99 - .L_98)
.L_98:
        /*0944*/ 	.word	0x00000008
.L_99:


//--------------------- .nv.info._ZN7cutlass13device_kernelIN5flash11enable_sm90INS1_16FlashAttnFwdSm90INS1_25CollectiveMainloopFwdSm90ILi2EN4cute5tupleIJNS5_1CILi1EEES8_S8_EEENS6_IJNS7_ILi192EEENS7_ILi128EEENS7_ILi96EEEEEELi96ENS_6half_tEfNS_4arch4Sm90ELb0ELb0ELb1ELb1ELb1ELb0ELb0ELb0ELb1ELb1ELb0ELb0EEENS1_21CollectiveEpilogueFwdINS6_IJSA_SC_SB_EEES9_SE_SG_Li384ELb1ELb1ELb0ELb0EEENS1_36VarlenDynamicPersistentTileSchedulerILi192ELi128ELi384ELi128ELb0ELb1ELb1ELb0ELb1ELb1EEEEEEEEEvNT_6ParamsE --------------------------
	.section	.nv.info._ZN7cutlass13device_kernelIN5flash11enable_sm90INS1_16FlashAttnFwdSm90INS1_25CollectiveMainloopFwdSm90ILi2EN4cute5tupleIJNS5_1CILi1EEES8_S8_EEENS6_IJNS7_ILi192EEENS7_ILi128EEENS7_ILi96EEEEEELi96ENS_6half_tEfNS_4arch4Sm90ELb0ELb0ELb1ELb1ELb1ELb0ELb0ELb0ELb1ELb1ELb0ELb0EEENS1_21CollectiveEpilogueFwdINS6_IJSA_SC_SB_EEES9_SE_SG_Li384ELb1ELb1ELb0ELb0EEENS1_36VarlenDynamicPersistentTileSchedulerILi192ELi128ELi384ELi128ELb0ELb1ELb1ELb0ELb1ELb1EEEEEEEEEvNT_6ParamsE,"",@"SHT_CUDA_INFO"
	.sectionflags	@""
	.align	4


	//----- nvinfo : EIATTR_CUDA_API_VERSION
	.align		4
        /*0000*/ 	.byte	0x04, 0x37
        /*0002*/ 	.short	(.L_101 - .L_100)
.L_100:
        /*0004*/ 	.word	0x00000082


	//----- nvinfo : EIATTR_KPARAM_INFO
	.align		4
.L_101:
        /*0008*/ 	.byte	0x04, 0x17
        /*000a*/ 	.short	(.L_103 - .L_102)
.L_102:
        /*000c*/ 	.word	0x00000000
        /*0010*/ 	.short	0x0000
        /*0012*/ 	.short	0x0070
        /*0014*/ 	.byte	0x00, 0xf0, 0x01, 0x2a


	//----- nvinfo : EIATTR_SPARSE_MMA_MASK
	.align		4
.L_103:
        /*0018*/ 	.byte	0x03, 0x50
        /*001a*/ 	.short	0x0000


	//----- nvinfo : EIATTR_MAXREG_COUNT
	.align		4
        /*001c*/ 	.byte	0x03, 0x1b
        /*001e*/ 	.short	0x0080


	//----- nvinfo : EIATTR_NUM_BARRIERS
	.align		4
        /*0020*/ 	.byte	0x02, 0x4c
        /*0022*/ 	.byte	0x10
	.zero		1


	//----- nvinfo : EIATTR_EXTERNS
	.align		4
        /*0024*/ 	.byte	0x04, 0x0f
        /*0026*/ 	.short	(.L_105 - .L_104)


	//   ....[0]....
	.align		4
.L_104:
        /*0028*/ 	.word	index@(__assertfail)


	//----- nvinfo : EIATTR_ANNOTATIONS
	.align		4
.L_105:
        /*002c*/ 	.byte	0x04, 0x55
        /*002e*/ 	.short	(.L_107 - .L_106)


	//   ....[0]....
.L_106:
        /* <DEDUP_REMOVED lines=31> */
        /*0214*/ 	.byte	0xf0, 0xe8, 0x00, 0x00, 0x01, 0x00, 0x00, 0x00, 0x00, 0xe9, 0x00, 0x00


	//----- nvinfo : EIATTR_MERCURY_ISA_VERSION
	.align		4
.L_107:
        /*0220*/ 	.byte	0x03, 0x5f
        /*0222*/ 	.short	0x0101


	//----- nvinfo : EIATTR_UNUSED_LOAD_BYTE_OFFSET
	.align		4
        /*0224*/ 	.byte	0x04, 0x44
        /*0226*/ 	.short	(.L_109 - .L_108)


	//   ....[0]....
.L_108:
        /*0228*/ 	.word	0x00000970
        /*022c*/ 	.word	0x0000fff0


	//   ....[1]....
        /*0230*/ 	.word	0x00007320
        /*0234*/ 	.word	0x0000fff0


	//----- nvinfo : EIATTR_INT_WARP_WIDE_INSTR_OFFSETS
	.align		4
.L_109:
        /*0238*/ 	.byte	0x04, 0x31
        /*023a*/ 	.short	(.L_111 - .L_110)


	//   ....[0]....
.L_110:
        /*023c*/ 	.word	0x000000c0


	//   ....[1]....
        /*0240*/ 	.word	0x000000d0


	//   ....[2]....
        /*0244*/ 	.word	0x00000170


	//   ....[3]....
        /*0248*/ 	.word	0x00009d80


	//   ....[4]....
        /*024c*/ 	.word	0x00009e10


	//   ....[5]....
        /*0250*/ 	.word	0x0000cbb0


	//   ....[6]....
        /*0254*/ 	.word	0x0000cc40


	//----- nvinfo : EIATTR_COOP_GROUP_MASK_REGIDS
	.align		4
.L_111:
        /*0258*/ 	.byte	0x04, 0x29
        /*025a*/ 	.short	(.L_113 - .L_112)


	//   ....[0]....
.L_112:
        /*025c*/ 	.word	0xffffffff


	//   ....[1]....
        /*0260*/ 	.word	0xffffffff


	//   ....[2]....
        /*0264*/ 	.word	0xffffffff


	//   ....[3]....
        /*0268*/ 	.word	0xffffffff


	//   ....[4]....
        /*026c*/ 	.word	0xffffffff


	//   ....[5]....
        /*0270*/ 	.word	0xffffffff


	//   ....[6]....
        /*0274*/ 	.word	0xffffffff


	//   ....[7]....
        /*0278*/ 	.word	0xffffffff


	//   ....[8]....
        /*027c*/ 	.word	0xffffffff


	//   ....[9]....
        /*0280*/ 	.word	0xffffffff


	//   ....[10]....
        /*0284*/ 	.word	0xffffffff


	//   ....[11]....
        /*0288*/ 	.word	0xffffffff


	//   ....[12]....
        /*028c*/ 	.word	0xffffffff


	//   ....[13]....
        /*0290*/ 	.word	0xffffffff


	//   ....[14]....
        /*0294*/ 	.word	0xffffffff


	//   ....[15]....
        /*0298*/ 	.word	0xffffffff


	//   ....[16]....
        /*029c*/ 	.word	0xffffffff


	//   ....[17]....
        /*02a0*/ 	.word	0xffffffff


	//   ....[18]....
        /*02a4*/ 	.word	0xffffffff


	//   ....[19]....
        /*02a8*/ 	.word	0xffffffff


	//   ....[20]....
        /*02ac*/ 	.word	0xffffffff


	//   ....[21]....
        /*02b0*/ 	.word	0xffffffff


	//   ....[22]....
        /*02b4*/ 	.word	0xffffffff


	//   ....[23]....
        /*02b8*/ 	.word	0xffffffff


	//   ....[24]....
        /*02bc*/ 	.word	0xffffffff


	//   ....[25]....
        /*02c0*/ 	.word	0xffffffff


	//   ....[26]....
        /*02c4*/ 	.word	0xffffffff


	//   ....[27]....
        /*02c8*/ 	.word	0xffffffff


	//   ....[28]....
        /*02cc*/ 	.word	0xffffffff


	//   ....[29]....
        /*02d0*/ 	.word	0xffffffff


	//   ....[30]....
        /*02d4*/ 	.word	0xffffffff


	//   ....[31]....
        /*02d8*/ 	.word	0xffffffff


	//   ....[32]....
        /*02dc*/ 	.word	0xffffffff


	//   ....[33]....
        /*02e0*/ 	.word	0xffffffff


	//   ....[34]....
        /*02e4*/ 	.word	0xffffffff


	//   ....[35]....
        /*02e8*/ 	.word	0xffffffff


	//   ....[36]....
        /*02ec*/ 	.word	0xffffffff


	//   ....[37]....
        /*02f0*/ 	.word	0xffffffff


	//   ....[38]....
        /*02f4*/ 	.word	0xffffffff


	//   ....[39]....
        /*02f8*/ 	.word	0xffffffff


	//   ....[40]....
        /*02fc*/ 	.word	0xffffffff


	//   ....[41]....
        /*0300*/ 	.word	0xffffffff


	//   ....[42]....
        /*0304*/ 	.word	0xffffffff


	//   ....[43]....
        /*0308*/ 	.word	0xffffffff


	//   ....[44]....
        /*030c*/ 	.word	0xffffffff


	//   ....[45]....
        /*0310*/ 	.word	0xffffffff


	//   ....[46]....
        /*0314*/ 	.word	0xffffffff


	//   ....[47]....
        /*0318*/ 	.word	0xffffffff


	//   ....[48]....
        /*031c*/ 	.word	0xffffffff


	//   ....[49]....
        /*0320*/ 	.word	0xffffffff


	//   ....[50]....
        /*0324*/ 	.word	0xffffffff


	//   ....[51]....
        /*0328*/ 	.word	0xffffffff


	//   ....[52]....
        /*032c*/ 	.word	0xffffffff


	//   ....[53]....
        /*0330*/ 	.word	0xffffffff


	//   ....[54]....
        /*0334*/ 	.word	0xffffffff


	//   ....[55]....
        /*0338*/ 	.word	0xffffffff


	//   ....[56]....
        /*033c*/ 	.word	0xffffffff


	//   ....[57]....
        /*0340*/ 	.word	0xffffffff


	//   ....[58]....
        /*0344*/ 	.word	0xffffffff


	//   ....[59]....
        /*0348*/ 	.word	0xffffffff


	//   ....[60]....
        /*034c*/ 	.word	0xffffffff


	//   ....[61]....
        /*0350*/ 	.word	0xffffffff


	//   ....[62]....
        /*0354*/ 	.word	0xffffffff


	//   ....[63]....
        /*0358*/ 	.word	0xffffffff


	//   ....[64]....
        /*035c*/ 	.word	0xffffffff


	//   ....[65]....
        /*0360*/ 	.word	0xffffffff


	//   ....[66]....
        /*0364*/ 	.word	0xffffffff


	//   ....[67]....
        /*0368*/ 	.word	0xffffffff


	//   ....[68]....
        /*036c*/ 	.word	0xffffffff


	//   ....[69]....
        /*0370*/ 	.word	0xffffffff


	//   ....[70]....
        /*0374*/ 	.word	0xffffffff


	//   ....[71]....
        /*0378*/ 	.word	0xffffffff


	//   ....[72]....
        /*037c*/ 	.word	0xffffffff


	//   ....[73]....
        /*0380*/ 	.word	0xffffffff


	//   ....[74]....
        /*0384*/ 	.word	0xffffffff


	//   ....[75]....
        /*0388*/ 	.word	0xffffffff


	//   ....[76]....
        /*038c*/ 	.word	0xffffffff


	//   ....[77]....
        /*0390*/ 	.word	0xffffffff


	//   ....[78]....
        /*0394*/ 	.word	0xffffffff


	//   ....[79]....
        /*0398*/ 	.word	0xffffffff


	//   ....[80]....
        /*039c*/ 	.word	0xffffffff


	//   ....[81]....
        /*03a0*/ 	.word	0xffffffff


	//   ....[82]....
        /*03a4*/ 	.word	0xffffffff


	//   ....[83]....
        /*03a8*/ 	.word	0xffffffff


	//   ....[84]....
        /*03ac*/ 	.word	0xffffffff


	//   ....[85]....
        /*03b0*/ 	.word	0xffffffff


	//   ....[86]....
        /*03b4*/ 	.word	0xffffffff


	//   ....[87]....
        /*03b8*/ 	.word	0xffffffff


	//   ....[88]....
        /*03bc*/ 	.word	0xffffffff


	//   ....[89]....
        /*03c0*/ 	.word	0xffffffff


	//   ....[90]....
        /*03c4*/ 	.word	0xffffffff


	//   ....[91]....
        /*03c8*/ 	.word	0xffffffff


	//   ....[92]....
        /*03cc*/ 	.word	0xffffffff


	//   ....[93]....
        /*03d0*/ 	.word	0xffffffff


	//   ....[94]....
        /*03d4*/ 	.word	0xffffffff


	//   ....[95]....
        /*03d8*/ 	.word	0xffffffff


	//   ....[96]....
        /*03dc*/ 	.word	0xffffffff


	//   ....[97]....
        /*03e0*/ 	.word	0xffffffff


	//   ....[98]....
        /*03e4*/ 	.word	0xffffffff


	//   ....[99]....
        /*03e8*/ 	.word	0xffffffff


	//   ....[100]....
        /*03ec*/ 	.word	0xffffffff


	//   ....[101]....
        /*03f0*/ 	.word	0xffffffff


	//   ....[102]....
        /*03f4*/ 	.word	0xffffffff


	//   ....[103]....
        /*03f8*/ 	.word	0xffffffff


	//   ....[104]....
        /*03fc*/ 	.word	0xffffffff


	//   ....[105]....
        /*0400*/ 	.word	0xffffffff


	//   ....[106]....
        /*0404*/ 	.word	0xffffffff


	//   ....[107]....
        /*0408*/ 	.word	0xffffffff


	//   ....[108]....
        /*040c*/ 	.word	0xffffffff


	//   ....[109]....
        /*0410*/ 	.word	0xffffffff


	//   ....[110]....
        /*0414*/ 	.word	0xffffffff


	//   ....[111]....
        /*0418*/ 	.word	0x0500000f


	//   ....[112]....
        /*041c*/ 	.word	0x0500000f


	//   ....[113]....
        /*0420*/ 	.word	0x0500000f


	//   ....[114]....
        /*0424*/ 	.word	0x0500000f


	//   ....[115]....
        /*0428*/ 	.word	0x0500000f


	//   ....[116]....
        /*042c*/ 	.word	0x0500000f


	//   ....[117]....
        /*0430*/ 	.word	0x0500000f


	//   ....[118]....
        /*0434*/ 	.word	0x0500000f


	//   ....[119]....
        /*0438*/ 	.word	0x0500000f


	//   ....[120]....
        /*043c*/ 	.word	0x0500000f


	//   ....[121]....
        /*0440*/ 	.word	0x0500000f


	//   ....[122]....
        /*0444*/ 	.word	0x0500000f


	//   ....[123]....
        /*0448*/ 	.word	0x0500000f


	//   ....[124]....
        /*044c*/ 	.word	0x0500000f


	//   ....[125]....
        /*0450*/ 	.word	0x0500000f


	//   ....[126]....
        /*0454*/ 	.word	0x0500000f


	//   ....[127]....
        /*0458*/ 	.word	0x0500000f


	//   ....[128]....
        /*045c*/ 	.word	0x0500000f


	//   ....[129]....
        /*0460*/ 	.word	0x0500000f


	//   ....[130]....
        /*0464*/ 	.word	0x0500000f


	//   ....[131]....
        /*0468*/ 	.word	0x0500000f


	//   ....[132]....
        /*046c*/ 	.word	0x0500000f


	//   ....[133]....
        /*0470*/ 	.word	0x0500000f


	//   ....[134]....
        /*0474*/ 	.word	0x0500000f


	//   ....[135]....
        /*0478*/ 	.word	0x0500000f


	//   ....[136]....
        /*047c*/ 	.word	0x0500000f


	//   ....[137]....
        /*0480*/ 	.word	0x0500000f


	//   ....[138]....
        /*0484*/ 	.word	0x0500000f


	//   ....[139]....
        /*0488*/ 	.word	0x0500000f


	//   ....[140]....
        /*048c*/ 	.word	0x0500000f


	//   ....[141]....
        /*0490*/ 	.word	0x0500000f


	//   ....[142]....
        /*0494*/ 	.word	0x0500000f


	//   ....[143]....
        /*0498*/ 	.word	0x0500000f


	//   ....[144]....
        /*049c*/ 	.word	0x0500000f


	//   ....[145]....
        /*04a0*/ 	.word	0x0500000f


	//   ....[146]....
        /*04a4*/ 	.word	0x0500000f


	//   ....[147]....
        /*04a8*/ 	.word	0x0500000f


	//   ....[148]....
        /*04ac*/ 	.word	0x0500000f


	//   ....[149]....
        /*04b0*/ 	.word	0x0500000f


	//   ....[150]....
        /*04b4*/ 	.word	0x0500000f


	//   ....[151]....
        /*04b8*/ 	.word	0x0500000f


	//   ....[152]....
        /*04bc*/ 	.word	0x0500000f


	//   ....[153]....
        /*04c0*/ 	.word	0x0500000f


	//   ....[154]....
        /*04c4*/ 	.word	0x0500000f


	//   ....[155]....
        /*04c8*/ 	.word	0x0500000f


	//   ....[156]....
        /*04cc*/ 	.word	0x0500000f


	//   ....[157]....
        /*04d0*/ 	.word	0x0500000f


	//   ....[158]....
        /*04d4*/ 	.word	0x0500000f


	//   ....[159]....
        /*04d8*/ 	.word	0x0500000f


	//   ....[160]....
        /*04dc*/ 	.word	0x0500000f


	//   ....[161]....
        /*04e0*/ 	.word	0x0500000f


	//   ....[162]....
        /*04e4*/ 	.word	0x0500000f


	//   ....[163]....
        /*04e8*/ 	.word	0x0500000f


	//   ....[164]....
        /*04ec*/ 	.word	0x0500000f


	//   ....[165]....
        /*04f0*/ 	.word	0x0500000f


	//   ....[166]....
        /*04f4*/ 	.word	0x0500000f


	//   ....[167]....
        /*04f8*/ 	.word	0x0500000f


	//   ....[168]....
        /*04fc*/ 	.word	0x0500000f


	//   ....[169]....
        /*0500*/ 	.word	0x0500000f


	//   ....[170]....
        /*0504*/ 	.word	0x0500000f


	//   ....[171]....
        /*0508*/ 	.word	0x0500000f


	//   ....[172]....
        /*050c*/ 	.word	0x0500000f


	//   ....[173]....
        /*0510*/ 	.word	0x0500000f


	//----- nvinfo : EIATTR_COOP_GROUP_INSTR_OFFSETS
	.align		4
.L_113:
        /*0514*/ 	.byte	0x04, 0x28
        /*0516*/ 	.short	(.L_115 - .L_114)


	//   ....[0]....
.L_114:
        /*0518*/ 	.word	0x00000080


	//   ....[1]....
        /*051c*/ 	.word	0x000000b0


	//   ....[2]....
        /*0520*/ 	.word	0x000002d0


	//   ....[3]....
        /*0524*/ 	.word	0x00000430


	//   ....[4]....
        /*0528*/ 	.word	0x00000550


	//   ....[5]....
        /*052c*/ 	.word	0x000006b0


	//   ....[6]....
        /*0530*/ 	.word	0x00001310


	//   ....[7]....
        /*0534*/ 	.word	0x00002ad0


	//   ....[8]....
        /*0538*/ 	.word	0x00002b40


	//   ....[9]....
        /*053c*/ 	.word	0x000030d0


	//   ....[10]....
        /*0540*/ 	.word	0x00003150


	//   ....[11]....
        /*0544*/ 	.word	0x00003e50


	//   ....[12]....
        /*0548*/ 	.word	0x00005510


	//   ....[13]....
        /*054c*/ 	.word	0x00005540


	//   ....[14]....
        /*0550*/ 	.word	0x00005570


	//   ....[15]....
        /*0554*/ 	.word	0x00005590


	//   ....[16]....
        /*0558*/ 	.word	0x000068e0


	//   ....[17]....
        /*055c*/ 	.word	0x000069e0


	//   ....[18]....
        /*0560*/ 	.word	0x00006a40


	//   ....[19]....
        /*0564*/ 	.word	0x00006b20


	//   ....[20]....
        /*0568*/ 	.word	0x00006b30


	//   ....[21]....
        /*056c*/ 	.word	0x00007c60


	//   ....[22]....
        /*0570*/ 	.word	0x00007ca0


	//   ....[23]....
        /*0574*/ 	.word	0x00007cd0


	//   ....[24]....
        /*0578*/ 	.word	0x00007d00


	//   ....[25]....
        /*057c*/ 	.word	0x00008180


	//   ....[26]....
        /*0580*/ 	.word	0x000081a0


	//   ....[27]....
        /*0584*/ 	.word	0x000082b0


	//   ....[28]....
        /*0588*/ 	.word	0x000082d0


	//   ....[29]....
        /*058c*/ 	.word	0x00008ae0


	//   ....[30]....
        /*0590*/ 	.word	0x00008af0


	//   ....[31]....
        /*0594*/ 	.word	0x00008bf0


	//   ....[32]....
        /*0598*/ 	.word	0x00008c10


	//   ....[33]....
        /*059c*/ 	.word	0x00008d80


	//   ....[34]....
        /*05a0*/ 	.word	0x00008f50


	//   ....[35]....
        /*05a4*/ 	.word	0x00008f80


	//   ....[36]....
        /*05a8*/ 	.word	0x00008fb0


	//   ....[37]....
        /*05ac*/ 	.word	0x00008fe0


	//   ....[38]....
        /*05b0*/ 	.word	0x00009010


	//   ....[39]....
        /*05b4*/ 	.word	0x00009040


	//   ....[40]....
        /*05b8*/ 	.word	0x00009190


	//   ....[41]....
        /*05bc*/ 	.word	0x000091c0


	//   ....[42]....
        /*05c0*/ 	.word	0x000091f0


	//   ....[43]....
        /*05c4*/ 	.word	0x00009220


	//   ....[44]....
        /*05c8*/ 	.word	0x00009250


	//   ....[45]....
        /*05cc*/ 	.word	0x00009280


	//   ....[46]....
        /*05d0*/ 	.word	0x00009310


	//   ....[47]....
        /*05d4*/ 	.word	0x00009340


	//   ....[48]....
        /*05d8*/ 	.word	0x000093c0


	//   ....[49]....
        /*05dc*/ 	.word	0x0000aa50


	//   ....[50]....
        /*05e0*/ 	.word	0x0000aa70


	//   ....[51]....
        /*05e4*/ 	.word	0x0000ab20


	//   ....[52]....
        /*05e8*/ 	.word	0x0000ab40


	//   ....[53]....
        /*05ec*/ 	.word	0x0000abe0


	//   ....[54]....
        /*05f0*/ 	.word	0x0000ac00


	//   ....[55]....
        /*05f4*/ 	.word	0x0000ac10


	//   ....[56]....
        /*05f8*/ 	.word	0x0000ac20


	//   ....[57]....
        /*05fc*/ 	.word	0x0000b5e0


	//   ....[58]....
        /*0600*/ 	.word	0x0000b600


	//   ....[59]....
        /*0604*/ 	.word	0x0000b660


	//   ....[60]....
        /*0608*/ 	.word	0x0000b6a0


	//   ....[61]....
        /*060c*/ 	.word	0x0000b700


	//   ....[62]....
        /*0610*/ 	.word	0x0000b740


	//   ....[63]....
        /*0614*/ 	.word	0x0000b750


	//   ....[64]....
        /*0618*/ 	.word	0x0000b770


	//   ....[65]....
        /*061c*/ 	.word	0x0000b840


	//   ....[66]....
        /*0620*/ 	.word	0x0000b880


	//   ....[67]....
        /*0624*/ 	.word	0x0000b890


	//   ....[68]....
        /*0628*/ 	.word	0x0000b8b0


	//   ....[69]....
        /*062c*/ 	.word	0x0000c170


	//   ....[70]....
        /*0630*/ 	.word	0x0000c180


	//   ....[71]....
        /*0634*/ 	.word	0x0000c1a0


	//   ....[72]....
        /*0638*/ 	.word	0x0000c220


	//   ....[73]....
        /*063c*/ 	.word	0x0000c230


	//   ....[74]....
        /*0640*/ 	.word	0x0000c290


	//   ....[75]....
        /*0644*/ 	.word	0x0000c2c0


	//   ....[76]....
        /*0648*/ 	.word	0x0000c300


	//   ....[77]....
        /*064c*/ 	.word	0x0000c5f0


	//   ....[78]....
        /*0650*/ 	.word	0x0000c610


	//   ....[79]....
        /*0654*/ 	.word	0x0000c6b0


	//   ....[80]....
        /*0658*/ 	.word	0x0000c6c0


	//   ....[81]....
        /*065c*/ 	.word	0x0000c750


	//   ....[82]....
        /*0660*/ 	.word	0x0000c760


	//   ....[83]....
        /*0664*/ 	.word	0x0000c770


	//   ....[84]....
        /*0668*/ 	.word	0x0000c800


	//   ....[85]....
        /*066c*/ 	.word	0x0000ce30


	//   ....[86]....
        /*0670*/ 	.word	0x0000ce40


	//   ....[87]....
        /*0674*/ 	.word	0x0000ced0


	//   ....[88]....
        /*0678*/ 	.word	0x0000cf70


	//   ....[89]....
        /*067c*/ 	.word	0x0000cf90


	//   ....[90]....
        /*0680*/ 	.word	0x0000d010


	//   ....[91]....
        /*0684*/ 	.word	0x0000d030


	//   ....[92]....
        /*0688*/ 	.word	0x0000d040


	//   ....[93]....
        /*068c*/ 	.word	0x0000d420


	//   ....[94]....
        /*0690*/ 	.word	0x0000d450


	//   ....[95]....
        /*0694*/ 	.word	0x0000d490


	//   ....[96]....
        /*0698*/ 	.word	0x0000d4c0


	//   ....[97]....
        /*069c*/ 	.word	0x0000d4f0


	//   ....[98]....
        /*06a0*/ 	.word	0x0000d520


	//   ....[99]....
        /*06a4*/ 	.word	0x0000d550


	//   ....[100]....
        /*06a8*/ 	.word	0x0000d580


	//   ....[101]....
        /*06ac*/ 	.word	0x0000d700


	//   ....[102]....
        /*06b0*/ 	.word	0x0000d730


	//   ....[103]....
        /*06b4*/ 	.word	0x0000d760


	//   ....[104]....
        /*06b8*/ 	.word	0x0000d790


	//   ....[105]....
        /*06bc*/ 	.word	0x0000d7c0


	//   ....[106]....
        /*06c0*/ 	.word	0x0000d7f0


	//   ....[107]....
        /*06c4*/ 	.word	0x0000d8b0


	//   ....[108]....
        /*06c8*/ 	.word	0x0000d8d0


	//   ....[109]....
        /*06cc*/ 	.word	0x0000d940


	//   ....[110]....
        /*06d0*/ 	.word	0x0000ddb0


	//   ....[111]....
        /*06d4*/ 	.word	0x0000e290


	//   ....[112]....
        /*06d8*/ 	.word	0x0000e380


	//   ....[113]....
        /*06dc*/ 	.word	0x0000e420


	//   ....[114]....
        /*06e0*/ 	.word	0x0000e480


	//   ....[115]....
        /*06e4*/ 	.word	0x0000e5a0


	//   ....[116]....
        /*06e8*/ 	.word	0x0000e600


	//   ....[117]....
        /*06ec*/ 	.word	0x0000e710


	//   ....[118]....
        /*06f0*/ 	.word	0x0000e780


	//   ....[119]....
        /*06f4*/ 	.word	0x0000e860


	//   ....[120]....
        /*06f8*/ 	.word	0x0000e980


	//   ....[121]....
        /*06fc*/ 	.word	0x0000e9d0


	//   ....[122]....
        /*0700*/ 	.word	0x0000ea40


	//   ....[123]....
        /*0704*/ 	.word	0x0000eb30


	//   ....[124]....
        /*0708*/ 	.word	0x0000ebb0


	//   ....[125]....
        /*070c*/ 	.word	0x0000ec90


	//   ....[126]....
        /*0710*/ 	.word	0x0000ed10


	//   ....[127]....
        /*0714*/ 	.word	0x0000ed70


	//   ....[128]....
        /*0718*/ 	.word	0x0000ee70


	//   ....[129]....
        /*071c*/ 	.word	0x0000ef70


	//   ....[130]....
        /*0720*/ 	.word	0x0000efd0


	//   ....[131]....
        /*0724*/ 	.word	0x0000f0b0


	//   ....[132]....
        /*0728*/ 	.word	0x0000f1f0


	//   ....[133]....
        /*072c*/ 	.word	0x0000f2c0


	//   ....[134]....
        /*0730*/ 	.word	0x0000f340


	//   ....[135]....
        /*0734*/ 	.word	0x0000f430


	//   ....[136]....
        /*0738*/ 	.word	0x0000f490


	//   ....[137]....
        /*073c*/ 	.word	0x0000f560


	//   ....[138]....
        /*0740*/ 	.word	0x0000f5c0


	//   ....[139]....
        /*0744*/ 	.word	0x0000f6a0


	//   ....[140]....
        /*0748*/ 	.word	0x0000f790


	//   ....[141]....
        /*074c*/ 	.word	0x0000f830


	//   ....[142]....
        /*0750*/ 	.word	0x0000f890


	//   ....[143]....
        /*0754*/ 	.word	0x0000f990


	//   ....[144]....
        /*0758*/ 	.word	0x0000f9f0


	//   ....[145]....
        /*075c*/ 	.word	0x0000faf0


	//   ....[146]....
        /*0760*/ 	.word	0x0000fb50


	//   ....[147]....
        /*0764*/ 	.word	0x0000fc20


	//   ....[148]....
        /*0768*/ 	.word	0x0000fd70


	//   ....[149]....
        /*076c*/ 	.word	0x0000fe20


	//   ....[150]....
        /*0770*/ 	.word	0x0000ff30


	//   ....[151]....
        /*0774*/ 	.word	0x00010010


	//   ....[152]....
        /*0778*/ 	.word	0x00010070


	//   ....[153]....
        /*077c*/ 	.word	0x00010160


	//   ....[154]....
        /*0780*/ 	.word	0x000101c0


	//   ....[155]....
        /*0784*/ 	.word	0x000102a0


	//   ....[156]....
        /*0788*/ 	.word	0x00010330


	//   ....[157]....
        /*078c*/ 	.word	0x000103d0


	//   ....[158]....
        /*0790*/ 	.word	0x000104f0


	//   ....[159]....
        /*0794*/ 	.word	0x00010560


	//   ....[160]....
        /*0798*/ 	.word	0x000105d0


	//   ....[161]....
        /*079c*/ 	.word	0x00010640


	//   ....[162]....
        /*07a0*/ 	.word	0x000106b0


	//   ....[163]....
        /*07a4*/ 	.word	0x00010730


	//   ....[164]....
        /*07a8*/ 	.word	0x000107c0


	//   ....[165]....
        /*07ac*/ 	.word	0x00010850


	//   ....[166]....
        /*07b0*/ 	.word	0x000108c0


	//   ....[167]....
        /*07b4*/ 	.word	0x00010930


	//   ....[168]....
        /*07b8*/ 	.word	0x000109a0


	//   ....[169]....
        /*07bc*/ 	.word	0x00010a20


	//   ....[170]....
        /*07c0*/ 	.word	0x00010a90


	//   ....[171]....
        /*07c4*/ 	.word	0x00010b30


	//   ....[172]....
        /*07c8*/ 	.word	0x00010bc0


	//   ....[173]....
        /*07cc*/ 	.word	0x00010ce0


	//----- nvinfo : EIATTR_REG_RECONFIG
	.align		4
.L_115:
        /*07d0*/ 	.byte	0x01, 0x54
	.zero		2


	//----- nvinfo : EIATTR_SYSCALL_OFFSETS
	.align		4
        /*07d4*/ 	.byte	0x04, 0x46
        /*07d6*/ 	.short	(.L_117 - .L_116)


	//   ....[0]....
.L_116:
        /*07d8*/ 	.word	0x000014d0


	//   ....[1]....
        /*07dc*/ 	.word	0x00009f70


	//   ....[2]....
        /*07e0*/ 	.word	0x0000a0c0


	//   ....[3]....
        /*07e4*/ 	.word	0x0000a1b0


	//   ....[4]....
        /*07e8*/ 	.word	0x0000b060


	//----- nvinfo : EIATTR_MBARRIER_INSTR_OFFSETS
	.align		4
.L_117:
        /*07ec*/ 	.byte	0x04, 0x39
        /*07ee*/ 	.short	(.L_119 - .L_118)


	//   ....[0]....
.L_118:
        /*07f0*/ 	.word	0x00000180
        /*07f4*/ 	.word	0x000000ff
        /*07f8*/ 	.word	0x0002d800
        /*07fc*/ 	.short	0x0100
        /*07fe*/ 	.byte	0x08
	.zero		1


	//   ....[1]....
        /*0800*/ 	.word	0x00000190
        /*0804*/ 	.word	0x000000ff
        /*0808*/ 	.word	0x0002d820
        /*080c*/ 	.short	0x0100
        /*080e*/ 	.byte	0x08
	.zero		1


	//   ....[2]....
        /*0810*/ 	.word	0x00000280
        /*0814*/ 	.word	0x000000ff
        /*0818*/ 	.word	0x0002d830
        /*081c*/ 	.short	0x0100
        /*081e*/ 	.byte	0x08
	.zero		1


	//   ....[3]....
        /*0820*/ 	.word	0x00000290
        /*0824*/ 	.word	0x000000ff
        /*0828*/ 	.word	0x0002d840
        /*082c*/ 	.short	0x0100
        /*082e*/ 	.byte	0x08
	.zero		1


	//   ....[4]....
        /*0830*/ 	.word	0x000002a0
        /*0834*/ 	.word	0x000000ff
        /*0838*/ 	.word	0x0002d838
        /*083c*/ 	.short	0x0100
        /*083e*/ 	.byte	0x08
	.zero		1


	//   ....[5]....
        /*0840*/ 	.word	0x000002b0
        /*0844*/ 	.word	0x000000ff
        /*0848*/ 	.word	0x0002d848
        /*084c*/ 	.short	0x0100
        /*084e*/ 	.byte	0x08
	.zero		1


	//   ....[6]....
        /*0850*/ 	.word	0x000003e0
        /*0854*/ 	.word	0x000000ff
        /*0858*/ 	.word	0x0002d850
        /*085c*/ 	.short	0x0100
        /*085e*/ 	.byte	0x08
	.zero		1


	//   ....[7]....
        /*0860*/ 	.word	0x000003f0
        /*0864*/ 	.word	0x000000ff
        /*0868*/ 	.word	0x0002d860
        /*086c*/ 	.short	0x0100
        /*086e*/ 	.byte	0x08
	.zero		1


	//   ....[8]....
        /*0870*/ 	.word	0x00000400
        /*0874*/ 	.word	0x000000ff
        /*0878*/ 	.word	0x0002d858
        /*087c*/ 	.short	0x0100
        /*087e*/ 	.byte	0x08
	.zero		1


	//   ....[9]....
        /*0880*/ 	.word	0x00000410
        /*0884*/ 	.word	0x000000ff
        /*0888*/ 	.word	0x0002d868
        /*088c*/ 	.short	0x0100
        /*088e*/ 	.byte	0x08
	.zero		1


	//   ....[10]....
        /*0890*/ 	.word	0x00000500
        /*0894*/ 	.word	0x000000ff
        /*0898*/ 	.word	0x0002d870
        /*089c*/ 	.short	0x0100
        /*089e*/ 	.byte	0x06
	.zero		1


	//   ....[11]....
        /*08a0*/ 	.word	0x00000510
        /*08a4*/ 	.word	0x000000ff
        /*08a8*/ 	.word	0x0002d880
        /*08ac*/ 	.short	0x0100
        /*08ae*/ 	.byte	0x06
	.zero		1


	//   ....[12]....
        /*08b0*/ 	.word	0x00000520
        /*08b4*/ 	.word	0x000000ff
        /*08b8*/ 	.word	0x0002d878
        /*08bc*/ 	.short	0x0100
        /*08be*/ 	.byte	0x06
	.zero		1


	//   ....[13]....
        /*08c0*/ 	.word	0x00000530
        /*08c4*/ 	.word	0x000000ff
        /*08c8*/ 	.word	0x0002d888
        /*08cc*/ 	.short	0x0100
        /*08ce*/ 	.byte	0x06
	.zero		1


	//   ....[14]....
        /*08d0*/ 	.word	0x00000660
        /*08d4*/ 	.word	0x000000ff
        /*08d8*/ 	.word	0x0002d890
        /*08dc*/ 	.short	0x0100
        /*08de*/ 	.byte	0x08
	.zero		1


	//   ....[15]....
        /*08e0*/ 	.word	0x00000670
        /*08e4*/ 	.word	0x000000ff
        /*08e8*/ 	.word	0x0002d8a0
        /*08ec*/ 	.short	0x0100
        /*08ee*/ 	.byte	0x08
	.zero		1


	//   ....[16]....
        /*08f0*/ 	.word	0x00000680
        /*08f4*/ 	.word	0x000000ff
        /*08f8*/ 	.word	0x0002d898
        /*08fc*/ 	.short	0x0100
        /*08fe*/ 	.byte	0x08
	.zero		1


	//   ....[17]....
        /*0900*/ 	.word	0x00000690
        /*0904*/ 	.word	0x000000ff
        /*0908*/ 	.word	0x0002d8a8
        /*090c*/ 	.short	0x0100
        /*090e*/ 	.byte	0x08
	.zero		1


	//   ....[18]....
        /*0910*/ 	.word	0x000007c0
        /*0914*/ 	.word	0x000000ff
        /*0918*/ 	.word	0x0002d8b0
        /*091c*/ 	.short	0x0100
        /*091e*/ 	.byte	0x08
	.zero		1


	//   ....[19]....
        /*0920*/ 	.word	0x000007d0
        /*0924*/ 	.word	0x000000ff
        /*0928*/ 	.word	0x0002d8c0
        /*092c*/ 	.short	0x0100
        /*092e*/ 	.byte	0x08
	.zero		1


	//   ....[20]....
        /*0930*/ 	.word	0x000007e0
        /*0934*/ 	.word	0x000000ff
        /*0938*/ 	.word	0x0002d8b8
        /*093c*/ 	.short	0x0100
        /*093e*/ 	.byte	0x08
	.zero		1


	//   ....[21]....
        /*0940*/ 	.word	0x000007f0
        /*0944*/ 	.word	0x000000ff
        /*0948*/ 	.word	0x0002d8c8
        /*094c*/ 	.short	0x0100
        /*094e*/ 	.byte	0x08
	.zero		1


	//   ....[22]....
        /*0950*/ 	.word	0x00001530
        /*0954*/ 	.word	0x000000ff
        /*0958*/ 	.word	0x0002d800
        /*095c*/ 	.short	0x010a
        /*095e*/ 	.byte	0x29
	.zero		1


	//   ....[23]....
        /*0960*/ 	.word	0x000015a0
        /*0964*/ 	.word	0x00000000
        /*0968*/ 	.word	0x0002d830
        /*096c*/ 	.short	0x010a
        /*096e*/ 	.byte	0x3f
	.zero		1


	//   ....[24]....
        /*0970*/ 	.word	0x000015f0
        /*0974*/ 	.word	0x00000000
        /*0978*/ 	.word	0x0002d830
        /*097c*/ 	.short	0x010a
        /*097e*/ 	.byte	0x3f
	.zero		1


	//   ....[25]....
        /*0980*/ 	.word	0x00002760
        /*0984*/ 	.word	0x000000ff
        /*0988*/ 	.word	0x00000000
        /*098c*/ 	.short	0x0101
        /*098e*/ 	.byte	0x06
	.zero		1


	//   ....[26]....
        /*0990*/ 	.word	0x00004110
        /*0994*/ 	.word	0x000000ff
        /*0998*/ 	.word	0x0002d830
        /*099c*/ 	.short	0x010a
        /*099e*/ 	.byte	0x06
	.zero		1


	//   ....[27]....
        /*09a0*/ 	.word	0x00004150
        /*09a4*/ 	.word	0x000000ff
        /*09a8*/ 	.word	0x0002d830
        /*09ac*/ 	.short	0x010a
        /*09ae*/ 	.byte	0x06
	.zero		1


	//   ....[28]....
        /*09b0*/ 	.word	0x00004430
        /*09b4*/ 	.word	0x000000ff
        /*09b8*/ 	.word	0x0002d850
        /*09bc*/ 	.short	0x010a
        /*09be*/ 	.byte	0x06
	.zero		1


	//   ....[29]....
        /*09c0*/ 	.word	0x00004470
        /*09c4*/ 	.word	0x000000ff
        /*09c8*/ 	.word	0x0002d850
        /*09cc*/ 	.short	0x010a
        /*09ce*/ 	.byte	0x06
	.zero		1


	//   ....[30]....
        /*09d0*/ 	.word	0x00004db0
        /*09d4*/ 	.word	0x000000ff
        /*09d8*/ 	.word	0x00000000
        /*09dc*/ 	.short	0x0101
        /*09de*/ 	.byte	0x06
	.zero		1


	//   ....[31]....
        /*09e0*/ 	.word	0x00006380
        /*09e4*/ 	.word	0x000000ff
        /*09e8*/ 	.word	0x00000000
        /*09ec*/ 	.short	0x0101
        /*09ee*/ 	.byte	0x06
	.zero		1


	//   ....[32]....
        /*09f0*/ 	.word	0x00006950
        /*09f4*/ 	.word	0x000000ff
        /*09f8*/ 	.word	0x0002d850
        /*09fc*/ 	.short	0x010a
        /*09fe*/ 	.byte	0x04
	.zero		1


	//   ....[33]....
        /*0a00*/ 	.word	0x00006990
        /*0a04*/ 	.word	0x000000ff
        /*0a08*/ 	.word	0x0002d850
        /*0a0c*/ 	.short	0x010a
        /*0a0e*/ 	.byte	0x04
	.zero		1


	//   ....[34]....
        /*0a10*/ 	.word	0x00007000
        /*0a14*/ 	.word	0x000000ff
        /*0a18*/ 	.word	0x00000000
        /*0a1c*/ 	.short	0x0101
        /*0a1e*/ 	.byte	0x04
	.zero		1


	//   ....[35]....
        /*0a20*/ 	.word	0x000081b0
        /*0a24*/ 	.word	0x000000ff
        /*0a28*/ 	.word	0x00000000
        /*0a2c*/ 	.short	0x0101
        /*0a2e*/ 	.byte	0x04
	.zero		1


	//   ....[36]....
        /*0a30*/ 	.word	0x0000a7b0
        /*0a34*/ 	.word	0x00000002
        /*0a38*/ 	.word	0x0002d840
        /*0a3c*/ 	.short	0x010a
        /*0a3e*/ 	.byte	0x3f
	.zero		1


	//   ....[37]....
        /*0a40*/ 	.word	0x0000ad60
        /*0a44*/ 	.word	0x00000002
        /*0a48*/ 	.word	0x0002d830
        /*0a4c*/ 	.short	0x0107
        /*0a4e*/ 	.byte	0x3f
	.zero		1


	//   ....[38]....
        /*0a50*/ 	.word	0x0000ae30
        /*0a54*/ 	.word	0x00000002
        /*0a58*/ 	.word	0x0002d830
        /*0a5c*/ 	.short	0x0101
        /*0a5e*/ 	.byte	0x3f
	.zero		1


	//   ....[39]....
        /*0a60*/ 	.word	0x0000b9f0
        /*0a64*/ 	.word	0x00000017
        /*0a68*/ 	.word	0x0002d800
        /*0a6c*/ 	.short	0x0107
        /*0a6e*/ 	.byte	0x3f
	.zero		1


	//   ....[40]....
        /*0a70*/ 	.word	0x0000bae0
        /*0a74*/ 	.word	0x00000017
        /*0a78*/ 	.word	0x0002d800
        /*0a7c*/ 	.short	0x0101
        /*0a7e*/ 	.byte	0x3f
	.zero		1


	//   ....[41]....
        /*0a80*/ 	.word	0x0000bb00
        /*0a84*/ 	.word	0x00000017
        /*0a88*/ 	.word	0x0002d820
        /*0a8c*/ 	.short	0x010a
        /*0a8e*/ 	.byte	0x3f
	.zero		1


	//   ....[42]....
        /*0a90*/ 	.word	0x0000bf20
        /*0a94*/ 	.word	0x00000005
        /*0a98*/ 	.word	0x0002d840
        /*0a9c*/ 	.short	0x010a
        /*0a9e*/ 	.byte	0x3f
	.zero		1


	//   ....[43]....
        /*0aa0*/ 	.word	0x0000c3b0
        /*0aa4*/ 	.word	0x00000005
        /*0aa8*/ 	.word	0x0002d830
        /*0aac*/ 	.short	0x0107
        /*0aae*/ 	.byte	0x3f
	.zero		1


	//   ....[44]....
        /*0ab0*/ 	.word	0x0000c470
        /*0ab4*/ 	.word	0x00000005
        /*0ab8*/ 	.word	0x0002d830
        /*0abc*/ 	.short	0x0101
        /*0abe*/ 	.byte	0x3f
	.zero		1


	//   ....[45]....
        /*0ac0*/ 	.word	0x0000c4d0
        /*0ac4*/ 	.word	0x00000005
        /*0ac8*/ 	.word	0x0002d860
        /*0acc*/ 	.short	0x010a
        /*0ace*/ 	.byte	0x3f
	.zero		1


	//   ....[46]....
        /*0ad0*/ 	.word	0x0000c9f0
        /*0ad4*/ 	.word	0x00000005
        /*0ad8*/ 	.word	0x0002d850
        /*0adc*/ 	.short	0x0107
        /*0ade*/ 	.byte	0x3f
	.zero		1


	//   ....[47]....
        /*0ae0*/ 	.word	0x0000caf0
        /*0ae4*/ 	.word	0x00000005
        /*0ae8*/ 	.word	0x0002d850
        /*0aec*/ 	.short	0x0101
        /*0aee*/ 	.byte	0x3f
	.zero		1


	//   ....[48]....
        /*0af0*/ 	.word	0x0000ccf0
        /*0af4*/ 	.word	0x00000000
        /*0af8*/ 	.word	0x0002d860
        /*0afc*/ 	.short	0x010a
        /*0afe*/ 	.byte	0x3f
	.zero		1


	//   ....[49]....
        /*0b00*/ 	.word	0x0000d170
        /*0b04*/ 	.word	0x00000000
        /*0b08*/ 	.word	0x0002d850
        /*0b0c*/ 	.short	0x0107
        /*0b0e*/ 	.byte	0x3f
	.zero		1


	//   ....[50]....
        /*0b10*/ 	.word	0x0000d240
        /*0b14*/ 	.word	0x00000000
        /*0b18*/ 	.word	0x0002d850
        /*0b1c*/ 	.short	0x0101
        /*0b1e*/ 	.byte	0x3f
	.zero		1


	//   ....[51]....
        /*0b20*/ 	.word	0x0000dd30
        /*0b24*/ 	.word	0x00000005
        /*0b28*/ 	.word	0x0002d820
        /*0b2c*/ 	.short	0x010a
        /*0b2e*/ 	.byte	0x3f
	.zero		1


	//   ....[52]....
        /*0b30*/ 	.word	0x0000deb0
        /*0b34*/ 	.word	0x00000003
        /*0b38*/ 	.word	0x0002d840
        /*0b3c*/ 	.short	0x010a
        /*0b3e*/ 	.byte	0x3f
	.zero		1


	//   ....[53]....
        /*0b40*/ 	.word	0x0000df50
        /*0b44*/ 	.word	0x00000005
        /*0b48*/ 	.word	0x0002d840
        /*0b4c*/ 	.short	0x010a
        /*0b4e*/ 	.byte	0x3f
	.zero		1


	//   ....[54]....
        /*0b50*/ 	.word	0x0000df90
        /*0b54*/ 	.word	0x00000003
        /*0b58*/ 	.word	0x0002d860
        /*0b5c*/ 	.short	0x010a
        /*0b5e*/ 	.byte	0x3f
	.zero		1


	//   ....[55]....
        /*0b60*/ 	.word	0x0000dfd0
        /*0b64*/ 	.word	0x00000005
        /*0b68*/ 	.word	0x0002d860
        /*0b6c*/ 	.short	0x010a
        /*0b6e*/ 	.byte	0x3f
	.zero		1


	//   ....[56]....
        /*0b70*/ 	.word	0x0000e040
        /*0b74*/ 	.word	0x00000003
        /*0b78*/ 	.word	0x0002d800
        /*0b7c*/ 	.short	0x010a
        /*0b7e*/ 	.byte	0x3f
	.zero		1


	//   ....[57]....
        /*0b80*/ 	.word	0x0000e090
        /*0b84*/ 	.word	0x00000000
        /*0b88*/ 	.word	0x0002d830
        /*0b8c*/ 	.short	0x010a
        /*0b8e*/ 	.byte	0x3f
	.zero		1


	//   ....[58]....
        /*0b90*/ 	.word	0x0000e0f0
        /*0b94*/ 	.word	0x00000009
        /*0b98*/ 	.word	0x0002d830
        /*0b9c*/ 	.short	0x010a
        /*0b9e*/ 	.byte	0x3f
	.zero		1


	//   ....[59]....
        /*0ba0*/ 	.word	0x0000e150
        /*0ba4*/ 	.word	0x00000008
        /*0ba8*/ 	.word	0x0002d850
        /*0bac*/ 	.short	0x010a
        /*0bae*/ 	.byte	0x3f
	.zero		1


	//   ....[60]....
        /*0bb0*/ 	.word	0x0000e1b0
        /*0bb4*/ 	.word	0x00000005
        /*0bb8*/ 	.word	0x0002d850
        /*0bbc*/ 	.short	0x010a
        /*0bbe*/ 	.byte	0x3f
	.zero		1


	//   ....[61]....
        /*0bc0*/ 	.word	0x0000e2d0
        /*0bc4*/ 	.word	0x00000002
        /*0bc8*/ 	.word	0x0002d840
        /*0bcc*/ 	.short	0x010a
        /*0bce*/ 	.byte	0x3f
	.zero		1


	//   ....[62]....
        /*0bd0*/ 	.word	0x0000f0f0
        /*0bd4*/ 	.word	0x00000017
        /*0bd8*/ 	.word	0x0002d820
        /*0bdc*/ 	.short	0x010a
        /*0bde*/ 	.byte	0x3f
	.zero		1


	//   ....[63]....
        /*0be0*/ 	.word	0x0000f140
        /*0be4*/ 	.word	0x00000005
        /*0be8*/ 	.word	0x0002d840
        /*0bec*/ 	.short	0x010a
        /*0bee*/ 	.byte	0x3f
	.zero		1


	//   ....[64]....
        /*0bf0*/ 	.word	0x0000f6e0
        /*0bf4*/ 	.word	0x00000005
        /*0bf8*/ 	.word	0x0002d860
        /*0bfc*/ 	.short	0x010a
        /*0bfe*/ 	.byte	0x3f
	.zero		1


	//   ....[65]....
        /*0c00*/ 	.word	0x0000fcc0
        /*0c04*/ 	.word	0x00000000
        /*0c08*/ 	.word	0x0002d860
        /*0c0c*/ 	.short	0x010a
        /*0c0e*/ 	.byte	0x3f
	.zero		1


	//   ....[66]....
        /*0c10*/ 	.word	0x00010c00
        /*0c14*/ 	.word	0x00000005
        /*0c18*/ 	.word	0x0002d820
        /*0c1c*/ 	.short	0x010a
        /*0c1e*/ 	.byte	0x3f
	.zero		1


	//   ....[67]....
        /*0c20*/ 	.word	0x00010da0
        /*0c24*/ 	.word	0x00000003
        /*0c28*/ 	.word	0x0002d840
        /*0c2c*/ 	.short	0x010a
        /*0c2e*/ 	.byte	0x3f
	.zero		1


	//   ....[68]....
        /*0c30*/ 	.word	0x00010df0
        /*0c34*/ 	.word	0x00000005
        /*0c38*/ 	.word	0x0002d840
        /*0c3c*/ 	.short	0x010a
        /*0c3e*/ 	.byte	0x3f
	.zero		1


	//   ....[69]....
        /*0c40*/ 	.word	0x00010e40
        /*0c44*/ 	.word	0x00000003
        /*0c48*/ 	.word	0x0002d860
        /*0c4c*/ 	.short	0x010a
        /*0c4e*/ 	.byte	0x3f
	.zero		1


	//----- nvinfo : EIATTR_NUM_MBARRIERS
	.align		4
.L_119:
        /*0c50*/ 	.byte	0x03, 0x38
        /*0c52*/ 	.short	0x0016


	//----- nvinfo : EIATTR_EXIT_INSTR_OFFSETS
	.align		4
        /*0c54*/ 	.byte	0x04, 0x1c
        /*0c56*/ 	.short	(.L_121 - .L_120)


	//   ....[0]....
.L_120:
        /*0c58*/ 	.word	0x000009a0


	//   ....[1]....
        /*0c5c*/ 	.word	0x00008d30


	//   ....[2]....
        /*0c60*/ 	.word	0x0000e020


	//----- nvinfo : EIATTR_MAX_THREADS
	.align		4
.L_121:
        /*0c64*/ 	.byte	0x04, 0x05
        /*0c66*/ 	.short	(.L_123 - .L_122)
.L_122:
        /*0c68*/ 	.word	0x00000200
        /*0c6c*/ 	.word	0x00000001
        /*0c70*/ 	.word	0x00000001


	//----- nvinfo : EIATTR_CRS_STACK_SIZE
	.align		4
.L_123:
        /*0c74*/ 	.byte	0x04, 0x1e
        /*0c76*/ 	.short	(.L_125 - .L_124)
.L_124:
        /*0c78*/ 	.word	0x00000000


	//----- nvinfo : EIATTR_CBANK_PARAM_SIZE
	.align		4
.L_125:
        /*0c7c*/ 	.byte	0x03, 0x19
        /*0c7e*/ 	.short	0x0af0


	//----- nvinfo : EIATTR_PARAM_CBANK
	.align		4
        /*0c80*/ 	.byte	0x04, 0x0a
        /*0c82*/ 	.short	(.L_127 - .L_126)
	.align		4
.L_126:
        /*0c84*/ 	.word	index@(.nv.constant0._ZN7cutlass13device_kernelIN5flash11enable_sm90INS1_16FlashAttnFwdSm90INS1_25CollectiveMainloopFwdSm90ILi2EN4cute5tupleIJNS5_1CILi1EEES8_S8_EEENS6_IJNS7_ILi192EEENS7_ILi128EEENS7_ILi96EEEEEELi96ENS_6half_tEfNS_4arch4Sm90ELb0ELb0ELb1ELb1ELb1ELb0ELb0ELb0ELb1ELb1ELb0ELb0EEENS1_21CollectiveEpilogueFwdINS6_IJSA_SC_SB_EEES9_SE_SG_Li384ELb1ELb1ELb0ELb0EEENS1_36VarlenDynamicPersistentTileSchedulerILi192ELi128ELi384ELi128ELb0ELb1ELb1ELb0ELb1ELb1EEEEEEEEEvNT_6ParamsE)
        /*0c88*/ 	.short	0x0210
        /*0c8a*/ 	.short	0x0af0


	//----- nvinfo : EIATTR_SW_WAR
	.align		4
.L_127:
        /*0c8c*/ 	.byte	0x04, 0x36
        /*0c8e*/ 	.short	(.L_129 - .L_128)
.L_128:
        /*0c90*/ 	.word	0x00000008
.L_129:


//--------------------- .nv.info._ZN7cutlass13device_kernelIN5flash11enable_sm90INS1_16FlashAttnFwdSm90INS1_25CollectiveMainloopFwdSm90ILi2EN4cute5tupleIJNS5_1CILi1EEES8_S8_EEENS6_IJNS7_ILi192EEENS7_ILi128EEENS7_ILi96EEEEEELi96ENS_6half_tEfNS_4arch4Sm90ELb0ELb0ELb1ELb1ELb1ELb1ELb0ELb0ELb1ELb1ELb0ELb0EEENS1_21CollectiveEpilogueFwdINS6_IJSA_SC_SB_EEES9_SE_SG_Li384ELb1ELb1ELb0ELb0EEENS1_36VarlenDynamicPersistentTileSchedulerILi192ELi128ELi384ELi128ELb0ELb1ELb1ELb0ELb1ELb1EEEEEEEEEvNT_6ParamsE --------------------------
	.section	.nv.info._ZN7cutlass13device_kernelIN5flash11enable_sm90INS1_16FlashAttnFwdSm90INS1_25CollectiveMainloopFwdSm90ILi2EN4cute5tupleIJNS5_1CILi1EEES8_S8_EEENS6_IJNS7_ILi192EEENS7_ILi128EEENS7_ILi96EEEEEELi96ENS_6half_tEfNS_4arch4Sm90ELb0ELb0ELb1ELb1ELb1ELb1ELb0ELb0ELb1ELb1ELb0ELb0EEENS1_21CollectiveEpilogueFwdINS6_IJSA_SC_SB_EEES9_SE_SG_Li384ELb1ELb1ELb0ELb0EEENS1_36VarlenDynamicPersistentTileSchedulerILi192ELi128ELi384ELi128ELb0ELb1ELb1ELb0ELb1ELb1EEEEEEEEEvNT_6ParamsE,"",@"SHT_CUDA_INFO"
	.sectionflags	@""
	.align	4


	//----- nvinfo : EIATTR_CUDA_API_VERSION
	.align		4
        /*0000*/ 	.byte	0x04, 0x37
        /*0002*/ 	.short	(.L_131 - .L_130)
.L_130:
        /*0004*/ 	.word	0x00000082


	//----- nvinfo : EIATTR_KPARAM_INFO
	.align		4
.L_131:
        /*0008*/ 	.byte	0x04, 0x17
        /*000a*/ 	.short	(.L_133 - .L_132)
.L_132:
        /*000c*/ 	.word	0x00000000
        /*0010*/ 	.short	0x0000
        /*0012*/ 	.short	0x0070
        /*0014*/ 	.byte	0x00, 0xf0, 0x01, 0x2a


	//----- nvinfo : EIATTR_SPARSE_MMA_MASK
	.align		4
.L_133:
        /*0018*/ 	.byte	0x03, 0x50
        /*001a*/ 	.short	0x0000


	//----- nvinfo : EIATTR_MAXREG_COUNT
	.align		4
        /*001c*/ 	.byte	0x03, 0x1b
        /*001e*/ 	.short	0x0080


	//----- nvinfo : EIATTR_NUM_BARRIERS
	.align		4
        /*0020*/ 	.byte	0x02, 0x4c
        /*0022*/ 	.byte	0x10
	.zero		1


	//----- nvinfo : EIATTR_EXTERNS
	.align		4
        /*0024*/ 	.byte	0x04, 0x0f
        /*0026*/ 	.short	(.L_135 - .L_134)


	//   ....[0]....
	.align		4
.L_134:
        /*0028*/ 	.word	index@(__assertfail)


	//----- nvinfo : EIATTR_ANNOTATIONS
	.align		4
.L_135:
        /*002c*/ 	.byte	0x04, 0x55
        /*002e*/ 	.short	(.L_137 - .L_136)


	//   ....[0]....
.L_136:
        /* <DEDUP_REMOVED lines=96> */


	//----- nvinfo : EIATTR_MERCURY_ISA_VERSION
	.align		4
.L_137:
        /*0620*/ 	.byte	0x03, 0x5f
        /*0622*/ 	.short	0x0101


	//----- nvinfo : EIATTR_UNUSED_LOAD_BYTE_OFFSET
	.align		4
        /*0624*/ 	.byte	0x04, 0x44
        /*0626*/ 	.short	(.L_139 - .L_138)


	//   ....[0]....
.L_138:
        /*0628*/ 	.word	0x00000a90
        /*062c*/ 	.word	0x0000fff0


	//   ....[1]....
        /*0630*/ 	.word	0x000114d0
        /*0634*/ 	.word	0x0000fff0


	//----- nvinfo : EIATTR_INT_WARP_WIDE_INSTR_OFFSETS
	.align		4
.L_139:
        /*0638*/ 	.byte	0x04, 0x31
        /*063a*/ 	.short	(.L_141 - .L_140)


	//   ....[0]....
.L_140:
        /*063c*/ 	.word	0x00000130


	//   ....[1]....
        /*0640*/ 	.word	0x00000170


	//   ....[2]....
        /*0644*/ 	.word	0x000001e0


	//   ....[3]....
        /*0648*/ 	.word	0x000158e0


	//   ....[4]....
        /*064c*/ 	.word	0x00015970


	//   ....[5]....
        /*0650*/ 	.word	0x000186d0


	//   ....[6]....
        /*0654*/ 	.word	0x00018760


	//----- nvinfo : EIATTR_COOP_GROUP_MASK_REGIDS
	.align		4
.L_141:
        /*0658*/ 	.byte	0x04, 0x29
        /*065a*/ 	.short	(.L_143 - .L_142)


	//   ....[0]....
.L_142:
        /*065c*/ 	.word	0xffffffff


	//   ....[1]....
        /*0660*/ 	.word	0xffffffff


	//   ....[2]....
        /*0664*/ 	.word	0xffffffff


	//   ....[3]....
        /*0668*/ 	.word	0xffffffff


	//   ....[4]....
        /*066c*/ 	.word	0xffffffff


	//   ....[5]....
        /*0670*/ 	.word	0xffffffff


	//   ....[6]....
        /*0674*/ 	.word	0xffffffff


	//   ....[7]....
        /*0678*/ 	.word	0xffffffff


	//   ....[8]....
        /*067c*/ 	.word	0xffffffff


	//   ....[9]....
        /*0680*/ 	.word	0xffffffff


	//   ....[10]....
        /*0684*/ 	.word	0xffffffff


	//   ....[11]....
        /*0688*/ 	.word	0xffffffff


	//   ....[12]....
        /*068c*/ 	.word	0xffffffff


	//   ....[13]....
        /*0690*/ 	.word	0xffffffff


	//   ....[14]....
        /*0694*/ 	.word	0xffffffff


	//   ....[15]....
        /*0698*/ 	.word	0xffffffff


	//   ....[16]....
        /*069c*/ 	.word	0xffffffff


	//   ....[17]....
        /*06a0*/ 	.word	0xffffffff


	//   ....[18]....
        /*06a4*/ 	.word	0xffffffff


	//   ....[19]....
        /*06a8*/ 	.word	0xffffffff


	//   ....[20]....
        /*06ac*/ 	.word	0xffffffff


	//   ....[21]....
        /*06b0*/ 	.word	0xffffffff


	//   ....[22]....
        /*06b4*/ 	.word	0xffffffff


	//   ....[23]....
        /*06b8*/ 	.word	0xffffffff


	//   ....[24]....
        /*06bc*/ 	.word	0xffffffff


	//   ....[25]....
        /*06c0*/ 	.word	0xffffffff


	//   ....[26]....
        /*06c4*/ 	.word	0xffffffff


	//   ....[27]....
        /*06c8*/ 	.word	0xffffffff


	//   ....[28]....
        /*06cc*/ 	.word	0xffffffff


	//   ....[29]....
        /*06d0*/ 	.word	0xffffffff


	//   ....[30]....
        /*06d4*/ 	.word	0xffffffff


	//   ....[31]....
        /*06d8*/ 	.word	0xffffffff


	//   ....[32]....
        /*06dc*/ 	.word	0xffffffff


	//   ....[33]....
        /*06e0*/ 	.word	0xffffffff


	//   ....[34]....
        /*06e4*/ 	.word	0xffffffff


	//   ....[35]....
        /*06e8*/ 	.word	0xffffffff


	//   ....[36]....
        /*06ec*/ 	.word	0xffffffff


	//   ....[37]....
        /*06f0*/ 	.word	0xffffffff


	//   ....[38]....
        /*06f4*/ 	.word	0xffffffff


	//   ....[39]....
        /*06f8*/ 	.word	0xffffffff


	//   ....[40]....
        /*06fc*/ 	.word	0xffffffff


	//   ....[41]....
        /*0700*/ 	.word	0xffffffff


	//   ....[42]....
        /*0704*/ 	.word	0xffffffff


	//   ....[43]....
        /*0708*/ 	.word	0xffffffff


	//   ....[44]....
        /*070c*/ 	.word	0xffffffff


	//   ....[45]....
        /*0710*/ 	.word	0xffffffff


	//   ....[46]....
        /*0714*/ 	.word	0xffffffff


	//   ....[47]....
        /*0718*/ 	.word	0xffffffff


	//   ....[48]....
        /*071c*/ 	.word	0xffffffff


	//   ....[49]....
        /*0720*/ 	.word	0xffffffff


	//   ....[50]....
        /*0724*/ 	.word	0xffffffff


	//   ....[51]....
        /*0728*/ 	.word	0xffffffff


	//   ....[52]....
        /*072c*/ 	.word	0xffffffff


	//   ....[53]....
        /*0730*/ 	.word	0xffffffff


	//   ....[54]....
        /*0734*/ 	.word	0xffffffff


	//   ....[55]....
        /*0738*/ 	.word	0xffffffff


	//   ....[56]....
        /*073c*/ 	.word	0xffffffff


	//   ....[57]....
        /*0740*/ 	.word	0xffffffff


	//   ....[58]....
        /*0744*/ 	.word	0xffffffff


	//   ....[59]....
        /*0748*/ 	.word	0xffffffff


	//   ....[60]....
        /*074c*/ 	.word	0xffffffff


	//   ....[61]....
        /*0750*/ 	.word	0xffffffff


	//   ....[62]....
        /*0754*/ 	.word	0xffffffff


	//   ....[63]....
        /*0758*/ 	.word	0xffffffff


	//   ....[64]....
        /*075c*/ 	.word	0xffffffff


	//   ....[65]....
        /*0760*/ 	.word	0xffffffff


	//   ....[66]....
        /*0764*/ 	.word	0xffffffff


	//   ....[67]....
        /*0768*/ 	.word	0xffffffff


	//   ....[68]....
        /*076c*/ 	.word	0xffffffff


	//   ....[69]....
        /*0770*/ 	.word	0xffffffff


	//   ....[70]....
        /*0774*/ 	.word	0xffffffff


	//   ....[71]....
        /*0778*/ 	.word	0xffffffff


	//   ....[72]....
        /*077c*/ 	.word	0xffffffff


	//   ....[73]....
        /*0780*/ 	.word	0xffffffff


	//   ....[74]....
        /*0784*/ 	.word	0xffffffff


	//   ....[75]....
        /*0788*/ 	.word	0xffffffff


	//   ....[76]....
        /*078c*/ 	.word	0xffffffff


	//   ....[77]....
        /*0790*/ 	.word	0xffffffff


	//   ....[78]....
        /*0794*/ 	.word	0xffffffff


	//   ....[79]....
        /*0798*/ 	.word	0xffffffff


	//   ....[80]....
        /*079c*/ 	.word	0xffffffff


	//   ....[81]....
        /*07a0*/ 	.word	0xffffffff


	//   ....[82]....
        /*07a4*/ 	.word	0xffffffff


	//   ....[83]....
        /*07a8*/ 	.word	0xffffffff


	//   ....[84]....
        /*07ac*/ 	.word	0xffffffff


	//   ....[85]....
        /*07b0*/ 	.word	0xffffffff


	//   ....[86]....
        /*07b4*/ 	.word	0xffffffff


	//   ....[87]....
        /*07b8*/ 	.word	0xffffffff


	//   ....[88]....
        /*07bc*/ 	.word	0xffffffff


	//   ....[89]....
        /*07c0*/ 	.word	0xffffffff


	//   ....[90]....
        /*07c4*/ 	.word	0xffffffff


	//   ....[91]....
        /*07c8*/ 	.word	0xffffffff


	//   ....[92]....
        /*07cc*/ 	.word	0xffffffff


	//   ....[93]....
        /*07d0*/ 	.word	0xffffffff


	//   ....[94]....
        /*07d4*/ 	.word	0xffffffff


	//   ....[95]....
        /*07d8*/ 	.word	0xffffffff


	//   ....[96]....
        /*07dc*/ 	.word	0xffffffff


	//   ....[97]....
        /*07e0*/ 	.word	0xffffffff


	//   ....[98]....
        /*07e4*/ 	.word	0xffffffff


	//   ....[99]....
        /*07e8*/ 	.word	0xffffffff


	//   ....[100]....
        /*07ec*/ 	.word	0xffffffff


	//   ....[101]....
        /*07f0*/ 	.word	0xffffffff


	//   ....[102]....
        /*07f4*/ 	.word	0xffffffff


	//   ....[103]....
        /*07f8*/ 	.word	0xffffffff


	//   ....[104]....
        /*07fc*/ 	.word	0xffffffff


	//   ....[105]....
        /*0800*/ 	.word	0xffffffff


	//   ....[106]....
        /*0804*/ 	.word	0xffffffff


	//   ....[107]....
        /*0808*/ 	.word	0xffffffff


	//   ....[108]....
        /*080c*/ 	.word	0xffffffff


	//   ....[109]....
        /*0810*/ 	.word	0xffffffff


	//   ....[110]....
        /*0814*/ 	.word	0xffffffff


	//   ....[111]....
        /*0818*/ 	.word	0xffffffff


	//   ....[112]....
        /*081c*/ 	.word	0xffffffff


	//   ....[113]....
        /*0820*/ 	.word	0xffffffff


	//   ....[114]....
        /*0824*/ 	.word	0xffffffff


	//   ....[115]....
        /*0828*/ 	.word	0xffffffff


	//   ....[116]....
        /*082c*/ 	.word	0xffffffff


	//   ....[117]....
        /*0830*/ 	.word	0xffffffff


	//   ....[118]....
        /*0834*/ 	.word	0xffffffff


	//   ....[119]....
        /*0838*/ 	.word	0xffffffff


	//   ....[120]....
        /*083c*/ 	.word	0xffffffff


	//   ....[121]....
        /*0840*/ 	.word	0xffffffff


	//   ....[122]....
        /*0844*/ 	.word	0xffffffff


	//   ....[123]....
        /*0848*/ 	.word	0xffffffff


	//   ....[124]....
        /*084c*/ 	.word	0xffffffff


	//   ....[125]....
        /*0850*/ 	.word	0xffffffff


	//   ....[126]....
        /*0854*/ 	.word	0xffffffff


	//   ....[127]....
        /*0858*/ 	.word	0xffffffff


	//   ....[128]....
        /*085c*/ 	.word	0xffffffff


	//   ....[129]....
        /*0860*/ 	.word	0x0500000f


	//   ....[130]....
        /*0864*/ 	.word	0x0500000f


	//   ....[131]....
        /*0868*/ 	.word	0x0500000f


	//   ....[132]....
        /*086c*/ 	.word	0x0500000f


	//   ....[133]....
        /*0870*/ 	.word	0x0500000f


	//   ....[134]....
        /*0874*/ 	.word	0x0500000f


	//   ....[135]....
        /*0878*/ 	.word	0x0500000f


	//   ....[136]....
        /*087c*/ 	.word	0x0500000f


	//   ....[137]....
        /*0880*/ 	.word	0x0500000f


	//   ....[138]....
        /*0884*/ 	.word	0x0500000f


	//   ....[139]....
        /*0888*/ 	.word	0x0500000f


	//   ....[140]....
        /*088c*/ 	.word	0x0500000f


	//   ....[141]....
        /*0890*/ 	.word	0x0500000f


	//   ....[142]....
        /*0894*/ 	.word	0x0500000f


	//   ....[143]....
        /*0898*/ 	.word	0x0500000f


	//   ....[144]....
        /*089c*/ 	.word	0x0500000f


	//   ....[145]....
        /*08a0*/ 	.word	0x0500000f


	//   ....[146]....
        /*08a4*/ 	.word	0x0500000f


	//   ....[147]....
        /*08a8*/ 	.word	0x0500000f


	//   ....[148]....
        /*08ac*/ 	.word	0x0500000f


	//   ....[149]....
        /*08b0*/ 	.word	0x0500000f


	//   ....[150]....
        /*08b4*/ 	.word	0x0500000f


	//   ....[151]....
        /*08b8*/ 	.word	0x0500000f


	//   ....[152]....
        /*08bc*/ 	.word	0x0500000f


	//   ....[153]....
        /*08c0*/ 	.word	0x0500000f


	//   ....[154]....
        /*08c4*/ 	.word	0x0500000f


	//   ....[155]....
        /*08c8*/ 	.word	0x0500000f


	//   ....[156]....
        /*08cc*/ 	.word	0x0500000f


	//   ....[157]....
        /*08d0*/ 	.word	0x0500000f


	//   ....[158]....
        /*08d4*/ 	.word	0x0500000f


	//   ....[159]....
        /*08d8*/ 	.word	0x0500000f


	//   ....[160]....
        /*08dc*/ 	.word	0x0500000f


	//   ....[161]....
        /*08e0*/ 	.word	0x0500000f


	//   ....[162]....
        /*08e4*/ 	.word	0x0500000f


	//   ....[163]....
        /*08e8*/ 	.word	0x0500000f


	//   ....[164]....
        /*08ec*/ 	.word	0x0500000f


	//   ....[165]....
        /*08f0*/ 	.word	0x0500000f


	//   ....[166]....
        /*08f4*/ 	.word	0x0500000f


	//   ....[167]....
        /*08f8*/ 	.word	0x0500000f


	//   ....[168]....
        /*08fc*/ 	.word	0x0500000f


	//   ....[169]....
        /*0900*/ 	.word	0x0500000f


	//   ....[170]....
        /*0904*/ 	.word	0x0500000f


	//   ....[171]....
        /*0908*/ 	.word	0x0500000f


	//   ....[172]....
        /*090c*/ 	.word	0x0500000f


	//   ....[173]....
        /*0910*/ 	.word	0x0500000f


	//   ....[174]....
        /*0914*/ 	.word	0x0500000f


	//   ....[175]....
        /*0918*/ 	.word	0x0500000f


	//   ....[176]....
        /*091c*/ 	.word	0x0500000f


	//   ....[177]....
        /*0920*/ 	.word	0x0500000f


	//   ....[178]....
        /*0924*/ 	.word	0x0500000f


	//   ....[179]....
        /*0928*/ 	.word	0x0500000f


	//   ....[180]....
        /*092c*/ 	.word	0x0500000f


	//   ....[181]....
        /*0930*/ 	.word	0x0500000f


	//   ....[182]....
        /*0934*/ 	.word	0x0500000f


	//   ....[183]....
        /*0938*/ 	.word	0x0500000f


	//   ....[184]....
        /*093c*/ 	.word	0x0500000f


	//   ....[185]....
        /*0940*/ 	.word	0x0500000f


	//   ....[186]....
        /*0944*/ 	.word	0x0500000f


	//   ....[187]....
        /*0948*/ 	.word	0x0500000f


	//   ....[188]....
        /*094c*/ 	.word	0x0500000f


	//   ....[189]....
        /*0950*/ 	.word	0x0500000f


	//   ....[190]....
        /*0954*/ 	.word	0x0500000f


	//   ....[191]....
        /*0958*/ 	.word	0x0500000f


	//   ....[192]....
        /*095c*/ 	.word	0x0500000f


	//   ....[193]....
        /*0960*/ 	.word	0x0500000f


	//   ....[194]....
        /*0964*/ 	.word	0x0500000f


	//   ....[195]....
        /*0968*/ 	.word	0x0500000f


	//   ....[196]....
        /*096c*/ 	.word	0x0500000f


	//   ....[197]....
        /*0970*/ 	.word	0x0500000f


	//   ....[198]....
        /*0974*/ 	.word	0x0500000f


	//   ....[199]....
        /*0978*/ 	.word	0x0500000f


	//   ....[200]....
        /*097c*/ 	.word	0x0500000f


	//   ....[201]....
        /*0980*/ 	.word	0x0500000f


	//   ....[202]....
        /*0984*/ 	.word	0x0500000f


	//   ....[203]....
        /*0988*/ 	.word	0x0500000f


	//   ....[204]....
        /*098c*/ 	.word	0x0500000f


	//   ....[205]....
        /*0990*/ 	.word	0x0500000f


	//   ....[206]....
        /*0994*/ 	.word	0x0500000f


	//   ....[207]....
        /*0998*/ 	.word	0x0500000f


	//   ....[208]....
        /*099c*/ 	.word	0x0500000f


	//   ....[209]....
        /*09a0*/ 	.word	0x0500000f


	//   ....[210]....
        /*09a4*/ 	.word	0x0500000f


	//   ....[211]....
        /*09a8*/ 	.word	0x0500000f


	//----- nvinfo : EIATTR_COOP_GROUP_INSTR_OFFSETS
	.align		4
.L_143:
        /*09ac*/ 	.byte	0x04, 0x28
        /*09ae*/ 	.short	(.L_145 - .L_144)


	//   ....[0]....
.L_144:
        /*09b0*/ 	.word	0x00000070


	//   ....[1]....
        /*09b4*/ 	.word	0x00000140


	//   ....[2]....
        /*09b8*/ 	.word	0x00000190


	//   ....[3]....
        /*09bc*/ 	.word	0x000003c0


	//   ....[4]....
        /*09c0*/ 	.word	0x00000520


	//   ....[5]....
        /*09c4*/ 	.word	0x00000640


	//   ....[6]....
        /*09c8*/ 	.word	0x000007a0


	//   ....[7]....
        /*09cc*/ 	.word	0x000031a0


	//   ....[8]....
        /*09d0*/ 	.word	0x000031b0


	//   ....[9]....
        /*09d4*/ 	.word	0x00004d30


	//   ....[10]....
        /*09d8*/ 	.word	0x00004d40


	//   ....[11]....
        /*09dc*/ 	.word	0x00006660


	//   ....[12]....
        /*09e0*/ 	.word	0x00006670


	//   ....[13]....
        /*09e4*/ 	.word	0x00006b80


	//   ....[14]....
        /*09e8*/ 	.word	0x00006ba0


	//   ....[15]....
        /*09ec*/ 	.word	0x00007210


	//   ....[16]....
        /*09f0*/ 	.word	0x000077e0


	//   ....[17]....
        /*09f4*/ 	.word	0x000077f0


	//   ....[18]....
        /*09f8*/ 	.word	0x00007800


	//   ....[19]....
        /*09fc*/ 	.word	0x00007810


	//   ....[20]....
        /*0a00*/ 	.word	0x00009340


	//   ....[21]....
        /*0a04*/ 	.word	0x00009350


	//   ....[22]....
        /*0a08*/ 	.word	0x00009360


	//   ....[23]....
        /*0a0c*/ 	.word	0x00009370


	//   ....[24]....
        /*0a10*/ 	.word	0x0000c3b0


	//   ....[25]....
        /*0a14*/ 	.word	0x0000c3d0


	//   ....[26]....
        /*0a18*/ 	.word	0x0000c710


	//   ....[27]....
        /*0a1c*/ 	.word	0x0000c730


	//   ....[28]....
        /*0a20*/ 	.word	0x0000d920


	//   ....[29]....
        /*0a24*/ 	.word	0x0000f000


	//   ....[30]....
        /*0a28*/ 	.word	0x0000f080


	//   ....[31]....
        /*0a2c*/ 	.word	0x0000f690


	//   ....[32]....
        /*0a30*/ 	.word	0x0000f6f0


	//   ....[33]....
        /*0a34*/ 	.word	0x00010830


	//   ....[34]....
        /*0a38*/ 	.word	0x00010a50


	//   ....[35]....
        /*0a3c*/ 	.word	0x00010a90


	//   ....[36]....
        /*0a40*/ 	.word	0x00010b60


	//   ....[37]....
        /*0a44*/ 	.word	0x00010f20


	//   ....[38]....
        /*0a48*/ 	.word	0x00011f40


	//   ....[39]....
        /*0a4c*/ 	.word	0x00011f80


	//   ....[40]....
        /*0a50*/ 	.word	0x00011fb0


	//   ....[41]....
        /*0a54*/ 	.word	0x00011fc0


	//   ....[42]....
        /*0a58*/ 	.word	0x000124a0


	//   ....[43]....
        /*0a5c*/ 	.word	0x000124c0


	//   ....[44]....
        /*0a60*/ 	.word	0x000125e0


	//   ....[45]....
        /*0a64*/ 	.word	0x00012600


	//   ....[46]....
        /*0a68*/ 	.word	0x00012f20


	//   ....[47]....
        /*0a6c*/ 	.word	0x00012f30


	//   ....[48]....
        /*0a70*/ 	.word	0x00013090


	//   ....[49]....
        /*0a74*/ 	.word	0x000130a0


	//   ....[50]....
        /*0a78*/ 	.word	0x00013240


	//   ....[51]....
        /*0a7c*/ 	.word	0x00013410


	//   ....[52]....
        /*0a80*/ 	.word	0x00013440


	//   ....[53]....
        /*0a84*/ 	.word	0x00013470


	//   ....[54]....
        /*0a88*/ 	.word	0x000134a0


	//   ....[55]....
        /*0a8c*/ 	.word	0x000134d0


	//   ....[56]....
        /*0a90*/ 	.word	0x00013500


	//   ....[57]....
        /*0a94*/ 	.word	0x00013670


	//   ....[58]....
        /*0a98*/ 	.word	0x000136a0


	//   ....[59]....
        /*0a9c*/ 	.word	0x000136d0


	//   ....[60]....
        /*0aa0*/ 	.word	0x00013700


	//   ....[61]....
        /*0aa4*/ 	.word	0x00013730


	//   ....[62]....
        /*0aa8*/ 	.word	0x00013760


	//   ....[63]....
        /*0aac*/ 	.word	0x000137f0


	//   ....[64]....
        /*0ab0*/ 	.word	0x00013820


	//   ....[65]....
        /*0ab4*/ 	.word	0x000138a0


	//   ....[66]....
        /*0ab8*/ 	.word	0x00014420


	//   ....[67]....
        /*0abc*/ 	.word	0x00016570


	//   ....[68]....
        /*0ac0*/ 	.word	0x00016580


	//   ....[69]....
        /*0ac4*/ 	.word	0x00016640


	//   ....[70]....
        /*0ac8*/ 	.word	0x00016650


	//   ....[71]....
        /*0acc*/ 	.word	0x00016700


	//   ....[72]....
        /*0ad0*/ 	.word	0x00016710


	//   ....[73]....
        /*0ad4*/ 	.word	0x00016720


	//   ....[74]....
        /*0ad8*/ 	.word	0x00016730


	//   ....[75]....
        /*0adc*/ 	.word	0x00017130


	//   ....[76]....
        /*0ae0*/ 	.word	0x00017140


	//   ....[77]....
        /*0ae4*/ 	.word	0x00017200


	//   ....[78]....
        /*0ae8*/ 	.word	0x00017220


	//   ....[79]....
        /*0aec*/ 	.word	0x000172c0


	//   ....[80]....
        /*0af0*/ 	.word	0x000172e0


	//   ....[81]....
        /*0af4*/ 	.word	0x000172f0


	//   ....[82]....
        /*0af8*/ 	.word	0x00017300


	//   ....[83]....
        /*0afc*/ 	.word	0x00017420


	//   ....[84]....
        /*0b00*/ 	.word	0x00017430


	//   ....[85]....
        /*0b04*/ 	.word	0x00017440


	//   ....[86]....
        /*0b08*/ 	.word	0x000174d0


	//   ....[87]....
        /*0b0c*/ 	.word	0x00017cd0


	//   ....[88]....
        /*0b10*/ 	.word	0x00017ce0


	//   ....[89]....
        /*0b14*/ 	.word	0x00017d00


	//   ....[90]....
        /*0b18*/ 	.word	0x00017d80


	//   ....[91]....
        /*0b1c*/ 	.word	0x00017d90


	//   ....[92]....
        /*0b20*/ 	.word	0x00017df0


	//   ....[93]....
        /*0b24*/ 	.word	0x00017e20


	//   ....[94]....
        /*0b28*/ 	.word	0x00017e60


	//   ....[95]....
        /*0b2c*/ 	.word	0x00018110


	//   ....[96]....
        /*0b30*/ 	.word	0x00018130


	//   ....[97]....
        /*0b34*/ 	.word	0x000181d0


	//   ....[98]....
        /*0b38*/ 	.word	0x000181e0


	//   ....[99]....
        /*0b3c*/ 	.word	0x00018270


	//   ....[100]....
        /*0b40*/ 	.word	0x00018280


	//   ....[101]....
        /*0b44*/ 	.word	0x00018290


	//   ....[102]....
        /*0b48*/ 	.word	0x00018320


	//   ....[103]....
        /*0b4c*/ 	.word	0x00018910


	//   ....[104]....
        /*0b50*/ 	.word	0x00018920


	//   ....[105]....
        /*0b54*/ 	.word	0x000189a0


	//   ....[106]....
        /*0b58*/ 	.word	0x00018a50


	//   ....[107]....
        /*0b5c*/ 	.word	0x00018a70


	//   ....[108]....
        /*0b60*/ 	.word	0x00018af0


	//   ....[109]....
        /*0b64*/ 	.word	0x00018b10


	//   ....[110]....
        /*0b68*/ 	.word	0x00018b20


	//   ....[111]....
        /*0b6c*/ 	.word	0x00018f20


	//   ....[112]....
        /*0b70*/ 	.word	0x00018f50


	//   ....[113]....
        /*0b74*/ 	.word	0x00018f90


	//   ....[114]....
        /*0b78*/ 	.word	0x00018fc0


	//   ....[115]....
        /*0b7c*/ 	.word	0x00018ff0


	//   ....[116]....
        /*0b80*/ 	.word	0x00019020


	//   ....[117]....
        /*0b84*/ 	.word	0x00019050


	//   ....[118]....
        /*0b88*/ 	.word	0x00019080


	//   ....[119]....
        /*0b8c*/ 	.word	0x00019200


	//   ....[120]....
        /*0b90*/ 	.word	0x00019230


	//   ....[121]....
        /*0b94*/ 	.word	0x00019260


	//   ....[122]....
        /*0b98*/ 	.word	0x00019290


	//   ....[123]....
        /*0b9c*/ 	.word	0x000192c0


	//   ....[124]....
        /*0ba0*/ 	.word	0x000192f0


	//   ....[125]....
        /*0ba4*/ 	.word	0x000193b0


	//   ....[126]....
        /*0ba8*/ 	.word	0x000193d0


	//   ....[127]....
        /*0bac*/ 	.word	0x00019440


	//   ....[128]....
        /*0bb0*/ 	.word	0x000198b0


	//   ....[129]....
        /*0bb4*/ 	.word	0x00019bf0


	//   ....[130]....
        /*0bb8*/ 	.word	0x00019c80


	//   ....[131]....
        /*0bbc*/ 	.word	0x00019d70


	//   ....[132]....
        /*0bc0*/ 	.word	0x00019e00


	//   ....[133]....
        /*0bc4*/ 	.word	0x00019ee0


	//   ....[134]....
        /*0bc8*/ 	.word	0x00019f70


	//   ....[135]....
        /*0bcc*/ 	.word	0x0001a0b0


	//   ....[136]....
        /*0bd0*/ 	.word	0x0001a160


	//   ....[137]....
        /*0bd4*/ 	.word	0x0001a1f0


	//   ....[138]....
        /*0bd8*/ 	.word	0x0001a240


	//   ....[139]....
        /*0bdc*/ 	.word	0x0001a290


	//   ....[140]....
        /*0be0*/ 	.word	0x0001a380


	//   ....[141]....
        /*0be4*/ 	.word	0x0001a410


	//   ....[142]....
        /*0be8*/ 	.word	0x0001a460


	//   ....[143]....
        /*0bec*/ 	.word	0x0001a4b0


	//   ....[144]....
        /*0bf0*/ 	.word	0x0001a6d0


	//   ....[145]....
        /*0bf4*/ 	.word	0x0001a720


	//   ....[146]....
        /*0bf8*/ 	.word	0x0001a7b0


	//   ....[147]....
        /*0bfc*/ 	.word	0x0001a840


	//   ....[148]....
        /*0c00*/ 	.word	0x0001a900


	//   ....[149]....
        /*0c04*/ 	.word	0x0001abe0


	//   ....[150]....
        /*0c08*/ 	.word	0x0001acd0


	//   ....[151]....
        /*0c0c*/ 	.word	0x0001ad60


	//   ....[152]....
        /*0c10*/ 	.word	0x0001adc0


	//   ....[153]....
        /*0c14*/ 	.word	0x0001aee0


	//   ....[154]....
        /*0c18*/ 	.word	0x0001af40


	//   ....[155]....
        /*0c1c*/ 	.word	0x0001b060


	//   ....[156]....
        /*0c20*/ 	.word	0x0001b0c0


	//   ....[157]....
        /*0c24*/ 	.word	0x0001b1b0


	//   ....[158]....
        /*0c28*/ 	.word	0x0001b2c0


	//   ....[159]....
        /*0c2c*/ 	.word	0x0001b330


	//   ....[160]....
        /*0c30*/ 	.word	0x0001b390


	//   ....[161]....
        /*0c34*/ 	.word	0x0001b4a0


	//   ....[162]....
        /*0c38*/ 	.word	0x0001b500


	//   ....[163]....
        /*0c3c*/ 	.word	0x0001b620


	//   ....[164]....
        /*0c40*/ 	.word	0x0001b680


	//   ....[165]....
        /*0c44*/ 	.word	0x0001b760


	//   ....[166]....
        /*0c48*/ 	.word	0x0001b830


	//   ....[167]....
        /*0c4c*/ 	.word	0x0001b920


	//   ....[168]....
        /*0c50*/ 	.word	0x0001b980


	//   ....[169]....
        /*0c54*/ 	.word	0x0001ba20


	//   ....[170]....
        /*0c58*/ 	.word	0x0001bbc0


	//   ....[171]....
        /*0c5c*/ 	.word	0x0001bc90


	//   ....[172]....
        /*0c60*/ 	.word	0x0001bd20


	//   ....[173]....
        /*0c64*/ 	.word	0x0001be00


	//   ....[174]....
        /*0c68*/ 	.word	0x0001be60


	//   ....[175]....
        /*0c6c*/ 	.word	0x0001bf30


	//   ....[176]....
        /*0c70*/ 	.word	0x0001bf90


	//   ....[177]....
        /*0c74*/ 	.word	0x0001c070


	//   ....[178]....
        /*0c78*/ 	.word	0x0001c160


	//   ....[179]....
        /*0c7c*/ 	.word	0x0001c200


	//   ....[180]....
        /*0c80*/ 	.word	0x0001c260


	//   ....[181]....
        /*0c84*/ 	.word	0x0001c360


	//   ....[182]....
        /*0c88*/ 	.word	0x0001c3c0


	//   ....[183]....
        /*0c8c*/ 	.word	0x0001c4c0


	//   ....[184]....
        /*0c90*/ 	.word	0x0001c520


	//   ....[185]....
        /*0c94*/ 	.word	0x0001c5f0


	//   ....[186]....
        /*0c98*/ 	.word	0x0001c740


	//   ....[187]....
        /*0c9c*/ 	.word	0x0001c7f0


	//   ....[188]....
        /*0ca0*/ 	.word	0x0001c900


	//   ....[189]....
        /*0ca4*/ 	.word	0x0001c9e0


	//   ....[190]....
        /*0ca8*/ 	.word	0x0001ca40


	//   ....[191]....
        /*0cac*/ 	.word	0x0001cb30


	//   ....[192]....
        /*0cb0*/ 	.word	0x0001cb90


	//   ....[193]....
        /*0cb4*/ 	.word	0x0001cc70


	//   ....[194]....
        /*0cb8*/ 	.word	0x0001cd00


	//   ....[195]....
        /*0cbc*/ 	.word	0x0001cda0


	//   ....[196]....
        /*0cc0*/ 	.word	0x0001cec0


	//   ....[197]....
        /*0cc4*/ 	.word	0x0001cf30


	//   ....[198]....
        /*0cc8*/ 	.word	0x0001cfa0


	//   ....[199]....
        /*0ccc*/ 	.word	0x0001d010


	//   ....[200]....
        /*0cd0*/ 	.word	0x0001d080


	//   ....[201]....
        /*0cd4*/ 	.word	0x0001d100


	//   ....[202]....
        /*0cd8*/ 	.word	0x0001d190


	//   ....[203]....
        /*0cdc*/ 	.word	0x0001d220


	//   ....[204]....
        /*0ce0*/ 	.word	0x0001d290


	//   ....[205]....
        /*0ce4*/ 	.word	0x0001d300


	//   ....[206]....
        /*0ce8*/ 	.word	0x0001d370


	//   ....[207]....
        /*0cec*/ 	.word	0x0001d3f0


	//   ....[208]....
        /*0cf0*/ 	.word	0x0001d460


	//   ....[209]....
        /*0cf4*/ 	.word	0x0001d500


	//   ....[210]....
        /*0cf8*/ 	.word	0x0001d590


	//   ....[211]....
        /*0cfc*/ 	.word	0x0001d6b0


	//----- nvinfo : EIATTR_REG_RECONFIG
	.align		4
.L_145:
        /*0d00*/ 	.byte	0x01, 0x54
	.zero		2


	//----- nvinfo : EIATTR_SYSCALL_OFFSETS
	.align		4
        /*0d04*/ 	.byte	0x04, 0x46
        /*0d06*/ 	.short	(.L_147 - .L_146)


	//   ....[0]....
.L_146:
        /*0d08*/ 	.word	0x00001ca0


	//   ....[1]....
        /*0d0c*/ 	.word	0x00001df0


	//   ....[2]....
        /*0d10*/ 	.word	0x000073e0


	//   ....[3]....
        /*0d14*/ 	.word	0x00007760


	//   ....[4]....
        /*0d18*/ 	.word	0x00015ad0


	//   ....[5]....
        /*0d1c*/ 	.word	0x00015c20


	//   ....[6]....
        /*0d20*/ 	.word	0x00015d10


	//   ....[7]....
        /*0d24*/ 	.word	0x00016ba0


	//----- nvinfo : EIATTR_MBARRIER_INSTR_OFFSETS
	.align		4
.L_147:
        /*0d28*/ 	.byte	0x04, 0x39
        /*0d2a*/ 	.short	(.L_149 - .L_148)


	//   ....[0]....
.L_148:
        /*0d2c*/ 	.word	0x00000270
        /*0d30*/ 	.word	0x000000ff
        /*0d34*/ 	.word	0x0002d800
        /*0d38*/ 	.short	0x0100
        /*0d3a*/ 	.byte	0x08
	.zero		1


	//   ....[1]....
        /*0d3c*/ 	.word	0x00000280
        /*0d40*/ 	.word	0x000000ff
        /*0d44*/ 	.word	0x0002d820
        /*0d48*/ 	.short	0x0100
        /*0d4a*/ 	.byte	0x08
	.zero		1


	//   ....[2]....
        /*0d4c*/ 	.word	0x00000370
        /*0d50*/ 	.word	0x000000ff
        /*0d54*/ 	.word	0x0002d830
        /*0d58*/ 	.short	0x0100
        /*0d5a*/ 	.byte	0x08
	.zero		1


	//   ....[3]....
        /*0d5c*/ 	.word	0x00000380
        /*0d60*/ 	.word	0x000000ff
        /*0d64*/ 	.word	0x0002d840
        /*0d68*/ 	.short	0x0100
        /*0d6a*/ 	.byte	0x08
	.zero		1


	//   ....[4]....
        /*0d6c*/ 	.word	0x00000390
        /*0d70*/ 	.word	0x000000ff
        /*0d74*/ 	.word	0x0002d838
        /*0d78*/ 	.short	0x0100
        /*0d7a*/ 	.byte	0x08
	.zero		1


	//   ....[5]....
        /*0d7c*/ 	.word	0x000003a0
        /*0d80*/ 	.word	0x000000ff
        /*0d84*/ 	.word	0x0002d848
        /*0d88*/ 	.short	0x0100
        /*0d8a*/ 	.byte	0x08
	.zero		1


	//   ....[6]....
        /*0d8c*/ 	.word	0x000004d0
        /*0d90*/ 	.word	0x000000ff
        /*0d94*/ 	.word	0x0002d850
        /*0d98*/ 	.short	0x0100
        /*0d9a*/ 	.byte	0x08
	.zero		1


	//   ....[7]....
        /*0d9c*/ 	.word	0x000004e0
        /*0da0*/ 	.word	0x000000ff
        /*0da4*/ 	.word	0x0002d860
        /*0da8*/ 	.short	0x0100
        /*0daa*/ 	.byte	0x08
	.zero		1


	//   ....[8]....
        /*0dac*/ 	.word	0x000004f0
        /*0db0*/ 	.word	0x000000ff
        /*0db4*/ 	.word	0x0002d858
        /*0db8*/ 	.short	0x0100
        /*0dba*/ 	.byte	0x08
	.zero		1


	//   ....[9]....
        /*0dbc*/ 	.word	0x00000500
        /*0dc0*/ 	.word	0x000000ff
        /*0dc4*/ 	.word	0x0002d868
        /*0dc8*/ 	.short	0x0100
        /*0dca*/ 	.byte	0x08
	.zero		1


	//   ....[10]....
        /*0dcc*/ 	.word	0x000005f0
        /*0dd0*/ 	.word	0x000000ff
        /*0dd4*/ 	.word	0x0002d870
        /*0dd8*/ 	.short	0x0100
        /*0dda*/ 	.byte	0x06
	.zero		1


	//   ....[11]....
        /*0ddc*/ 	.word	0x00000600
        /*0de0*/ 	.word	0x000000ff
        /*0de4*/ 	.word	0x0002d880
        /*0de8*/ 	.short	0x0100
        /*0dea*/ 	.byte	0x06
	.zero		1


	//   ....[12]....
        /*0dec*/ 	.word	0x00000610
        /*0df0*/ 	.word	0x000000ff
        /*0df4*/ 	.word	0x0002d878
        /*0df8*/ 	.short	0x0100
        /*0dfa*/ 	.byte	0x06
	.zero		1


	//   ....[13]....
        /*0dfc*/ 	.word	0x00000620
        /*0e00*/ 	.word	0x000000ff
        /*0e04*/ 	.word	0x0002d888
        /*0e08*/ 	.short	0x0100
        /*0e0a*/ 	.byte	0x06
	.zero		1


	//   ....[14]....
        /*0e0c*/ 	.word	0x00000750
        /*0e10*/ 	.word	0x000000ff
        /*0e14*/ 	.word	0x0002d890
        /*0e18*/ 	.short	0x0100
        /*0e1a*/ 	.byte	0x08
	.zero		1


	//   ....[15]....
        /*0e1c*/ 	.word	0x00000760
        /*0e20*/ 	.word	0x000000ff
        /*0e24*/ 	.word	0x0002d8a0
        /*0e28*/ 	.short	0x0100
        /*0e2a*/ 	.byte	0x08
	.zero		1


	//   ....[16]....
        /*0e2c*/ 	.word	0x00000770
        /*0e30*/ 	.word	0x000000ff
        /*0e34*/ 	.word	0x0002d898
        /*0e38*/ 	.short	0x0100
        /*0e3a*/ 	.byte	0x08
	.zero		1


	//   ....[17]....
        /*0e3c*/ 	.word	0x00000780
        /*0e40*/ 	.word	0x000000ff
        /*0e44*/ 	.word	0x0002d8a8
        /*0e48*/ 	.short	0x0100
        /*0e4a*/ 	.byte	0x08
	.zero		1


	//   ....[18]....
        /*0e4c*/ 	.word	0x000008b0
        /*0e50*/ 	.word	0x000000ff
        /*0e54*/ 	.word	0x0002d8b0
        /*0e58*/ 	.short	0x0100
        /*0e5a*/ 	.byte	0x08
	.zero		1


	//   ....[19]....
        /*0e5c*/ 	.word	0x000008c0
        /*0e60*/ 	.word	0x000000ff
        /*0e64*/ 	.word	0x0002d8c0
        /*0e68*/ 	.short	0x0100
        /*0e6a*/ 	.byte	0x08
	.zero		1


	//   ....[20]....
        /*0e6c*/ 	.word	0x000008d0
        /*0e70*/ 	.word	0x000000ff
        /*0e74*/ 	.word	0x0002d8b8
        /*0e78*/ 	.short	0x0100
        /*0e7a*/ 	.byte	0x08
	.zero		1


	//   ....[21]....
        /*0e7c*/ 	.word	0x000008e0
        /*0e80*/ 	.word	0x000000ff
        /*0e84*/ 	.word	0x0002d8c8
        /*0e88*/ 	.short	0x0100
        /*0e8a*/ 	.byte	0x08
	.zero		1


	//   ....[22]....
        /*0e8c*/ 	.word	0x00003150
        /*0e90*/ 	.word	0x0000003c
        /*0e94*/ 	.word	0x0002d890
        /*0e98*/ 	.short	0x010a
        /*0e9a*/ 	.byte	0x3f
	.zero		1


	//   ....[23]....
        /*0e9c*/ 	.word	0x00004ce0
        /*0ea0*/ 	.word	0x0000003c
        /*0ea4*/ 	.word	0x0002d890
        /*0ea8*/ 	.short	0x010a
        /*0eaa*/ 	.byte	0x3f
	.zero		1


	//   ....[24]....
        /*0eac*/ 	.word	0x000064b0
        /*0eb0*/ 	.word	0x0000003c
        /*0eb4*/ 	.word	0x0002d890
        /*0eb8*/ 	.short	0x010a
        /*0eba*/ 	.byte	0x3f
	.zero		1


	//   ....[25]....
        /*0ebc*/ 	.word	0x000069d0
        /*0ec0*/ 	.word	0x0000000b
        /*0ec4*/ 	.word	0x00000000
        /*0ec8*/ 	.short	0x0101
        /*0eca*/ 	.byte	0x3f
	.zero		1


	//   ....[26]....
        /*0ecc*/ 	.word	0x00006a10
        /*0ed0*/ 	.word	0x0000003c
        /*0ed4*/ 	.word	0x0002d8b0
        /*0ed8*/ 	.short	0x010a
        /*0eda*/ 	.byte	0x3f
	.zero		1


	//   ....[27]....
        /*0edc*/ 	.word	0x00006ef0
        /*0ee0*/ 	.word	0x0000003c
        /*0ee4*/ 	.word	0x00000000
        /*0ee8*/ 	.short	0x0101
        /*0eea*/ 	.byte	0x3f
	.zero		1


	//   ....[28]....
        /*0eec*/ 	.word	0x00007480
        /*0ef0*/ 	.word	0x00000002
        /*0ef4*/ 	.word	0x0002d800
        /*0ef8*/ 	.short	0x010a
        /*0efa*/ 	.byte	0x3f
	.zero		1


	//   ....[29]....
        /*0efc*/ 	.word	0x000074d0
        /*0f00*/ 	.word	0x00000002
        /*0f04*/ 	.word	0x0002d800
        /*0f08*/ 	.short	0x010a
        /*0f0a*/ 	.byte	0x3f
	.zero		1


	//   ....[30]....
        /*0f0c*/ 	.word	0x00007f50
        /*0f10*/ 	.word	0x00000002
        /*0f14*/ 	.word	0x0002d800
        /*0f18*/ 	.short	0x010a
        /*0f1a*/ 	.byte	0x3f
	.zero		1


	//   ....[31]....
        /*0f1c*/ 	.word	0x00009880
        /*0f20*/ 	.word	0x00000002
        /*0f24*/ 	.word	0x0002d800
        /*0f28*/ 	.short	0x010a
        /*0f2a*/ 	.byte	0x3f
	.zero		1


	//   ....[32]....
        /*0f2c*/ 	.word	0x0000ae20
        /*0f30*/ 	.word	0x00000000
        /*0f34*/ 	.word	0x0002d830
        /*0f38*/ 	.short	0x010a
        /*0f3a*/ 	.byte	0x3f
	.zero		1


	//   ....[33]....
        /*0f3c*/ 	.word	0x0000aef0
        /*0f40*/ 	.word	0x00000000
        /*0f44*/ 	.word	0x0002d830
        /*0f48*/ 	.short	0x010a
        /*0f4a*/ 	.byte	0x3f
	.zero		1


	//   ....[34]....
        /*0f4c*/ 	.word	0x0000cc80
        /*0f50*/ 	.word	0x0000000c
        /*0f54*/ 	.word	0x00000000
        /*0f58*/ 	.short	0x0101
        /*0f5a*/ 	.byte	0x3f
	.zero		1


	//   ....[35]....
        /*0f5c*/ 	.word	0x0000dbf0
        /*0f60*/ 	.word	0x00000009
        /*0f64*/ 	.word	0x0002d830
        /*0f68*/ 	.short	0x010a
        /*0f6a*/ 	.byte	0x3f
	.zero		1


	//   ....[36]....
        /*0f6c*/ 	.word	0x0000dc40
        /*0f70*/ 	.word	0x00000009
        /*0f74*/ 	.word	0x0002d830
        /*0f78*/ 	.short	0x010a
        /*0f7a*/ 	.byte	0x3f
	.zero		1


	//   ....[37]....
        /*0f7c*/ 	.word	0x0000e0f0
        /*0f80*/ 	.word	0x00000009
        /*0f84*/ 	.word	0x0002d850
        /*0f88*/ 	.short	0x010a
        /*0f8a*/ 	.byte	0x3f
	.zero		1


	//   ....[38]....
        /*0f8c*/ 	.word	0x0000e130
        /*0f90*/ 	.word	0x00000009
        /*0f94*/ 	.word	0x0002d850
        /*0f98*/ 	.short	0x010a
        /*0f9a*/ 	.byte	0x3f
	.zero		1


	//   ....[39]....
        /*0f9c*/ 	.word	0x0000e850
        /*0fa0*/ 	.word	0x00000006
        /*0fa4*/ 	.word	0x00000000
        /*0fa8*/ 	.short	0x0101
        /*0faa*/ 	.byte	0x3f
	.zero		1


	//   ....[40]....
        /*0fac*/ 	.word	0x00010220
        /*0fb0*/ 	.word	0x00000005
        /*0fb4*/ 	.word	0x00000000
        /*0fb8*/ 	.short	0x0101
        /*0fba*/ 	.byte	0x3f
	.zero		1


	//   ....[41]....
        /*0fbc*/ 	.word	0x000108b0
        /*0fc0*/ 	.word	0x00000005
        /*0fc4*/ 	.word	0x0002d850
        /*0fc8*/ 	.short	0x010a
        /*0fca*/ 	.byte	0x3f
	.zero		1


	//   ....[42]....
        /*0fcc*/ 	.word	0x00010960
        /*0fd0*/ 	.word	0x00000005
        /*0fd4*/ 	.word	0x0002d850
        /*0fd8*/ 	.short	0x010a
        /*0fda*/ 	.byte	0x3f
	.zero		1


	//   ....[43]....
        /*0fdc*/ 	.word	0x00011160
        /*0fe0*/ 	.word	0x00000005
        /*0fe4*/ 	.word	0x00000000
        /*0fe8*/ 	.short	0x0101
        /*0fea*/ 	.byte	0x3f
	.zero		1


	//   ....[44]....
        /*0fec*/ 	.word	0x000124b0
        /*0ff0*/ 	.word	0x00000000
        /*0ff4*/ 	.word	0x00000000
        /*0ff8*/ 	.short	0x0101
        /*0ffa*/ 	.byte	0x3f
	.zero		1


	//   ....[45]....
        /*0ffc*/ 	.word	0x00014500
        /*1000*/ 	.word	0x00000016
        /*1004*/ 	.word	0x0002d820
        /*1008*/ 	.short	0x010a
        /*100a*/ 	.byte	0x3f
	.zero		1


	//   ....[46]....
        /*100c*/ 	.word	0x000145c0
        /*1010*/ 	.word	0x00000008
        /*1014*/ 	.word	0x0002d8a0
        /*1018*/ 	.short	0x010a
        /*101a*/ 	.byte	0x3f
	.zero		1


	//   ....[47]....
        /*101c*/ 	.word	0x000149f0
        /*1020*/ 	.word	0x00000008
        /*1024*/ 	.word	0x0002d8c0
        /*1028*/ 	.short	0x010a
        /*102a*/ 	.byte	0x3f
	.zero		1


	//   ....[48]....
        /*102c*/ 	.word	0x00014f50
        /*1030*/ 	.word	0x00000008
        /*1034*/ 	.word	0x0002d8a0
        /*1038*/ 	.short	0x010a
        /*103a*/ 	.byte	0x3f
	.zero		1


	//   ....[49]....
        /*103c*/ 	.word	0x00015370
        /*1040*/ 	.word	0x00000008
        /*1044*/ 	.word	0x0002d8c0
        /*1048*/ 	.short	0x010a
        /*104a*/ 	.byte	0x3f
	.zero		1


	//   ....[50]....
        /*104c*/ 	.word	0x00016300
        /*1050*/ 	.word	0x00000000
        /*1054*/ 	.word	0x0002d840
        /*1058*/ 	.short	0x010a
        /*105a*/ 	.byte	0x3f
	.zero		1


	//   ....[51]....
        /*105c*/ 	.word	0x00016880
        /*1060*/ 	.word	0x00000000
        /*1064*/ 	.word	0x0002d830
        /*1068*/ 	.short	0x0107
        /*106a*/ 	.byte	0x3f
	.zero		1


	//   ....[52]....
        /*106c*/ 	.word	0x00016950
        /*1070*/ 	.word	0x00000000
        /*1074*/ 	.word	0x0002d830
        /*1078*/ 	.short	0x0101
        /*107a*/ 	.byte	0x3f
	.zero		1


	//   ....[53]....
        /*107c*/ 	.word	0x000175a0
        /*1080*/ 	.word	0x00000016
        /*1084*/ 	.word	0x0002d800
        /*1088*/ 	.short	0x0107
        /*108a*/ 	.byte	0x3f
	.zero		1


	//   ....[54]....
        /*108c*/ 	.word	0x00017690
        /*1090*/ 	.word	0x00000016
        /*1094*/ 	.word	0x0002d800
        /*1098*/ 	.short	0x0101
        /*109a*/ 	.byte	0x3f
	.zero		1


	//   ....[55]....
        /*109c*/ 	.word	0x000176b0
        /*10a0*/ 	.word	0x00000016
        /*10a4*/ 	.word	0x0002d820
        /*10a8*/ 	.short	0x010a
        /*10aa*/ 	.byte	0x3f
	.zero		1


	//   ....[56]....
        /*10ac*/ 	.word	0x00017ad0
        /*10b0*/ 	.word	0x00000005
        /*10b4*/ 	.word	0x0002d840
        /*10b8*/ 	.short	0x010a
        /*10ba*/ 	.byte	0x3f
	.zero		1


	//   ....[57]....
        /*10bc*/ 	.word	0x00017f10
        /*10c0*/ 	.word	0x00000005
        /*10c4*/ 	.word	0x0002d830
        /*10c8*/ 	.short	0x0107
        /*10ca*/ 	.byte	0x3f
	.zero		1


	//   ....[58]....
        /*10cc*/ 	.word	0x00017fd0
        /*10d0*/ 	.word	0x00000005
        /*10d4*/ 	.word	0x0002d830
        /*10d8*/ 	.short	0x0101
        /*10da*/ 	.byte	0x3f
	.zero		1


	//   ....[59]....
        /*10dc*/ 	.word	0x00018030
        /*10e0*/ 	.word	0x00000005
        /*10e4*/ 	.word	0x0002d860
        /*10e8*/ 	.short	0x010a
        /*10ea*/ 	.byte	0x3f
	.zero		1


	//   ....[60]....
        /*10ec*/ 	.word	0x00018510
        /*10f0*/ 	.word	0x00000005
        /*10f4*/ 	.word	0x0002d850
        /*10f8*/ 	.short	0x0107
        /*10fa*/ 	.byte	0x3f
	.zero		1


	//   ....[61]....
        /*10fc*/ 	.word	0x00018600
        /*1100*/ 	.word	0x00000005
        /*1104*/ 	.word	0x0002d850
        /*1108*/ 	.short	0x0101
        /*110a*/ 	.byte	0x3f
	.zero		1


	//   ....[62]....
        /*110c*/ 	.word	0x00018820
        /*1110*/ 	.word	0x00000000
        /*1114*/ 	.word	0x0002d860
        /*1118*/ 	.short	0x010a
        /*111a*/ 	.byte	0x3f
	.zero		1


	//   ....[63]....
        /*111c*/ 	.word	0x00018c50
        /*1120*/ 	.word	0x00000000
        /*1124*/ 	.word	0x0002d850
        /*1128*/ 	.short	0x0107
        /*112a*/ 	.byte	0x3f
	.zero		1


	//   ....[64]....
        /*112c*/ 	.word	0x00018d30
        /*1130*/ 	.word	0x00000000
        /*1134*/ 	.word	0x0002d850
        /*1138*/ 	.short	0x0101
        /*113a*/ 	.byte	0x3f
	.zero		1


	//   ....[65]....
        /*113c*/ 	.word	0x00019830
        /*1140*/ 	.word	0x00000005
        /*1144*/ 	.word	0x0002d820
        /*1148*/ 	.short	0x010a
        /*114a*/ 	.byte	0x3f
	.zero		1


	//   ....[66]....
        /*114c*/ 	.word	0x000199d0
        /*1150*/ 	.word	0x00000003
        /*1154*/ 	.word	0x0002d840
        /*1158*/ 	.short	0x010a
        /*115a*/ 	.byte	0x3f
	.zero		1


	//   ....[67]....
        /*115c*/ 	.word	0x00019a60
        /*1160*/ 	.word	0x00000005
        /*1164*/ 	.word	0x0002d840
        /*1168*/ 	.short	0x010a
        /*116a*/ 	.byte	0x3f
	.zero		1


	//   ....[68]....
        /*116c*/ 	.word	0x00019aa0
        /*1170*/ 	.word	0x00000003
        /*1174*/ 	.word	0x0002d860
        /*1178*/ 	.short	0x010a
        /*117a*/ 	.byte	0x3f
	.zero		1


	//   ....[69]....
        /*117c*/ 	.word	0x00019ae0
        /*1180*/ 	.word	0x00000005
        /*1184*/ 	.word	0x0002d860
        /*1188*/ 	.short	0x010a
        /*118a*/ 	.byte	0x3f
	.zero		1


	//   ....[70]....
        /*118c*/ 	.word	0x00019b40
        /*1190*/ 	.word	0x0000003c
        /*1194*/ 	.word	0x0002d890
        /*1198*/ 	.short	0x010a
        /*119a*/ 	.byte	0x3f
	.zero		1


	//   ....[71]....
        /*119c*/ 	.word	0x00019cc0
        /*11a0*/ 	.word	0x0000003c
        /*11a4*/ 	.word	0x0002d890
        /*11a8*/ 	.short	0x010a
        /*11aa*/ 	.byte	0x3f
	.zero		1


	//   ....[72]....
        /*11ac*/ 	.word	0x00019e40
        /*11b0*/ 	.word	0x0000003c
        /*11b4*/ 	.word	0x0002d890
        /*11b8*/ 	.short	0x010a
        /*11ba*/ 	.byte	0x3f
	.zero		1


	//   ....[73]....
        /*11bc*/ 	.word	0x00019fb0
        /*11c0*/ 	.word	0x0000003c
        /*11c4*/ 	.word	0x0002d8b0
        /*11c8*/ 	.short	0x010a
        /*11ca*/ 	.byte	0x3f
	.zero		1


	//   ....[74]....
        /*11cc*/ 	.word	0x0001a2d0
        /*11d0*/ 	.word	0x00000002
        /*11d4*/ 	.word	0x0002d800
        /*11d8*/ 	.short	0x010a
        /*11da*/ 	.byte	0x3f
	.zero		1


	//   ....[75]....
        /*11dc*/ 	.word	0x0001a4f0
        /*11e0*/ 	.word	0x00000002
        /*11e4*/ 	.word	0x0002d800
        /*11e8*/ 	.short	0x010a
        /*11ea*/ 	.byte	0x3f
	.zero		1


	//   ....[76]....
        /*11ec*/ 	.word	0x0001a540
        /*11f0*/ 	.word	0x00000000
        /*11f4*/ 	.word	0x0002d830
        /*11f8*/ 	.short	0x010a
        /*11fa*/ 	.byte	0x3f
	.zero		1


	//   ....[77]....
        /*11fc*/ 	.word	0x0001a590
        /*1200*/ 	.word	0x00000009
        /*1204*/ 	.word	0x0002d830
        /*1208*/ 	.short	0x010a
        /*120a*/ 	.byte	0x3f
	.zero		1


	//   ....[78]....
        /*120c*/ 	.word	0x0001a5e0
        /*1210*/ 	.word	0x00000009
        /*1214*/ 	.word	0x0002d850
        /*1218*/ 	.short	0x010a
        /*121a*/ 	.byte	0x3f
	.zero		1


	//   ....[79]....
        /*121c*/ 	.word	0x0001a630
        /*1220*/ 	.word	0x00000005
        /*1224*/ 	.word	0x0002d850
        /*1228*/ 	.short	0x010a
        /*122a*/ 	.byte	0x3f
	.zero		1


	//   ....[80]....
        /*122c*/ 	.word	0x0001a9c0
        /*1230*/ 	.word	0x00000016
        /*1234*/ 	.word	0x0002d820
        /*1238*/ 	.short	0x010a
        /*123a*/ 	.byte	0x3f
	.zero		1


	//   ....[81]....
        /*123c*/ 	.word	0x0001aa10
        /*1240*/ 	.word	0x00000008
        /*1244*/ 	.word	0x0002d8a0
        /*1248*/ 	.short	0x010a
        /*124a*/ 	.byte	0x3f
	.zero		1


	//   ....[82]....
        /*124c*/ 	.word	0x0001aa60
        /*1250*/ 	.word	0x00000008
        /*1254*/ 	.word	0x0002d8c0
        /*1258*/ 	.short	0x010a
        /*125a*/ 	.byte	0x3f
	.zero		1


	//   ....[83]....
        /*125c*/ 	.word	0x0001aab0
        /*1260*/ 	.word	0x00000008
        /*1264*/ 	.word	0x0002d8a0
        /*1268*/ 	.short	0x010a
        /*126a*/ 	.byte	0x3f
	.zero		1


	//   ....[84]....
        /*126c*/ 	.word	0x0001ab00
        /*1270*/ 	.word	0x00000008
        /*1274*/ 	.word	0x0002d8c0
        /*1278*/ 	.short	0x010a
        /*127a*/ 	.byte	0x3f
	.zero		1


	//   ....[85]....
        /*127c*/ 	.word	0x0001ac20
        /*1280*/ 	.word	0x00000000
        /*1284*/ 	.word	0x0002d840
        /*1288*/ 	.short	0x010a
        /*128a*/ 	.byte	0x3f
	.zero		1


	//   ....[86]....
        /*128c*/ 	.word	0x0001bac0
        /*1290*/ 	.word	0x00000016
        /*1294*/ 	.word	0x0002d820
        /*1298*/ 	.short	0x010a
        /*129a*/ 	.byte	0x3f
	.zero		1


	//   ....[87]....
        /*129c*/ 	.word	0x0001bb10
        /*12a0*/ 	.word	0x00000005
        /*12a4*/ 	.word	0x0002d840
        /*12a8*/ 	.short	0x010a
        /*12aa*/ 	.byte	0x3f
	.zero		1


	//   ....[88]....
        /*12ac*/ 	.word	0x0001c0b0
        /*12b0*/ 	.word	0x00000005
        /*12b4*/ 	.word	0x0002d860
        /*12b8*/ 	.short	0x010a
        /*12ba*/ 	.byte	0x3f
	.zero		1


	//   ....[89]....
        /*12bc*/ 	.word	0x0001c690
        /*12c0*/ 	.word	0x00000000
        /*12c4*/ 	.word	0x0002d860
        /*12c8*/ 	.short	0x010a
        /*12ca*/ 	.byte	0x3f
	.zero		1


	//   ....[90]....
        /*12cc*/ 	.word	0x0001d5d0
        /*12d0*/ 	.word	0x00000005
        /*12d4*/ 	.word	0x0002d820
        /*12d8*/ 	.short	0x010a
        /*12da*/ 	.byte	0x3f
	.zero		1


	//   ....[91]....
        /*12dc*/ 	.word	0x0001d770
        /*12e0*/ 	.word	0x00000003
        /*12e4*/ 	.word	0x0002d840
        /*12e8*/ 	.short	0x010a
        /*12ea*/ 	.byte	0x3f
	.zero		1


	//   ....[92]....
        /*12ec*/ 	.word	0x0001d7c0
        /*12f0*/ 	.word	0x00000005
        /*12f4*/ 	.word	0x0002d840
        /*12f8*/ 	.short	0x010a
        /*12fa*/ 	.byte	0x3f
	.zero		1


	//   ....[93]....
        /*12fc*/ 	.word	0x0001d810
        /*1300*/ 	.word	0x00000003
        /*1304*/ 	.word	0x0002d860
        /*1308*/ 	.short	0x010a
        /*130a*/ 	.byte	0x3f
	.zero		1


	//----- nvinfo : EIATTR_NUM_MBARRIERS
	.align		4
.L_149:
        /*130c*/ 	.byte	0x03, 0x38
        /*130e*/ 	.short	0x0016


	//----- nvinfo : EIATTR_EXIT_INSTR_OFFSETS
	.align		4
        /*1310*/ 	.byte	0x04, 0x1c
        /*1312*/ 	.short	(.L_151 - .L_150)


	//   ....[0]....
.L_150:
        /*1314*/ 	.word	0x00019b30


	//----- nvinfo : EIATTR_MAX_THREADS
	.align		4
.L_151:
        /*1318*/ 	.byte	0x04, 0x05
        /*131a*/ 	.short	(.L_153 - .L_152)
.L_152:
        /*131c*/ 	.word	0x00000200
        /*1320*/ 	.word	0x00000001
        /*1324*/ 	.word	0x00000001


	//----- nvinfo : EIATTR_CRS_STACK_SIZE
	.align		4
.L_153:
        /*1328*/ 	.byte	0x04, 0x1e
        /*132a*/ 	.short	(.L_155 - .L_154)
.L_154:
        /*132c*/ 	.word	0x00000000


	//----- nvinfo : EIATTR_CBANK_PARAM_SIZE
	.align		4
.L_155:
        /*1330*/ 	.byte	0x03, 0x19
        /*1332*/ 	.short	0x0af0


	//----- nvinfo : EIATTR_PARAM_CBANK
	.align		4
        /*1334*/ 	.byte	0x04, 0x0a
        /*1336*/ 	.short	(.L_157 - .L_156)
	.align		4
.L_156:
        /*1338*/ 	.word	index@(.nv.constant0._ZN7cutlass13device_kernelIN5flash11enable_sm90INS1_16FlashAttnFwdSm90INS1_25CollectiveMainloopFwdSm90ILi2EN4cute5tupleIJNS5_1CILi1EEES8_S8_EEENS6_IJNS7_ILi192EEENS7_ILi128EEENS7_ILi96EEEEEELi96ENS_6half_tEfNS_4arch4Sm90ELb0ELb0ELb1ELb1ELb1ELb1ELb0ELb0ELb1ELb1ELb0ELb0EEENS1_21CollectiveEpilogueFwdINS6_IJSA_SC_SB_EEES9_SE_SG_Li384ELb1ELb1ELb0ELb0EEENS1_36VarlenDynamicPersistentTileSchedulerILi192ELi128ELi384ELi128ELb0ELb1ELb1ELb0ELb1ELb1EEEEEEEEEvNT_6ParamsE)
        /*133c*/ 	.short	0x0210
        /*133e*/ 	.short	0x0af0


	//----- nvinfo : EIATTR_SW_WAR
	.align		4
.L_157:
        /*1340*/ 	.byte	0x04, 0x36
        /*1342*/ 	.short	(.L_159 - .L_158)
.L_158:
        /*1344*/ 	.word	0x00000008
.L_159:


//--------------------- .nv.info._ZN7cutlass13device_kernelIN5flash11enable_sm90INS1_16FlashAttnFwdSm90INS1_25CollectiveMainloopFwdSm90ILi2EN4cute5tupleIJNS5_1CILi1EEES8_S8_EEENS6_IJNS7_ILi192EEENS7_ILi128EEENS7_ILi96EEEEEELi96ENS_6half_tEfNS_4arch4Sm90ELb0ELb1ELb1ELb0ELb1ELb0ELb0ELb0ELb1ELb1ELb0ELb0EEENS1_21CollectiveEpilogueFwdINS6_IJSA_SC_SB_EEES9_SE_SG_Li384ELb0ELb1ELb0ELb0EEENS1_30DynamicPersistentTileSchedulerILi384ELi128ELb0ELb1ELb1EEEEEEEEEvNT_6ParamsE --------------------------
	.section	.nv.info._ZN7cutlass13device_kernelIN5flash11enable_sm90INS1_16FlashAttnFwdSm90INS1_25CollectiveMainloopFwdSm90ILi2EN4cute5tupleIJNS5_1CILi1EEES8_S8_EEENS6_IJNS7_ILi192EEENS7_ILi128EEENS7_ILi96EEEEEELi96ENS_6half_tEfNS_4arch4Sm90ELb0ELb1ELb1ELb0ELb1ELb0ELb0ELb0ELb1ELb1ELb0ELb0EEENS1_21CollectiveEpilogueFwdINS6_IJSA_SC_SB_EEES9_SE_SG_Li384ELb0ELb1ELb0ELb0EEENS1_30DynamicPersistentTileSchedulerILi384ELi128ELb0ELb1ELb1EEEEEEEEEvNT_6ParamsE,"",@"SHT_CUDA_INFO"
	.sectionflags	@""
	.align	4


	//----- nvinfo : EIATTR_CUDA_API_VERSION
	.align		4
        /*0000*/ 	.byte	0x04, 0x37
        /*0002*/ 	.short	(.L_161 - .L_160)
.L_160:
        /*0004*/ 	.word	0x00000082


	//----- nvinfo : EIATTR_KPARAM_INFO
	.align		4
.L_161:
        /*0008*/ 	.byte	0x04, 0x17
        /*000a*/ 	.short	(.L_163 - .L_162)
.L_162:
        /*000c*/ 	.word	0x00000000
        /*0010*/ 	.short	0x0000
        /*0012*/ 	.short	0x0070
        /*0014*/ 	.byte	0x00, 0xf0, 0x01, 0x2a


	//----- nvinfo : EIATTR_SPARSE_MMA_MASK
	.align		4
.L_163:
        /*0018*/ 	.byte	0x03, 0x50
        /*001a*/ 	.short	0x0000


	//----- nvinfo : EIATTR_MAXREG_COUNT
	.align		4
        /*001c*/ 	.byte	0x03, 0x1b
        /*001e*/ 	.short	0x0080


	//----- nvinfo : EIATTR_NUM_BARRIERS
	.align		4
        /*0020*/ 	.byte	0x02, 0x4c
        /*0022*/ 	.byte	0x10
	.zero		1


	//----- nvinfo : EIATTR_EXTERNS
	.align		4
        /*0024*/ 	.byte	0x04, 0x0f
        /*0026*/ 	.short	(.L_165 - .L_164)


	//   ....[0]....
	.align		4
.L_164:
        /*0028*/ 	.word	index@(__assertfail)


	//----- nvinfo : EIATTR_ANNOTATIONS
	.align		4
.L_165:
        /*002c*/ 	.byte	0x04, 0x55
        /*002e*/ 	.short	(.L_167 - .L_166)


	//   ....[0]....
.L_166:
        /* <DEDUP_REMOVED lines=12> */


	//----- nvinfo : EIATTR_MERCURY_ISA_VERSION
	.align		4
.L_167:
        /*00d8*/ 	.byte	0x03, 0x5f
        /*00da*/ 	.short	0x0101


	//----- nvinfo : EIATTR_INT_WARP_WIDE_INSTR_OFFSETS
	.align		4
        /*00dc*/ 	.byte	0x04, 0x31
        /*00de*/ 	.short	(.L_169 - .L_168)


	//   ....[0]....
.L_168:
        /*00e0*/ 	.word	0x000000c0


	//   ....[1]....
        /*00e4*/ 	.word	0x000000d0


	//   ....[2]....
        /*00e8*/ 	.word	0x00000170


	//   ....[3]....
        /*00ec*/ 	.word	0x000126e0


	//   ....[4]....
        /*00f0*/ 	.word	0x00012770


	//   ....[5]....
        /*00f4*/ 	.word	0x000152f0


	//   ....[6]....
        /*00f8*/ 	.word	0x00015380


	//----- nvinfo : EIATTR_COOP_GROUP_MASK_REGIDS
	.align		4
.L_169:
        /*00fc*/ 	.byte	0x04, 0x29
        /*00fe*/ 	.short	(.L_171 - .L_170)


	//   ....[0]....
.L_170:
        /*0100*/ 	.word	0xffffffff


	//   ....[1]....
        /*0104*/ 	.word	0xffffffff


	//   ....[2]....
        /*0108*/ 	.word	0xffffffff


	//   ....[3]....
        /*010c*/ 	.word	0xffffffff


	//   ....[4]....
        /*0110*/ 	.word	0xffffffff


	//   ....[5]....
        /*0114*/ 	.word	0xffffffff


	//   ....[6]....
        /*0118*/ 	.word	0xffffffff


	//   ....[7]....
        /*011c*/ 	.word	0xffffffff


	//   ....[8]....
        /*0120*/ 	.word	0xffffffff


	//   ....[9]....
        /*0124*/ 	.word	0xffffffff


	//   ....[10]....
        /*0128*/ 	.word	0xffffffff


	//   ....[11]....
        /*012c*/ 	.word	0xffffffff


	//   ....[12]....
        /*0130*/ 	.word	0xffffffff


	//   ....[13]....
        /*0134*/ 	.word	0xffffffff


	//   ....[14]....
        /*0138*/ 	.word	0xffffffff


	//   ....[15]....
        /*013c*/ 	.word	0xffffffff


	//   ....[16]....
        /*0140*/ 	.word	0xffffffff


	//   ....[17]....
        /*0144*/ 	.word	0xffffffff


	//   ....[18]....
        /*0148*/ 	.word	0xffffffff


	//   ....[19]....
        /*014c*/ 	.word	0xffffffff


	//   ....[20]....
        /*0150*/ 	.word	0xffffffff


	//   ....[21]....
        /*0154*/ 	.word	0xffffffff


	//   ....[22]....
        /*0158*/ 	.word	0xffffffff


	//   ....[23]....
        /*015c*/ 	.word	0xffffffff


	//   ....[24]....
        /*0160*/ 	.word	0xffffffff


	//   ....[25]....
        /*0164*/ 	.word	0xffffffff


	//   ....[26]....
        /*0168*/ 	.word	0xffffffff


	//   ....[27]....
        /*016c*/ 	.word	0xffffffff


	//   ....[28]....
        /*0170*/ 	.word	0xffffffff


	//   ....[29]....
        /*0174*/ 	.word	0xffffffff


	//   ....[30]....
        /*0178*/ 	.word	0xffffffff


	//   ....[31]....
        /*017c*/ 	.word	0xffffffff


	//   ....[32]....
        /*0180*/ 	.word	0xffffffff


	//   ....[33]....
        /*0184*/ 	.word	0xffffffff


	//   ....[34]....
        /*0188*/ 	.word	0xffffffff


	//   ....[35]....
        /*018c*/ 	.word	0xffffffff


	//   ....[36]....
        /*0190*/ 	.word	0xffffffff


	//   ....[37]....
        /*0194*/ 	.word	0xffffffff


	//   ....[38]....
        /*0198*/ 	.word	0xffffffff


	//   ....[39]....
        /*019c*/ 	.word	0xffffffff


	//   ....[40]....
        /*01a0*/ 	.word	0xffffffff


	//   ....[41]....
        /*01a4*/ 	.word	0xffffffff


	//   ....[42]....
        /*01a8*/ 	.word	0xffffffff


	//   ....[43]....
        /*01ac*/ 	.word	0xffffffff


	//   ....[44]....
        /*01b0*/ 	.word	0xffffffff


	//   ....[45]....
        /*01b4*/ 	.word	0xffffffff


	//   ....[46]....
        /*01b8*/ 	.word	0xffffffff


	//   ....[47]....
        /*01bc*/ 	.word	0xffffffff


	//   ....[48]....
        /*01c0*/ 	.word	0xffffffff


	//   ....[49]....
        /*01c4*/ 	.word	0xffffffff


	//   ....[50]....
        /*01c8*/ 	.word	0xffffffff


	//   ....[51]....
        /*01cc*/ 	.word	0xffffffff


	//   ....[52]....
        /*01d0*/ 	.word	0xffffffff


	//   ....[53]....
        /*01d4*/ 	.word	0xffffffff


	//   ....[54]....
        /*01d8*/ 	.word	0xffffffff


	//   ....[55]....
        /*01dc*/ 	.word	0xffffffff


	//   ....[56]....
        /*01e0*/ 	.word	0xffffffff


	//   ....[57]....
        /*01e4*/ 	.word	0xffffffff


	//   ....[58]....
        /*01e8*/ 	.word	0xffffffff


	//   ....[59]....
        /*01ec*/ 	.word	0xffffffff


	//   ....[60]....
        /*01f0*/ 	.word	0xffffffff


	//   ....[61]....
        /*01f4*/ 	.word	0xffffffff


	//   ....[62]....
        /*01f8*/ 	.word	0xffffffff


	//   ....[63]....
        /*01fc*/ 	.word	0xffffffff


	//   ....[64]....
        /*0200*/ 	.word	0xffffffff


	//   ....[65]....
        /*0204*/ 	.word	0xffffffff


	//   ....[66]....
        /*0208*/ 	.word	0xffffffff


	//   ....[67]....
        /*020c*/ 	.word	0xffffffff


	//   ....[68]....
        /*0210*/ 	.word	0xffffffff


	//   ....[69]....
        /*0214*/ 	.word	0xffffffff


	//   ....[70]....
        /*0218*/ 	.word	0xffffffff


	//   ....[71]....
        /*021c*/ 	.word	0xffffffff


	//   ....[72]....
        /*0220*/ 	.word	0xffffffff


	//   ....[73]....
        /*0224*/ 	.word	0xffffffff


	//   ....[74]....
        /*0228*/ 	.word	0xffffffff


	//   ....[75]....
        /*022c*/ 	.word	0xffffffff


	//   ....[76]....
        /*0230*/ 	.word	0xffffffff


	//   ....[77]....
        /*0234*/ 	.word	0xffffffff


	//   ....[78]....
        /*0238*/ 	.word	0xffffffff


	//   ....[79]....
        /*023c*/ 	.word	0xffffffff


	//   ....[80]....
        /*0240*/ 	.word	0xffffffff


	//   ....[81]....
        /*0244*/ 	.word	0xffffffff


	//   ....[82]....
        /*0248*/ 	.word	0xffffffff


	//   ....[83]....
        /*024c*/ 	.word	0xffffffff


	//   ....[84]....
        /*0250*/ 	.word	0xffffffff


	//   ....[85]....
        /*0254*/ 	.word	0xffffffff


	//   ....[86]....
        /*0258*/ 	.word	0xffffffff


	//   ....[87]....
        /*025c*/ 	.word	0xffffffff


	//   ....[88]....
        /*0260*/ 	.word	0xffffffff


	//   ....[89]....
        /*0264*/ 	.word	0xffffffff


	//   ....[90]....
        /*0268*/ 	.word	0xffffffff


	//   ....[91]....
        /*026c*/ 	.word	0xffffffff


	//   ....[92]....
        /*0270*/ 	.word	0xffffffff


	//   ....[93]....
        /*0274*/ 	.word	0xffffffff


	//   ....[94]....
        /*0278*/ 	.word	0xffffffff


	//   ....[95]....
        /*027c*/ 	.word	0xffffffff


	//   ....[96]....
        /*0280*/ 	.word	0x0500000f


	//   ....[97]....
        /*0284*/ 	.word	0x0500000f


	//   ....[98]....
        /*0288*/ 	.word	0x0500000f


	//   ....[99]....
        /*028c*/ 	.word	0x0500000f


	//   ....[100]....
        /*0290*/ 	.word	0x0500000f


	//   ....[101]....
        /*0294*/ 	.word	0x0500000f


	//   ....[102]....
        /*0298*/ 	.word	0x0500000f


	//   ....[103]....
        /*029c*/ 	.word	0x0500000f


	//   ....[104]....
        /*02a0*/ 	.word	0x0500000f


	//   ....[105]....
        /*02a4*/ 	.word	0x0500000f


	//   ....[106]....
        /*02a8*/ 	.word	0x0500000f


	//   ....[107]....
        /*02ac*/ 	.word	0x0500000f


	//   ....[108]....
        /*02b0*/ 	.word	0x0500000f


	//   ....[109]....
        /*02b4*/ 	.word	0x0500000f


	//   ....[110]....
        /*02b8*/ 	.word	0x0500000f


	//   ....[111]....
        /*02bc*/ 	.word	0x0500000f


	//   ....[112]....
        /*02c0*/ 	.word	0x0500000f


	//   ....[113]....
        /*02c4*/ 	.word	0x0500000f


	//   ....[114]....
        /*02c8*/ 	.word	0x0500000f


	//   ....[115]....
        /*02cc*/ 	.word	0x0500000f


	//   ....[116]....
        /*02d0*/ 	.word	0x0500000f


	//   ....[117]....
        /*02d4*/ 	.word	0x0500000f


	//   ....[118]....
        /*02d8*/ 	.word	0x0500000f


	//   ....[119]....
        /*02dc*/ 	.word	0x0500000f


	//   ....[120]....
        /*02e0*/ 	.word	0x0500000f


	//   ....[121]....
        /*02e4*/ 	.word	0x0500000f


	//   ....[122]....
        /*02e8*/ 	.word	0x0500000f


	//   ....[123]....
        /*02ec*/ 	.word	0x0500000f


	//   ....[124]....
        /*02f0*/ 	.word	0x0500000f


	//   ....[125]....
        /*02f4*/ 	.word	0x0500000f


	//   ....[126]....
        /*02f8*/ 	.word	0x0500000f


	//   ....[127]....
        /*02fc*/ 	.word	0x0500000f


	//   ....[128]....
        /*0300*/ 	.word	0x0500000f


	//   ....[129]....
        /*0304*/ 	.word	0x0500000f


	//   ....[130]....
        /*0308*/ 	.word	0x0500000f


	//   ....[131]....
        /*030c*/ 	.word	0x0500000f


	//   ....[132]....
        /*0310*/ 	.word	0x0500000f


	//   ....[133]....
        /*0314*/ 	.word	0x0500000f


	//   ....[134]....
        /*0318*/ 	.word	0x0500000f


	//   ....[135]....
        /*031c*/ 	.word	0x0500000f


	//   ....[136]....
        /*0320*/ 	.word	0x0500000f


	//   ....[137]....
        /*0324*/ 	.word	0x0500000f


	//   ....[138]....
        /*0328*/ 	.word	0x0500000f


	//   ....[139]....
        /*032c*/ 	.word	0x0500000f


	//   ....[140]....
        /*0330*/ 	.word	0x0500000f


	//   ....[141]....
        /*0334*/ 	.word	0x0500000f


	//   ....[142]....
        /*0338*/ 	.word	0x0500000f


	//----- nvinfo : EIATTR_COOP_GROUP_INSTR_OFFSETS
	.align		4
.L_171:
        /*033c*/ 	.byte	0x04, 0x28
        /*033e*/ 	.short	(.L_173 - .L_172)


	//   ....[0]....
.L_172:
        /*0340*/ 	.word	0x00000080


	//   ....[1]....
        /*0344*/ 	.word	0x00000090


	//   ....[2]....
        /*0348*/ 	.word	0x000002d0


	//   ....[3]....
        /*034c*/ 	.word	0x00000430


	//   ....[4]....
        /*0350*/ 	.word	0x00000550


	//   ....[5]....
        /*0354*/ 	.word	0x000006b0


	//   ....[6]....
        /*0358*/ 	.word	0x00001870


	//   ....[7]....
        /*035c*/ 	.word	0x000020a0


	//   ....[8]....
        /*0360*/ 	.word	0x00002aa0


	//   ....[9]....
        /*0364*/ 	.word	0x00003e10


	//   ....[10]....
        /*0368*/ 	.word	0x00003f20


	//   ....[11]....
        /*036c*/ 	.word	0x00004760


	//   ....[12]....
        /*0370*/ 	.word	0x000047c0


	//   ....[13]....
        /*0374*/ 	.word	0x00005390


	//   ....[14]....
        /*0378*/ 	.word	0x00006280


	//   ....[15]....
        /*037c*/ 	.word	0x00006ba0


	//   ....[16]....
        /*0380*/ 	.word	0x00007780


	//   ....[17]....
        /*0384*/ 	.word	0x00007880


	//   ....[18]....
        /*0388*/ 	.word	0x00008060


	//   ....[19]....
        /*038c*/ 	.word	0x00008110


	//   ....[20]....
        /*0390*/ 	.word	0x00009170


	//   ....[21]....
        /*0394*/ 	.word	0x0000a930


	//   ....[22]....
        /*0398*/ 	.word	0x0000a950


	//   ....[23]....
        /*039c*/ 	.word	0x0000a980


	//   ....[24]....
        /*03a0*/ 	.word	0x0000a990


	//   ....[25]....
        /*03a4*/ 	.word	0x0000bce0


	//   ....[26]....
        /*03a8*/ 	.word	0x0000c8b0


	//   ....[27]....
        /*03ac*/ 	.word	0x0000d1b0


	//   ....[28]....
        /*03b0*/ 	.word	0x0000dd90


	//   ....[29]....
        /*03b4*/ 	.word	0x0000de90


	//   ....[30]....
        /*03b8*/ 	.word	0x0000e690


	//   ....[31]....
        /*03bc*/ 	.word	0x0000e730


	//   ....[32]....
        /*03c0*/ 	.word	0x0000f780


	//   ....[33]....
        /*03c4*/ 	.word	0x0000f890


	//   ....[34]....
        /*03c8*/ 	.word	0x0000f8f0


	//   ....[35]....
        /*03cc*/ 	.word	0x0000f9c0


	//   ....[36]....
        /*03d0*/ 	.word	0x0000f9f0


	//   ....[37]....
        /*03d4*/ 	.word	0x00010930


	//   ....[38]....
        /*03d8*/ 	.word	0x00010960


	//   ....[39]....
        /*03dc*/ 	.word	0x00010990


	//   ....[40]....
        /*03e0*/ 	.word	0x000109c0


	//   ....[41]....
        /*03e4*/ 	.word	0x00010ed0


	//   ....[42]....
        /*03e8*/ 	.word	0x00010ef0


	//   ....[43]....
        /*03ec*/ 	.word	0x00011000


	//   ....[44]....
        /*03f0*/ 	.word	0x00011020


	//   ....[45]....
        /*03f4*/ 	.word	0x000116c0


	//   ....[46]....
        /*03f8*/ 	.word	0x000116d0


	//   ....[47]....
        /*03fc*/ 	.word	0x000117d0


	//   ....[48]....
        /*0400*/ 	.word	0x000117f0


	//   ....[49]....
        /*0404*/ 	.word	0x000119b0


	//   ....[50]....
        /*0408*/ 	.word	0x00013310


	//   ....[51]....
        /*040c*/ 	.word	0x00013330


	//   ....[52]....
        /*0410*/ 	.word	0x00013340


	//   ....[53]....
        /*0414*/ 	.word	0x000133e0


	//   ....[54]....
        /*0418*/ 	.word	0x00013400


	//   ....[55]....
        /*041c*/ 	.word	0x000134a0


	//   ....[56]....
        /*0420*/ 	.word	0x000134c0


	//   ....[57]....
        /*0424*/ 	.word	0x000134d0


	//   ....[58]....
        /*0428*/ 	.word	0x00013d60


	//   ....[59]....
        /*042c*/ 	.word	0x00013d80


	//   ....[60]....
        /*0430*/ 	.word	0x00013db0


	//   ....[61]....
        /*0434*/ 	.word	0x00013e60


	//   ....[62]....
        /*0438*/ 	.word	0x00013e70


	//   ....[63]....
        /*043c*/ 	.word	0x00013f10


	//   ....[64]....
        /*0440*/ 	.word	0x00013f20


	//   ....[65]....
        /*0444*/ 	.word	0x00013f30


	//   ....[66]....
        /*0448*/ 	.word	0x00013f40


	//   ....[67]....
        /*044c*/ 	.word	0x00014000


	//   ....[68]....
        /*0450*/ 	.word	0x00014020


	//   ....[69]....
        /*0454*/ 	.word	0x00014080


	//   ....[70]....
        /*0458*/ 	.word	0x000148c0


	//   ....[71]....
        /*045c*/ 	.word	0x000148d0


	//   ....[72]....
        /*0460*/ 	.word	0x000148f0


	//   ....[73]....
        /*0464*/ 	.word	0x00014970


	//   ....[74]....
        /*0468*/ 	.word	0x00014980


	//   ....[75]....
        /*046c*/ 	.word	0x000149e0


	//   ....[76]....
        /*0470*/ 	.word	0x00014a10


	//   ....[77]....
        /*0474*/ 	.word	0x00014a50


	//   ....[78]....
        /*0478*/ 	.word	0x00014d50


	//   ....[79]....
        /*047c*/ 	.word	0x00014d70


	//   ....[80]....
        /*0480*/ 	.word	0x00014e10


	//   ....[81]....
        /*0484*/ 	.word	0x00014e20


	//   ....[82]....
        /*0488*/ 	.word	0x00014eb0


	//   ....[83]....
        /*048c*/ 	.word	0x00014ec0


	//   ....[84]....
        /*0490*/ 	.word	0x00014ed0


	//   ....[85]....
        /*0494*/ 	.word	0x00014f60


	//   ....[86]....
        /*0498*/ 	.word	0x00015580


	//   ....[87]....
        /*049c*/ 	.word	0x00015590


	//   ....[88]....
        /*04a0*/ 	.word	0x000155e0


	//   ....[89]....
        /*04a4*/ 	.word	0x00015620


	//   ....[90]....
        /*04a8*/ 	.word	0x00015680


	//   ....[91]....
        /*04ac*/ 	.word	0x000156a0


	//   ....[92]....
        /*04b0*/ 	.word	0x00015720


	//   ....[93]....
        /*04b4*/ 	.word	0x00015740


	//   ....[94]....
        /*04b8*/ 	.word	0x00015aa0


	//   ....[95]....
        /*04bc*/ 	.word	0x00015c90


	//   ....[96]....
        /*04c0*/ 	.word	0x000162e0


	//   ....[97]....
        /*04c4*/ 	.word	0x000163c0


	//   ....[98]....
        /*04c8*/ 	.word	0x00016460


	//   ....[99]....
        /*04cc*/ 	.word	0x000164c0


	//   ....[100]....
        /*04d0*/ 	.word	0x000165d0


	//   ....[101]....
        /*04d4*/ 	.word	0x00016640


	//   ....[102]....
        /*04d8*/ 	.word	0x00016750


	//   ....[103]....
        /*04dc*/ 	.word	0x000167c0


	//   ....[104]....
        /*04e0*/ 	.word	0x000168c0


	//   ....[105]....
        /*04e4*/ 	.word	0x00016950


	//   ....[106]....
        /*04e8*/ 	.word	0x000169c0


	//   ....[107]....
        /*04ec*/ 	.word	0x00016a20


	//   ....[108]....
        /*04f0*/ 	.word	0x00016b30


	//   ....[109]....
        /*04f4*/ 	.word	0x00016b90


	//   ....[110]....
        /*04f8*/ 	.word	0x00016cb0


	//   ....[111]....
        /*04fc*/ 	.word	0x00016d10


	//   ....[112]....
        /*0500*/ 	.word	0x00016db0


	//   ....[113]....
        /*0504*/ 	.word	0x00016e80


	//   ....[114]....
        /*0508*/ 	.word	0x00016fa0


	//   ....[115]....
        /*050c*/ 	.word	0x00017000


	//   ....[116]....
        /*0510*/ 	.word	0x000170f0


	//   ....[117]....
        /*0514*/ 	.word	0x00017220


	//   ....[118]....
        /*0518*/ 	.word	0x000172d0


	//   ....[119]....
        /*051c*/ 	.word	0x00017350


	//   ....[120]....
        /*0520*/ 	.word	0x00017430


	//   ....[121]....
        /*0524*/ 	.word	0x00017490


	//   ....[122]....
        /*0528*/ 	.word	0x00017560


	//   ....[123]....
        /*052c*/ 	.word	0x000175c0


	//   ....[124]....
        /*0530*/ 	.word	0x00017690


	//   ....[125]....
        /*0534*/ 	.word	0x00017780


	//   ....[126]....
        /*0538*/ 	.word	0x00017820


	//   ....[127]....
        /*053c*/ 	.word	0x00017880


	//   ....[128]....
        /*0540*/ 	.word	0x00017980


	//   ....[129]....
        /*0544*/ 	.word	0x000179e0


	//   ....[130]....
        /*0548*/ 	.word	0x00017ae0


	//   ....[131]....
        /*054c*/ 	.word	0x00017b40


	//   ....[132]....
        /*0550*/ 	.word	0x00017c10


	//   ....[133]....
        /*0554*/ 	.word	0x00017d60


	//   ....[134]....
        /*0558*/ 	.word	0x00017e00


	//   ....[135]....
        /*055c*/ 	.word	0x00017e90


	//   ....[136]....
        /*0560*/ 	.word	0x00017f90


	//   ....[137]....
        /*0564*/ 	.word	0x00017ff0


	//   ....[138]....
        /*0568*/ 	.word	0x000180e0


	//   ....[139]....
        /*056c*/ 	.word	0x00018140


	//   ....[140]....
        /*0570*/ 	.word	0x00018200


	//   ....[141]....
        /*0574*/ 	.word	0x000182f0


	//   ....[142]....
        /*0578*/ 	.word	0x00018410


	//----- nvinfo : EIATTR_REG_RECONFIG
	.align		4
.L_173:
        /*057c*/ 	.byte	0x01, 0x54
	.zero		2


	//----- nvinfo : EIATTR_SYSCALL_OFFSETS
	.align		4
        /*0580*/ 	.byte	0x04, 0x46
        /*0582*/ 	.short	(.L_175 - .L_174)


	//   ....[0]....
.L_174:
        /*0584*/ 	.word	0x00001a60


	//   ....[1]....
        /*0588*/ 	.word	0x000128e0


	//   ....[2]....
        /*058c*/ 	.word	0x00012a30


	//   ....[3]....
        /*0590*/ 	.word	0x00012b20


	//   ....[4]....
        /*0594*/ 	.word	0x00013830


	//----- nvinfo : EIATTR_MBARRIER_INSTR_OFFSETS
	.align		4
.L_175:
        /*0598*/ 	.byte	0x04, 0x39
        /*059a*/ 	.short	(.L_177 - .L_176)


	//   ....[0]....
.L_176:
        /*059c*/ 	.word	0x00000180
        /*05a0*/ 	.word	0x000000ff
        /*05a4*/ 	.word	0x0002d800
        /*05a8*/ 	.short	0x0100
        /*05aa*/ 	.byte	0x08
	.zero		1


	//   ....[1]....
        /*05ac*/ 	.word	0x00000190
        /*05b0*/ 	.word	0x000000ff
        /*05b4*/ 	.word	0x0002d820
        /*05b8*/ 	.short	0x0100
        /*05ba*/ 	.byte	0x08
	.zero		1


	//   ....[2]....
        /*05bc*/ 	.word	0x00000280
        /*05c0*/ 	.word	0x000000ff
        /*05c4*/ 	.word	0x0002d830
        /*05c8*/ 	.short	0x0100
        /*05ca*/ 	.byte	0x08
	.zero		1


	//   ....[3]....
        /*05cc*/ 	.word	0x00000290
        /*05d0*/ 	.word	0x000000ff
        /*05d4*/ 	.word	0x0002d840
        /*05d8*/ 	.short	0x0100
        /*05da*/ 	.byte	0x08
	.zero		1


	//   ....[4]....
        /*05dc*/ 	.word	0x000002a0
        /*05e0*/ 	.word	0x000000ff
        /*05e4*/ 	.word	0x0002d838
        /*05e8*/ 	.short	0x0100
        /*05ea*/ 	.byte	0x08
	.zero		1


	//   ....[5]....
        /*05ec*/ 	.word	0x000002b0
        /*05f0*/ 	.word	0x000000ff
        /*05f4*/ 	.word	0x0002d848
        /*05f8*/ 	.short	0x0100
        /*05fa*/ 	.byte	0x08
	.zero		1


	//   ....[6]....
        /*05fc*/ 	.word	0x000003e0
        /*0600*/ 	.word	0x000000ff
        /*0604*/ 	.word	0x0002d850
        /*0608*/ 	.short	0x0100
        /*060a*/ 	.byte	0x08
	.zero		1


	//   ....[7]....
        /*060c*/ 	.word	0x000003f0
        /*0610*/ 	.word	0x000000ff
        /*0614*/ 	.word	0x0002d860
        /*0618*/ 	.short	0x0100
        /*061a*/ 	.byte	0x08
	.zero		1


	//   ....[8]....
        /*061c*/ 	.word	0x00000400
        /*0620*/ 	.word	0x000000ff
        /*0624*/ 	.word	0x0002d858
        /*0628*/ 	.short	0x0100
        /*062a*/ 	.byte	0x08
	.zero		1


	//   ....[9]....
        /*062c*/ 	.word	0x00000410
        /*0630*/ 	.word	0x000000ff
        /*0634*/ 	.word	0x0002d868
        /*0638*/ 	.short	0x0100
        /*063a*/ 	.byte	0x08
	.zero		1


	//   ....[10]....
        /*063c*/ 	.word	0x00000500
        /*0640*/ 	.word	0x000000ff
        /*0644*/ 	.word	0x0002d870
        /*0648*/ 	.short	0x0100
        /*064a*/ 	.byte	0x06
	.zero		1


	//   ....[11]....
        /*064c*/ 	.word	0x00000510
        /*0650*/ 	.word	0x000000ff
        /*0654*/ 	.word	0x0002d880
        /*0658*/ 	.short	0x0100
        /*065a*/ 	.byte	0x06
	.zero		1


	//   ....[12]....
        /*065c*/ 	.word	0x00000520
        /*0660*/ 	.word	0x000000ff
        /*0664*/ 	.word	0x0002d878
        /*0668*/ 	.short	0x0100
        /*066a*/ 	.byte	0x06
	.zero		1


	//   ....[13]....
        /*066c*/ 	.word	0x00000530
        /*0670*/ 	.word	0x000000ff
        /*0674*/ 	.word	0x0002d888
        /*0678*/ 	.short	0x0100
        /*067a*/ 	.byte	0x06
	.zero		1


	//   ....[14]....
        /*067c*/ 	.word	0x00000660
        /*0680*/ 	.word	0x000000ff
        /*0684*/ 	.word	0x0002d890
        /*0688*/ 	.short	0x0100
        /*068a*/ 	.byte	0x08
	.zero		1


	//   ....[15]....
        /*068c*/ 	.word	0x00000670
        /*0690*/ 	.word	0x000000ff
        /*0694*/ 	.word	0x0002d8a0
        /*0698*/ 	.short	0x0100
        /*069a*/ 	.byte	0x08
	.zero		1


	//   ....[16]....
        /*069c*/ 	.word	0x00000680
        /*06a0*/ 	.word	0x000000ff
        /*06a4*/ 	.word	0x0002d898
        /*06a8*/ 	.short	0x0100
        /*06aa*/ 	.byte	0x08
	.zero		1


	//   ....[17]....
        /*06ac*/ 	.word	0x00000690
        /*06b0*/ 	.word	0x000000ff
        /*06b4*/ 	.word	0x0002d8a8
        /*06b8*/ 	.short	0x0100
        /*06ba*/ 	.byte	0x08
	.zero		1


	//   ....[18]....
        /*06bc*/ 	.word	0x000007d0
        /*06c0*/ 	.word	0x000000ff
        /*06c4*/ 	.word	0x0002d8b0
        /*06c8*/ 	.short	0x0100
        /*06ca*/ 	.byte	0x08
	.zero		1


	//   ....[19]....
        /*06cc*/ 	.word	0x000007e0
        /*06d0*/ 	.word	0x000000ff
        /*06d4*/ 	.word	0x0002d8c0
        /*06d8*/ 	.short	0x0100
        /*06da*/ 	.byte	0x08
	.zero		1


	//   ....[20]....
        /*06dc*/ 	.word	0x000007f0
        /*06e0*/ 	.word	0x000000ff
        /*06e4*/ 	.word	0x0002d8b8
        /*06e8*/ 	.short	0x0100
        /*06ea*/ 	.byte	0x08
	.zero		1


	//   ....[21]....
        /*06ec*/ 	.word	0x00000800
        /*06f0*/ 	.word	0x000000ff
        /*06f4*/ 	.word	0x0002d8c8
        /*06f8*/ 	.short	0x0100
        /*06fa*/ 	.byte	0x08
	.zero		1


	//   ....[22]....
        /*06fc*/ 	.word	0x00001ae0
        /*0700*/ 	.word	0x000000ff
        /*0704*/ 	.word	0x0002d800
        /*0708*/ 	.short	0x010a
        /*070a*/ 	.byte	0x28
	.zero		1


	//   ....[23]....
        /*070c*/ 	.word	0x00001b60
        /*0710*/ 	.word	0x00000006
        /*0714*/ 	.word	0x0002d830
        /*0718*/ 	.short	0x010a
        /*071a*/ 	.byte	0x3f
	.zero		1


	//   ....[24]....
        /*071c*/ 	.word	0x00001ba0
        /*0720*/ 	.word	0x00000006
        /*0724*/ 	.word	0x0002d830
        /*0728*/ 	.short	0x010a
        /*072a*/ 	.byte	0x3f
	.zero		1


	//   ....[25]....
        /*072c*/ 	.word	0x00002450
        /*0730*/ 	.word	0x000000ff
        /*0734*/ 	.word	0x00000000
        /*0738*/ 	.short	0x0101
        /*073a*/ 	.byte	0x06
	.zero		1


	//   ....[26]....
        /*073c*/ 	.word	0x00005850
        /*0740*/ 	.word	0x000000ff
        /*0744*/ 	.word	0x0002d830
        /*0748*/ 	.short	0x010a
        /*074a*/ 	.byte	0x06
	.zero		1


	//   ....[27]....
        /*074c*/ 	.word	0x00005890
        /*0750*/ 	.word	0x000000ff
        /*0754*/ 	.word	0x0002d830
        /*0758*/ 	.short	0x010a
        /*075a*/ 	.byte	0x06
	.zero		1


	//   ....[28]....
        /*075c*/ 	.word	0x00005b60
        /*0760*/ 	.word	0x000000ff
        /*0764*/ 	.word	0x0002d850
        /*0768*/ 	.short	0x010a
        /*076a*/ 	.byte	0x06
	.zero		1


	//   ....[29]....
        /*076c*/ 	.word	0x00005ba0
        /*0770*/ 	.word	0x000000ff
        /*0774*/ 	.word	0x0002d850
        /*0778*/ 	.short	0x010a
        /*077a*/ 	.byte	0x06
	.zero		1


	//   ....[30]....
        /*077c*/ 	.word	0x000065a0
        /*0780*/ 	.word	0x000000ff
        /*0784*/ 	.word	0x00000000
        /*0788*/ 	.short	0x0101
        /*078a*/ 	.byte	0x06
	.zero		1


	//   ....[31]....
        /*078c*/ 	.word	0x00008c10
        /*0790*/ 	.word	0x000000ff
        /*0794*/ 	.word	0x00000000
        /*0798*/ 	.short	0x0101
        /*079a*/ 	.byte	0x06
	.zero		1


	//   ....[32]....
        /*079c*/ 	.word	0x00009530
        /*07a0*/ 	.word	0x000000ff
        /*07a4*/ 	.word	0x0002d830
        /*07a8*/ 	.short	0x010a
        /*07aa*/ 	.byte	0x06
	.zero		1


	//   ....[33]....
        /*07ac*/ 	.word	0x00009570
        /*07b0*/ 	.word	0x000000ff
        /*07b4*/ 	.word	0x0002d830
        /*07b8*/ 	.short	0x010a
        /*07ba*/ 	.byte	0x06
	.zero		1


	//   ....[34]....
        /*07bc*/ 	.word	0x00009840
        /*07c0*/ 	.word	0x000000ff
        /*07c4*/ 	.word	0x0002d850
        /*07c8*/ 	.short	0x010a
        /*07ca*/ 	.byte	0x06
	.zero		1


	//   ....[35]....
        /*07cc*/ 	.word	0x00009880
        /*07d0*/ 	.word	0x000000ff
        /*07d4*/ 	.word	0x0002d850
        /*07d8*/ 	.short	0x010a
        /*07da*/ 	.byte	0x06
	.zero		1


	//   ....[36]....
        /*07dc*/ 	.word	0x0000a1c0
        /*07e0*/ 	.word	0x000000ff
        /*07e4*/ 	.word	0x00000000
        /*07e8*/ 	.short	0x0101
        /*07ea*/ 	.byte	0x06
	.zero		1


	//   ....[37]....
        /*07ec*/ 	.word	0x0000b780
        /*07f0*/ 	.word	0x000000ff
        /*07f4*/ 	.word	0x00000000
        /*07f8*/ 	.short	0x0101
        /*07fa*/ 	.byte	0x06
	.zero		1


	//   ....[38]....
        /*07fc*/ 	.word	0x0000bea0
        /*0800*/ 	.word	0x000000ff
        /*0804*/ 	.word	0x0002d830
        /*0808*/ 	.short	0x010a
        /*080a*/ 	.byte	0x06
	.zero		1


	//   ....[39]....
        /*080c*/ 	.word	0x0000bee0
        /*0810*/ 	.word	0x000000ff
        /*0814*/ 	.word	0x0002d830
        /*0818*/ 	.short	0x010a
        /*081a*/ 	.byte	0x06
	.zero		1


	//   ....[40]....
        /*081c*/ 	.word	0x0000c1b0
        /*0820*/ 	.word	0x000000ff
        /*0824*/ 	.word	0x0002d850
        /*0828*/ 	.short	0x010a
        /*082a*/ 	.byte	0x06
	.zero		1


	//   ....[41]....
        /*082c*/ 	.word	0x0000c1f0
        /*0830*/ 	.word	0x000000ff
        /*0834*/ 	.word	0x0002d850
        /*0838*/ 	.short	0x010a
        /*083a*/ 	.byte	0x06
	.zero		1


	//   ....[42]....
        /*083c*/ 	.word	0x0000cbb0
        /*0840*/ 	.word	0x000000ff
        /*0844*/ 	.word	0x00000000
        /*0848*/ 	.short	0x0101
        /*084a*/ 	.byte	0x06
	.zero		1


	//   ....[43]....
        /*084c*/ 	.word	0x0000f220
        /*0850*/ 	.word	0x000000ff
        /*0854*/ 	.word	0x00000000
        /*0858*/ 	.short	0x0101
        /*085a*/ 	.byte	0x06
	.zero		1


	//   ....[44]....
        /*085c*/ 	.word	0x0000f800
        /*0860*/ 	.word	0x000000ff
        /*0864*/ 	.word	0x0002d850
        /*0868*/ 	.short	0x010a
        /*086a*/ 	.byte	0x08
	.zero		1


	//   ....[45]....
        /*086c*/ 	.word	0x0000f840
        /*0870*/ 	.word	0x000000ff
        /*0874*/ 	.word	0x0002d850
        /*0878*/ 	.short	0x010a
        /*087a*/ 	.byte	0x08
	.zero		1


	//   ....[46]....
        /*087c*/ 	.word	0x0000fed0
        /*0880*/ 	.word	0x000000ff
        /*0884*/ 	.word	0x00000000
        /*0888*/ 	.short	0x0101
        /*088a*/ 	.byte	0x08
	.zero		1


	//   ....[47]....
        /*088c*/ 	.word	0x00010f00
        /*0890*/ 	.word	0x000000ff
        /*0894*/ 	.word	0x00000000
        /*0898*/ 	.short	0x0101
        /*089a*/ 	.byte	0x05
	.zero		1


	//   ....[48]....
        /*089c*/ 	.word	0x00013090
        /*08a0*/ 	.word	0x00000006
        /*08a4*/ 	.word	0x0002d840
        /*08a8*/ 	.short	0x010a
        /*08aa*/ 	.byte	0x3f
	.zero		1


	//   ....[49]....
        /*08ac*/ 	.word	0x00013610
        /*08b0*/ 	.word	0x00000006
        /*08b4*/ 	.word	0x0002d830
        /*08b8*/ 	.short	0x0107
        /*08ba*/ 	.byte	0x3f
	.zero		1


	//   ....[50]....
        /*08bc*/ 	.word	0x000136e0
        /*08c0*/ 	.word	0x00000006
        /*08c4*/ 	.word	0x0002d830
        /*08c8*/ 	.short	0x0101
        /*08ca*/ 	.byte	0x3f
	.zero		1


	//   ....[51]....
        /*08cc*/ 	.word	0x000141d0
        /*08d0*/ 	.word	0x00000010
        /*08d4*/ 	.word	0x0002d800
        /*08d8*/ 	.short	0x0107
        /*08da*/ 	.byte	0x3f
	.zero		1


	//   ....[52]....
        /*08dc*/ 	.word	0x000142c0
        /*08e0*/ 	.word	0x00000010
        /*08e4*/ 	.word	0x0002d800
        /*08e8*/ 	.short	0x0101
        /*08ea*/ 	.byte	0x3f
	.zero		1


	//   ....[53]....
        /*08ec*/ 	.word	0x000142e0
        /*08f0*/ 	.word	0x00000010
        /*08f4*/ 	.word	0x0002d820
        /*08f8*/ 	.short	0x010a
        /*08fa*/ 	.byte	0x3f
	.zero		1


	//   ....[54]....
        /*08fc*/ 	.word	0x00014680
        /*0900*/ 	.word	0x00000006
        /*0904*/ 	.word	0x0002d840
        /*0908*/ 	.short	0x010a
        /*090a*/ 	.byte	0x3f
	.zero		1


	//   ....[55]....
        /*090c*/ 	.word	0x00014af0
        /*0910*/ 	.word	0x00000006
        /*0914*/ 	.word	0x0002d830
        /*0918*/ 	.short	0x0107
        /*091a*/ 	.byte	0x3f
	.zero		1


	//   ....[56]....
        /*091c*/ 	.word	0x00014bb0
        /*0920*/ 	.word	0x00000006
        /*0924*/ 	.word	0x0002d830
        /*0928*/ 	.short	0x0101
        /*092a*/ 	.byte	0x3f
	.zero		1


	//   ....[57]....
        /*092c*/ 	.word	0x00014c10
        /*0930*/ 	.word	0x00000006
        /*0934*/ 	.word	0x0002d860
        /*0938*/ 	.short	0x010a
        /*093a*/ 	.byte	0x3f
	.zero		1


	//   ....[58]....
        /*093c*/ 	.word	0x00015050
        /*0940*/ 	.word	0x00000006
        /*0944*/ 	.word	0x0002d850
        /*0948*/ 	.short	0x0107
        /*094a*/ 	.byte	0x3f
	.zero		1


	//   ....[59]....
        /*094c*/ 	.word	0x00015220
        /*0950*/ 	.word	0x00000006
        /*0954*/ 	.word	0x0002d850
        /*0958*/ 	.short	0x0101
        /*095a*/ 	.byte	0x3f
	.zero		1


	//   ....[60]....
        /*095c*/ 	.word	0x00015430
        /*0960*/ 	.word	0x00000004
        /*0964*/ 	.word	0x0002d860
        /*0968*/ 	.short	0x010a
        /*096a*/ 	.byte	0x3f
	.zero		1


	//   ....[61]....
        /*096c*/ 	.word	0x00015880
        /*0970*/ 	.word	0x00000004
        /*0974*/ 	.word	0x0002d850
        /*0978*/ 	.short	0x0107
        /*097a*/ 	.byte	0x3f
	.zero		1


	//   ....[62]....
        /*097c*/ 	.word	0x00015940
        /*0980*/ 	.word	0x00000004
        /*0984*/ 	.word	0x0002d850
        /*0988*/ 	.short	0x0101
        /*098a*/ 	.byte	0x3f
	.zero		1


	//   ....[63]....
        /*098c*/ 	.word	0x00015c10
        /*0990*/ 	.word	0x00000004
        /*0994*/ 	.word	0x0002d820
        /*0998*/ 	.short	0x010a
        /*099a*/ 	.byte	0x3f
	.zero		1


	//   ....[64]....
        /*099c*/ 	.word	0x00015d90
        /*09a0*/ 	.word	0x00000005
        /*09a4*/ 	.word	0x0002d840
        /*09a8*/ 	.short	0x010a
        /*09aa*/ 	.byte	0x3f
	.zero		1


	//   ....[65]....
        /*09ac*/ 	.word	0x00015e30
        /*09b0*/ 	.word	0x00000017
        /*09b4*/ 	.word	0x0002d840
        /*09b8*/ 	.short	0x010a
        /*09ba*/ 	.byte	0x3f
	.zero		1


	//   ....[66]....
        /*09bc*/ 	.word	0x00015e70
        /*09c0*/ 	.word	0x00000005
        /*09c4*/ 	.word	0x0002d860
        /*09c8*/ 	.short	0x010a
        /*09ca*/ 	.byte	0x3f
	.zero		1


	//   ....[67]....
        /*09cc*/ 	.word	0x00015eb0
        /*09d0*/ 	.word	0x00000017
        /*09d4*/ 	.word	0x0002d860
        /*09d8*/ 	.short	0x010a
        /*09da*/ 	.byte	0x3f
	.zero		1


	//   ....[68]....
        /*09dc*/ 	.word	0x00015f20
        /*09e0*/ 	.word	0x00000003
        /*09e4*/ 	.word	0x0002d800
        /*09e8*/ 	.short	0x010a
        /*09ea*/ 	.byte	0x3f
	.zero		1


	//   ....[69]....
        /*09ec*/ 	.word	0x00015f70
        /*09f0*/ 	.word	0x00000006
        /*09f4*/ 	.word	0x0002d830
        /*09f8*/ 	.short	0x010a
        /*09fa*/ 	.byte	0x3f
	.zero		1


	//   ....[70]....
        /*09fc*/ 	.word	0x00015fd0
        /*0a00*/ 	.word	0x00000007
        /*0a04*/ 	.word	0x0002d830
        /*0a08*/ 	.short	0x010a
        /*0a0a*/ 	.byte	0x3f
	.zero		1


	//   ....[71]....
        /*0a0c*/ 	.word	0x00016030
        /*0a10*/ 	.word	0x00000007
        /*0a14*/ 	.word	0x0002d850
        /*0a18*/ 	.short	0x010a
        /*0a1a*/ 	.byte	0x3f
	.zero		1


	//   ....[72]....
        /*0a1c*/ 	.word	0x00016090
        /*0a20*/ 	.word	0x00000008
        /*0a24*/ 	.word	0x0002d830
        /*0a28*/ 	.short	0x010a
        /*0a2a*/ 	.byte	0x3f
	.zero		1


	//   ....[73]....
        /*0a2c*/ 	.word	0x000160f0
        /*0a30*/ 	.word	0x00000008
        /*0a34*/ 	.word	0x0002d850
        /*0a38*/ 	.short	0x010a
        /*0a3a*/ 	.byte	0x3f
	.zero		1


	//   ....[74]....
        /*0a3c*/ 	.word	0x00016150
        /*0a40*/ 	.word	0x00000006
        /*0a44*/ 	.word	0x0002d830
        /*0a48*/ 	.short	0x010a
        /*0a4a*/ 	.byte	0x3f
	.zero		1


	//   ....[75]....
        /*0a4c*/ 	.word	0x000161b0
        /*0a50*/ 	.word	0x00000006
        /*0a54*/ 	.word	0x0002d850
        /*0a58*/ 	.short	0x010a
        /*0a5a*/ 	.byte	0x3f
	.zero		1


	//   ....[76]....
        /*0a5c*/ 	.word	0x00016210
        /*0a60*/ 	.word	0x00000004
        /*0a64*/ 	.word	0x0002d850
        /*0a68*/ 	.short	0x010a
        /*0a6a*/ 	.byte	0x3f
	.zero		1


	//   ....[77]....
        /*0a6c*/ 	.word	0x00016310
        /*0a70*/ 	.word	0x00000006
        /*0a74*/ 	.word	0x0002d840
        /*0a78*/ 	.short	0x010a
        /*0a7a*/ 	.byte	0x3f
	.zero		1


	//   ....[78]....
        /*0a7c*/ 	.word	0x00017120
        /*0a80*/ 	.word	0x00000010
        /*0a84*/ 	.word	0x0002d820
        /*0a88*/ 	.short	0x010a
        /*0a8a*/ 	.byte	0x3f
	.zero		1


	//   ....[79]....
        /*0a8c*/ 	.word	0x00017170
        /*0a90*/ 	.word	0x00000006
        /*0a94*/ 	.word	0x0002d840
        /*0a98*/ 	.short	0x010a
        /*0a9a*/ 	.byte	0x3f
	.zero		1


	//   ....[80]....
        /*0a9c*/ 	.word	0x000176d0
        /*0aa0*/ 	.word	0x00000006
        /*0aa4*/ 	.word	0x0002d860
        /*0aa8*/ 	.short	0x010a
        /*0aaa*/ 	.byte	0x3f
	.zero		1


	//   ....[81]....
        /*0aac*/ 	.word	0x00017cb0
        /*0ab0*/ 	.word	0x00000004
        /*0ab4*/ 	.word	0x0002d860
        /*0ab8*/ 	.short	0x010a
        /*0aba*/ 	.byte	0x3f
	.zero		1


	//   ....[82]....
        /*0abc*/ 	.word	0x00018330
        /*0ac0*/ 	.word	0x00000004
        /*0ac4*/ 	.word	0x0002d820
        /*0ac8*/ 	.short	0x010a
        /*0aca*/ 	.byte	0x3f
	.zero		1


	//   ....[83]....
        /*0acc*/ 	.word	0x000184d0
        /*0ad0*/ 	.word	0x00000005
        /*0ad4*/ 	.word	0x0002d840
        /*0ad8*/ 	.short	0x010a
        /*0ada*/ 	.byte	0x3f
	.zero		1


	//   ....[84]....
        /*0adc*/ 	.word	0x00018520
        /*0ae0*/ 	.word	0x00000017
        /*0ae4*/ 	.word	0x0002d840
        /*0ae8*/ 	.short	0x010a
        /*0aea*/ 	.byte	0x3f
	.zero		1


	//   ....[85]....
        /*0aec*/ 	.word	0x00018570
        /*0af0*/ 	.word	0x00000005
        /*0af4*/ 	.word	0x0002d860
        /*0af8*/ 	.short	0x010a
        /*0afa*/ 	.byte	0x3f
	.zero		1


	//----- nvinfo : EIATTR_NUM_MBARRIERS
	.align		4
.L_177:
        /*0afc*/ 	.byte	0x03, 0x38
        /*0afe*/ 	.short	0x0016


	//----- nvinfo : EIATTR_EXIT_INSTR_OFFSETS
	.align		4
        /*0b00*/ 	.byte	0x04, 0x1c
        /*0b02*/ 	.short	(.L_179 - .L_178)


	//   ....[0]....
.L_178:
        /*0b04*/ 	.word	0x00000970


	//   ....[1]....
        /*0b08*/ 	.word	0x00011920


	//   ....[2]....
        /*0b0c*/ 	.word	0x00015f00


	//----- nvinfo : EIATTR_MAX_THREADS
	.align		4
.L_179:
        /*0b10*/ 	.byte	0x04, 0x05
        /*0b12*/ 	.short	(.L_181 - .L_180)
.L_180:
        /*0b14*/ 	.word	0x00000200
        /*0b18*/ 	.word	0x00000001
        /*0b1c*/ 	.word	0x00000001


	//----- nvinfo : EIATTR_CRS_STACK_SIZE
	.align		4
.L_181:
        /*0b20*/ 	.byte	0x04, 0x1e
        /*0b22*/ 	.short	(.L_183 - .L_182)
.L_182:
        /*0b24*/ 	.word	0x00000000


	//----- nvinfo : EIATTR_CBANK_PARAM_SIZE
	.align		4
.L_183:
        /*0b28*/ 	.byte	0x03, 0x19
        /*0b2a*/ 	.short	0x0af0


	//----- nvinfo : EIATTR_PARAM_CBANK
	.align		4
        /*0b2c*/ 	.byte	0x04, 0x0a
        /*0b2e*/ 	.short	(.L_185 - .L_184)
	.align		4
.L_184:
        /*0b30*/ 	.word	index@(.nv.constant0._ZN7cutlass13device_kernelIN5flash11enable_sm90INS1_16FlashAttnFwdSm90INS1_25CollectiveMainloopFwdSm90ILi2EN4cute5tupleIJNS5_1CILi1EEES8_S8_EEENS6_IJNS7_ILi192EEENS7_ILi128EEENS7_ILi96EEEEEELi96ENS_6half_tEfNS_4arch4Sm90ELb0ELb1ELb1ELb0ELb1ELb0ELb0ELb0ELb1ELb1ELb0ELb0EEENS1_21CollectiveEpilogueFwdINS6_IJSA_SC_SB_EEES9_SE_SG_Li384ELb0ELb1ELb0ELb0EEENS1_30DynamicPersistentTileSchedulerILi384ELi128ELb0ELb1ELb1EEEEEEEEEvNT_6ParamsE)
        /*0b34*/ 	.short	0x0210
        /*0b36*/ 	.short	0x0af0


	//----- nvinfo : EIATTR_SW_WAR
	.align		4
.L_185:
        /*0b38*/ 	.byte	0x04, 0x36
        /*0b3a*/ 	.short	(.L_187 - .L_186)
.L_186:
        /*0b3c*/ 	.word	0x00000008
.L_187:


//--------------------- .nv.info._ZN7cutlass13device_kernelIN5flash11enable_sm90INS1_16FlashAttnFwdSm90INS1_25CollectiveMainloopFwdSm90ILi2EN4cute5tupleIJNS5_1CILi1EEES8_S8_EEENS6_IJNS7_ILi192EEENS7_ILi128EEENS7_ILi96EEEEEELi96ENS_6half_tEfNS_4arch4Sm90ELb0ELb1ELb1ELb1ELb1ELb0ELb0ELb0ELb1ELb1ELb0ELb0EEENS1_21CollectiveEpilogueFwdINS6_IJSA_SC_SB_EEES9_SE_SG_Li384ELb1ELb1ELb0ELb0EEENS1_36VarlenDynamicPersistentTileSchedulerILi192ELi128ELi384ELi128ELb0ELb1ELb1ELb1ELb0ELb1EEEEEEEEEvNT_6ParamsE --------------------------
	.section	.nv.info._ZN7cutlass13device_kernelIN5flash11enable_sm90INS1_16FlashAttnFwdSm90INS1_25CollectiveMainloopFwdSm90ILi2EN4cute5tupleIJNS5_1CILi1EEES8_S8_EEENS6_IJNS7_ILi192EEENS7_ILi128EEENS7_ILi96EEEEEELi96ENS_6half_tEfNS_4arch4Sm90ELb0ELb1ELb1ELb1ELb1ELb0ELb0ELb0ELb1ELb1ELb0ELb0EEENS1_21CollectiveEpilogueFwdINS6_IJSA_SC_SB_EEES9_SE_SG_Li384ELb1ELb1ELb0ELb0EEENS1_36VarlenDynamicPersistentTileSchedulerILi192ELi128ELi384ELi128ELb0ELb1ELb1ELb1ELb0ELb1EEEEEEEEEvNT_6ParamsE,"",@"SHT_CUDA_INFO"
	.sectionflags	@""
	.align	4


	//----- nvinfo : EIATTR_CUDA_API_VERSION
	.align		4
        /*0000*/ 	.byte	0x04, 0x37
        /*0002*/ 	.short	(.L_189 - .L_188)
.L_188:
        /*0004*/ 	.word	0x00000082


	//----- nvinfo : EIATTR_KPARAM_INFO
	.align		4
.L_189:
        /*0008*/ 	.byte	0x04, 0x17
        /*000a*/ 	.short	(.L_191 - .L_190)
.L_190:
        /*000c*/ 	.word	0x00000000
        /*0010*/ 	.short	0x0000
        /*0012*/ 	.short	0x0070
        /*0014*/ 	.byte	0x00, 0xf0, 0x01, 0x2a


	//----- nvinfo : EIATTR_SPARSE_MMA_MASK
	.align		4
.L_191:
        /*0018*/ 	.byte	0x03, 0x50
        /*001a*/ 	.short	0x0000


	//----- nvinfo : EIATTR_MAXREG_COUNT
	.align		4
        /*001c*/ 	.byte	0x03, 0x1b
        /*001e*/ 	.short	0x0080


	//----- nvinfo : EIATTR_NUM_BARRIERS
	.align		4
        /*0020*/ 	.byte	0x02, 0x4c
        /*0022*/ 	.byte	0x10
	.zero		1


	//----- nvinfo : EIATTR_EXTERNS
	.align		4
        /*0024*/ 	.byte	0x04, 0x0f
        /*0026*/ 	.short	(.L_193 - .L_192)


	//   ....[0]....
	.align		4
.L_192:
        /*0028*/ 	.word	index@(__assertfail)


	//----- nvinfo : EIATTR_ANNOTATIONS
	.align		4
.L_193:
        /*002c*/ 	.byte	0x04, 0x55
        /*002e*/ 	.short	(.L_195 - .L_194)


	//   ....[0]....
.L_194:
        /* <DEDUP_REMOVED lines=21> */


	//----- nvinfo : EIATTR_MERCURY_ISA_VERSION
	.align		4
.L_195:
        /*0168*/ 	.byte	0x03, 0x5f
        /*016a*/ 	.short	0x0101


	//----- nvinfo : EIATTR_UNUSED_LOAD_BYTE_OFFSET
	.align		4
        /*016c*/ 	.byte	0x04, 0x44
        /*016e*/ 	.short	(.L_197 - .L_196)


	//   ....[0]....
.L_196:
        /*0170*/ 	.word	0x00000980
        /*0174*/ 	.word	0x0000fff0


	//   ....[1]....
        /*0178*/ 	.word	0x00010300
        /*017c*/ 	.word	0x0000fff0


	//----- nvinfo : EIATTR_INT_WARP_WIDE_INSTR_OFFSETS
	.align		4
.L_197:
        /*0180*/ 	.byte	0x04, 0x31
        /*0182*/ 	.short	(.L_199 - .L_198)


	//   ....[0]....
.L_198:
        /*0184*/ 	.word	0x000000c0


	//   ....[1]....
        /*0188*/ 	.word	0x000000d0


	//   ....[2]....
        /*018c*/ 	.word	0x00000170


	//   ....[3]....
        /*0190*/ 	.word	0x000134c0


	//   ....[4]....
        /*0194*/ 	.word	0x00013550


	//   ....[5]....
        /*0198*/ 	.word	0x000162b0


	//   ....[6]....
        /*019c*/ 	.word	0x00016340


	//----- nvinfo : EIATTR_COOP_GROUP_MASK_REGIDS
	.align		4
.L_199:
        /*01a0*/ 	.byte	0x04, 0x29
        /*01a2*/ 	.short	(.L_201 - .L_200)


	//   ....[0]....
.L_200:
        /*01a4*/ 	.word	0xffffffff


	//   ....[1]....
        /*01a8*/ 	.word	0xffffffff


	//   ....[2]....
        /*01ac*/ 	.word	0xffffffff


	//   ....[3]....
        /*01b0*/ 	.word	0xffffffff


	//   ....[4]....
        /*01b4*/ 	.word	0xffffffff


	//   ....[5]....
        /*01b8*/ 	.word	0xffffffff


	//   ....[6]....
        /*01bc*/ 	.word	0xffffffff


	//   ....[7]....
        /*01c0*/ 	.word	0xffffffff


	//   ....[8]....
        /*01c4*/ 	.word	0xffffffff


	//   ....[9]....
        /*01c8*/ 	.word	0xffffffff


	//   ....[10]....
        /*01cc*/ 	.word	0xffffffff


	//   ....[11]....
        /*01d0*/ 	.word	0xffffffff


	//   ....[12]....
        /*01d4*/ 	.word	0xffffffff


	//   ....[13]....
        /*01d8*/ 	.word	0xffffffff


	//   ....[14]....
        /*01dc*/ 	.word	0xffffffff


	//   ....[15]....
        /*01e0*/ 	.word	0xffffffff


	//   ....[16]....
        /*01e4*/ 	.word	0xffffffff


	//   ....[17]....
        /*01e8*/ 	.word	0xffffffff


	//   ....[18]....
        /*01ec*/ 	.word	0xffffffff


	//   ....[19]....
        /*01f0*/ 	.word	0xffffffff


	//   ....[20]....
        /*01f4*/ 	.word	0xffffffff


	//   ....[21]....
        /*01f8*/ 	.word	0xffffffff


	//   ....[22]....
        /*01fc*/ 	.word	0xffffffff


	//   ....[23]....
        /*0200*/ 	.word	0xffffffff


	//   ....[24]....
        /*0204*/ 	.word	0xffffffff


	//   ....[25]....
        /*0208*/ 	.word	0xffffffff


	//   ....[26]....
        /*020c*/ 	.word	0xffffffff


	//   ....[27]....
        /*0210*/ 	.word	0xffffffff


	//   ....[28]....
        /*0214*/ 	.word	0xffffffff


	//   ....[29]....
        /*0218*/ 	.word	0xffffffff


	//   ....[30]....
        /*021c*/ 	.word	0xffffffff


	//   ....[31]....
        /*0220*/ 	.word	0xffffffff


	//   ....[32]....
        /*0224*/ 	.word	0xffffffff


	//   ....[33]....
        /*0228*/ 	.word	0xffffffff


	//   ....[34]....
        /*022c*/ 	.word	0xffffffff


	//   ....[35]....
        /*0230*/ 	.word	0xffffffff


	//   ....[36]....
        /*0234*/ 	.word	0xffffffff


	//   ....[37]....
        /*0238*/ 	.word	0xffffffff


	//   ....[38]....
        /*023c*/ 	.word	0xffffffff


	//   ....[39]....
        /*0240*/ 	.word	0xffffffff


	//   ....[40]....
        /*0244*/ 	.word	0xffffffff


	//   ....[41]....
        /*0248*/ 	.word	0xffffffff


	//   ....[42]....
        /*024c*/ 	.word	0xffffffff


	//   ....[43]....
        /*0250*/ 	.word	0xffffffff


	//   ....[44]....
        /*0254*/ 	.word	0xffffffff


	//   ....[45]....
        /*0258*/ 	.word	0xffffffff


	//   ....[46]....
        /*025c*/ 	.word	0xffffffff


	//   ....[47]....
        /*0260*/ 	.word	0xffffffff


	//   ....[48]....
        /*0264*/ 	.word	0xffffffff


	//   ....[49]....
        /*0268*/ 	.word	0xffffffff


	//   ....[50]....
        /*026c*/ 	.word	0xffffffff


	//   ....[51]....
        /*0270*/ 	.word	0xffffffff


	//   ....[52]....
        /*0274*/ 	.word	0xffffffff


	//   ....[53]....
        /*0278*/ 	.word	0xffffffff


	//   ....[54]....
        /*027c*/ 	.word	0xffffffff


	//   ....[55]....
        /*0280*/ 	.word	0xffffffff


	//   ....[56]....
        /*0284*/ 	.word	0xffffffff


	//   ....[57]....
        /*0288*/ 	.word	0xffffffff


	//   ....[58]....
        /*028c*/ 	.word	0xffffffff


	//   ....[59]....
        /*0290*/ 	.word	0xffffffff


	//   ....[60]....
        /*0294*/ 	.word	0xffffffff


	//   ....[61]....
        /*0298*/ 	.word	0xffffffff


	//   ....[62]....
        /*029c*/ 	.word	0xffffffff


	//   ....[63]....
        /*02a0*/ 	.word	0xffffffff


	//   ....[64]....
        /*02a4*/ 	.word	0xffffffff


	//   ....[65]....
        /*02a8*/ 	.word	0xffffffff


	//   ....[66]....
        /*02ac*/ 	.word	0xffffffff


	//   ....[67]....
        /*02b0*/ 	.word	0xffffffff


	//   ....[68]....
        /*02b4*/ 	.word	0xffffffff


	//   ....[69]....
        /*02b8*/ 	.word	0xffffffff


	//   ....[70]....
        /*02bc*/ 	.word	0xffffffff


	//   ....[71]....
        /*02c0*/ 	.word	0xffffffff


	//   ....[72]....
        /*02c4*/ 	.word	0xffffffff


	//   ....[73]....
        /*02c8*/ 	.word	0xffffffff


	//   ....[74]....
        /*02cc*/ 	.word	0xffffffff


	//   ....[75]....
        /*02d0*/ 	.word	0xffffffff


	//   ....[76]....
        /*02d4*/ 	.word	0xffffffff


	//   ....[77]....
        /*02d8*/ 	.word	0xffffffff


	//   ....[78]....
        /*02dc*/ 	.word	0xffffffff


	//   ....[79]....
        /*02e0*/ 	.word	0xffffffff


	//   ....[80]....
        /*02e4*/ 	.word	0xffffffff


	//   ....[81]....
        /*02e8*/ 	.word	0xffffffff


	//   ....[82]....
        /*02ec*/ 	.word	0xffffffff


	//   ....[83]....
        /*02f0*/ 	.word	0xffffffff


	//   ....[84]....
        /*02f4*/ 	.word	0xffffffff


	//   ....[85]....
        /*02f8*/ 	.word	0xffffffff


	//   ....[86]....
        /*02fc*/ 	.word	0xffffffff


	//   ....[87]....
        /*0300*/ 	.word	0xffffffff


	//   ....[88]....
        /*0304*/ 	.word	0xffffffff


	//   ....[89]....
        /*0308*/ 	.word	0xffffffff


	//   ....[90]....
        /*030c*/ 	.word	0xffffffff


	//   ....[91]....
        /*0310*/ 	.word	0xffffffff


	//   ....[92]....
        /*0314*/ 	.word	0xffffffff


	//   ....[93]....
        /*0318*/ 	.word	0xffffffff


	//   ....[94]....
        /*031c*/ 	.word	0xffffffff


	//   ....[95]....
        /*0320*/ 	.word	0xffffffff


	//   ....[96]....
        /*0324*/ 	.word	0xffffffff


	//   ....[97]....
        /*0328*/ 	.word	0xffffffff


	//   ....[98]....
        /*032c*/ 	.word	0xffffffff


	//   ....[99]....
        /*0330*/ 	.word	0xffffffff


	//   ....[100]....
        /*0334*/ 	.word	0xffffffff


	//   ....[101]....
        /*0338*/ 	.word	0xffffffff


	//   ....[102]....
        /*033c*/ 	.word	0xffffffff


	//   ....[103]....
        /*0340*/ 	.word	0xffffffff


	//   ....[104]....
        /*0344*/ 	.word	0xffffffff


	//   ....[105]....
        /*0348*/ 	.word	0xffffffff


	//   ....[106]....
        /*034c*/ 	.word	0xffffffff


	//   ....[107]....
        /*0350*/ 	.word	0xffffffff


	//   ....[108]....
        /*0354*/ 	.word	0xffffffff


	//   ....[109]....
        /*0358*/ 	.word	0xffffffff


	//   ....[110]....
        /*035c*/ 	.word	0xffffffff


	//   ....[111]....
        /*0360*/ 	.word	0xffffffff


	//   ....[112]....
        /*0364*/ 	.word	0xffffffff


	//   ....[113]....
        /*0368*/ 	.word	0xffffffff


	//   ....[114]....
        /*036c*/ 	.word	0xffffffff


	//   ....[115]....
        /*0370*/ 	.word	0xffffffff


	//   ....[116]....
        /*0374*/ 	.word	0xffffffff


	//   ....[117]....
        /*0378*/ 	.word	0xffffffff


	//   ....[118]....
        /*037c*/ 	.word	0xffffffff


	//   ....[119]....
        /*0380*/ 	.word	0xffffffff


	//   ....[120]....
        /*0384*/ 	.word	0xffffffff


	//   ....[121]....
        /*0388*/ 	.word	0xffffffff


	//   ....[122]....
        /*038c*/ 	.word	0xffffffff


	//   ....[123]....
        /*0390*/ 	.word	0xffffffff


	//   ....[124]....
        /*0394*/ 	.word	0xffffffff


	//   ....[125]....
        /*0398*/ 	.word	0xffffffff


	//   ....[126]....
        /*039c*/ 	.word	0xffffffff


	//   ....[127]....
        /*03a0*/ 	.word	0x0500000f


	//   ....[128]....
        /*03a4*/ 	.word	0x0500000f


	//   ....[129]....
        /*03a8*/ 	.word	0x0500000f


	//   ....[130]....
        /*03ac*/ 	.word	0x0500000f


	//   ....[131]....
        /*03b0*/ 	.word	0x0500000f


	//   ....[132]....
        /*03b4*/ 	.word	0x0500000f


	//   ....[133]....
        /*03b8*/ 	.word	0x0500000f


	//   ....[134]....
        /*03bc*/ 	.word	0x0500000f


	//   ....[135]....
        /*03c0*/ 	.word	0x0500000f


	//   ....[136]....
        /*03c4*/ 	.word	0x0500000f


	//   ....[137]....
        /*03c8*/ 	.word	0x0500000f


	//   ....[138]....
        /*03cc*/ 	.word	0x0500000f


	//   ....[139]....
        /*03d0*/ 	.word	0x0500000f


	//   ....[140]....
        /*03d4*/ 	.word	0x0500000f


	//   ....[141]....
        /*03d8*/ 	.word	0x0500000f


	//   ....[142]....
        /*03dc*/ 	.word	0x0500000f


	//   ....[143]....
        /*03e0*/ 	.word	0x0500000f


	//   ....[144]....
        /*03e4*/ 	.word	0x0500000f


	//   ....[145]....
        /*03e8*/ 	.word	0x0500000f


	//   ....[146]....
        /*03ec*/ 	.word	0x0500000f


	//   ....[147]....
        /*03f0*/ 	.word	0x0500000f


	//   ....[148]....
        /*03f4*/ 	.word	0x0500000f


	//   ....[149]....
        /*03f8*/ 	.word	0x0500000f


	//   ....[150]....
        /*03fc*/ 	.word	0x0500000f


	//   ....[151]....
        /*0400*/ 	.word	0x0500000f


	//   ....[152]....
        /*0404*/ 	.word	0x0500000f


	//   ....[153]....
        /*0408*/ 	.word	0x0500000f


	//   ....[154]....
        /*040c*/ 	.word	0x0500000f


	//   ....[155]....
        /*0410*/ 	.word	0x0500000f


	//   ....[156]....
        /*0414*/ 	.word	0x0500000f


	//   ....[157]....
        /*0418*/ 	.word	0x0500000f


	//   ....[158]....
        /*041c*/ 	.word	0x0500000f


	//   ....[159]....
        /*0420*/ 	.word	0x0500000f


	//   ....[160]....
        /*0424*/ 	.word	0x0500000f


	//   ....[161]....
        /*0428*/ 	.word	0x0500000f


	//   ....[162]....
        /*042c*/ 	.word	0x0500000f


	//   ....[163]....
        /*0430*/ 	.word	0x0500000f


	//   ....[164]....
        /*0434*/ 	.word	0x0500000f


	//   ....[165]....
        /*0438*/ 	.word	0x0500000f


	//   ....[166]....
        /*043c*/ 	.word	0x0500000f


	//   ....[167]....
        /*0440*/ 	.word	0x0500000f


	//   ....[168]....
        /*0444*/ 	.word	0x0500000f


	//   ....[169]....
        /*0448*/ 	.word	0x0500000f


	//   ....[170]....
        /*044c*/ 	.word	0x0500000f


	//   ....[171]....
        /*0450*/ 	.word	0x0500000f


	//   ....[172]....
        /*0454*/ 	.word	0x0500000f


	//   ....[173]....
        /*0458*/ 	.word	0x0500000f


	//   ....[174]....
        /*045c*/ 	.word	0x0500000f


	//   ....[175]....
        /*0460*/ 	.word	0x0500000f


	//   ....[176]....
        /*0464*/ 	.word	0x0500000f


	//   ....[177]....
        /*0468*/ 	.word	0x0500000f


	//   ....[178]....
        /*046c*/ 	.word	0x0500000f


	//   ....[179]....
        /*0470*/ 	.word	0x0500000f


	//   ....[180]....
        /*0474*/ 	.word	0x0500000f


	//   ....[181]....
        /*0478*/ 	.word	0x0500000f


	//   ....[182]....
        /*047c*/ 	.word	0x0500000f


	//   ....[183]....
        /*0480*/ 	.word	0x0500000f


	//   ....[184]....
        /*0484*/ 	.word	0x0500000f


	//   ....[185]....
        /*0488*/ 	.word	0x0500000f


	//   ....[186]....
        /*048c*/ 	.word	0x0500000f


	//   ....[187]....
        /*0490*/ 	.word	0x0500000f


	//   ....[188]....
        /*0494*/ 	.word	0x0500000f


	//   ....[189]....
        /*0498*/ 	.word	0x0500000f


	//----- nvinfo : EIATTR_COOP_GROUP_INSTR_OFFSETS
	.align		4
.L_201:
        /*049c*/ 	.byte	0x04, 0x28
        /*049e*/ 	.short	(.L_203 - .L_202)


	//   ....[0]....
.L_202:
        /*04a0*/ 	.word	0x00000080


	//   ....[1]....
        /*04a4*/ 	.word	0x00000090


	//   ....[2]....
        /*04a8*/ 	.word	0x000002d0


	//   ....[3]....
        /*04ac*/ 	.word	0x00000430


	//   ....[4]....
        /*04b0*/ 	.word	0x00000550


	//   ....[5]....
        /*04b4*/ 	.word	0x000006b0


	//   ....[6]....
        /*04b8*/ 	.word	0x000019c0


	//   ....[7]....
        /*04bc*/ 	.word	0x00002200


	//   ....[8]....
        /*04c0*/ 	.word	0x00002bd0


	//   ....[9]....
        /*04c4*/ 	.word	0x000041a0


	//   ....[10]....
        /*04c8*/ 	.word	0x00004280


	//   ....[11]....
        /*04cc*/ 	.word	0x00004880


	//   ....[12]....
        /*04d0*/ 	.word	0x00004900


	//   ....[13]....
        /*04d4*/ 	.word	0x000054c0


	//   ....[14]....
        /*04d8*/ 	.word	0x00006370


	//   ....[15]....
        /*04dc*/ 	.word	0x00006cb0


	//   ....[16]....
        /*04e0*/ 	.word	0x00007890


	//   ....[17]....
        /*04e4*/ 	.word	0x00007990


	//   ....[18]....
        /*04e8*/ 	.word	0x00008160


	//   ....[19]....
        /*04ec*/ 	.word	0x000081f0


	//   ....[20]....
        /*04f0*/ 	.word	0x00009280


	//   ....[21]....
        /*04f4*/ 	.word	0x0000aa70


	//   ....[22]....
        /*04f8*/ 	.word	0x0000aa90


	//   ....[23]....
        /*04fc*/ 	.word	0x0000aac0


	//   ....[24]....
        /*0500*/ 	.word	0x0000aad0


	//   ....[25]....
        /*0504*/ 	.word	0x0000be20


	//   ....[26]....
        /*0508*/ 	.word	0x0000c980


	//   ....[27]....
        /*050c*/ 	.word	0x0000d2c0


	//   ....[28]....
        /*0510*/ 	.word	0x0000dea0


	//   ....[29]....
        /*0514*/ 	.word	0x0000dfa0


	//   ....[30]....
        /*0518*/ 	.word	0x0000e7b0


	//   ....[31]....
        /*051c*/ 	.word	0x0000e850


	//   ....[32]....
        /*0520*/ 	.word	0x0000f890


	//   ....[33]....
        /*0524*/ 	.word	0x0000f9a0


	//   ....[34]....
        /*0528*/ 	.word	0x0000fa00


	//   ....[35]....
        /*052c*/ 	.word	0x0000fad0


	//   ....[36]....
        /*0530*/ 	.word	0x0000fb00


	//   ....[37]....
        /*0534*/ 	.word	0x00010cd0


	//   ....[38]....
        /*0538*/ 	.word	0x00010d10


	//   ....[39]....
        /*053c*/ 	.word	0x00010d40


	//   ....[40]....
        /*0540*/ 	.word	0x00010d80


	//   ....[41]....
        /*0544*/ 	.word	0x00011230


	//   ....[42]....
        /*0548*/ 	.word	0x00011250


	//   ....[43]....
        /*054c*/ 	.word	0x00011360


	//   ....[44]....
        /*0550*/ 	.word	0x00011380


	//   ....[45]....
        /*0554*/ 	.word	0x00011c50


	//   ....[46]....
        /*0558*/ 	.word	0x00011c60


	//   ....[47]....
        /*055c*/ 	.word	0x00011d60


	//   ....[48]....
        /*0560*/ 	.word	0x00011d80


	//   ....[49]....
        /*0564*/ 	.word	0x00011f00


	//   ....[50]....
        /*0568*/ 	.word	0x000120d0


	//   ....[51]....
        /*056c*/ 	.word	0x00012100


	//   ....[52]....
        /*0570*/ 	.word	0x00012130


	//   ....[53]....
        /*0574*/ 	.word	0x00012160


	//   ....[54]....
        /*0578*/ 	.word	0x00012190


	//   ....[55]....
        /*057c*/ 	.word	0x000121c0


	//   ....[56]....
        /*0580*/ 	.word	0x00012310


	//   ....[57]....
        /*0584*/ 	.word	0x00012340


	//   ....[58]....
        /*0588*/ 	.word	0x00012370


	//   ....[59]....
        /*058c*/ 	.word	0x000123a0


	//   ....[60]....
        /*0590*/ 	.word	0x000123d0


	//   ....[61]....
        /*0594*/ 	.word	0x00012400


	//   ....[62]....
        /*0598*/ 	.word	0x00012490


	//   ....[63]....
        /*059c*/ 	.word	0x000124f0


	//   ....[64]....
        /*05a0*/ 	.word	0x00012580


	//   ....[65]....
        /*05a4*/ 	.word	0x00014170


	//   ....[66]....
        /*05a8*/ 	.word	0x00014190


	//   ....[67]....
        /*05ac*/ 	.word	0x00014240


	//   ....[68]....
        /*05b0*/ 	.word	0x00014260


	//   ....[69]....
        /*05b4*/ 	.word	0x00014300


	//   ....[70]....
        /*05b8*/ 	.word	0x00014320


	//   ....[71]....
        /*05bc*/ 	.word	0x00014330


	//   ....[72]....
        /*05c0*/ 	.word	0x00014340


	//   ....[73]....
        /*05c4*/ 	.word	0x00014ce0


	//   ....[74]....
        /*05c8*/ 	.word	0x00014cf0


	//   ....[75]....
        /*05cc*/ 	.word	0x00014d50


	//   ....[76]....
        /*05d0*/ 	.word	0x00014d90


	//   ....[77]....
        /*05d4*/ 	.word	0x00014df0


	//   ....[78]....
        /*05d8*/ 	.word	0x00014e30


	//   ....[79]....
        /*05dc*/ 	.word	0x00014e40


	//   ....[80]....
        /*05e0*/ 	.word	0x00014e60


	//   ....[81]....
        /*05e4*/ 	.word	0x00014f30


	//   ....[82]....
        /*05e8*/ 	.word	0x00014f70


	//   ....[83]....
        /*05ec*/ 	.word	0x00014f80


	//   ....[84]....
        /*05f0*/ 	.word	0x00014fa0


	//   ....[85]....
        /*05f4*/ 	.word	0x00015860


	//   ....[86]....
        /*05f8*/ 	.word	0x00015870


	//   ....[87]....
        /*05fc*/ 	.word	0x00015890


	//   ....[88]....
        /*0600*/ 	.word	0x00015910


	//   ....[89]....
        /*0604*/ 	.word	0x00015920


	//   ....[90]....
        /*0608*/ 	.word	0x00015980


	//   ....[91]....
        /*060c*/ 	.word	0x000159b0


	//   ....[92]....
        /*0610*/ 	.word	0x000159f0


	//   ....[93]....
        /*0614*/ 	.word	0x00015ce0


	//   ....[94]....
        /*0618*/ 	.word	0x00015d00


	//   ....[95]....
        /*061c*/ 	.word	0x00015da0


	//   ....[96]....
        /*0620*/ 	.word	0x00015db0


	//   ....[97]....
        /*0624*/ 	.word	0x00015e40


	//   ....[98]....
        /*0628*/ 	.word	0x00015e50


	//   ....[99]....
        /*062c*/ 	.word	0x00015e60


	//   ....[100]....
        /*0630*/ 	.word	0x00015ef0


	//   ....[101]....
        /*0634*/ 	.word	0x00016530


	//   ....[102]....
        /*0638*/ 	.word	0x00016540


	//   ....[103]....
        /*063c*/ 	.word	0x000165d0


	//   ....[104]....
        /*0640*/ 	.word	0x00016670


	//   ....[105]....
        /*0644*/ 	.word	0x00016690


	//   ....[106]....
        /*0648*/ 	.word	0x00016710


	//   ....[107]....
        /*064c*/ 	.word	0x00016730


	//   ....[108]....
        /*0650*/ 	.word	0x00016740


	//   ....[109]....
        /*0654*/ 	.word	0x00016b20


	//   ....[110]....
        /*0658*/ 	.word	0x00016b50


	//   ....[111]....
        /*065c*/ 	.word	0x00016b90


	//   ....[112]....
        /*0660*/ 	.word	0x00016bc0


	//   ....[113]....
        /*0664*/ 	.word	0x00016bf0


	//   ....[114]....
        /*0668*/ 	.word	0x00016c20


	//   ....[115]....
        /*066c*/ 	.word	0x00016c50


	//   ....[116]....
        /*0670*/ 	.word	0x00016c80


	//   ....[117]....
        /*0674*/ 	.word	0x00016e00


	//   ....[118]....
        /*0678*/ 	.word	0x00016e30


	//   ....[119]....
        /*067c*/ 	.word	0x00016e60


	//   ....[120]....
        /*0680*/ 	.word	0x00016e90


	//   ....[121]....
        /*0684*/ 	.word	0x00016ec0


	//   ....[122]....
        /*0688*/ 	.word	0x00016ef0


	//   ....[123]....
        /*068c*/ 	.word	0x00016fb0


	//   ....[124]....
        /*0690*/ 	.word	0x00016fd0


	//   ....[125]....
        /*0694*/ 	.word	0x00017040


	//   ....[126]....
        /*0698*/ 	.word	0x000176e0


	//   ....[127]....
        /*069c*/ 	.word	0x00017d40


	//   ....[128]....
        /*06a0*/ 	.word	0x00017e30


	//   ....[129]....
        /*06a4*/ 	.word	0x00017ed0


	//   ....[130]....
        /*06a8*/ 	.word	0x00017f30


	//   ....[131]....
        /*06ac*/ 	.word	0x00018040


	//   ....[132]....
        /*06b0*/ 	.word	0x000180b0


	//   ....[133]....
        /*06b4*/ 	.word	0x000181c0


	//   ....[134]....
        /*06b8*/ 	.word	0x00018230


	//   ....[135]....
        /*06bc*/ 	.word	0x000182d0


	//   ....[136]....
        /*06c0*/ 	.word	0x000183f0


	//   ....[137]....
        /*06c4*/ 	.word	0x00018440


	//   ....[138]....
        /*06c8*/ 	.word	0x000184b0


	//   ....[139]....
        /*06cc*/ 	.word	0x000185b0


	//   ....[140]....
        /*06d0*/ 	.word	0x00018620


	//   ....[141]....
        /*06d4*/ 	.word	0x00018700


	//   ....[142]....
        /*06d8*/ 	.word	0x00018780


	//   ....[143]....
        /*06dc*/ 	.word	0x000187e0


	//   ....[144]....
        /*06e0*/ 	.word	0x000188e0


	//   ....[145]....
        /*06e4*/ 	.word	0x000189e0


	//   ....[146]....
        /*06e8*/ 	.word	0x00018a40


	//   ....[147]....
        /*06ec*/ 	.word	0x00018b20


	//   ....[148]....
        /*06f0*/ 	.word	0x00018c60


	//   ....[149]....
        /*06f4*/ 	.word	0x00018d40


	//   ....[150]....
        /*06f8*/ 	.word	0x00018dc0


	//   ....[151]....
        /*06fc*/ 	.word	0x00018ea0


	//   ....[152]....
        /*0700*/ 	.word	0x00018f00


	//   ....[153]....
        /*0704*/ 	.word	0x00018fd0


	//   ....[154]....
        /*0708*/ 	.word	0x00019030


	//   ....[155]....
        /*070c*/ 	.word	0x00019110


	//   ....[156]....
        /*0710*/ 	.word	0x00019200


	//   ....[157]....
        /*0714*/ 	.word	0x000192a0


	//   ....[158]....
        /*0718*/ 	.word	0x00019300


	//   ....[159]....
        /*071c*/ 	.word	0x00019400


	//   ....[160]....
        /*0720*/ 	.word	0x00019460


	//   ....[161]....
        /*0724*/ 	.word	0x00019560


	//   ....[162]....
        /*0728*/ 	.word	0x000195c0


	//   ....[163]....
        /*072c*/ 	.word	0x00019690


	//   ....[164]....
        /*0730*/ 	.word	0x000197e0


	//   ....[165]....
        /*0734*/ 	.word	0x00019890


	//   ....[166]....
        /*0738*/ 	.word	0x000199a0


	//   ....[167]....
        /*073c*/ 	.word	0x00019a80


	//   ....[168]....
        /*0740*/ 	.word	0x00019ae0


	//   ....[169]....
        /*0744*/ 	.word	0x00019bd0


	//   ....[170]....
        /*0748*/ 	.word	0x00019c30


	//   ....[171]....
        /*074c*/ 	.word	0x00019d10


	//   ....[172]....
        /*0750*/ 	.word	0x00019da0


	//   ....[173]....
        /*0754*/ 	.word	0x00019e40


	//   ....[174]....
        /*0758*/ 	.word	0x00019f60


	//   ....[175]....
        /*075c*/ 	.word	0x00019fd0


	//   ....[176]....
        /*0760*/ 	.word	0x0001a040


	//   ....[177]....
        /*0764*/ 	.word	0x0001a0b0


	//   ....[178]....
        /*0768*/ 	.word	0x0001a120


	//   ....[179]....
        /*076c*/ 	.word	0x0001a1a0


	//   ....[180]....
        /*0770*/ 	.word	0x0001a230


	//   ....[181]....
        /*0774*/ 	.word	0x0001a2c0


	//   ....[182]....
        /*0778*/ 	.word	0x0001a330


	//   ....[183]....
        /*077c*/ 	.word	0x0001a3a0


	//   ....[184]....
        /*0780*/ 	.word	0x0001a410


	//   ....[185]....
        /*0784*/ 	.word	0x0001a490


	//   ....[186]....
        /*0788*/ 	.word	0x0001a500


	//   ....[187]....
        /*078c*/ 	.word	0x0001a5a0


	//   ....[188]....
        /*0790*/ 	.word	0x0001a630


	//   ....[189]....
        /*0794*/ 	.word	0x0001a760


	//----- nvinfo : EIATTR_REG_RECONFIG
	.align		4
.L_203:
        /*0798*/ 	.byte	0x01, 0x54
	.zero		2


	//----- nvinfo : EIATTR_SYSCALL_OFFSETS
	.align		4
        /*079c*/ 	.byte	0x04, 0x46
        /*079e*/ 	.short	(.L_205 - .L_204)


	//   ....[0]....
.L_204:
        /*07a0*/ 	.word	0x00001bb0


	//   ....[1]....
        /*07a4*/ 	.word	0x000136b0


	//   ....[2]....
        /*07a8*/ 	.word	0x00013800


	//   ....[3]....
        /*07ac*/ 	.word	0x000138f0


	//   ....[4]....
        /*07b0*/ 	.word	0x00014730


	//----- nvinfo : EIATTR_MBARRIER_INSTR_OFFSETS
	.align		4
.L_205:
        /*07b4*/ 	.byte	0x04, 0x39
        /*07b6*/ 	.short	(.L_207 - .L_206)


	//   ....[0]....
.L_206:
        /*07b8*/ 	.word	0x00000180
        /*07bc*/ 	.word	0x000000ff
        /*07c0*/ 	.word	0x0002d800
        /*07c4*/ 	.short	0x0100
        /*07c6*/ 	.byte	0x08
	.zero		1


	//   ....[1]....
        /*07c8*/ 	.word	0x00000190
        /*07cc*/ 	.word	0x000000ff
        /*07d0*/ 	.word	0x0002d820
        /*07d4*/ 	.short	0x0100
        /*07d6*/ 	.byte	0x08
	.zero		1


	//   ....[2]....
        /*07d8*/ 	.word	0x00000280
        /*07dc*/ 	.word	0x000000ff
        /*07e0*/ 	.word	0x0002d830
        /*07e4*/ 	.short	0x0100
        /*07e6*/ 	.byte	0x08
	.zero		1


	//   ....[3]....
        /*07e8*/ 	.word	0x00000290
        /*07ec*/ 	.word	0x000000ff
        /*07f0*/ 	.word	0x0002d840
        /*07f4*/ 	.short	0x0100
        /*07f6*/ 	.byte	0x08
	.zero		1


	//   ....[4]....
        /*07f8*/ 	.word	0x000002a0
        /*07fc*/ 	.word	0x000000ff
        /*0800*/ 	.word	0x0002d838
        /*0804*/ 	.short	0x0100
        /*0806*/ 	.byte	0x08
	.zero		1


	//   ....[5]....
        /*0808*/ 	.word	0x000002b0
        /*080c*/ 	.word	0x000000ff
        /*0810*/ 	.word	0x0002d848
        /*0814*/ 	.short	0x0100
        /*0816*/ 	.byte	0x08
	.zero		1


	//   ....[6]....
        /*0818*/ 	.word	0x000003e0
        /*081c*/ 	.word	0x000000ff
        /*0820*/ 	.word	0x0002d850
        /*0824*/ 	.short	0x0100
        /*0826*/ 	.byte	0x08
	.zero		1


	//   ....[7]....
        /*0828*/ 	.word	0x000003f0
        /*082c*/ 	.word	0x000000ff
        /*0830*/ 	.word	0x0002d860
        /*0834*/ 	.short	0x0100
        /*0836*/ 	.byte	0x08
	.zero		1


	//   ....[8]....
        /*0838*/ 	.word	0x00000400
        /*083c*/ 	.word	0x000000ff
        /*0840*/ 	.word	0x0002d858
        /*0844*/ 	.short	0x0100
        /*0846*/ 	.byte	0x08
	.zero		1


	//   ....[9]....
        /*0848*/ 	.word	0x00000410
        /*084c*/ 	.word	0x000000ff
        /*0850*/ 	.word	0x0002d868
        /*0854*/ 	.short	0x0100
        /*0856*/ 	.byte	0x08
	.zero		1


	//   ....[10]....
        /*0858*/ 	.word	0x00000500
        /*085c*/ 	.word	0x000000ff
        /*0860*/ 	.word	0x0002d870
        /*0864*/ 	.short	0x0100
        /*0866*/ 	.byte	0x06
	.zero		1


	//   ....[11]....
        /*0868*/ 	.word	0x00000510
        /*086c*/ 	.word	0x000000ff
        /*0870*/ 	.word	0x0002d880
        /*0874*/ 	.short	0x0100
        /*0876*/ 	.byte	0x06
	.zero		1


	//   ....[12]....
        /*0878*/ 	.word	0x00000520
        /*087c*/ 	.word	0x000000ff
        /*0880*/ 	.word	0x0002d878
        /*0884*/ 	.short	0x0100
        /*0886*/ 	.byte	0x06
	.zero		1


	//   ....[13]....
        /*0888*/ 	.word	0x00000530
        /*088c*/ 	.word	0x000000ff
        /*0890*/ 	.word	0x0002d888
        /*0894*/ 	.short	0x0100
        /*0896*/ 	.byte	0x06
	.zero		1


	//   ....[14]....
        /*0898*/ 	.word	0x00000660
        /*089c*/ 	.word	0x000000ff
        /*08a0*/ 	.word	0x0002d890
        /*08a4*/ 	.short	0x0100
        /*08a6*/ 	.byte	0x08
	.zero		1


	//   ....[15]....
        /*08a8*/ 	.word	0x00000670
        /*08ac*/ 	.word	0x000000ff
        /*08b0*/ 	.word	0x0002d8a0
        /*08b4*/ 	.short	0x0100
        /*08b6*/ 	.byte	0x08
	.zero		1


	//   ....[16]....
        /*08b8*/ 	.word	0x00000680
        /*08bc*/ 	.word	0x000000ff
        /*08c0*/ 	.word	0x0002d898
        /*08c4*/ 	.short	0x0100
        /*08c6*/ 	.byte	0x08
	.zero		1


	//   ....[17]....
        /*08c8*/ 	.word	0x00000690
        /*08cc*/ 	.word	0x000000ff
        /*08d0*/ 	.word	0x0002d8a8
        /*08d4*/ 	.short	0x0100
        /*08d6*/ 	.byte	0x08
	.zero		1


	//   ....[18]....
        /*08d8*/ 	.word	0x000007d0
        /*08dc*/ 	.word	0x000000ff
        /*08e0*/ 	.word	0x0002d8b0
        /*08e4*/ 	.short	0x0100
        /*08e6*/ 	.byte	0x08
	.zero		1


	//   ....[19]....
        /*08e8*/ 	.word	0x000007e0
        /*08ec*/ 	.word	0x000000ff
        /*08f0*/ 	.word	0x0002d8c0
        /*08f4*/ 	.short	0x0100
        /*08f6*/ 	.byte	0x08
	.zero		1


	//   ....[20]....
        /*08f8*/ 	.word	0x000007f0
        /*08fc*/ 	.word	0x000000ff
        /*0900*/ 	.word	0x0002d8b8
        /*0904*/ 	.short	0x0100
        /*0906*/ 	.byte	0x08
	.zero		1


	//   ....[21]....
        /*0908*/ 	.word	0x00000800
        /*090c*/ 	.word	0x000000ff
        /*0910*/ 	.word	0x0002d8c8
        /*0914*/ 	.short	0x0100
        /*0916*/ 	.byte	0x08
	.zero		1


	//   ....[22]....
        /*0918*/ 	.word	0x00001c30
        /*091c*/ 	.word	0x000000ff
        /*0920*/ 	.word	0x0002d800
        /*0924*/ 	.short	0x010a
        /*0926*/ 	.byte	0x29
	.zero		1


	//   ....[23]....
        /*0928*/ 	.word	0x00001cb0
        /*092c*/ 	.word	0x00000006
        /*0930*/ 	.word	0x0002d830
        /*0934*/ 	.short	0x010a
        /*0936*/ 	.byte	0x3f
	.zero		1


	//   ....[24]....
        /*0938*/ 	.word	0x00001cf0
        /*093c*/ 	.word	0x00000006
        /*0940*/ 	.word	0x0002d830
        /*0944*/ 	.short	0x010a
        /*0946*/ 	.byte	0x3f
	.zero		1


	//   ....[25]....
        /*0948*/ 	.word	0x00002580
        /*094c*/ 	.word	0x000000ff
        /*0950*/ 	.word	0x00000000
        /*0954*/ 	.short	0x0101
        /*0956*/ 	.byte	0x06
	.zero		1


	//   ....[26]....
        /*0958*/ 	.word	0x00005980
        /*095c*/ 	.word	0x000000ff
        /*0960*/ 	.word	0x0002d830
        /*0964*/ 	.short	0x010a
        /*0966*/ 	.byte	0x06
	.zero		1


	//   ....[27]....
        /*0968*/ 	.word	0x000059c0
        /*096c*/ 	.word	0x000000ff
        /*0970*/ 	.word	0x0002d830
        /*0974*/ 	.short	0x010a
        /*0976*/ 	.byte	0x06
	.zero		1


	//   ....[28]....
        /*0978*/ 	.word	0x00005c90
        /*097c*/ 	.word	0x000000ff
        /*0980*/ 	.word	0x0002d850
        /*0984*/ 	.short	0x010a
        /*0986*/ 	.byte	0x06
	.zero		1


	//   ....[29]....
        /*0988*/ 	.word	0x00005cd0
        /*098c*/ 	.word	0x000000ff
        /*0990*/ 	.word	0x0002d850
        /*0994*/ 	.short	0x010a
        /*0996*/ 	.byte	0x06
	.zero		1


	//   ....[30]....
        /*0998*/ 	.word	0x000066c0
        /*099c*/ 	.word	0x000000ff
        /*09a0*/ 	.word	0x00000000
        /*09a4*/ 	.short	0x0101
        /*09a6*/ 	.byte	0x06
	.zero		1


	//   ....[31]....
        /*09a8*/ 	.word	0x00008d20
        /*09ac*/ 	.word	0x000000ff
        /*09b0*/ 	.word	0x00000000
        /*09b4*/ 	.short	0x0101
        /*09b6*/ 	.byte	0x06
	.zero		1


	//   ....[32]....
        /*09b8*/ 	.word	0x00009670
        /*09bc*/ 	.word	0x000000ff
        /*09c0*/ 	.word	0x0002d830
        /*09c4*/ 	.short	0x010a
        /*09c6*/ 	.byte	0x06
	.zero		1


	//   ....[33]....
        /*09c8*/ 	.word	0x000096b0
        /*09cc*/ 	.word	0x000000ff
        /*09d0*/ 	.word	0x0002d830
        /*09d4*/ 	.short	0x010a
        /*09d6*/ 	.byte	0x06
	.zero		1


	//   ....[34]....
        /*09d8*/ 	.word	0x00009980
        /*09dc*/ 	.word	0x000000ff
        /*09e0*/ 	.word	0x0002d850
        /*09e4*/ 	.short	0x010a
        /*09e6*/ 	.byte	0x06
	.zero		1


	//   ....[35]....
        /*09e8*/ 	.word	0x000099c0
        /*09ec*/ 	.word	0x000000ff
        /*09f0*/ 	.word	0x0002d850
        /*09f4*/ 	.short	0x010a
        /*09f6*/ 	.byte	0x06
	.zero		1


	//   ....[36]....
        /*09f8*/ 	.word	0x0000a360
        /*09fc*/ 	.word	0x000000ff
        /*0a00*/ 	.word	0x00000000
        /*0a04*/ 	.short	0x0101
        /*0a06*/ 	.byte	0x06
	.zero		1


	//   ....[37]....
        /*0a08*/ 	.word	0x0000b8c0
        /*0a0c*/ 	.word	0x000000ff
        /*0a10*/ 	.word	0x00000000
        /*0a14*/ 	.short	0x0101
        /*0a16*/ 	.byte	0x06
	.zero		1


	//   ....[38]....
        /*0a18*/ 	.word	0x0000bfd0
        /*0a1c*/ 	.word	0x000000ff
        /*0a20*/ 	.word	0x0002d830
        /*0a24*/ 	.short	0x010a
        /*0a26*/ 	.byte	0x06
	.zero		1


	//   ....[39]....
        /*0a28*/ 	.word	0x0000c010
        /*0a2c*/ 	.word	0x000000ff
        /*0a30*/ 	.word	0x0002d830
        /*0a34*/ 	.short	0x010a
        /*0a36*/ 	.byte	0x06
	.zero		1


	//   ....[40]....
        /*0a38*/ 	.word	0x0000c2e0
        /*0a3c*/ 	.word	0x000000ff
        /*0a40*/ 	.word	0x0002d850
        /*0a44*/ 	.short	0x010a
        /*0a46*/ 	.byte	0x06
	.zero		1


	//   ....[41]....
        /*0a48*/ 	.word	0x0000c320
        /*0a4c*/ 	.word	0x000000ff
        /*0a50*/ 	.word	0x0002d850
        /*0a54*/ 	.short	0x010a
        /*0a56*/ 	.byte	0x06
	.zero		1


	//   ....[42]....
        /*0a58*/ 	.word	0x0000ccd0
        /*0a5c*/ 	.word	0x000000ff
        /*0a60*/ 	.word	0x00000000
        /*0a64*/ 	.short	0x0101
        /*0a66*/ 	.byte	0x06
	.zero		1


	//   ....[43]....
        /*0a68*/ 	.word	0x0000f330
        /*0a6c*/ 	.word	0x000000ff
        /*0a70*/ 	.word	0x00000000
        /*0a74*/ 	.short	0x0101
        /*0a76*/ 	.byte	0x06
	.zero		1


	//   ....[44]....
        /*0a78*/ 	.word	0x0000f910
        /*0a7c*/ 	.word	0x000000ff
        /*0a80*/ 	.word	0x0002d850
        /*0a84*/ 	.short	0x010a
        /*0a86*/ 	.byte	0x08
	.zero		1


	//   ....[45]....
        /*0a88*/ 	.word	0x0000f950
        /*0a8c*/ 	.word	0x000000ff
        /*0a90*/ 	.word	0x0002d850
        /*0a94*/ 	.short	0x010a
        /*0a96*/ 	.byte	0x08
	.zero		1


	//   ....[46]....
        /*0a98*/ 	.word	0x0000ffe0
        /*0a9c*/ 	.word	0x000000ff
        /*0aa0*/ 	.word	0x00000000
        /*0aa4*/ 	.short	0x0101
        /*0aa6*/ 	.byte	0x08
	.zero		1


	//   ....[47]....
        /*0aa8*/ 	.word	0x00011260
        /*0aac*/ 	.word	0x000000ff
        /*0ab0*/ 	.word	0x00000000
        /*0ab4*/ 	.short	0x0101
        /*0ab6*/ 	.byte	0x04
	.zero		1


	//   ....[48]....
        /*0ab8*/ 	.word	0x00013ed0
        /*0abc*/ 	.word	0x00000002
        /*0ac0*/ 	.word	0x0002d840
        /*0ac4*/ 	.short	0x010a
        /*0ac6*/ 	.byte	0x3f
	.zero		1


	//   ....[49]....
        /*0ac8*/ 	.word	0x00014480
        /*0acc*/ 	.word	0x00000002
        /*0ad0*/ 	.word	0x0002d830
        /*0ad4*/ 	.short	0x0107
        /*0ad6*/ 	.byte	0x3f
	.zero		1


	//   ....[50]....
        /*0ad8*/ 	.word	0x00014550
        /*0adc*/ 	.word	0x00000002
        /*0ae0*/ 	.word	0x0002d830
        /*0ae4*/ 	.short	0x0101
        /*0ae6*/ 	.byte	0x3f
	.zero		1


	//   ....[51]....
        /*0ae8*/ 	.word	0x000150e0
        /*0aec*/ 	.word	0x00000016
        /*0af0*/ 	.word	0x0002d800
        /*0af4*/ 	.short	0x0107
        /*0af6*/ 	.byte	0x3f
	.zero		1


	//   ....[52]....
        /*0af8*/ 	.word	0x000151d0
        /*0afc*/ 	.word	0x00000016
        /*0b00*/ 	.word	0x0002d800
        /*0b04*/ 	.short	0x0101
        /*0b06*/ 	.byte	0x3f
	.zero		1


	//   ....[53]....
        /*0b08*/ 	.word	0x000151f0
        /*0b0c*/ 	.word	0x00000016
        /*0b10*/ 	.word	0x0002d820
        /*0b14*/ 	.short	0x010a
        /*0b16*/ 	.byte	0x3f
	.zero		1


	//   ....[54]....
        /*0b18*/ 	.word	0x00015610
        /*0b1c*/ 	.word	0x00000005
        /*0b20*/ 	.word	0x0002d840
        /*0b24*/ 	.short	0x010a
        /*0b26*/ 	.byte	0x3f
	.zero		1


	//   ....[55]....
        /*0b28*/ 	.word	0x00015aa0
        /*0b2c*/ 	.word	0x00000005
        /*0b30*/ 	.word	0x0002d830
        /*0b34*/ 	.short	0x0107
        /*0b36*/ 	.byte	0x3f
	.zero		1


	//   ....[56]....
        /*0b38*/ 	.word	0x00015b60
        /*0b3c*/ 	.word	0x00000005
        /*0b40*/ 	.word	0x0002d830
        /*0b44*/ 	.short	0x0101
        /*0b46*/ 	.byte	0x3f
	.zero		1


	//   ....[57]....
        /*0b48*/ 	.word	0x00015bc0
        /*0b4c*/ 	.word	0x00000005
        /*0b50*/ 	.word	0x0002d860
        /*0b54*/ 	.short	0x010a
        /*0b56*/ 	.byte	0x3f
	.zero		1


	//   ....[58]....
        /*0b58*/ 	.word	0x000160e0
        /*0b5c*/ 	.word	0x00000005
        /*0b60*/ 	.word	0x0002d850
        /*0b64*/ 	.short	0x0107
        /*0b66*/ 	.byte	0x3f
	.zero		1


	//   ....[59]....
        /*0b68*/ 	.word	0x000161d0
        /*0b6c*/ 	.word	0x00000005
        /*0b70*/ 	.word	0x0002d850
        /*0b74*/ 	.short	0x0101
        /*0b76*/ 	.byte	0x3f
	.zero		1


	//   ....[60]....
        /*0b78*/ 	.word	0x000163f0
        /*0b7c*/ 	.word	0x00000000
        /*0b80*/ 	.word	0x0002d860
        /*0b84*/ 	.short	0x010a
        /*0b86*/ 	.byte	0x3f
	.zero		1


	//   ....[61]....
        /*0b88*/ 	.word	0x00016870
        /*0b8c*/ 	.word	0x00000000
        /*0b90*/ 	.word	0x0002d850
        /*0b94*/ 	.short	0x0107
        /*0b96*/ 	.byte	0x3f
	.zero		1


	//   ....[62]....
        /*0b98*/ 	.word	0x00016940
        /*0b9c*/ 	.word	0x00000000
        /*0ba0*/ 	.word	0x0002d850
        /*0ba4*/ 	.short	0x0101
        /*0ba6*/ 	.byte	0x3f
	.zero		1


	//   ....[63]....
        /*0ba8*/ 	.word	0x00017660
        /*0bac*/ 	.word	0x00000005
        /*0bb0*/ 	.word	0x0002d820
        /*0bb4*/ 	.short	0x010a
        /*0bb6*/ 	.byte	0x3f
	.zero		1


	//   ....[64]....
        /*0bb8*/ 	.word	0x000177e0
        /*0bbc*/ 	.word	0x00000003
        /*0bc0*/ 	.word	0x0002d840
        /*0bc4*/ 	.short	0x010a
        /*0bc6*/ 	.byte	0x3f
	.zero		1


	//   ....[65]....
        /*0bc8*/ 	.word	0x00017880
        /*0bcc*/ 	.word	0x00000019
        /*0bd0*/ 	.word	0x0002d840
        /*0bd4*/ 	.short	0x010a
        /*0bd6*/ 	.byte	0x3f
	.zero		1


	//   ....[66]....
        /*0bd8*/ 	.word	0x000178c0
        /*0bdc*/ 	.word	0x00000003
        /*0be0*/ 	.word	0x0002d860
        /*0be4*/ 	.short	0x010a
        /*0be6*/ 	.byte	0x3f
	.zero		1


	//   ....[67]....
        /*0be8*/ 	.word	0x00017900
        /*0bec*/ 	.word	0x00000019
        /*0bf0*/ 	.word	0x0002d860
        /*0bf4*/ 	.short	0x010a
        /*0bf6*/ 	.byte	0x3f
	.zero		1


	//   ....[68]....
        /*0bf8*/ 	.word	0x00017970
        /*0bfc*/ 	.word	0x00000003
        /*0c00*/ 	.word	0x0002d800
        /*0c04*/ 	.short	0x010a
        /*0c06*/ 	.byte	0x3f
	.zero		1


	//   ....[69]....
        /*0c08*/ 	.word	0x000179c0
        /*0c0c*/ 	.word	0x00000006
        /*0c10*/ 	.word	0x0002d830
        /*0c14*/ 	.short	0x010a
        /*0c16*/ 	.byte	0x3f
	.zero		1


	//   ....[70]....
        /*0c18*/ 	.word	0x00017a20
        /*0c1c*/ 	.word	0x00000007
        /*0c20*/ 	.word	0x0002d830
        /*0c24*/ 	.short	0x010a
        /*0c26*/ 	.byte	0x3f
	.zero		1


	//   ....[71]....
        /*0c28*/ 	.word	0x00017a80
        /*0c2c*/ 	.word	0x00000007
        /*0c30*/ 	.word	0x0002d850
        /*0c34*/ 	.short	0x010a
        /*0c36*/ 	.byte	0x3f
	.zero		1


	//   ....[72]....
        /*0c38*/ 	.word	0x00017ae0
        /*0c3c*/ 	.word	0x00000007
        /*0c40*/ 	.word	0x0002d830
        /*0c44*/ 	.short	0x010a
        /*0c46*/ 	.byte	0x3f
	.zero		1


	//   ....[73]....
        /*0c48*/ 	.word	0x00017b40
        /*0c4c*/ 	.word	0x00000007
        /*0c50*/ 	.word	0x0002d850
        /*0c54*/ 	.short	0x010a
        /*0c56*/ 	.byte	0x3f
	.zero		1


	//   ....[74]....
        /*0c58*/ 	.word	0x00017ba0
        /*0c5c*/ 	.word	0x00000008
        /*0c60*/ 	.word	0x0002d830
        /*0c64*/ 	.short	0x010a
        /*0c66*/ 	.byte	0x3f
	.zero		1


	//   ....[75]....
        /*0c68*/ 	.word	0x00017c00
        /*0c6c*/ 	.word	0x00000008
        /*0c70*/ 	.word	0x0002d850
        /*0c74*/ 	.short	0x010a
        /*0c76*/ 	.byte	0x3f
	.zero		1


	//   ....[76]....
        /*0c78*/ 	.word	0x00017c60
        /*0c7c*/ 	.word	0x00000004
        /*0c80*/ 	.word	0x0002d850
        /*0c84*/ 	.short	0x010a
        /*0c86*/ 	.byte	0x3f
	.zero		1


	//   ....[77]....
        /*0c88*/ 	.word	0x00017d80
        /*0c8c*/ 	.word	0x00000002
        /*0c90*/ 	.word	0x0002d840
        /*0c94*/ 	.short	0x010a
        /*0c96*/ 	.byte	0x3f
	.zero		1


	//   ....[78]....
        /*0c98*/ 	.word	0x00018b60
        /*0c9c*/ 	.word	0x00000016
        /*0ca0*/ 	.word	0x0002d820
        /*0ca4*/ 	.short	0x010a
        /*0ca6*/ 	.byte	0x3f
	.zero		1


	//   ....[79]....
        /*0ca8*/ 	.word	0x00018bb0
        /*0cac*/ 	.word	0x00000005
        /*0cb0*/ 	.word	0x0002d840
        /*0cb4*/ 	.short	0x010a
        /*0cb6*/ 	.byte	0x3f
	.zero		1


	//   ....[80]....
        /*0cb8*/ 	.word	0x00019150
        /*0cbc*/ 	.word	0x00000005
        /*0cc0*/ 	.word	0x0002d860
        /*0cc4*/ 	.short	0x010a
        /*0cc6*/ 	.byte	0x3f
	.zero		1


	//   ....[81]....
        /*0cc8*/ 	.word	0x00019730
        /*0ccc*/ 	.word	0x00000000
        /*0cd0*/ 	.word	0x0002d860
        /*0cd4*/ 	.short	0x010a
        /*0cd6*/ 	.byte	0x3f
	.zero		1


	//   ....[82]....
        /*0cd8*/ 	.word	0x0001a680
        /*0cdc*/ 	.word	0x00000005
        /*0ce0*/ 	.word	0x0002d820
        /*0ce4*/ 	.short	0x010a
        /*0ce6*/ 	.byte	0x3f
	.zero		1


	//   ....[83]....
        /*0ce8*/ 	.word	0x0001a820
        /*0cec*/ 	.word	0x00000003
        /*0cf0*/ 	.word	0x0002d840
        /*0cf4*/ 	.short	0x010a
        /*0cf6*/ 	.byte	0x3f
	.zero		1


	//   ....[84]....
        /*0cf8*/ 	.word	0x0001a870
        /*0cfc*/ 	.word	0x00000019
        /*0d00*/ 	.word	0x0002d840
        /*0d04*/ 	.short	0x010a
        /*0d06*/ 	.byte	0x3f
	.zero		1


	//   ....[85]....
        /*0d08*/ 	.word	0x0001a8c0
        /*0d0c*/ 	.word	0x00000003
        /*0d10*/ 	.word	0x0002d860
        /*0d14*/ 	.short	0x010a
        /*0d16*/ 	.byte	0x3f
	.zero		1


	//----- nvinfo : EIATTR_NUM_MBARRIERS
	.align		4
.L_207:
        /*0d18*/ 	.byte	0x03, 0x38
        /*0d1a*/ 	.short	0x0016


	//----- nvinfo : EIATTR_EXIT_INSTR_OFFSETS
	.align		4
        /*0d1c*/ 	.byte	0x04, 0x1c
        /*0d1e*/ 	.short	(.L_209 - .L_208)


	//   ....[0]....
.L_208:
        /*0d20*/ 	.word	0x000009b0


	//   ....[1]....
        /*0d24*/ 	.word	0x00011eb0


	//   ....[2]....
        /*0d28*/ 	.word	0x00017950


	//----- nvinfo : EIATTR_MAX_THREADS
	.align		4
.L_209:
        /*0d2c*/ 	.byte	0x04, 0x05
        /*0d2e*/ 	.short	(.L_211 - .L_210)
.L_210:
        /*0d30*/ 	.word	0x00000200
        /*0d34*/ 	.word	0x00000001
        /*0d38*/ 	.word	0x00000001


	//----- nvinfo : EIATTR_CRS_STACK_SIZE
	.align		4
.L_211:
        /*0d3c*/ 	.byte	0x04, 0x1e
        /*0d3e*/ 	.short	(.L_213 - .L_212)
.L_212:
        /*0d40*/ 	.word	0x00000000


	//----- nvinfo : EIATTR_CBANK_PARAM_SIZE
	.align		4
.L_213:
        /*0d44*/ 	.byte	0x03, 0x19
        /*0d46*/ 	.short	0x0af0


	//----- nvinfo : EIATTR_PARAM_CBANK
	.align		4
        /*0d48*/ 	.byte	0x04, 0x0a
        /*0d4a*/ 	.short	(.L_215 - .L_214)
	.align		4
.L_214:
        /*0d4c*/ 	.word	index@(.nv.constant0._ZN7cutlass13device_kernelIN5flash11enable_sm90INS1_16FlashAttnFwdSm90INS1_25CollectiveMainloopFwdSm90ILi2EN4cute5tupleIJNS5_1CILi1EEES8_S8_EEENS6_IJNS7_ILi192EEENS7_ILi128EEENS7_ILi96EEEEEELi96ENS_6half_tEfNS_4arch4Sm90ELb0ELb1ELb1ELb1ELb1ELb0ELb0ELb0ELb1ELb1ELb0ELb0EEENS1_21CollectiveEpilogueFwdINS6_IJSA_SC_SB_EEES9_SE_SG_Li384ELb1ELb1ELb0ELb0EEENS1_36VarlenDynamicPersistentTileSchedulerILi192ELi128ELi384ELi128ELb0ELb1ELb1ELb1ELb0ELb1EEEEEEEEEvNT_6ParamsE)
        /*0d50*/ 	.short	0x0210
        /*0d52*/ 	.short	0x0af0


	//----- nvinfo : EIATTR_SW_WAR
	.align		4
.L_215:
        /*0d54*/ 	.byte	0x04, 0x36
        /*0d56*/ 	.short	(.L_217 - .L_216)
.L_216:
        /*0d58*/ 	.word	0x00000008
.L_217:


//--------------------- .nv.info._ZN7cutlass13device_kernelIN5flash11enable_sm90INS1_16FlashAttnFwdSm90INS1_25CollectiveMainloopFwdSm90ILi2EN4cute5tupleIJNS5_1CILi1EEES8_S8_EEENS6_IJNS7_ILi192EEENS7_ILi128EEENS7_ILi96EEEEEELi96ENS_6half_tEfNS_4arch4Sm90ELb0ELb1ELb1ELb1ELb1ELb1ELb0ELb0ELb1ELb1ELb0ELb0EEENS1_21CollectiveEpilogueFwdINS6_IJSA_SC_SB_EEES9_SE_SG_Li384ELb1ELb1ELb0ELb0EEENS1_36VarlenDynamicPersistentTileSchedulerILi192ELi128ELi384ELi128ELb0ELb1ELb1ELb1ELb0ELb1EEEEEEEEEvNT_6ParamsE --------------------------
	.section	.nv.info._ZN7cutlass13device_kernelIN5flash11enable_sm90INS1_16FlashAttnFwdSm90INS1_25CollectiveMainloopFwdSm90ILi2EN4cute5tupleIJNS5_1CILi1EEES8_S8_EEENS6_IJNS7_ILi192EEENS7_ILi128EEENS7_ILi96EEEEEELi96ENS_6half_tEfNS_4arch4Sm90ELb0ELb1ELb1ELb1ELb1ELb1ELb0ELb0ELb1ELb1ELb0ELb0EEENS1_21CollectiveEpilogueFwdINS6_IJSA_SC_SB_EEES9_SE_SG_Li384ELb1ELb1ELb0ELb0EEENS1_36VarlenDynamicPersistentTileSchedulerILi192ELi128ELi384ELi128ELb0ELb1ELb1ELb1ELb0ELb1EEEEEEEEEvNT_6ParamsE,"",@"SHT_CUDA_INFO"
	.sectionflags	@""
	.align	4


	//----- nvinfo : EIATTR_CUDA_API_VERSION
	.align		4
        /*0000*/ 	.byte	0x04, 0x37
        /*0002*/ 	.short	(.L_219 - .L_218)
.L_218:
        /*0004*/ 	.word	0x00000082


	//----- nvinfo : EIATTR_KPARAM_INFO
	.align		4
.L_219:
        /*0008*/ 	.byte	0x04, 0x17
        /*000a*/ 	.short	(.L_221 - .L_220)
.L_220:
        /*000c*/ 	.word	0x00000000
        /*0010*/ 	.short	0x0000
        /*0012*/ 	.short	0x0070
        /*0014*/ 	.byte	0x00, 0xf0, 0x01, 0x2a


	//----- nvinfo : EIATTR_SPARSE_MMA_MASK
	.align		4
.L_221:
        /*0018*/ 	.byte	0x03, 0x50
        /*001a*/ 	.short	0x0000


	//----- nvinfo : EIATTR_MAXREG_COUNT
	.align		4
        /*001c*/ 	.byte	0x03, 0x1b
        /*001e*/ 	.short	0x0080


	//----- nvinfo : EIATTR_NUM_BARRIERS
	.align		4
        /*0020*/ 	.byte	0x02, 0x4c
        /*0022*/ 	.byte	0x10
	.zero		1


	//----- nvinfo : EIATTR_EXTERNS
	.align		4
        /*0024*/ 	.byte	0x04, 0x0f
        /*0026*/ 	.short	(.L_223 - .L_222)


	//   ....[0]....
	.align		4
.L_222:
        /*0028*/ 	.word	index@(__assertfail)


	//----- nvinfo : EIATTR_ANNOTATIONS
	.align		4
.L_223:
        /*002c*/ 	.byte	0x04, 0x55
        /*002e*/ 	.short	(.L_225 - .L_224)


	//   ....[0]....
.L_224:
        /* <DEDUP_REMOVED lines=124> */


	//----- nvinfo : EIATTR_MERCURY_ISA_VERSION
	.align		4
.L_225:
        /*07d8*/ 	.byte	0x03, 0x5f
        /*07da*/ 	.short	0x0101


	//----- nvinfo : EIATTR_UNUSED_LOAD_BYTE_OFFSET
	.align		4
        /*07dc*/ 	.byte	0x04, 0x44
        /*07de*/ 	.short	(.L_227 - .L_226)


	//   ....[0]....
.L_226:
        /*07e0*/ 	.word	0x00000a90
        /*07e4*/ 	.word	0x0000fff0


	//   ....[1]....
        /*07e8*/ 	.word	0x0001b4d0
        /*07ec*/ 	.word	0x0000fff0


	//----- nvinfo : EIATTR_INT_WARP_WIDE_INSTR_OFFSETS
	.align		4
.L_227:
        /*07f0*/ 	.byte	0x04, 0x31
        /*07f2*/ 	.short	(.L_229 - .L_228)


	//   ....[0]....
.L_228:
        /*07f4*/ 	.word	0x00000130


	//   ....[1]....
        /*07f8*/ 	.word	0x00000170


	//   ....[2]....
        /*07fc*/ 	.word	0x000001e0


	//   ....[3]....
        /*0800*/ 	.word	0x00020220


	//   ....[4]....
        /*0804*/ 	.word	0x000202b0


	//   ....[5]....
        /*0808*/ 	.word	0x00022fe0


	//   ....[6]....
        /*080c*/ 	.word	0x00023070


	//----- nvinfo : EIATTR_COOP_GROUP_MASK_REGIDS
	.align		4
.L_229:
        /*0810*/ 	.byte	0x04, 0x29
        /*0812*/ 	.short	(.L_231 - .L_230)


	//   ....[0]....
.L_230:
        /*0814*/ 	.word	0xffffffff


	//   ....[1]....
        /*0818*/ 	.word	0xffffffff


	//   ....[2]....
        /*081c*/ 	.word	0xffffffff


	//   ....[3]....
        /*0820*/ 	.word	0xffffffff


	//   ....[4]....
        /*0824*/ 	.word	0xffffffff


	//   ....[5]....
        /*0828*/ 	.word	0xffffffff


	//   ....[6]....
        /*082c*/ 	.word	0xffffffff


	//   ....[7]....
        /*0830*/ 	.word	0xffffffff


	//   ....[8]....
        /*0834*/ 	.word	0xffffffff


	//   ....[9]....
        /*0838*/ 	.word	0xffffffff


	//   ....[10]....
        /*083c*/ 	.word	0xffffffff


	//   ....[11]....
        /*0840*/ 	.word	0xffffffff


	//   ....[12]....
        /*0844*/ 	.word	0xffffffff


	//   ....[13]....
        /*0848*/ 	.word	0xffffffff


	//   ....[14]....
        /*084c*/ 	.word	0xffffffff


	//   ....[15]....
        /*0850*/ 	.word	0xffffffff


	//   ....[16]....
        /*0854*/ 	.word	0xffffffff


	//   ....[17]....
        /*0858*/ 	.word	0xffffffff


	//   ....[18]....
        /*085c*/ 	.word	0xffffffff


	//   ....[19]....
        /*0860*/ 	.word	0xffffffff


	//   ....[20]....
        /*0864*/ 	.word	0xffffffff


	//   ....[21]....
        /*0868*/ 	.word	0xffffffff


	//   ....[22]....
        /*086c*/ 	.word	0xffffffff


	//   ....[23]....
        /*0870*/ 	.word	0xffffffff


	//   ....[24]....
        /*0874*/ 	.word	0xffffffff


	//   ....[25]....
        /*0878*/ 	.word	0xffffffff


	//   ....[26]....
        /*087c*/ 	.word	0xffffffff


	//   ....[27]....
        /*0880*/ 	.word	0xffffffff


	//   ....[28]....
        /*0884*/ 	.word	0xffffffff


	//   ....[29]....
        /*0888*/ 	.word	0xffffffff


	//   ....[30]....
        /*088c*/ 	.word	0xffffffff


	//   ....[31]....
        /*0890*/ 	.word	0xffffffff


	//   ....[32]....
        /*0894*/ 	.word	0xffffffff


	//   ....[33]....
        /*0898*/ 	.word	0xffffffff


	//   ....[34]....
        /*089c*/ 	.word	0xffffffff


	//   ....[35]....
        /*08a0*/ 	.word	0xffffffff


	//   ....[36]....
        /*08a4*/ 	.word	0xffffffff


	//   ....[37]....
        /*08a8*/ 	.word	0xffffffff


	//   ....[38]....
        /*08ac*/ 	.word	0xffffffff


	//   ....[39]....
        /*08b0*/ 	.word	0xffffffff


	//   ....[40]....
        /*08b4*/ 	.word	0xffffffff


	//   ....[41]....
        /*08b8*/ 	.word	0xffffffff


	//   ....[42]....
        /*08bc*/ 	.word	0xffffffff


	//   ....[43]....
        /*08c0*/ 	.word	0xffffffff


	//   ....[44]....
        /*08c4*/ 	.word	0xffffffff


	//   ....[45]....
        /*08c8*/ 	.word	0xffffffff


	//   ....[46]....
        /*08cc*/ 	.word	0xffffffff


	//   ....[47]....
        /*08d0*/ 	.word	0xffffffff


	//   ....[48]....
        /*08d4*/ 	.word	0xffffffff


	//   ....[49]....
        /*08d8*/ 	.word	0xffffffff


	//   ....[50]....
        /*08dc*/ 	.word	0xffffffff


	//   ....[51]....
        /*08e0*/ 	.word	0xffffffff


	//   ....[52]....
        /*08e4*/ 	.word	0xffffffff


	//   ....[53]....
        /*08e8*/ 	.word	0xffffffff


	//   ....[54]....
        /*08ec*/ 	.word	0xffffffff


	//   ....[55]....
        /*08f0*/ 	.word	0xffffffff


	//   ....[56]....
        /*08f4*/ 	.word	0xffffffff


	//   ....[57]....
        /*08f8*/ 	.word	0xffffffff


	//   ....[58]....
        /*08fc*/ 	.word	0xffffffff


	//   ....[59]....
        /*0900*/ 	.word	0xffffffff


	//   ....[60]....
        /*0904*/ 	.word	0xffffffff


	//   ....[61]....
        /*0908*/ 	.word	0xffffffff


	//   ....[62]....
        /*090c*/ 	.word	0xffffffff


	//   ....[63]....
        /*0910*/ 	.word	0xffffffff


	//   ....[64]....
        /*0914*/ 	.word	0xffffffff


	//   ....[65]....
        /*0918*/ 	.word	0xffffffff


	//   ....[66]....
        /*091c*/ 	.word	0xffffffff


	//   ....[67]....
        /*0920*/ 	.word	0xffffffff


	//   ....[68]....
        /*0924*/ 	.word	0xffffffff


	//   ....[69]....
        /*0928*/ 	.word	0xffffffff


	//   ....[70]....
        /*092c*/ 	.word	0xffffffff


	//   ....[71]....
        /*0930*/ 	.word	0xffffffff


	//   ....[72]....
        /*0934*/ 	.word	0xffffffff


	//   ....[73]....
        /*0938*/ 	.word	0xffffffff


	//   ....[74]....
        /*093c*/ 	.word	0xffffffff


	//   ....[75]....
        /*0940*/ 	.word	0xffffffff


	//   ....[76]....
        /*0944*/ 	.word	0xffffffff


	//   ....[77]....
        /*0948*/ 	.word	0xffffffff


	//   ....[78]....
        /*094c*/ 	.word	0xffffffff


	//   ....[79]....
        /*0950*/ 	.word	0xffffffff


	//   ....[80]....
        /*0954*/ 	.word	0xffffffff


	//   ....[81]....
        /*0958*/ 	.word	0xffffffff


	//   ....[82]....
        /*095c*/ 	.word	0xffffffff


	//   ....[83]....
        /*0960*/ 	.word	0xffffffff


	//   ....[84]....
        /*0964*/ 	.word	0xffffffff


	//   ....[85]....
        /*0968*/ 	.word	0xffffffff


	//   ....[86]....
        /*096c*/ 	.word	0xffffffff


	//   ....[87]....
        /*0970*/ 	.word	0xffffffff


	//   ....[88]....
        /*0974*/ 	.word	0xffffffff


	//   ....[89]....
        /*0978*/ 	.word	0xffffffff


	//   ....[90]....
        /*097c*/ 	.word	0xffffffff


	//   ....[91]....
        /*0980*/ 	.word	0xffffffff


	//   ....[92]....
        /*0984*/ 	.word	0xffffffff


	//   ....[93]....
        /*0988*/ 	.word	0xffffffff


	//   ....[94]....
        /*098c*/ 	.word	0xffffffff


	//   ....[95]....
        /*0990*/ 	.word	0xffffffff


	//   ....[96]....
        /*0994*/ 	.word	0xffffffff


	//   ....[97]....
        /*0998*/ 	.word	0xffffffff


	//   ....[98]....
        /*099c*/ 	.word	0xffffffff


	//   ....[99]....
        /*09a0*/ 	.word	0xffffffff


	//   ....[100]....
        /*09a4*/ 	.word	0xffffffff


	//   ....[101]....
        /*09a8*/ 	.word	0xffffffff


	//   ....[102]....
        /*09ac*/ 	.word	0xffffffff


	//   ....[103]....
        /*09b0*/ 	.word	0xffffffff


	//   ....[104]....
        /*09b4*/ 	.word	0xffffffff


	//   ....[105]....
        /*09b8*/ 	.word	0xffffffff


	//   ....[106]....
        /*09bc*/ 	.word	0xffffffff


	//   ....[107]....
        /*09c0*/ 	.word	0xffffffff


	//   ....[108]....
        /*09c4*/ 	.word	0xffffffff


	//   ....[109]....
        /*09c8*/ 	.word	0xffffffff


	//   ....[110]....
        /*09cc*/ 	.word	0xffffffff


	//   ....[111]....
        /*09d0*/ 	.word	0xffffffff


	//   ....[112]....
        /*09d4*/ 	.word	0xffffffff


	//   ....[113]....
        /*09d8*/ 	.word	0xffffffff


	//   ....[114]....
        /*09dc*/ 	.word	0xffffffff


	//   ....[115]....
        /*09e0*/ 	.word	0xffffffff


	//   ....[116]....
        /*09e4*/ 	.word	0xffffffff


	//   ....[117]....
        /*09e8*/ 	.word	0xffffffff


	//   ....[118]....
        /*09ec*/ 	.word	0xffffffff


	//   ....[119]....
        /*09f0*/ 	.word	0xffffffff


	//   ....[120]....
        /*09f4*/ 	.word	0xffffffff


	//   ....[121]....
        /*09f8*/ 	.word	0xffffffff


	//   ....[122]....
        /*09fc*/ 	.word	0xffffffff


	//   ....[123]....
        /*0a00*/ 	.word	0xffffffff


	//   ....[124]....
        /*0a04*/ 	.word	0xffffffff


	//   ....[125]....
        /*0a08*/ 	.word	0xffffffff


	//   ....[126]....
        /*0a0c*/ 	.word	0xffffffff


	//   ....[127]....
        /*0a10*/ 	.word	0xffffffff


	//   ....[128]....
        /*0a14*/ 	.word	0xffffffff


	//   ....[129]....
        /*0a18*/ 	.word	0xffffffff


	//   ....[130]....
        /*0a1c*/ 	.word	0xffffffff


	//   ....[131]....
        /*0a20*/ 	.word	0xffffffff


	//   ....[132]....
        /*0a24*/ 	.word	0xffffffff


	//   ....[133]....
        /*0a28*/ 	.word	0xffffffff


	//   ....[134]....
        /*0a2c*/ 	.word	0xffffffff


	//   ....[135]....
        /*0a30*/ 	.word	0xffffffff


	//   ....[136]....
        /*0a34*/ 	.word	0xffffffff


	//   ....[137]....
        /*0a38*/ 	.word	0xffffffff


	//   ....[138]....
        /*0a3c*/ 	.word	0xffffffff


	//   ....[139]....
        /*0a40*/ 	.word	0xffffffff


	//   ....[140]....
        /*0a44*/ 	.word	0xffffffff


	//   ....[141]....
        /*0a48*/ 	.word	0xffffffff


	//   ....[142]....
        /*0a4c*/ 	.word	0xffffffff


	//   ....[143]....
        /*0a50*/ 	.word	0xffffffff


	//   ....[144]....
        /*0a54*/ 	.word	0xffffffff


	//   ....[145]....
        /*0a58*/ 	.word	0x0500000f


	//   ....[146]....
        /*0a5c*/ 	.word	0x0500000f


	//   ....[147]....
        /*0a60*/ 	.word	0x0500000f


	//   ....[148]....
        /*0a64*/ 	.word	0x0500000f


	//   ....[149]....
        /*0a68*/ 	.word	0x0500000f


	//   ....[150]....
        /*0a6c*/ 	.word	0x0500000f


	//   ....[151]....
        /*0a70*/ 	.word	0x0500000f


	//   ....[152]....
        /*0a74*/ 	.word	0x0500000f


	//   ....[153]....
        /*0a78*/ 	.word	0x0500000f


	//   ....[154]....
        /*0a7c*/ 	.word	0x0500000f


	//   ....[155]....
        /*0a80*/ 	.word	0x0500000f


	//   ....[156]....
        /*0a84*/ 	.word	0x0500000f


	//   ....[157]....
        /*0a88*/ 	.word	0x0500000f


	//   ....[158]....
        /*0a8c*/ 	.word	0x0500000f


	//   ....[159]....
        /*0a90*/ 	.word	0x0500000f


	//   ....[160]....
        /*0a94*/ 	.word	0x0500000f


	//   ....[161]....
        /*0a98*/ 	.word	0x0500000f


	//   ....[162]....
        /*0a9c*/ 	.word	0x0500000f


	//   ....[163]....
        /*0aa0*/ 	.word	0x0500000f


	//   ....[164]....
        /*0aa4*/ 	.word	0x0500000f


	//   ....[165]....
        /*0aa8*/ 	.word	0x0500000f


	//   ....[166]....
        /*0aac*/ 	.word	0x0500000f


	//   ....[167]....
        /*0ab0*/ 	.word	0x0500000f


	//   ....[168]....
        /*0ab4*/ 	.word	0x0500000f


	//   ....[169]....
        /*0ab8*/ 	.word	0x0500000f


	//   ....[170]....
        /*0abc*/ 	.word	0x0500000f


	//   ....[171]....
        /*0ac0*/ 	.word	0x0500000f


	//   ....[172]....
        /*0ac4*/ 	.word	0x0500000f


	//   ....[173]....
        /*0ac8*/ 	.word	0x0500000f


	//   ....[174]....
        /*0acc*/ 	.word	0x0500000f


	//   ....[175]....
        /*0ad0*/ 	.word	0x0500000f


	//   ....[176]....
        /*0ad4*/ 	.word	0x0500000f


	//   ....[177]....
        /*0ad8*/ 	.word	0x0500000f


	//   ....[178]....
        /*0adc*/ 	.word	0x0500000f


	//   ....[179]....
        /*0ae0*/ 	.word	0x0500000f


	//   ....[180]....
        /*0ae4*/ 	.word	0x0500000f


	//   ....[181]....
        /*0ae8*/ 	.word	0x0500000f


	//   ....[182]....
        /*0aec*/ 	.word	0x0500000f


	//   ....[183]....
        /*0af0*/ 	.word	0x0500000f


	//   ....[184]....
        /*0af4*/ 	.word	0x0500000f


	//   ....[185]....
        /*0af8*/ 	.word	0x0500000f


	//   ....[186]....
        /*0afc*/ 	.word	0x0500000f


	//   ....[187]....
        /*0b00*/ 	.word	0x0500000f


	//   ....[188]....
        /*0b04*/ 	.word	0x0500000f


	//   ....[189]....
        /*0b08*/ 	.word	0x0500000f


	//   ....[190]....
        /*0b0c*/ 	.word	0x0500000f


	//   ....[191]....
        /*0b10*/ 	.word	0x0500000f


	//   ....[192]....
        /*0b14*/ 	.word	0x0500000f


	//   ....[193]....
        /*0b18*/ 	.word	0x0500000f


	//   ....[194]....
        /*0b1c*/ 	.word	0x0500000f


	//   ....[195]....
        /*0b20*/ 	.word	0x0500000f


	//   ....[196]....
        /*0b24*/ 	.word	0x0500000f


	//   ....[197]....
        /*0b28*/ 	.word	0x0500000f


	//   ....[198]....
        /*0b2c*/ 	.word	0x0500000f


	//   ....[199]....
        /*0b30*/ 	.word	0x0500000f


	//   ....[200]....
        /*0b34*/ 	.word	0x0500000f


	//   ....[201]....
        /*0b38*/ 	.word	0x0500000f


	//   ....[202]....
        /*0b3c*/ 	.word	0x0500000f


	//   ....[203]....
        /*0b40*/ 	.word	0x0500000f


	//   ....[204]....
        /*0b44*/ 	.word	0x0500000f


	//   ....[205]....
        /*0b48*/ 	.word	0x0500000f


	//   ....[206]....
        /*0b4c*/ 	.word	0x0500000f


	//   ....[207]....
        /*0b50*/ 	.word	0x0500000f


	//   ....[208]....
        /*0b54*/ 	.word	0x0500000f


	//   ....[209]....
        /*0b58*/ 	.word	0x0500000f


	//   ....[210]....
        /*0b5c*/ 	.word	0x0500000f


	//   ....[211]....
        /*0b60*/ 	.word	0x0500000f


	//   ....[212]....
        /*0b64*/ 	.word	0x0500000f


	//   ....[213]....
        /*0b68*/ 	.word	0x0500000f


	//   ....[214]....
        /*0b6c*/ 	.word	0x0500000f


	//   ....[215]....
        /*0b70*/ 	.word	0x0500000f


	//   ....[216]....
        /*0b74*/ 	.word	0x0500000f


	//   ....[217]....
        /*0b78*/ 	.word	0x0500000f


	//   ....[218]....
        /*0b7c*/ 	.word	0x0500000f


	//   ....[219]....
        /*0b80*/ 	.word	0x0500000f


	//   ....[220]....
        /*0b84*/ 	.word	0x0500000f


	//   ....[221]....
        /*0b88*/ 	.word	0x0500000f


	//   ....[222]....
        /*0b8c*/ 	.word	0x0500000f


	//   ....[223]....
        /*0b90*/ 	.word	0x0500000f


	//   ....[224]....
        /*0b94*/ 	.word	0x0500000f


	//   ....[225]....
        /*0b98*/ 	.word	0x0500000f


	//   ....[226]....
        /*0b9c*/ 	.word	0x0500000f


	//   ....[227]....
        /*0ba0*/ 	.word	0x0500000f


	//----- nvinfo : EIATTR_COOP_GROUP_INSTR_OFFSETS
	.align		4
.L_231:
        /*0ba4*/ 	.byte	0x04, 0x28
        /*0ba6*/ 	.short	(.L_233 - .L_232)


	//   ....[0]....
.L_232:
        /*0ba8*/ 	.word	0x00000070


	//   ....[1]....
        /*0bac*/ 	.word	0x00000140


	//   ....[2]....
        /*0bb0*/ 	.word	0x00000190


	//   ....[3]....
        /*0bb4*/ 	.word	0x000003c0


	//   ....[4]....
        /*0bb8*/ 	.word	0x00000520


	//   ....[5]....
        /*0bbc*/ 	.word	0x00000640


	//   ....[6]....
        /*0bc0*/ 	.word	0x000007a0


	//   ....[7]....
        /*0bc4*/ 	.word	0x00003490


	//   ....[8]....
        /*0bc8*/ 	.word	0x000034a0


	//   ....[9]....
        /*0bcc*/ 	.word	0x00005060


	//   ....[10]....
        /*0bd0*/ 	.word	0x00005070


	//   ....[11]....
        /*0bd4*/ 	.word	0x00006a30


	//   ....[12]....
        /*0bd8*/ 	.word	0x00006a40


	//   ....[13]....
        /*0bdc*/ 	.word	0x00006fa0


	//   ....[14]....
        /*0be0*/ 	.word	0x00006fc0


	//   ....[15]....
        /*0be4*/ 	.word	0x00007ac0


	//   ....[16]....
        /*0be8*/ 	.word	0x00008280


	//   ....[17]....
        /*0bec*/ 	.word	0x00008290


	//   ....[18]....
        /*0bf0*/ 	.word	0x000082a0


	//   ....[19]....
        /*0bf4*/ 	.word	0x000082b0


	//   ....[20]....
        /*0bf8*/ 	.word	0x0000a060


	//   ....[21]....
        /*0bfc*/ 	.word	0x0000a070


	//   ....[22]....
        /*0c00*/ 	.word	0x0000a080


	//   ....[23]....
        /*0c04*/ 	.word	0x0000a090


	//   ....[24]....
        /*0c08*/ 	.word	0x0000ca70


	//   ....[25]....
        /*0c0c*/ 	.word	0x0000cf50


	//   ....[26]....
        /*0c10*/ 	.word	0x0000e130


	//   ....[27]....
        /*0c14*/ 	.word	0x0000e240


	//   ....[28]....
        /*0c18*/ 	.word	0x0000eaa0


	//   ....[29]....
        /*0c1c*/ 	.word	0x0000eb20


	//   ....[30]....
        /*0c20*/ 	.word	0x0000f7b0


	//   ....[31]....
        /*0c24*/ 	.word	0x00010d60


	//   ....[32]....
        /*0c28*/ 	.word	0x000111f0


	//   ....[33]....
        /*0c2c*/ 	.word	0x000121e0


	//   ....[34]....
        /*0c30*/ 	.word	0x000122e0


	//   ....[35]....
        /*0c34*/ 	.word	0x000127b0


	//   ....[36]....
        /*0c38*/ 	.word	0x00012830


	//   ....[37]....
        /*0c3c*/ 	.word	0x00013950


	//   ....[38]....
        /*0c40*/ 	.word	0x00015180


	//   ....[39]....
        /*0c44*/ 	.word	0x000151e0


	//   ....[40]....
        /*0c48*/ 	.word	0x000155b0


	//   ....[41]....
        /*0c4c*/ 	.word	0x000155d0


	//   ....[42]....
        /*0c50*/ 	.word	0x00016960


	//   ....[43]....
        /*0c54*/ 	.word	0x00017c70


	//   ....[44]....
        /*0c58*/ 	.word	0x00018140


	//   ....[45]....
        /*0c5c*/ 	.word	0x00018d00


	//   ....[46]....
        /*0c60*/ 	.word	0x00018e00


	//   ....[47]....
        /*0c64*/ 	.word	0x00019800


	//   ....[48]....
        /*0c68*/ 	.word	0x000198a0


	//   ....[49]....
        /*0c6c*/ 	.word	0x0001a7b0


	//   ....[50]....
        /*0c70*/ 	.word	0x0001a9b0


	//   ....[51]....
        /*0c74*/ 	.word	0x0001a9e0


	//   ....[52]....
        /*0c78*/ 	.word	0x0001ae80


	//   ....[53]....
        /*0c7c*/ 	.word	0x0001aec0


	//   ....[54]....
        /*0c80*/ 	.word	0x0001bed0


	//   ....[55]....
        /*0c84*/ 	.word	0x0001bf10


	//   ....[56]....
        /*0c88*/ 	.word	0x0001bf40


	//   ....[57]....
        /*0c8c*/ 	.word	0x0001bf50


	//   ....[58]....
        /*0c90*/ 	.word	0x0001c4b0


	//   ....[59]....
        /*0c94*/ 	.word	0x0001c4d0


	//   ....[60]....
        /*0c98*/ 	.word	0x0001c5f0


	//   ....[61]....
        /*0c9c*/ 	.word	0x0001c610


	//   ....[62]....
        /*0ca0*/ 	.word	0x0001ce70


	//   ....[63]....
        /*0ca4*/ 	.word	0x0001ce80


	//   ....[64]....
        /*0ca8*/ 	.word	0x0001cfe0


	//   ....[65]....
        /*0cac*/ 	.word	0x0001cff0


	//   ....[66]....
        /*0cb0*/ 	.word	0x0001d190


	//   ....[67]....
        /*0cb4*/ 	.word	0x0001d360


	//   ....[68]....
        /*0cb8*/ 	.word	0x0001d390


	//   ....[69]....
        /*0cbc*/ 	.word	0x0001d3c0


	//   ....[70]....
        /*0cc0*/ 	.word	0x0001d3f0


	//   ....[71]....
        /*0cc4*/ 	.word	0x0001d420


	//   ....[72]....
        /*0cc8*/ 	.word	0x0001d450


	//   ....[73]....
        /*0ccc*/ 	.word	0x0001d5c0


	//   ....[74]....
        /*0cd0*/ 	.word	0x0001d5f0


	//   ....[75]....
        /*0cd4*/ 	.word	0x0001d620


	//   ....[76]....
        /*0cd8*/ 	.word	0x0001d650


	//   ....[77]....
        /*0cdc*/ 	.word	0x0001d680


	//   ....[78]....
        /*0ce0*/ 	.word	0x0001d6b0


	//   ....[79]....
        /*0ce4*/ 	.word	0x0001d750


	//   ....[80]....
        /*0ce8*/ 	.word	0x0001d7b0


	//   ....[81]....
        /*0cec*/ 	.word	0x0001d850


	//   ....[82]....
        /*0cf0*/ 	.word	0x0001e940


	//   ....[83]....
        /*0cf4*/ 	.word	0x00020ea0


	//   ....[84]....
        /*0cf8*/ 	.word	0x00020eb0


	//   ....[85]....
        /*0cfc*/ 	.word	0x00020f70


	//   ....[86]....
        /*0d00*/ 	.word	0x00020f80


	//   ....[87]....
        /*0d04*/ 	.word	0x00021030


	//   ....[88]....
        /*0d08*/ 	.word	0x00021040


	//   ....[89]....
        /*0d0c*/ 	.word	0x00021050


	//   ....[90]....
        /*0d10*/ 	.word	0x00021060


	//   ....[91]....
        /*0d14*/ 	.word	0x00021a70


	//   ....[92]....
        /*0d18*/ 	.word	0x00021a90


	//   ....[93]....
        /*0d1c*/ 	.word	0x00021aa0


	//   ....[94]....
        /*0d20*/ 	.word	0x00021b50


	//   ....[95]....
        /*0d24*/ 	.word	0x00021b80


	//   ....[96]....
        /*0d28*/ 	.word	0x00021ba0


	//   ....[97]....
        /*0d2c*/ 	.word	0x00021c20


	//   ....[98]....
        /*0d30*/ 	.word	0x00021c30


	//   ....[99]....
        /*0d34*/ 	.word	0x00021d00


	//   ....[100]....
        /*0d38*/ 	.word	0x00021d40


	//   ....[101]....
        /*0d3c*/ 	.word	0x00021d50


	//   ....[102]....
        /*0d40*/ 	.word	0x00021dd0


	//   ....[103]....
        /*0d44*/ 	.word	0x000225d0


	//   ....[104]....
        /*0d48*/ 	.word	0x000225e0


	//   ....[105]....
        /*0d4c*/ 	.word	0x00022600


	//   ....[106]....
        /*0d50*/ 	.word	0x00022680


	//   ....[107]....
        /*0d54*/ 	.word	0x00022690


	//   ....[108]....
        /*0d58*/ 	.word	0x000226f0


	//   ....[109]....
        /*0d5c*/ 	.word	0x00022720


	//   ....[110]....
        /*0d60*/ 	.word	0x00022760


	//   ....[111]....
        /*0d64*/ 	.word	0x00022a10


	//   ....[112]....
        /*0d68*/ 	.word	0x00022a30


	//   ....[113]....
        /*0d6c*/ 	.word	0x00022ad0


	//   ....[114]....
        /*0d70*/ 	.word	0x00022ae0


	//   ....[115]....
        /*0d74*/ 	.word	0x00022b70


	//   ....[116]....
        /*0d78*/ 	.word	0x00022b80


	//   ....[117]....
        /*0d7c*/ 	.word	0x00022b90


	//   ....[118]....
        /*0d80*/ 	.word	0x00022c20


	//   ....[119]....
        /*0d84*/ 	.word	0x00023220


	//   ....[120]....
        /*0d88*/ 	.word	0x00023230


	//   ....[121]....
        /*0d8c*/ 	.word	0x000232c0


	//   ....[122]....
        /*0d90*/ 	.word	0x00023360


	//   ....[123]....
        /*0d94*/ 	.word	0x00023380


	//   ....[124]....
        /*0d98*/ 	.word	0x00023400


	//   ....[125]....
        /*0d9c*/ 	.word	0x00023420


	//   ....[126]....
        /*0da0*/ 	.word	0x00023430


	//   ....[127]....
        /*0da4*/ 	.word	0x00023830


	//   ....[128]....
        /*0da8*/ 	.word	0x00023860


	//   ....[129]....
        /*0dac*/ 	.word	0x000238a0


	//   ....[130]....
        /*0db0*/ 	.word	0x000238d0


	//   ....[131]....
        /*0db4*/ 	.word	0x00023900


	//   ....[132]....
        /*0db8*/ 	.word	0x00023930


	//   ....[133]....
        /*0dbc*/ 	.word	0x00023960


	//   ....[134]....
        /*0dc0*/ 	.word	0x00023990


	//   ....[135]....
        /*0dc4*/ 	.word	0x00023b10


	//   ....[136]....
        /*0dc8*/ 	.word	0x00023b40


	//   ....[137]....
        /*0dcc*/ 	.word	0x00023b70


	//   ....[138]....
        /*0dd0*/ 	.word	0x00023ba0


	//   ....[139]....
        /*0dd4*/ 	.word	0x00023bd0


	//   ....[140]....
        /*0dd8*/ 	.word	0x00023c00


	//   ....[141]....
        /*0ddc*/ 	.word	0x00023cc0


	//   ....[142]....
        /*0de0*/ 	.word	0x00023ce0


	//   ....[143]....
        /*0de4*/ 	.word	0x00023d50


	//   ....[144]....
        /*0de8*/ 	.word	0x000243f0


	//   ....[145]....
        /*0dec*/ 	.word	0x00024730


	//   ....[146]....
        /*0df0*/ 	.word	0x000247c0


	//   ....[147]....
        /*0df4*/ 	.word	0x000248b0


	//   ....[148]....
        /*0df8*/ 	.word	0x00024940


	//   ....[149]....
        /*0dfc*/ 	.word	0x00024a20


	//   ....[150]....
        /*0e00*/ 	.word	0x00024ab0


	//   ....[151]....
        /*0e04*/ 	.word	0x00024bf0


	//   ....[152]....
        /*0e08*/ 	.word	0x00024c90


	//   ....[153]....
        /*0e0c*/ 	.word	0x00024d20


	//   ....[154]....
        /*0e10*/ 	.word	0x00024d70


	//   ....[155]....
        /*0e14*/ 	.word	0x00024dc0


	//   ....[156]....
        /*0e18*/ 	.word	0x00024e90


	//   ....[157]....
        /*0e1c*/ 	.word	0x00024f20


	//   ....[158]....
        /*0e20*/ 	.word	0x00024f70


	//   ....[159]....
        /*0e24*/ 	.word	0x00024fc0


	//   ....[160]....
        /*0e28*/ 	.word	0x00025320


	//   ....[161]....
        /*0e2c*/ 	.word	0x00025370


	//   ....[162]....
        /*0e30*/ 	.word	0x00025400


	//   ....[163]....
        /*0e34*/ 	.word	0x00025490


	//   ....[164]....
        /*0e38*/ 	.word	0x00025550


	//   ....[165]....
        /*0e3c*/ 	.word	0x00025830


	//   ....[166]....
        /*0e40*/ 	.word	0x00025920


	//   ....[167]....
        /*0e44*/ 	.word	0x000259b0


	//   ....[168]....
        /*0e48*/ 	.word	0x00025a10


	//   ....[169]....
        /*0e4c*/ 	.word	0x00025b30


	//   ....[170]....
        /*0e50*/ 	.word	0x00025b90


	//   ....[171]....
        /*0e54*/ 	.word	0x00025cb0


	//   ....[172]....
        /*0e58*/ 	.word	0x00025d10


	//   ....[173]....
        /*0e5c*/ 	.word	0x00025dc0


	//   ....[174]....
        /*0e60*/ 	.word	0x00025ee0


	//   ....[175]....
        /*0e64*/ 	.word	0x00025f50


	//   ....[176]....
        /*0e68*/ 	.word	0x00025fb0


	//   ....[177]....
        /*0e6c*/ 	.word	0x00026050


	//   ....[178]....
        /*0e70*/ 	.word	0x00026120


	//   ....[179]....
        /*0e74*/ 	.word	0x000261c0


	//   ....[180]....
        /*0e78*/ 	.word	0x000262a0


	//   ....[181]....
        /*0e7c*/ 	.word	0x00026330


	//   ....[182]....
        /*0e80*/ 	.word	0x00026400


	//   ....[183]....
        /*0e84*/ 	.word	0x00026490


	//   ....[184]....
        /*0e88*/ 	.word	0x00026570


	//   ....[185]....
        /*0e8c*/ 	.word	0x00026630


	//   ....[186]....
        /*0e90*/ 	.word	0x000267b0


	//   ....[187]....
        /*0e94*/ 	.word	0x00026890


	//   ....[188]....
        /*0e98*/ 	.word	0x00026910


	//   ....[189]....
        /*0e9c*/ 	.word	0x000269f0


	//   ....[190]....
        /*0ea0*/ 	.word	0x00026a50


	//   ....[191]....
        /*0ea4*/ 	.word	0x00026b20


	//   ....[192]....
        /*0ea8*/ 	.word	0x00026b80


	//   ....[193]....
        /*0eac*/ 	.word	0x00026c60


	//   ....[194]....
        /*0eb0*/ 	.word	0x00026d50


	//   ....[195]....
        /*0eb4*/ 	.word	0x00026df0


	//   ....[196]....
        /*0eb8*/ 	.word	0x00026e50


	//   ....[197]....
        /*0ebc*/ 	.word	0x00026f50


	//   ....[198]....
        /*0ec0*/ 	.word	0x00026fb0


	//   ....[199]....
        /*0ec4*/ 	.word	0x000270b0


	//   ....[200]....
        /*0ec8*/ 	.word	0x00027110


	//   ....[201]....
        /*0ecc*/ 	.word	0x000271e0


	//   ....[202]....
        /*0ed0*/ 	.word	0x00027330


	//   ....[203]....
        /*0ed4*/ 	.word	0x000273e0


	//   ....[204]....
        /*0ed8*/ 	.word	0x000274f0


	//   ....[205]....
        /*0edc*/ 	.word	0x000275d0


	//   ....[206]....
        /*0ee0*/ 	.word	0x00027630


	//   ....[207]....
        /*0ee4*/ 	.word	0x00027720


	//   ....[208]....
        /*0ee8*/ 	.word	0x00027780


	//   ....[209]....
        /*0eec*/ 	.word	0x00027860


	//   ....[210]....
        /*0ef0*/ 	.word	0x000278f0


	//   ....[211]....
        /*0ef4*/ 	.word	0x00027990


	//   ....[212]....
        /*0ef8*/ 	.word	0x00027ab0


	//   ....[213]....
        /*0efc*/ 	.word	0x00027b20


	//   ....[214]....
        /*0f00*/ 	.word	0x00027b90


	//   ....[215]....
        /*0f04*/ 	.word	0x00027c00


	//   ....[216]....
        /*0f08*/ 	.word	0x00027c70


	//   ....[217]....
        /*0f0c*/ 	.word	0x00027cf0


	//   ....[218]....
        /*0f10*/ 	.word	0x00027d80


	//   ....[219]....
        /*0f14*/ 	.word	0x00027e10


	//   ....[220]....
        /*0f18*/ 	.word	0x00027e80


	//   ....[221]....
        /*0f1c*/ 	.word	0x00027ef0


	//   ....[222]....
        /*0f20*/ 	.word	0x00027f60


	//   ....[223]....
        /*0f24*/ 	.word	0x00027fe0


	//   ....[224]....
        /*0f28*/ 	.word	0x00028050


	//   ....[225]....
        /*0f2c*/ 	.word	0x000280f0


	//   ....[226]....
        /*0f30*/ 	.word	0x00028180


	//   ....[227]....
        /*0f34*/ 	.word	0x000282b0


	//----- nvinfo : EIATTR_REG_RECONFIG
	.align		4
.L_233:
        /*0f38*/ 	.byte	0x01, 0x54
	.zero		2


	//----- nvinfo : EIATTR_SYSCALL_OFFSETS
	.align		4
        /*0f3c*/ 	.byte	0x04, 0x46
        /*0f3e*/ 	.short	(.L_235 - .L_234)


	//   ....[0]....
.L_234:
        /*0f40*/ 	.word	0x00001e70


	//   ....[1]....
        /*0f44*/ 	.word	0x00001fc0


	//   ....[2]....
        /*0f48*/ 	.word	0x00007cd0


	//   ....[3]....
        /*0f4c*/ 	.word	0x00007ff0


	//   ....[4]....
        /*0f50*/ 	.word	0x00020410


	//   ....[5]....
        /*0f54*/ 	.word	0x00020560


	//   ....[6]....
        /*0f58*/ 	.word	0x00020650


	//   ....[7]....
        /*0f5c*/ 	.word	0x000214e0


	//----- nvinfo : EIATTR_MBARRIER_INSTR_OFFSETS
	.align		4
.L_235:
        /*0f60*/ 	.byte	0x04, 0x39
        /*0f62*/ 	.short	(.L_237 - .L_236)


	//   ....[0]....
.L_236:
        /*0f64*/ 	.word	0x00000270
        /*0f68*/ 	.word	0x000000ff
        /*0f6c*/ 	.word	0x0002d800
        /*0f70*/ 	.short	0x0100
        /*0f72*/ 	.byte	0x08
	.zero		1


	//   ....[1]....
        /*0f74*/ 	.word	0x00000280
        /*0f78*/ 	.word	0x000000ff
        /*0f7c*/ 	.word	0x0002d820
        /*0f80*/ 	.short	0x0100
        /*0f82*/ 	.byte	0x08
	.zero		1


	//   ....[2]....
        /*0f84*/ 	.word	0x00000370
        /*0f88*/ 	.word	0x000000ff
        /*0f8c*/ 	.word	0x0002d830
        /*0f90*/ 	.short	0x0100
        /*0f92*/ 	.byte	0x08
	.zero		1


	//   ....[3]....
        /*0f94*/ 	.word	0x00000380
        /*0f98*/ 	.word	0x000000ff
        /*0f9c*/ 	.word	0x0002d840
        /*0fa0*/ 	.short	0x0100
        /*0fa2*/ 	.byte	0x08
	.zero		1


	//   ....[4]....
        /*0fa4*/ 	.word	0x00000390
        /*0fa8*/ 	.word	0x000000ff
        /*0fac*/ 	.word	0x0002d838
        /*0fb0*/ 	.short	0x0100
        /*0fb2*/ 	.byte	0x08
	.zero		1


	//   ....[5]....
        /*0fb4*/ 	.word	0x000003a0
        /*0fb8*/ 	.word	0x000000ff
        /*0fbc*/ 	.word	0x0002d848
        /*0fc0*/ 	.short	0x0100
        /*0fc2*/ 	.byte	0x08
	.zero		1


	//   ....[6]....
        /*0fc4*/ 	.word	0x000004d0
        /*0fc8*/ 	.word	0x000000ff
        /*0fcc*/ 	.word	0x0002d850
        /*0fd0*/ 	.short	0x0100
        /*0fd2*/ 	.byte	0x08
	.zero		1


	//   ....[7]....
        /*0fd4*/ 	.word	0x000004e0
        /*0fd8*/ 	.word	0x000000ff
        /*0fdc*/ 	.word	0x0002d860
        /*0fe0*/ 	.short	0x0100
        /*0fe2*/ 	.byte	0x08
	.zero		1


	//   ....[8]....
        /*0fe4*/ 	.word	0x000004f0
        /*0fe8*/ 	.word	0x000000ff
        /*0fec*/ 	.word	0x0002d858
        /*0ff0*/ 	.short	0x0100
        /*0ff2*/ 	.byte	0x08
	.zero		1


	//   ....[9]....
        /*0ff4*/ 	.word	0x00000500
        /*0ff8*/ 	.word	0x000000ff
        /*0ffc*/ 	.word	0x0002d868
        /*1000*/ 	.short	0x0100
        /*1002*/ 	.byte	0x08
	.zero		1


	//   ....[10]....
        /*1004*/ 	.word	0x000005f0
        /*1008*/ 	.word	0x000000ff
        /*100c*/ 	.word	0x0002d870
        /*1010*/ 	.short	0x0100
        /*1012*/ 	.byte	0x06
	.zero		1


	//   ....[11]....
        /*1014*/ 	.word	0x00000600
        /*1018*/ 	.word	0x000000ff
        /*101c*/ 	.word	0x0002d880
        /*1020*/ 	.short	0x0100
        /*1022*/ 	.byte	0x06
	.zero		1


	//   ....[12]....
        /*1024*/ 	.word	0x00000610
        /*1028*/ 	.word	0x000000ff
        /*102c*/ 	.word	0x0002d878
        /*1030*/ 	.short	0x0100
        /*1032*/ 	.byte	0x06
	.zero		1


	//   ....[13]....
        /*1034*/ 	.word	0x00000620
        /*1038*/ 	.word	0x000000ff
        /*103c*/ 	.word	0x0002d888
        /*1040*/ 	.short	0x0100
        /*1042*/ 	.byte	0x06
	.zero		1


	//   ....[14]....
        /*1044*/ 	.word	0x00000750
        /*1048*/ 	.word	0x000000ff
        /*104c*/ 	.word	0x0002d890
        /*1050*/ 	.short	0x0100
        /*1052*/ 	.byte	0x08
	.zero		1


	//   ....[15]....
        /*1054*/ 	.word	0x00000760
        /*1058*/ 	.word	0x000000ff
        /*105c*/ 	.word	0x0002d8a0
        /*1060*/ 	.short	0x0100
        /*1062*/ 	.byte	0x08
	.zero		1


	//   ....[16]....
        /*1064*/ 	.word	0x00000770
        /*1068*/ 	.word	0x000000ff
        /*106c*/ 	.word	0x0002d898
        /*1070*/ 	.short	0x0100
        /*1072*/ 	.byte	0x08
	.zero		1


	//   ....[17]....
        /*1074*/ 	.word	0x00000780
        /*1078*/ 	.word	0x000000ff
        /*107c*/ 	.word	0x0002d8a8
        /*1080*/ 	.short	0x0100
        /*1082*/ 	.byte	0x08
	.zero		1


	//   ....[18]....
        /*1084*/ 	.word	0x000008b0
        /*1088*/ 	.word	0x000000ff
        /*108c*/ 	.word	0x0002d8b0
        /*1090*/ 	.short	0x0100
        /*1092*/ 	.byte	0x08
	.zero		1


	//   ....[19]....
        /*1094*/ 	.word	0x000008c0
        /*1098*/ 	.word	0x000000ff
        /*109c*/ 	.word	0x0002d8c0
        /*10a0*/ 	.short	0x0100
        /*10a2*/ 	.byte	0x08
	.zero		1


	//   ....[20]....
        /*10a4*/ 	.word	0x000008d0
        /*10a8*/ 	.word	0x000000ff
        /*10ac*/ 	.word	0x0002d8b8
        /*10b0*/ 	.short	0x0100
        /*10b2*/ 	.byte	0x08
	.zero		1


	//   ....[21]....
        /*10b4*/ 	.word	0x000008e0
        /*10b8*/ 	.word	0x000000ff
        /*10bc*/ 	.word	0x0002d8c8
        /*10c0*/ 	.short	0x0100
        /*10c2*/ 	.byte	0x08
	.zero		1


	//   ....[22]....
        /*10c4*/ 	.word	0x00003440
        /*10c8*/ 	.word	0x00000023
        /*10cc*/ 	.word	0x0002d890
        /*10d0*/ 	.short	0x010a
        /*10d2*/ 	.byte	0x3f
	.zero		1


	//   ....[23]....
        /*10d4*/ 	.word	0x00005010
        /*10d8*/ 	.word	0x00000023
        /*10dc*/ 	.word	0x0002d890
        /*10e0*/ 	.short	0x010a
        /*10e2*/ 	.byte	0x3f
	.zero		1


	//   ....[24]....
        /*10e4*/ 	.word	0x00006840
        /*10e8*/ 	.word	0x00000023
        /*10ec*/ 	.word	0x0002d890
        /*10f0*/ 	.short	0x010a
        /*10f2*/ 	.byte	0x3f
	.zero		1


	//   ....[25]....
        /*10f4*/ 	.word	0x00006dc0
        /*10f8*/ 	.word	0x0000000b
        /*10fc*/ 	.word	0x00000000
        /*1100*/ 	.short	0x0101
        /*1102*/ 	.byte	0x3f
	.zero		1


	//   ....[26]....
        /*1104*/ 	.word	0x00006e00
        /*1108*/ 	.word	0x00000023
        /*110c*/ 	.word	0x0002d8b0
        /*1110*/ 	.short	0x010a
        /*1112*/ 	.byte	0x3f
	.zero		1


	//   ....[27]....
        /*1114*/ 	.word	0x00007340
        /*1118*/ 	.word	0x00000023
        /*111c*/ 	.word	0x00000000
        /*1120*/ 	.short	0x0101
        /*1122*/ 	.byte	0x3f
	.zero		1


	//   ....[28]....
        /*1124*/ 	.word	0x00007d70
        /*1128*/ 	.word	0x00000002
        /*112c*/ 	.word	0x0002d800
        /*1130*/ 	.short	0x010a
        /*1132*/ 	.byte	0x3f
	.zero		1


	//   ....[29]....
        /*1134*/ 	.word	0x00007dc0
        /*1138*/ 	.word	0x00000002
        /*113c*/ 	.word	0x0002d800
        /*1140*/ 	.short	0x010a
        /*1142*/ 	.byte	0x3f
	.zero		1


	//   ....[30]....
        /*1144*/ 	.word	0x00008a10
        /*1148*/ 	.word	0x00000002
        /*114c*/ 	.word	0x0002d800
        /*1150*/ 	.short	0x010a
        /*1152*/ 	.byte	0x3f
	.zero		1


	//   ....[31]....
        /*1154*/ 	.word	0x0000a5f0
        /*1158*/ 	.word	0x00000002
        /*115c*/ 	.word	0x0002d800
        /*1160*/ 	.short	0x010a
        /*1162*/ 	.byte	0x3f
	.zero		1


	//   ....[32]....
        /*1164*/ 	.word	0x0000bd90
        /*1168*/ 	.word	0x00000000
        /*116c*/ 	.word	0x0002d830
        /*1170*/ 	.short	0x010a
        /*1172*/ 	.byte	0x3f
	.zero		1


	//   ....[33]....
        /*1174*/ 	.word	0x0000be50
        /*1178*/ 	.word	0x00000000
        /*117c*/ 	.word	0x0002d830
        /*1180*/ 	.short	0x010a
        /*1182*/ 	.byte	0x3f
	.zero		1


	//   ....[34]....
        /*1184*/ 	.word	0x0000c7e0
        /*1188*/ 	.word	0x00000000
        /*118c*/ 	.word	0x00000000
        /*1190*/ 	.short	0x0101
        /*1192*/ 	.byte	0x3f
	.zero		1


	//   ....[35]....
        /*1194*/ 	.word	0x0000fc90
        /*1198*/ 	.word	0x00000009
        /*119c*/ 	.word	0x0002d830
        /*11a0*/ 	.short	0x010a
        /*11a2*/ 	.byte	0x3f
	.zero		1


	//   ....[36]....
        /*11a4*/ 	.word	0x0000fce0
        /*11a8*/ 	.word	0x00000009
        /*11ac*/ 	.word	0x0002d830
        /*11b0*/ 	.short	0x010a
        /*11b2*/ 	.byte	0x3f
	.zero		1


	//   ....[37]....
        /*11b4*/ 	.word	0x00010160
        /*11b8*/ 	.word	0x00000009
        /*11bc*/ 	.word	0x0002d850
        /*11c0*/ 	.short	0x010a
        /*11c2*/ 	.byte	0x3f
	.zero		1


	//   ....[38]....
        /*11c4*/ 	.word	0x000101a0
        /*11c8*/ 	.word	0x00000009
        /*11cc*/ 	.word	0x0002d850
        /*11d0*/ 	.short	0x010a
        /*11d2*/ 	.byte	0x3f
	.zero		1


	//   ....[39]....
        /*11d4*/ 	.word	0x000109a0
        /*11d8*/ 	.word	0x00000034
        /*11dc*/ 	.word	0x00000000
        /*11e0*/ 	.short	0x0101
        /*11e2*/ 	.byte	0x3f
	.zero		1


	//   ....[40]....
        /*11e4*/ 	.word	0x00013340
        /*11e8*/ 	.word	0x00000012
        /*11ec*/ 	.word	0x00000000
        /*11f0*/ 	.short	0x0101
        /*11f2*/ 	.byte	0x3f
	.zero		1


	//   ....[41]....
        /*11f4*/ 	.word	0x00013da0
        /*11f8*/ 	.word	0x00000005
        /*11fc*/ 	.word	0x0002d830
        /*1200*/ 	.short	0x010a
        /*1202*/ 	.byte	0x3f
	.zero		1


	//   ....[42]....
        /*1204*/ 	.word	0x00013df0
        /*1208*/ 	.word	0x00000005
        /*120c*/ 	.word	0x0002d830
        /*1210*/ 	.short	0x010a
        /*1212*/ 	.byte	0x3f
	.zero		1


	//   ....[43]....
        /*1214*/ 	.word	0x000142a0
        /*1218*/ 	.word	0x00000006
        /*121c*/ 	.word	0x0002d850
        /*1220*/ 	.short	0x010a
        /*1222*/ 	.byte	0x3f
	.zero		1


	//   ....[44]....
        /*1224*/ 	.word	0x000142e0
        /*1228*/ 	.word	0x00000006
        /*122c*/ 	.word	0x0002d850
        /*1230*/ 	.short	0x010a
        /*1232*/ 	.byte	0x3f
	.zero		1


	//   ....[45]....
        /*1234*/ 	.word	0x00014a30
        /*1238*/ 	.word	0x00000005
        /*123c*/ 	.word	0x00000000
        /*1240*/ 	.short	0x0101
        /*1242*/ 	.byte	0x3f
	.zero		1


	//   ....[46]....
        /*1244*/ 	.word	0x00016300
        /*1248*/ 	.word	0x00000009
        /*124c*/ 	.word	0x00000000
        /*1250*/ 	.short	0x0101
        /*1252*/ 	.byte	0x3f
	.zero		1


	//   ....[47]....
        /*1254*/ 	.word	0x00016ad0
        /*1258*/ 	.word	0x00000005
        /*125c*/ 	.word	0x0002d830
        /*1260*/ 	.short	0x010a
        /*1262*/ 	.byte	0x3f
	.zero		1


	//   ....[48]....
        /*1264*/ 	.word	0x00016b20
        /*1268*/ 	.word	0x00000005
        /*126c*/ 	.word	0x0002d830
        /*1270*/ 	.short	0x010a
        /*1272*/ 	.byte	0x3f
	.zero		1


	//   ....[49]....
        /*1274*/ 	.word	0x00016fd0
        /*1278*/ 	.word	0x00000006
        /*127c*/ 	.word	0x0002d850
        /*1280*/ 	.short	0x010a
        /*1282*/ 	.byte	0x3f
	.zero		1


	//   ....[50]....
        /*1284*/ 	.word	0x00017010
        /*1288*/ 	.word	0x00000006
        /*128c*/ 	.word	0x0002d850
        /*1290*/ 	.short	0x010a
        /*1292*/ 	.byte	0x3f
	.zero		1


	//   ....[51]....
        /*1294*/ 	.word	0x00017c30
        /*1298*/ 	.word	0x00000024
        /*129c*/ 	.word	0x00000000
        /*12a0*/ 	.short	0x0101
        /*12a2*/ 	.byte	0x3f
	.zero		1


	//   ....[52]....
        /*12a4*/ 	.word	0x0001a150
        /*12a8*/ 	.word	0x00000007
        /*12ac*/ 	.word	0x00000000
        /*12b0*/ 	.short	0x0101
        /*12b2*/ 	.byte	0x3f
	.zero		1


	//   ....[53]....
        /*12b4*/ 	.word	0x0001a830
        /*12b8*/ 	.word	0x0000000d
        /*12bc*/ 	.word	0x0002d850
        /*12c0*/ 	.short	0x010a
        /*12c2*/ 	.byte	0x3f
	.zero		1


	//   ....[54]....
        /*12c4*/ 	.word	0x0001a8e0
        /*12c8*/ 	.word	0x0000000d
        /*12cc*/ 	.word	0x0002d850
        /*12d0*/ 	.short	0x010a
        /*12d2*/ 	.byte	0x3f
	.zero		1


	//   ....[55]....
        /*12d4*/ 	.word	0x0001b0e0
        /*12d8*/ 	.word	0x00000005
        /*12dc*/ 	.word	0x00000000
        /*12e0*/ 	.short	0x0101
        /*12e2*/ 	.byte	0x3f
	.zero		1


	//   ....[56]....
        /*12e4*/ 	.word	0x0001c4c0
        /*12e8*/ 	.word	0x00000000
        /*12ec*/ 	.word	0x00000000
        /*12f0*/ 	.short	0x0101
        /*12f2*/ 	.byte	0x3f
	.zero		1


	//   ....[57]....
        /*12f4*/ 	.word	0x0001ea20
        /*12f8*/ 	.word	0x00000017
        /*12fc*/ 	.word	0x0002d820
        /*1300*/ 	.short	0x010a
        /*1302*/ 	.byte	0x3f
	.zero		1


	//   ....[58]....
        /*1304*/ 	.word	0x0001eae0
        /*1308*/ 	.word	0x00000009
        /*130c*/ 	.word	0x0002d8a0
        /*1310*/ 	.short	0x010a
        /*1312*/ 	.byte	0x3f
	.zero		1


	//   ....[59]....
        /*1314*/ 	.word	0x0001ef10
        /*1318*/ 	.word	0x00000009
        /*131c*/ 	.word	0x0002d8c0
        /*1320*/ 	.short	0x010a
        /*1322*/ 	.byte	0x3f
	.zero		1


	//   ....[60]....
        /*1324*/ 	.word	0x0001f470
        /*1328*/ 	.word	0x00000008
        /*132c*/ 	.word	0x0002d8a0
        /*1330*/ 	.short	0x010a
        /*1332*/ 	.byte	0x3f
	.zero		1


	//   ....[61]....
        /*1334*/ 	.word	0x0001f890
        /*1338*/ 	.word	0x00000008
        /*133c*/ 	.word	0x0002d8c0
        /*1340*/ 	.short	0x010a
        /*1342*/ 	.byte	0x3f
	.zero		1


	//   ....[62]....
        /*1344*/ 	.word	0x00020c30
        /*1348*/ 	.word	0x00000000
        /*134c*/ 	.word	0x0002d840
        /*1350*/ 	.short	0x010a
        /*1352*/ 	.byte	0x3f
	.zero		1


	//   ....[63]....
        /*1354*/ 	.word	0x000211b0
        /*1358*/ 	.word	0x00000000
        /*135c*/ 	.word	0x0002d830
        /*1360*/ 	.short	0x0107
        /*1362*/ 	.byte	0x3f
	.zero		1


	//   ....[64]....
        /*1364*/ 	.word	0x00021280
        /*1368*/ 	.word	0x00000000
        /*136c*/ 	.word	0x0002d830
        /*1370*/ 	.short	0x0101
        /*1372*/ 	.byte	0x3f
	.zero		1


	//   ....[65]....
        /*1374*/ 	.word	0x00021ea0
        /*1378*/ 	.word	0x00000017
        /*137c*/ 	.word	0x0002d800
        /*1380*/ 	.short	0x0107
        /*1382*/ 	.byte	0x3f
	.zero		1


	//   ....[66]....
        /*1384*/ 	.word	0x00021f90
        /*1388*/ 	.word	0x00000017
        /*138c*/ 	.word	0x0002d800
        /*1390*/ 	.short	0x0101
        /*1392*/ 	.byte	0x3f
	.zero		1


	//   ....[67]....
        /*1394*/ 	.word	0x00021fb0
        /*1398*/ 	.word	0x00000017
        /*139c*/ 	.word	0x0002d820
        /*13a0*/ 	.short	0x010a
        /*13a2*/ 	.byte	0x3f
	.zero		1


	//   ....[68]....
        /*13a4*/ 	.word	0x000223d0
        /*13a8*/ 	.word	0x00000005
        /*13ac*/ 	.word	0x0002d840
        /*13b0*/ 	.short	0x010a
        /*13b2*/ 	.byte	0x3f
	.zero		1


	//   ....[69]....
        /*13b4*/ 	.word	0x00022810
        /*13b8*/ 	.word	0x00000005
        /*13bc*/ 	.word	0x0002d830
        /*13c0*/ 	.short	0x0107
        /*13c2*/ 	.byte	0x3f
	.zero		1


	//   ....[70]....
        /*13c4*/ 	.word	0x000228d0
        /*13c8*/ 	.word	0x00000005
        /*13cc*/ 	.word	0x0002d830
        /*13d0*/ 	.short	0x0101
        /*13d2*/ 	.byte	0x3f
	.zero		1


	//   ....[71]....
        /*13d4*/ 	.word	0x00022930
        /*13d8*/ 	.word	0x00000005
        /*13dc*/ 	.word	0x0002d860
        /*13e0*/ 	.short	0x010a
        /*13e2*/ 	.byte	0x3f
	.zero		1


	//   ....[72]....
        /*13e4*/ 	.word	0x00022e10
        /*13e8*/ 	.word	0x00000005
        /*13ec*/ 	.word	0x0002d850
        /*13f0*/ 	.short	0x0107
        /*13f2*/ 	.byte	0x3f
	.zero		1


	//   ....[73]....
        /*13f4*/ 	.word	0x00022f00
        /*13f8*/ 	.word	0x00000005
        /*13fc*/ 	.word	0x0002d850
        /*1400*/ 	.short	0x0101
        /*1402*/ 	.byte	0x3f
	.zero		1


	//   ....[74]....
        /*1404*/ 	.word	0x00023130
        /*1408*/ 	.word	0x00000000
        /*140c*/ 	.word	0x0002d860
        /*1410*/ 	.short	0x010a
        /*1412*/ 	.byte	0x3f
	.zero		1


	//   ....[75]....
        /*1414*/ 	.word	0x00023560
        /*1418*/ 	.word	0x00000000
        /*141c*/ 	.word	0x0002d850
        /*1420*/ 	.short	0x0107
        /*1422*/ 	.byte	0x3f
	.zero		1


	//   ....[76]....
        /*1424*/ 	.word	0x00023640
        /*1428*/ 	.word	0x00000000
        /*142c*/ 	.word	0x0002d850
        /*1430*/ 	.short	0x0101
        /*1432*/ 	.byte	0x3f
	.zero		1


	//   ....[77]....
        /*1434*/ 	.word	0x00024370
        /*1438*/ 	.word	0x00000005
        /*143c*/ 	.word	0x0002d820
        /*1440*/ 	.short	0x010a
        /*1442*/ 	.byte	0x3f
	.zero		1


	//   ....[78]....
        /*1444*/ 	.word	0x00024510
        /*1448*/ 	.word	0x00000003
        /*144c*/ 	.word	0x0002d840
        /*1450*/ 	.short	0x010a
        /*1452*/ 	.byte	0x3f
	.zero		1


	//   ....[79]....
        /*1454*/ 	.word	0x000245a0
        /*1458*/ 	.word	0x00000019
        /*145c*/ 	.word	0x0002d840
        /*1460*/ 	.short	0x010a
        /*1462*/ 	.byte	0x3f
	.zero		1


	//   ....[80]....
        /*1464*/ 	.word	0x000245e0
        /*1468*/ 	.word	0x00000003
        /*146c*/ 	.word	0x0002d860
        /*1470*/ 	.short	0x010a
        /*1472*/ 	.byte	0x3f
	.zero		1


	//   ....[81]....
        /*1474*/ 	.word	0x00024620
        /*1478*/ 	.word	0x00000019
        /*147c*/ 	.word	0x0002d860
        /*1480*/ 	.short	0x010a
        /*1482*/ 	.byte	0x3f
	.zero		1


	//   ....[82]....
        /*1484*/ 	.word	0x00024680
        /*1488*/ 	.word	0x00000023
        /*148c*/ 	.word	0x0002d890
        /*1490*/ 	.short	0x010a
        /*1492*/ 	.byte	0x3f
	.zero		1


	//   ....[83]....
        /*1494*/ 	.word	0x00024800
        /*1498*/ 	.word	0x00000023
        /*149c*/ 	.word	0x0002d890
        /*14a0*/ 	.short	0x010a
        /*14a2*/ 	.byte	0x3f
	.zero		1


	//   ....[84]....
        /*14a4*/ 	.word	0x00024980
        /*14a8*/ 	.word	0x00000023
        /*14ac*/ 	.word	0x0002d890
        /*14b0*/ 	.short	0x010a
        /*14b2*/ 	.byte	0x3f
	.zero		1


	//   ....[85]....
        /*14b4*/ 	.word	0x00024af0
        /*14b8*/ 	.word	0x00000023
        /*14bc*/ 	.word	0x0002d8b0
        /*14c0*/ 	.short	0x010a
        /*14c2*/ 	.byte	0x3f
	.zero		1


	//   ....[86]....
        /*14c4*/ 	.word	0x00024df0
        /*14c8*/ 	.word	0x00000002
        /*14cc*/ 	.word	0x0002d800
        /*14d0*/ 	.short	0x010a
        /*14d2*/ 	.byte	0x3f
	.zero		1


	//   ....[87]....
        /*14d4*/ 	.word	0x00025000
        /*14d8*/ 	.word	0x00000002
        /*14dc*/ 	.word	0x0002d800
        /*14e0*/ 	.short	0x010a
        /*14e2*/ 	.byte	0x3f
	.zero		1


	//   ....[88]....
        /*14e4*/ 	.word	0x00025050
        /*14e8*/ 	.word	0x00000000
        /*14ec*/ 	.word	0x0002d830
        /*14f0*/ 	.short	0x010a
        /*14f2*/ 	.byte	0x3f
	.zero		1


	//   ....[89]....
        /*14f4*/ 	.word	0x000250a0
        /*14f8*/ 	.word	0x00000009
        /*14fc*/ 	.word	0x0002d830
        /*1500*/ 	.short	0x010a
        /*1502*/ 	.byte	0x3f
	.zero		1


	//   ....[90]....
        /*1504*/ 	.word	0x000250f0
        /*1508*/ 	.word	0x00000009
        /*150c*/ 	.word	0x0002d850
        /*1510*/ 	.short	0x010a
        /*1512*/ 	.byte	0x3f
	.zero		1


	//   ....[91]....
        /*1514*/ 	.word	0x00025140
        /*1518*/ 	.word	0x00000005
        /*151c*/ 	.word	0x0002d830
        /*1520*/ 	.short	0x010a
        /*1522*/ 	.byte	0x3f
	.zero		1


	//   ....[92]....
        /*1524*/ 	.word	0x00025190
        /*1528*/ 	.word	0x00000006
        /*152c*/ 	.word	0x0002d850
        /*1530*/ 	.short	0x010a
        /*1532*/ 	.byte	0x3f
	.zero		1


	//   ....[93]....
        /*1534*/ 	.word	0x000251e0
        /*1538*/ 	.word	0x00000005
        /*153c*/ 	.word	0x0002d830
        /*1540*/ 	.short	0x010a
        /*1542*/ 	.byte	0x3f
	.zero		1


	//   ....[94]....
        /*1544*/ 	.word	0x00025230
        /*1548*/ 	.word	0x00000006
        /*154c*/ 	.word	0x0002d850
        /*1550*/ 	.short	0x010a
        /*1552*/ 	.byte	0x3f
	.zero		1


	//   ....[95]....
        /*1554*/ 	.word	0x00025280
        /*1558*/ 	.word	0x0000000d
        /*155c*/ 	.word	0x0002d850
        /*1560*/ 	.short	0x010a
        /*1562*/ 	.byte	0x3f
	.zero		1


	//   ....[96]....
        /*1564*/ 	.word	0x00025610
        /*1568*/ 	.word	0x00000017
        /*156c*/ 	.word	0x0002d820
        /*1570*/ 	.short	0x010a
        /*1572*/ 	.byte	0x3f
	.zero		1


	//   ....[97]....
        /*1574*/ 	.word	0x00025660
        /*1578*/ 	.word	0x00000009
        /*157c*/ 	.word	0x0002d8a0
        /*1580*/ 	.short	0x010a
        /*1582*/ 	.byte	0x3f
	.zero		1


	//   ....[98]....
        /*1584*/ 	.word	0x000256b0
        /*1588*/ 	.word	0x00000009
        /*158c*/ 	.word	0x0002d8c0
        /*1590*/ 	.short	0x010a
        /*1592*/ 	.byte	0x3f
	.zero		1


	//   ....[99]....
        /*1594*/ 	.word	0x00025700
        /*1598*/ 	.word	0x00000008
        /*159c*/ 	.word	0x0002d8a0
        /*15a0*/ 	.short	0x010a
        /*15a2*/ 	.byte	0x3f
	.zero		1


	//   ....[100]....
        /*15a4*/ 	.word	0x00025750
        /*15a8*/ 	.word	0x00000008
        /*15ac*/ 	.word	0x0002d8c0
        /*15b0*/ 	.short	0x010a
        /*15b2*/ 	.byte	0x3f
	.zero		1


	//   ....[101]....
        /*15b4*/ 	.word	0x00025870
        /*15b8*/ 	.word	0x00000000
        /*15bc*/ 	.word	0x0002d840
        /*15c0*/ 	.short	0x010a
        /*15c2*/ 	.byte	0x3f
	.zero		1


	//   ....[102]....
        /*15c4*/ 	.word	0x000266b0
        /*15c8*/ 	.word	0x00000017
        /*15cc*/ 	.word	0x0002d820
        /*15d0*/ 	.short	0x010a
        /*15d2*/ 	.byte	0x3f
	.zero		1


	//   ....[103]....
        /*15d4*/ 	.word	0x00026700
        /*15d8*/ 	.word	0x00000005
        /*15dc*/ 	.word	0x0002d840
        /*15e0*/ 	.short	0x010a
        /*15e2*/ 	.byte	0x3f
	.zero		1


	//   ....[104]....
        /*15e4*/ 	.word	0x00026ca0
        /*15e8*/ 	.word	0x00000005
        /*15ec*/ 	.word	0x0002d860
        /*15f0*/ 	.short	0x010a
        /*15f2*/ 	.byte	0x3f
	.zero		1


	//   ....[105]....
        /*15f4*/ 	.word	0x00027280
        /*15f8*/ 	.word	0x00000000
        /*15fc*/ 	.word	0x0002d860
        /*1600*/ 	.short	0x010a
        /*1602*/ 	.byte	0x3f
	.zero		1


	//   ....[106]....
        /*1604*/ 	.word	0x000281d0
        /*1608*/ 	.word	0x00000005
        /*160c*/ 	.word	0x0002d820
        /*1610*/ 	.short	0x010a
        /*1612*/ 	.byte	0x3f
	.zero		1


	//   ....[107]....
        /*1614*/ 	.word	0x00028370
        /*1618*/ 	.word	0x00000003
        /*161c*/ 	.word	0x0002d840
        /*1620*/ 	.short	0x010a
        /*1622*/ 	.byte	0x3f
	.zero		1


	//   ....[108]....
        /*1624*/ 	.word	0x000283c0
        /*1628*/ 	.word	0x00000019
        /*162c*/ 	.word	0x0002d840
        /*1630*/ 	.short	0x010a
        /*1632*/ 	.byte	0x3f
	.zero		1


	//   ....[109]....
        /*1634*/ 	.word	0x00028410
        /*1638*/ 	.word	0x00000003
        /*163c*/ 	.word	0x0002d860
        /*1640*/ 	.short	0x010a
        /*1642*/ 	.byte	0x3f
	.zero		1


	//----- nvinfo : EIATTR_NUM_MBARRIERS
	.align		4
.L_237:
        /*1644*/ 	.byte	0x03, 0x38
        /*1646*/ 	.short	0x0016


	//----- nvinfo : EIATTR_EXIT_INSTR_OFFSETS
	.align		4
        /*1648*/ 	.byte	0x04, 0x1c
        /*164a*/ 	.short	(.L_239 - .L_238)


	//   ....[0]....
.L_238:
        /*164c*/ 	.word	0x00024670


	//----- nvinfo : EIATTR_MAX_THREADS
	.align		4
.L_239:
        /*1650*/ 	.byte	0x04, 0x05
        /*1652*/ 	.short	(.L_241 - .L_240)
.L_240:
        /*1654*/ 	.word	0x00000200
        /*1658*/ 	.word	0x00000001
        /*165c*/ 	.word	0x00000001


	//----- nvinfo : EIATTR_CRS_STACK_SIZE
	.align		4
.L_241:
        /*1660*/ 	.byte	0x04, 0x1e
        /*1662*/ 	.short	(.L_243 - .L_242)
.L_242:
        /*1664*/ 	.word	0x00000000


	//----- nvinfo : EIATTR_CBANK_PARAM_SIZE
	.align		4
.L_243:
        /*1668*/ 	.byte	0x03, 0x19
        /*166a*/ 	.short	0x0af0


	//----- nvinfo : EIATTR_PARAM_CBANK
	.align		4
        /*166c*/ 	.byte	0x04, 0x0a
        /*166e*/ 	.short	(.L_245 - .L_244)
	.align		4
.L_244:
        /*1670*/ 	.word	index@(.nv.constant0._ZN7cutlass13device_kernelIN5flash11enable_sm90INS1_16FlashAttnFwdSm90INS1_25CollectiveMainloopFwdSm90ILi2EN4cute5tupleIJNS5_1CILi1EEES8_S8_EEENS6_IJNS7_ILi192EEENS7_ILi128EEENS7_ILi96EEEEEELi96ENS_6half_tEfNS_4arch4Sm90ELb0ELb1ELb1ELb1ELb1ELb1ELb0ELb0ELb1ELb1ELb0ELb0EEENS1_21CollectiveEpilogueFwdINS6_IJSA_SC_SB_EEES9_SE_SG_Li384ELb1ELb1ELb0ELb0EEENS1_36VarlenDynamicPersistentTileSchedulerILi192ELi128ELi384ELi128ELb0ELb1ELb1ELb1ELb0ELb1EEEEEEEEEvNT_6ParamsE)
        /*1674*/ 	.short	0x0210
        /*1676*/ 	.short	0x0af0


	//----- nvinfo : EIATTR_SW_WAR
	.align		4
.L_245:
        /*1678*/ 	.byte	0x04, 0x36
        /*167a*/ 	.short	(.L_247 - .L_246)
.L_246:
        /*167c*/ 	.word	0x00000008
.L_247:


//--------------------- .nv.info._ZN7cutlass13device_kernelIN5flash11enable_sm90INS1_16FlashAttnFwdSm90INS1_25CollectiveMainloopFwdSm90ILi2EN4cute5tupleIJNS5_1CILi1EEES8_S8_EEENS6_IJNS7_ILi192EEENS7_ILi128EEENS7_ILi96EEEEEELi96ENS_6half_tEfNS_4arch4Sm90ELb1ELb0ELb1ELb0ELb1ELb0ELb0ELb0ELb1ELb1ELb0ELb0EEENS1_21CollectiveEpilogueFwdINS6_IJSA_SC_SB_EEES9_SE_SG_Li384ELb0ELb1ELb0ELb0EEENS1_30DynamicPersistentTileSchedulerILi384ELi128ELb0ELb1ELb1EEEEEEEEEvNT_6ParamsE --------------------------
	.section	.nv.info._ZN7cutlass13device_kernelIN5flash11enable_sm90INS1_16FlashAttnFwdSm90INS1_25CollectiveMainloopFwdSm90ILi2EN4cute5tupleIJNS5_1CILi1EEES8_S8_EEENS6_IJNS7_ILi192EEENS7_ILi128EEENS7_ILi96EEEEEELi96ENS_6half_tEfNS_4arch4Sm90ELb1ELb0ELb1ELb0ELb1ELb0ELb0ELb0ELb1ELb1ELb0ELb0EEENS1_21CollectiveEpilogueFwdINS6_IJSA_SC_SB_EEES9_SE_SG_Li384ELb0ELb1ELb0ELb0EEENS1_30DynamicPersistentTileSchedulerILi384ELi128ELb0ELb1ELb1EEEEEEEEEvNT_6ParamsE,"",@"SHT_CUDA_INFO"
	.sectionflags	@""
	.align	4


	//----- nvinfo : EIATTR_CUDA_API_VERSION
	.align		4
        /*0000*/ 	.byte	0x04, 0x37
        /*0002*/ 	.short	(.L_249 - .L_248)
.L_248:
        /*0004*/ 	.word	0x00000082


	//----- nvinfo : EIATTR_KPARAM_INFO
	.align		4
.L_249:
        /*0008*/ 	.byte	0x04, 0x17
        /*000a*/ 	.short	(.L_251 - .L_250)
.L_250:
        /*000c*/ 	.word	0x00000000
        /*0010*/ 	.short	0x0000
        /*0012*/ 	.short	0x0070
        /*0014*/ 	.byte	0x00, 0xf0, 0x01, 0x2a


	//----- nvinfo : EIATTR_SPARSE_MMA_MASK
	.align		4
.L_251:
        /*0018*/ 	.byte	0x03, 0x50
        /*001a*/ 	.short	0x0000


	//----- nvinfo : EIATTR_MAXREG_COUNT
	.align		4
        /*001c*/ 	.byte	0x03, 0x1b
        /*001e*/ 	.short	0x0080


	//----- nvinfo : EIATTR_NUM_BARRIERS
	.align		4
        /*0020*/ 	.byte	0x02, 0x4c
        /*0022*/ 	.byte	0x10
	.zero		1


	//----- nvinfo : EIATTR_EXTERNS
	.align		4
        /*0024*/ 	.byte	0x04, 0x0f
        /*0026*/ 	.short	(.L_253 - .L_252)


	//   ....[0]....
	.align		4
.L_252:
        /*0028*/ 	.word	index@(__assertfail)


	//----- nvinfo : EIATTR_ANNOTATIONS
	.align		4
.L_253:
        /*002c*/ 	.byte	0x04, 0x55
        /*002e*/ 	.short	(.L_255 - .L_254)


	//   ....[0]....
.L_254:
        /* <DEDUP_REMOVED lines=12> */


	//----- nvinfo : EIATTR_MERCURY_ISA_VERSION
	.align		4
.L_255:
        /*00d8*/ 	.byte	0x03, 0x5f
        /*00da*/ 	.short	0x0101


	//----- nvinfo : EIATTR_INT_WARP_WIDE_INSTR_OFFSETS
	.align		4
        /*00dc*/ 	.byte	0x04, 0x31
        /*00de*/ 	.short	(.L_257 - .L_256)


	//   ....[0]....
.L_256:
        /*00e0*/ 	.word	0x000000c0


	//   ....[1]....
        /*00e4*/ 	.word	0x000000d0


	//   ....[2]....
        /*00e8*/ 	.word	0x00000170


	//   ....[3]....
        /*00ec*/ 	.word	0x0000cab0


	//   ....[4]....
        /*00f0*/ 	.word	0x0000cb40


	//   ....[5]....
        /*00f4*/ 	.word	0x0000f6f0


	//   ....[6]....
        /*00f8*/ 	.word	0x0000f780


	//----- nvinfo : EIATTR_COOP_GROUP_MASK_REGIDS
	.align		4
.L_257:
        /*00fc*/ 	.byte	0x04, 0x29
        /*00fe*/ 	.short	(.L_259 - .L_258)


	//   ....[0]....
.L_258:
        /*0100*/ 	.word	0xffffffff


	//   ....[1]....
        /*0104*/ 	.word	0xffffffff


	//   ....[2]....
        /*0108*/ 	.word	0xffffffff


	//   ....[3]....
        /*010c*/ 	.word	0xffffffff


	//   ....[4]....
        /*0110*/ 	.word	0xffffffff


	//   ....[5]....
        /*0114*/ 	.word	0xffffffff


	//   ....[6]....
        /*0118*/ 	.word	0xffffffff


	//   ....[7]....
        /*011c*/ 	.word	0xffffffff


	//   ....[8]....
        /*0120*/ 	.word	0xffffffff


	//   ....[9]....
        /*0124*/ 	.word	0xffffffff


	//   ....[10]....
        /*0128*/ 	.word	0xffffffff


	//   ....[11]....
        /*012c*/ 	.word	0xffffffff


	//   ....[12]....
        /*0130*/ 	.word	0xffffffff


	//   ....[13]....
        /*0134*/ 	.word	0xffffffff


	//   ....[14]....
        /*0138*/ 	.word	0xffffffff


	//   ....[15]....
        /*013c*/ 	.word	0xffffffff


	//   ....[16]....
        /*0140*/ 	.word	0xffffffff


	//   ....[17]....
        /*0144*/ 	.word	0xffffffff


	//   ....[18]....
        /*0148*/ 	.word	0xffffffff


	//   ....[19]....
        /*014c*/ 	.word	0xffffffff


	//   ....[20]....
        /*0150*/ 	.word	0xffffffff


	//   ....[21]....
        /*0154*/ 	.word	0xffffffff


	//   ....[22]....
        /*0158*/ 	.word	0xffffffff


	//   ....[23]....
        /*015c*/ 	.word	0xffffffff


	//   ....[24]....
        /*0160*/ 	.word	0xffffffff


	//   ....[25]....
        /*0164*/ 	.word	0xffffffff


	//   ....[26]....
        /*0168*/ 	.word	0xffffffff


	//   ....[27]....
        /*016c*/ 	.word	0xffffffff


	//   ....[28]....
        /*0170*/ 	.word	0xffffffff


	//   ....[29]....
        /*0174*/ 	.word	0xffffffff


	//   ....[30]....
        /*0178*/ 	.word	0xffffffff


	//   ....[31]....
        /*017c*/ 	.word	0xffffffff


	//   ....[32]....
        /*0180*/ 	.word	0xffffffff


	//   ....[33]....
        /*0184*/ 	.word	0xffffffff


	//   ....[34]....
        /*0188*/ 	.word	0xffffffff


	//   ....[35]....
        /*018c*/ 	.word	0xffffffff


	//   ....[36]....
        /*0190*/ 	.word	0xffffffff


	//   ....[37]....
        /*0194*/ 	.word	0xffffffff


	//   ....[38]....
        /*0198*/ 	.word	0xffffffff


	//   ....[39]....
        /*019c*/ 	.word	0xffffffff


	//   ....[40]....
        /*01a0*/ 	.word	0xffffffff


	//   ....[41]....
        /*01a4*/ 	.word	0xffffffff


	//   ....[42]....
        /*01a8*/ 	.word	0xffffffff


	//   ....[43]....
        /*01ac*/ 	.word	0xffffffff


	//   ....[44]....
        /*01b0*/ 	.word	0xffffffff


	//   ....[45]....
        /*01b4*/ 	.word	0xffffffff


	//   ....[46]....
        /*01b8*/ 	.word	0xffffffff


	//   ....[47]....
        /*01bc*/ 	.word	0xffffffff


	//   ....[48]....
        /*01c0*/ 	.word	0xffffffff


	//   ....[49]....
        /*01c4*/ 	.word	0xffffffff


	//   ....[50]....
        /*01c8*/ 	.word	0xffffffff


	//   ....[51]....
        /*01cc*/ 	.word	0xffffffff


	//   ....[52]....
        /*01d0*/ 	.word	0xffffffff


	//   ....[53]....
        /*01d4*/ 	.word	0xffffffff


	//   ....[54]....
        /*01d8*/ 	.word	0xffffffff


	//   ....[55]....
        /*01dc*/ 	.word	0xffffffff


	//   ....[56]....
        /*01e0*/ 	.word	0xffffffff


	//   ....[57]....
        /*01e4*/ 	.word	0xffffffff


	//   ....[58]....
        /*01e8*/ 	.word	0xffffffff


	//   ....[59]....
        /*01ec*/ 	.word	0xffffffff


	//   ....[60]....
        /*01f0*/ 	.word	0xffffffff


	//   ....[61]....
        /*01f4*/ 	.word	0xffffffff


	//   ....[62]....
        /*01f8*/ 	.word	0xffffffff


	//   ....[63]....
        /*01fc*/ 	.word	0xffffffff


	//   ....[64]....
        /*0200*/ 	.word	0xffffffff


	//   ....[65]....
        /*0204*/ 	.word	0xffffffff


	//   ....[66]....
        /*0208*/ 	.word	0xffffffff


	//   ....[67]....
        /*020c*/ 	.word	0xffffffff


	//   ....[68]....
        /*0210*/ 	.word	0xffffffff


	//   ....[69]....
        /*0214*/ 	.word	0xffffffff


	//   ....[70]....
        /*0218*/ 	.word	0xffffffff


	//   ....[71]....
        /*021c*/ 	.word	0xffffffff


	//   ....[72]....
        /*0220*/ 	.word	0xffffffff


	//   ....[73]....
        /*0224*/ 	.word	0xffffffff


	//   ....[74]....
        /*0228*/ 	.word	0xffffffff


	//   ....[75]....
        /*022c*/ 	.word	0xffffffff


	//   ....[76]....
        /*0230*/ 	.word	0xffffffff


	//   ....[77]....
        /*0234*/ 	.word	0xffffffff


	//   ....[78]....
        /*0238*/ 	.word	0xffffffff


	//   ....[79]....
        /*023c*/ 	.word	0xffffffff


	//   ....[80]....
        /*0240*/ 	.word	0xffffffff


	//   ....[81]....
        /*0244*/ 	.word	0xffffffff


	//   ....[82]....
        /*0248*/ 	.word	0xffffffff


	//   ....[83]....
        /*024c*/ 	.word	0xffffffff


	//   ....[84]....
        /*0250*/ 	.word	0xffffffff


	//   ....[85]....
        /*0254*/ 	.word	0xffffffff


	//   ....[86]....
        /*0258*/ 	.word	0xffffffff


	//   ....[87]....
        /*025c*/ 	.word	0xffffffff


	//   ....[88]....
        /*0260*/ 	.word	0xffffffff


	//   ....[89]....
        /*0264*/ 	.word	0x0500000f


	//   ....[90]....
        /*0268*/ 	.word	0x0500000f


	//   ....[91]....
        /*026c*/ 	.word	0x0500000f


	//   ....[92]....
        /*0270*/ 	.word	0x0500000f


	//   ....[93]....
        /*0274*/ 	.word	0x0500000f


	//   ....[94]....
        /*0278*/ 	.word	0x0500000f


	//   ....[95]....
        /*027c*/ 	.word	0x0500000f


	//   ....[96]....
        /*0280*/ 	.word	0x0500000f


	//   ....[97]....
        /*0284*/ 	.word	0x0500000f


	//   ....[98]....
        /*0288*/ 	.word	0x0500000f


	//   ....[99]....
        /*028c*/ 	.word	0x0500000f


	//   ....[100]....
        /*0290*/ 	.word	0x0500000f


	//   ....[101]....
        /*0294*/ 	.word	0x0500000f


	//   ....[102]....
        /*0298*/ 	.word	0x0500000f


	//   ....[103]....
        /*029c*/ 	.word	0x0500000f


	//   ....[104]....
        /*02a0*/ 	.word	0x0500000f


	//   ....[105]....
        /*02a4*/ 	.word	0x0500000f


	//   ....[106]....
        /*02a8*/ 	.word	0x0500000f


	//   ....[107]....
        /*02ac*/ 	.word	0x0500000f


	//   ....[108]....
        /*02b0*/ 	.word	0x0500000f


	//   ....[109]....
        /*02b4*/ 	.word	0x0500000f


	//   ....[110]....
        /*02b8*/ 	.word	0x0500000f


	//   ....[111]....
        /*02bc*/ 	.word	0x0500000f


	//   ....[112]....
        /*02c0*/ 	.word	0x0500000f


	//   ....[113]....
        /*02c4*/ 	.word	0x0500000f


	//   ....[114]....
        /*02c8*/ 	.word	0x0500000f


	//   ....[115]....
        /*02cc*/ 	.word	0x0500000f


	//   ....[116]....
        /*02d0*/ 	.word	0x0500000f


	//   ....[117]....
        /*02d4*/ 	.word	0x0500000f


	//   ....[118]....
        /*02d8*/ 	.word	0x0500000f


	//   ....[119]....
        /*02dc*/ 	.word	0x0500000f


	//   ....[120]....
        /*02e0*/ 	.word	0x0500000f


	//   ....[121]....
        /*02e4*/ 	.word	0x0500000f


	//   ....[122]....
        /*02e8*/ 	.word	0x0500000f


	//   ....[123]....
        /*02ec*/ 	.word	0x0500000f


	//   ....[124]....
        /*02f0*/ 	.word	0x0500000f


	//   ....[125]....
        /*02f4*/ 	.word	0x0500000f


	//   ....[126]....
        /*02f8*/ 	.word	0x0500000f


	//   ....[127]....
        /*02fc*/ 	.word	0x0500000f


	//   ....[128]....
        /*0300*/ 	.word	0x0500000f


	//   ....[129]....
        /*0304*/ 	.word	0x0500000f


	//   ....[130]....
        /*0308*/ 	.word	0x0500000f


	//   ....[131]....
        /*030c*/ 	.word	0x0500000f


	//   ....[132]....
        /*0310*/ 	.word	0x0500000f


	//   ....[133]....
        /*0314*/ 	.word	0x0500000f


	//   ....[134]....
        /*0318*/ 	.word	0x0500000f


	//   ....[135]....
        /*031c*/ 	.word	0x0500000f


	//----- nvinfo : EIATTR_COOP_GROUP_INSTR_OFFSETS
	.align		4
.L_259:
        /*0320*/ 	.byte	0x04, 0x28
        /*0322*/ 	.short	(.L_261 - .L_260)


	//   ....[0]....
.L_260:
        /*0324*/ 	.word	0x00000080


	//   ....[1]....
        /*0328*/ 	.word	0x00000090


	//   ....[2]....
        /*032c*/ 	.word	0x000002d0


	//   ....[3]....
        /*0330*/ 	.word	0x00000430


	//   ....[4]....
        /*0334*/ 	.word	0x00000550


	//   ....[5]....
        /*0338*/ 	.word	0x000006b0


	//   ....[6]....
        /*033c*/ 	.word	0x000014e0


	//   ....[7]....
        /*0340*/ 	.word	0x00001d10


	//   ....[8]....
        /*0344*/ 	.word	0x000027d0


	//   ....[9]....
        /*0348*/ 	.word	0x00002bb0


	//   ....[10]....
        /*034c*/ 	.word	0x00002c10


	//   ....[11]....
        /*0350*/ 	.word	0x00003610


	//   ....[12]....
        /*0354*/ 	.word	0x000036a0


	//   ....[13]....
        /*0358*/ 	.word	0x000042f0


	//   ....[14]....
        /*035c*/ 	.word	0x00004e00


	//   ....[15]....
        /*0360*/ 	.word	0x000050b0


	//   ....[16]....
        /*0364*/ 	.word	0x000059c0


	//   ....[17]....
        /*0368*/ 	.word	0x00005a90


	//   ....[18]....
        /*036c*/ 	.word	0x000064b0


	//   ....[19]....
        /*0370*/ 	.word	0x00006520


	//   ....[20]....
        /*0374*/ 	.word	0x000075b0


	//   ....[21]....
        /*0378*/ 	.word	0x00008b30


	//   ....[22]....
        /*037c*/ 	.word	0x00008b50


	//   ....[23]....
        /*0380*/ 	.word	0x00008b80


	//   ....[24]....
        /*0384*/ 	.word	0x00008b90


	//   ....[25]....
        /*0388*/ 	.word	0x00009ef0


	//   ....[26]....
        /*038c*/ 	.word	0x0000a000


	//   ....[27]....
        /*0390*/ 	.word	0x0000a060


	//   ....[28]....
        /*0394*/ 	.word	0x0000a140


	//   ....[29]....
        /*0398*/ 	.word	0x0000a170


	//   ....[30]....
        /*039c*/ 	.word	0x0000b090


	//   ....[31]....
        /*03a0*/ 	.word	0x0000b0c0


	//   ....[32]....
        /*03a4*/ 	.word	0x0000b0f0


	//   ....[33]....
        /*03a8*/ 	.word	0x0000b120


	//   ....[34]....
        /*03ac*/ 	.word	0x0000b640


	//   ....[35]....
        /*03b0*/ 	.word	0x0000b660


	//   ....[36]....
        /*03b4*/ 	.word	0x0000b770


	//   ....[37]....
        /*03b8*/ 	.word	0x0000b790


	//   ....[38]....
        /*03bc*/ 	.word	0x0000be30


	//   ....[39]....
        /*03c0*/ 	.word	0x0000be40


	//   ....[40]....
        /*03c4*/ 	.word	0x0000bf40


	//   ....[41]....
        /*03c8*/ 	.word	0x0000bf60


	//   ....[42]....
        /*03cc*/ 	.word	0x0000c120


	//   ....[43]....
        /*03d0*/ 	.word	0x0000d6e0


	//   ....[44]....
        /*03d4*/ 	.word	0x0000d700


	//   ....[45]....
        /*03d8*/ 	.word	0x0000d710


	//   ....[46]....
        /*03dc*/ 	.word	0x0000d7b0


	//   ....[47]....
        /*03e0*/ 	.word	0x0000d7d0


	//   ....[48]....
        /*03e4*/ 	.word	0x0000d870


	//   ....[49]....
        /*03e8*/ 	.word	0x0000d890


	//   ....[50]....
        /*03ec*/ 	.word	0x0000d8a0


	//   ....[51]....
        /*03f0*/ 	.word	0x0000e150


	//   ....[52]....
        /*03f4*/ 	.word	0x0000e170


	//   ....[53]....
        /*03f8*/ 	.word	0x0000e190


	//   ....[54]....
        /*03fc*/ 	.word	0x0000e260


	//   ....[55]....
        /*0400*/ 	.word	0x0000e270


	//   ....[56]....
        /*0404*/ 	.word	0x0000e310


	//   ....[57]....
        /*0408*/ 	.word	0x0000e320


	//   ....[58]....
        /*040c*/ 	.word	0x0000e330


	//   ....[59]....
        /*0410*/ 	.word	0x0000e340


	//   ....[60]....
        /*0414*/ 	.word	0x0000e400


	//   ....[61]....
        /*0418*/ 	.word	0x0000e430


	//   ....[62]....
        /*041c*/ 	.word	0x0000e480


	//   ....[63]....
        /*0420*/ 	.word	0x0000ecc0


	//   ....[64]....
        /*0424*/ 	.word	0x0000ecd0


	//   ....[65]....
        /*0428*/ 	.word	0x0000ecf0


	//   ....[66]....
        /*042c*/ 	.word	0x0000ed70


	//   ....[67]....
        /*0430*/ 	.word	0x0000ed80


	//   ....[68]....
        /*0434*/ 	.word	0x0000ede0


	//   ....[69]....
        /*0438*/ 	.word	0x0000ee10


	//   ....[70]....
        /*043c*/ 	.word	0x0000ee50


	//   ....[71]....
        /*0440*/ 	.word	0x0000f150


	//   ....[72]....
        /*0444*/ 	.word	0x0000f170


	//   ....[73]....
        /*0448*/ 	.word	0x0000f210


	//   ....[74]....
        /*044c*/ 	.word	0x0000f220


	//   ....[75]....
        /*0450*/ 	.word	0x0000f2b0


	//   ....[76]....
        /*0454*/ 	.word	0x0000f2c0


	//   ....[77]....
        /*0458*/ 	.word	0x0000f2d0


	//   ....[78]....
        /*045c*/ 	.word	0x0000f360


	//   ....[79]....
        /*0460*/ 	.word	0x0000f980


	//   ....[80]....
        /*0464*/ 	.word	0x0000f990


	//   ....[81]....
        /*0468*/ 	.word	0x0000f9e0


	//   ....[82]....
        /*046c*/ 	.word	0x0000fa20


	//   ....[83]....
        /*0470*/ 	.word	0x0000fa80


	//   ....[84]....
        /*0474*/ 	.word	0x0000faa0


	//   ....[85]....
        /*0478*/ 	.word	0x0000fb20


	//   ....[86]....
        /*047c*/ 	.word	0x0000fb40


	//   ....[87]....
        /*0480*/ 	.word	0x0000fea0


	//   ....[88]....
        /*0484*/ 	.word	0x00010090


	//   ....[89]....
        /*0488*/ 	.word	0x00010620


	//   ....[90]....
        /*048c*/ 	.word	0x00010700


	//   ....[91]....
        /*0490*/ 	.word	0x000107a0


	//   ....[92]....
        /*0494*/ 	.word	0x00010800


	//   ....[93]....
        /*0498*/ 	.word	0x00010910


	//   ....[94]....
        /*049c*/ 	.word	0x00010980


	//   ....[95]....
        /*04a0*/ 	.word	0x00010a90


	//   ....[96]....
        /*04a4*/ 	.word	0x00010b00


	//   ....[97]....
        /*04a8*/ 	.word	0x00010c00


	//   ....[98]....
        /*04ac*/ 	.word	0x00010c90


	//   ....[99]....
        /*04b0*/ 	.word	0x00010d00


	//   ....[100]....
        /*04b4*/ 	.word	0x00010d60


	//   ....[101]....
        /*04b8*/ 	.word	0x00010e80


	//   ....[102]....
        /*04bc*/ 	.word	0x00010ee0


	//   ....[103]....
        /*04c0*/ 	.word	0x00011000


	//   ....[104]....
        /*04c4*/ 	.word	0x00011060


	//   ....[105]....
        /*04c8*/ 	.word	0x00011100


	//   ....[106]....
        /*04cc*/ 	.word	0x000111d0


	//   ....[107]....
        /*04d0*/ 	.word	0x000112f0


	//   ....[108]....
        /*04d4*/ 	.word	0x00011350


	//   ....[109]....
        /*04d8*/ 	.word	0x00011440


	//   ....[110]....
        /*04dc*/ 	.word	0x00011570


	//   ....[111]....
        /*04e0*/ 	.word	0x00011620


	//   ....[112]....
        /*04e4*/ 	.word	0x00011690


	//   ....[113]....
        /*04e8*/ 	.word	0x00011780


	//   ....[114]....
        /*04ec*/ 	.word	0x000117e0


	//   ....[115]....
        /*04f0*/ 	.word	0x000118b0


	//   ....[116]....
        /*04f4*/ 	.word	0x00011910


	//   ....[117]....
        /*04f8*/ 	.word	0x000119e0


	//   ....[118]....
        /*04fc*/ 	.word	0x00011ad0


	//   ....[119]....
        /*0500*/ 	.word	0x00011b70


	//   ....[120]....
        /*0504*/ 	.word	0x00011bd0


	//   ....[121]....
        /*0508*/ 	.word	0x00011cd0


	//   ....[122]....
        /*050c*/ 	.word	0x00011d30


	//   ....[123]....
        /*0510*/ 	.word	0x00011e30


	//   ....[124]....
        /*0514*/ 	.word	0x00011e90


	//   ....[125]....
        /*0518*/ 	.word	0x00011f60


	//   ....[126]....
        /*051c*/ 	.word	0x000120b0


	//   ....[127]....
        /*0520*/ 	.word	0x00012150


	//   ....[128]....
        /*0524*/ 	.word	0x000121e0


	//   ....[129]....
        /*0528*/ 	.word	0x000122e0


	//   ....[130]....
        /*052c*/ 	.word	0x00012340


	//   ....[131]....
        /*0530*/ 	.word	0x00012430


	//   ....[132]....
        /*0534*/ 	.word	0x00012490


	//   ....[133]....
        /*0538*/ 	.word	0x00012550


	//   ....[134]....
        /*053c*/ 	.word	0x00012640


	//   ....[135]....
        /*0540*/ 	.word	0x00012760


	//----- nvinfo : EIATTR_REG_RECONFIG
	.align		4
.L_261:
        /*0544*/ 	.byte	0x01, 0x54
	.zero		2


	//----- nvinfo : EIATTR_SYSCALL_OFFSETS
	.align		4
        /*0548*/ 	.byte	0x04, 0x46
        /*054a*/ 	.short	(.L_263 - .L_262)


	//   ....[0]....
.L_262:
        /*054c*/ 	.word	0x000016d0


	//   ....[1]....
        /*0550*/ 	.word	0x0000ccb0


	//   ....[2]....
        /*0554*/ 	.word	0x0000ce00


	//   ....[3]....
        /*0558*/ 	.word	0x0000cef0


	//   ....[4]....
        /*055c*/ 	.word	0x0000dc00


	//----- nvinfo : EIATTR_MBARRIER_INSTR_OFFSETS
	.align		4
.L_263:
        /*0560*/ 	.byte	0x04, 0x39
        /*0562*/ 	.short	(.L_265 - .L_264)


	//   ....[0]....
.L_264:
        /*0564*/ 	.word	0x00000180
        /*0568*/ 	.word	0x000000ff
        /*056c*/ 	.word	0x0002d800
        /*0570*/ 	.short	0x0100
        /*0572*/ 	.byte	0x08
	.zero		1


	//   ....[1]....
        /*0574*/ 	.word	0x00000190
        /*0578*/ 	.word	0x000000ff
        /*057c*/ 	.word	0x0002d820
        /*0580*/ 	.short	0x0100
        /*0582*/ 	.byte	0x08
	.zero		1


	//   ....[2]....
        /*0584*/ 	.word	0x00000280
        /*0588*/ 	.word	0x000000ff
        /*058c*/ 	.word	0x0002d830
        /*0590*/ 	.short	0x0100
        /*0592*/ 	.byte	0x08
	.zero		1


	//   ....[3]....
        /*0594*/ 	.word	0x00000290
        /*0598*/ 	.word	0x000000ff
        /*059c*/ 	.word	0x0002d840
        /*05a0*/ 	.short	0x0100
        /*05a2*/ 	.byte	0x08
	.zero		1


	//   ....[4]....
        /*05a4*/ 	.word	0x000002a0
        /*05a8*/ 	.word	0x000000ff
        /*05ac*/ 	.word	0x0002d838
        /*05b0*/ 	.short	0x0100
        /*05b2*/ 	.byte	0x08
	.zero		1


	//   ....[5]....
        /*05b4*/ 	.word	0x000002b0
        /*05b8*/ 	.word	0x000000ff
        /*05bc*/ 	.word	0x0002d848
        /*05c0*/ 	.short	0x0100
        /*05c2*/ 	.byte	0x08
	.zero		1


	//   ....[6]....
        /*05c4*/ 	.word	0x000003e0
        /*05c8*/ 	.word	0x000000ff
        /*05cc*/ 	.word	0x0002d850
        /*05d0*/ 	.short	0x0100
        /*05d2*/ 	.byte	0x08
	.zero		1


	//   ....[7]....
        /*05d4*/ 	.word	0x000003f0
        /*05d8*/ 	.word	0x000000ff
        /*05dc*/ 	.word	0x0002d860
        /*05e0*/ 	.short	0x0100
        /*05e2*/ 	.byte	0x08
	.zero		1


	//   ....[8]....
        /*05e4*/ 	.word	0x00000400
        /*05e8*/ 	.word	0x000000ff
        /*05ec*/ 	.word	0x0002d858
        /*05f0*/ 	.short	0x0100
        /*05f2*/ 	.byte	0x08
	.zero		1


	//   ....[9]....
        /*05f4*/ 	.word	0x00000410
        /*05f8*/ 	.word	0x000000ff
        /*05fc*/ 	.word	0x0002d868
        /*0600*/ 	.short	0x0100
        /*0602*/ 	.byte	0x08
	.zero		1


	//   ....[10]....
        /*0604*/ 	.word	0x00000500
        /*0608*/ 	.word	0x000000ff
        /*060c*/ 	.word	0x0002d870
        /*0610*/ 	.short	0x0100
        /*0612*/ 	.byte	0x06
	.zero		1


	//   ....[11]....
        /*0614*/ 	.word	0x00000510
        /*0618*/ 	.word	0x000000ff
        /*061c*/ 	.word	0x0002d880
        /*0620*/ 	.short	0x0100
        /*0622*/ 	.byte	0x06
	.zero		1


	//   ....[12]....
        /*0624*/ 	.word	0x00000520
        /*0628*/ 	.word	0x000000ff
        /*062c*/ 	.word	0x0002d878
        /*0630*/ 	.short	0x0100
        /*0632*/ 	.byte	0x06
	.zero		1


	//   ....[13]....
        /*0634*/ 	.word	0x00000530
        /*0638*/ 	.word	0x000000ff
        /*063c*/ 	.word	0x0002d888
        /*0640*/ 	.short	0x0100
        /*0642*/ 	.byte	0x06
	.zero		1


	//   ....[14]....
        /*0644*/ 	.word	0x00000660
        /*0648*/ 	.word	0x000000ff
        /*064c*/ 	.word	0x0002d890
        /*0650*/ 	.short	0x0100
        /*0652*/ 	.byte	0x08
	.zero		1


	//   ....[15]....
        /*0654*/ 	.word	0x00000670
        /*0658*/ 	.word	0x000000ff
        /*065c*/ 	.word	0x0002d8a0
        /*0660*/ 	.short	0x0100
        /*0662*/ 	.byte	0x08
	.zero		1


	//   ....[16]....
        /*0664*/ 	.word	0x00000680
        /*0668*/ 	.word	0x000000ff
        /*066c*/ 	.word	0x0002d898
        /*0670*/ 	.short	0x0100
        /*0672*/ 	.byte	0x08
	.zero		1


	//   ....[17]....
        /*0674*/ 	.word	0x00000690
        /*0678*/ 	.word	0x000000ff
        /*067c*/ 	.word	0x0002d8a8
        /*0680*/ 	.short	0x0100
        /*0682*/ 	.byte	0x08
	.zero		1


	//   ....[18]....
        /*0684*/ 	.word	0x000007d0
        /*0688*/ 	.word	0x000000ff
        /*068c*/ 	.word	0x0002d8b0
        /*0690*/ 	.short	0x0100
        /*0692*/ 	.byte	0x08
	.zero		1


	//   ....[19]....
        /*0694*/ 	.word	0x000007e0
        /*0698*/ 	.word	0x000000ff
        /*069c*/ 	.word	0x0002d8c0
        /*06a0*/ 	.short	0x0100
        /*06a2*/ 	.byte	0x08
	.zero		1


	//   ....[20]....
        /*06a4*/ 	.word	0x000007f0
        /*06a8*/ 	.word	0x000000ff
        /*06ac*/ 	.word	0x0002d8b8
        /*06b0*/ 	.short	0x0100
        /*06b2*/ 	.byte	0x08
	.zero		1


	//   ....[21]....
        /*06b4*/ 	.word	0x00000800
        /*06b8*/ 	.word	0x000000ff
        /*06bc*/ 	.word	0x0002d8c8
        /*06c0*/ 	.short	0x0100
        /*06c2*/ 	.byte	0x08
	.zero		1


	//   ....[22]....
        /*06c4*/ 	.word	0x00001750
        /*06c8*/ 	.word	0x000000ff
        /*06cc*/ 	.word	0x0002d800
        /*06d0*/ 	.short	0x010a
        /*06d2*/ 	.byte	0x28
	.zero		1


	//   ....[23]....
        /*06d4*/ 	.word	0x000017d0
        /*06d8*/ 	.word	0x00000000
        /*06dc*/ 	.word	0x0002d830
        /*06e0*/ 	.short	0x010a
        /*06e2*/ 	.byte	0x3f
	.zero		1


	//   ....[24]....
        /*06e4*/ 	.word	0x00001810
        /*06e8*/ 	.word	0x00000000
        /*06ec*/ 	.word	0x0002d830
        /*06f0*/ 	.short	0x010a
        /*06f2*/ 	.byte	0x3f
	.zero		1


	//   ....[25]....
        /*06f4*/ 	.word	0x000024c0
        /*06f8*/ 	.word	0x000000ff
        /*06fc*/ 	.word	0x00000000
        /*0700*/ 	.short	0x0101
        /*0702*/ 	.byte	0x06
	.zero		1


	//   ....[26]....
        /*0704*/ 	.word	0x00004460
        /*0708*/ 	.word	0x000000ff
        /*070c*/ 	.word	0x0002d830
        /*0710*/ 	.short	0x010a
        /*0712*/ 	.byte	0x06
	.zero		1


	//   ....[27]....
        /*0714*/ 	.word	0x000044a0
        /*0718*/ 	.word	0x000000ff
        /*071c*/ 	.word	0x0002d830
        /*0720*/ 	.short	0x010a
        /*0722*/ 	.byte	0x06
	.zero		1


	//   ....[28]....
        /*0724*/ 	.word	0x00004770
        /*0728*/ 	.word	0x000000ff
        /*072c*/ 	.word	0x0002d850
        /*0730*/ 	.short	0x010a
        /*0732*/ 	.byte	0x06
	.zero		1


	//   ....[29]....
        /*0734*/ 	.word	0x000047b0
        /*0738*/ 	.word	0x000000ff
        /*073c*/ 	.word	0x0002d850
        /*0740*/ 	.short	0x010a
        /*0742*/ 	.byte	0x06
	.zero		1


	//   ....[30]....
        /*0744*/ 	.word	0x00005290
        /*0748*/ 	.word	0x000000ff
        /*074c*/ 	.word	0x00000000
        /*0750*/ 	.short	0x0101
        /*0752*/ 	.byte	0x06
	.zero		1


	//   ....[31]....
        /*0754*/ 	.word	0x00007030
        /*0758*/ 	.word	0x000000ff
        /*075c*/ 	.word	0x00000000
        /*0760*/ 	.short	0x0101
        /*0762*/ 	.byte	0x06
	.zero		1


	//   ....[32]....
        /*0764*/ 	.word	0x00007730
        /*0768*/ 	.word	0x000000ff
        /*076c*/ 	.word	0x0002d830
        /*0770*/ 	.short	0x010a
        /*0772*/ 	.byte	0x06
	.zero		1


	//   ....[33]....
        /*0774*/ 	.word	0x00007770
        /*0778*/ 	.word	0x000000ff
        /*077c*/ 	.word	0x0002d830
        /*0780*/ 	.short	0x010a
        /*0782*/ 	.byte	0x06
	.zero		1


	//   ....[34]....
        /*0784*/ 	.word	0x00007a40
        /*0788*/ 	.word	0x000000ff
        /*078c*/ 	.word	0x0002d850
        /*0790*/ 	.short	0x010a
        /*0792*/ 	.byte	0x06
	.zero		1


	//   ....[35]....
        /*0794*/ 	.word	0x00007a80
        /*0798*/ 	.word	0x000000ff
        /*079c*/ 	.word	0x0002d850
        /*07a0*/ 	.short	0x010a
        /*07a2*/ 	.byte	0x06
	.zero		1


	//   ....[36]....
        /*07a4*/ 	.word	0x000083a0
        /*07a8*/ 	.word	0x000000ff
        /*07ac*/ 	.word	0x00000000
        /*07b0*/ 	.short	0x0101
        /*07b2*/ 	.byte	0x06
	.zero		1


	//   ....[37]....
        /*07b4*/ 	.word	0x00009980
        /*07b8*/ 	.word	0x000000ff
        /*07bc*/ 	.word	0x00000000
        /*07c0*/ 	.short	0x0101
        /*07c2*/ 	.byte	0x06
	.zero		1


	//   ....[38]....
        /*07c4*/ 	.word	0x00009f70
        /*07c8*/ 	.word	0x000000ff
        /*07cc*/ 	.word	0x0002d850
        /*07d0*/ 	.short	0x010a
        /*07d2*/ 	.byte	0x08
	.zero		1


	//   ....[39]....
        /*07d4*/ 	.word	0x00009fb0
        /*07d8*/ 	.word	0x000000ff
        /*07dc*/ 	.word	0x0002d850
        /*07e0*/ 	.short	0x010a
        /*07e2*/ 	.byte	0x08
	.zero		1


	//   ....[40]....
        /*07e4*/ 	.word	0x0000a640
        /*07e8*/ 	.word	0x000000ff
        /*07ec*/ 	.word	0x00000000
        /*07f0*/ 	.short	0x0101
        /*07f2*/ 	.byte	0x08
	.zero		1


	//   ....[41]....
        /*07f4*/ 	.word	0x0000b670
        /*07f8*/ 	.word	0x000000ff
        /*07fc*/ 	.word	0x00000000
        /*0800*/ 	.short	0x0101
        /*0802*/ 	.byte	0x05
	.zero		1


	//   ....[42]....
        /*0804*/ 	.word	0x0000d460
        /*0808*/ 	.word	0x00000006
        /*080c*/ 	.word	0x0002d840
        /*0810*/ 	.short	0x010a
        /*0812*/ 	.byte	0x3f
	.zero		1


	//   ....[43]....
        /*0814*/ 	.word	0x0000d9e0
        /*0818*/ 	.word	0x00000006
        /*081c*/ 	.word	0x0002d830
        /*0820*/ 	.short	0x0107
        /*0822*/ 	.byte	0x3f
	.zero		1


	//   ....[44]....
        /*0824*/ 	.word	0x0000dab0
        /*0828*/ 	.word	0x00000006
        /*082c*/ 	.word	0x0002d830
        /*0830*/ 	.short	0x0101
        /*0832*/ 	.byte	0x3f
	.zero		1


	//   ....[45]....
        /*0834*/ 	.word	0x0000e5d0
        /*0838*/ 	.word	0x00000011
        /*083c*/ 	.word	0x0002d800
        /*0840*/ 	.short	0x0107
        /*0842*/ 	.byte	0x3f
	.zero		1


	//   ....[46]....
        /*0844*/ 	.word	0x0000e6c0
        /*0848*/ 	.word	0x00000011
        /*084c*/ 	.word	0x0002d800
        /*0850*/ 	.short	0x0101
        /*0852*/ 	.byte	0x3f
	.zero		1


	//   ....[47]....
        /*0854*/ 	.word	0x0000e6e0
        /*0858*/ 	.word	0x00000011
        /*085c*/ 	.word	0x0002d820
        /*0860*/ 	.short	0x010a
        /*0862*/ 	.byte	0x3f
	.zero		1


	//   ....[48]....
        /*0864*/ 	.word	0x0000ea80
        /*0868*/ 	.word	0x00000006
        /*086c*/ 	.word	0x0002d840
        /*0870*/ 	.short	0x010a
        /*0872*/ 	.byte	0x3f
	.zero		1


	//   ....[49]....
        /*0874*/ 	.word	0x0000eef0
        /*0878*/ 	.word	0x00000006
        /*087c*/ 	.word	0x0002d830
        /*0880*/ 	.short	0x0107
        /*0882*/ 	.byte	0x3f
	.zero		1


	//   ....[50]....
        /*0884*/ 	.word	0x0000efb0
        /*0888*/ 	.word	0x00000006
        /*088c*/ 	.word	0x0002d830
        /*0890*/ 	.short	0x0101
        /*0892*/ 	.byte	0x3f
	.zero		1


	//   ....[51]....
        /*0894*/ 	.word	0x0000f010
        /*0898*/ 	.word	0x00000006
        /*089c*/ 	.word	0x0002d860
        /*08a0*/ 	.short	0x010a
        /*08a2*/ 	.byte	0x3f
	.zero		1


	//   ....[52]....
        /*08a4*/ 	.word	0x0000f450
        /*08a8*/ 	.word	0x00000006
        /*08ac*/ 	.word	0x0002d850
        /*08b0*/ 	.short	0x0107
        /*08b2*/ 	.byte	0x3f
	.zero		1


	//   ....[53]....
        /*08b4*/ 	.word	0x0000f620
        /*08b8*/ 	.word	0x00000006
        /*08bc*/ 	.word	0x0002d850
        /*08c0*/ 	.short	0x0101
        /*08c2*/ 	.byte	0x3f
	.zero		1


	//   ....[54]....
        /*08c4*/ 	.word	0x0000f830
        /*08c8*/ 	.word	0x00000004
        /*08cc*/ 	.word	0x0002d860
        /*08d0*/ 	.short	0x010a
        /*08d2*/ 	.byte	0x3f
	.zero		1


	//   ....[55]....
        /*08d4*/ 	.word	0x0000fc80
        /*08d8*/ 	.word	0x00000004
        /*08dc*/ 	.word	0x0002d850
        /*08e0*/ 	.short	0x0107
        /*08e2*/ 	.byte	0x3f
	.zero		1


	//   ....[56]....
        /*08e4*/ 	.word	0x0000fd40
        /*08e8*/ 	.word	0x00000004
        /*08ec*/ 	.word	0x0002d850
        /*08f0*/ 	.short	0x0101
        /*08f2*/ 	.byte	0x3f
	.zero		1


	//   ....[57]....
        /*08f4*/ 	.word	0x00010010
        /*08f8*/ 	.word	0x00000004
        /*08fc*/ 	.word	0x0002d820
        /*0900*/ 	.short	0x010a
        /*0902*/ 	.byte	0x3f
	.zero		1


	//   ....[58]....
        /*0904*/ 	.word	0x00010190
        /*0908*/ 	.word	0x00000005
        /*090c*/ 	.word	0x0002d840
        /*0910*/ 	.short	0x010a
        /*0912*/ 	.byte	0x3f
	.zero		1


	//   ....[59]....
        /*0914*/ 	.word	0x00010230
        /*0918*/ 	.word	0x00000017
        /*091c*/ 	.word	0x0002d840
        /*0920*/ 	.short	0x010a
        /*0922*/ 	.byte	0x3f
	.zero		1


	//   ....[60]....
        /*0924*/ 	.word	0x00010270
        /*0928*/ 	.word	0x00000005
        /*092c*/ 	.word	0x0002d860
        /*0930*/ 	.short	0x010a
        /*0932*/ 	.byte	0x3f
	.zero		1


	//   ....[61]....
        /*0934*/ 	.word	0x000102b0
        /*0938*/ 	.word	0x00000017
        /*093c*/ 	.word	0x0002d860
        /*0940*/ 	.short	0x010a
        /*0942*/ 	.byte	0x3f
	.zero		1


	//   ....[62]....
        /*0944*/ 	.word	0x00010320
        /*0948*/ 	.word	0x00000003
        /*094c*/ 	.word	0x0002d800
        /*0950*/ 	.short	0x010a
        /*0952*/ 	.byte	0x3f
	.zero		1


	//   ....[63]....
        /*0954*/ 	.word	0x00010370
        /*0958*/ 	.word	0x00000000
        /*095c*/ 	.word	0x0002d830
        /*0960*/ 	.short	0x010a
        /*0962*/ 	.byte	0x3f
	.zero		1


	//   ....[64]....
        /*0964*/ 	.word	0x000103d0
        /*0968*/ 	.word	0x00000006
        /*096c*/ 	.word	0x0002d830
        /*0970*/ 	.short	0x010a
        /*0972*/ 	.byte	0x3f
	.zero		1


	//   ....[65]....
        /*0974*/ 	.word	0x00010430
        /*0978*/ 	.word	0x00000006
        /*097c*/ 	.word	0x0002d850
        /*0980*/ 	.short	0x010a
        /*0982*/ 	.byte	0x3f
	.zero		1


	//   ....[66]....
        /*0984*/ 	.word	0x00010490
        /*0988*/ 	.word	0x00000006
        /*098c*/ 	.word	0x0002d830
        /*0990*/ 	.short	0x010a
        /*0992*/ 	.byte	0x3f
	.zero		1


	//   ....[67]....
        /*0994*/ 	.word	0x000104f0
        /*0998*/ 	.word	0x00000006
        /*099c*/ 	.word	0x0002d850
        /*09a0*/ 	.short	0x010a
        /*09a2*/ 	.byte	0x3f
	.zero		1


	//   ....[68]....
        /*09a4*/ 	.word	0x00010550
        /*09a8*/ 	.word	0x00000004
        /*09ac*/ 	.word	0x0002d850
        /*09b0*/ 	.short	0x010a
        /*09b2*/ 	.byte	0x3f
	.zero		1


	//   ....[69]....
        /*09b4*/ 	.word	0x00010650
        /*09b8*/ 	.word	0x00000006
        /*09bc*/ 	.word	0x0002d840
        /*09c0*/ 	.short	0x010a
        /*09c2*/ 	.byte	0x3f
	.zero		1


	//   ....[70]....
        /*09c4*/ 	.word	0x00011470
        /*09c8*/ 	.word	0x00000011
        /*09cc*/ 	.word	0x0002d820
        /*09d0*/ 	.short	0x010a
        /*09d2*/ 	.byte	0x3f
	.zero		1


	//   ....[71]....
        /*09d4*/ 	.word	0x000114c0
        /*09d8*/ 	.word	0x00000006
        /*09dc*/ 	.word	0x0002d840
        /*09e0*/ 	.short	0x010a
        /*09e2*/ 	.byte	0x3f
	.zero		1


	//   ....[72]....
        /*09e4*/ 	.word	0x00011a20
        /*09e8*/ 	.word	0x00000006
        /*09ec*/ 	.word	0x0002d860
        /*09f0*/ 	.short	0x010a
        /*09f2*/ 	.byte	0x3f
	.zero		1


	//   ....[73]....
        /*09f4*/ 	.word	0x00012000
        /*09f8*/ 	.word	0x00000004
        /*09fc*/ 	.word	0x0002d860
        /*0a00*/ 	.short	0x010a
        /*0a02*/ 	.byte	0x3f
	.zero		1


	//   ....[74]....
        /*0a04*/ 	.word	0x00012680
        /*0a08*/ 	.word	0x00000004
        /*0a0c*/ 	.word	0x0002d820
        /*0a10*/ 	.short	0x010a
        /*0a12*/ 	.byte	0x3f
	.zero		1


	//   ....[75]....
        /*0a14*/ 	.word	0x00012820
        /*0a18*/ 	.word	0x00000005
        /*0a1c*/ 	.word	0x0002d840
        /*0a20*/ 	.short	0x010a
        /*0a22*/ 	.byte	0x3f
	.zero		1


	//   ....[76]....
        /*0a24*/ 	.word	0x00012870
        /*0a28*/ 	.word	0x00000017
        /*0a2c*/ 	.word	0x0002d840
        /*0a30*/ 	.short	0x010a
        /*0a32*/ 	.byte	0x3f
	.zero		1


	//   ....[77]....
        /*0a34*/ 	.word	0x000128c0
        /*0a38*/ 	.word	0x00000005
        /*0a3c*/ 	.word	0x0002d860
        /*0a40*/ 	.short	0x010a
        /*0a42*/ 	.byte	0x3f
	.zero		1


	//----- nvinfo : EIATTR_NUM_MBARRIERS
	.align		4
.L_265:
        /*0a44*/ 	.byte	0x03, 0x38
        /*0a46*/ 	.short	0x0016


	//----- nvinfo : EIATTR_EXIT_INSTR_OFFSETS
	.align		4
        /*0a48*/ 	.byte	0x04, 0x1c
        /*0a4a*/ 	.short	(.L_267 - .L_266)


	//   ....[0]....
.L_266:
        /*0a4c*/ 	.word	0x00000970


	//   ....[1]....
        /*0a50*/ 	.word	0x0000c090


	//   ....[2]....
        /*0a54*/ 	.word	0x00010300


	//----- nvinfo : EIATTR_MAX_THREADS
	.align		4
.L_267:
        /*0a58*/ 	.byte	0x04, 0x05
        /*0a5a*/ 	.short	(.L_269 - .L_268)
.L_268:
        /*0a5c*/ 	.word	0x00000200
        /*0a60*/ 	.word	0x00000001
        /*0a64*/ 	.word	0x00000001


	//----- nvinfo : EIATTR_CRS_STACK_SIZE
	.align		4
.L_269:
        /*0a68*/ 	.byte	0x04, 0x1e
        /*0a6a*/ 	.short	(.L_271 - .L_270)
.L_270:
        /*0a6c*/ 	.word	0x00000000


	//----- nvinfo : EIATTR_CBANK_PARAM_SIZE
	.align		4
.L_271:
        /*0a70*/ 	.byte	0x03, 0x19
        /*0a72*/ 	.short	0x0af0


	//----- nvinfo : EIATTR_PARAM_CBANK
	.align		4
        /*0a74*/ 	.byte	0x04, 0x0a
        /*0a76*/ 	.short	(.L_273 - .L_272)
	.align		4
.L_272:
        /*0a78*/ 	.word	index@(.nv.constant0._ZN7cutlass13device_kernelIN5flash11enable_sm90INS1_16FlashAttnFwdSm90INS1_25CollectiveMainloopFwdSm90ILi2EN4cute5tupleIJNS5_1CILi1EEES8_S8_EEENS6_IJNS7_ILi192EEENS7_ILi128EEENS7_ILi96EEEEEELi96ENS_6half_tEfNS_4arch4Sm90ELb1ELb0ELb1ELb0ELb1ELb0ELb0ELb0ELb1ELb1ELb0ELb0EEENS1_21CollectiveEpilogueFwdINS6_IJSA_SC_SB_EEES9_SE_SG_Li384ELb0ELb1ELb0ELb0EEENS1_30DynamicPersistentTileSchedulerILi384ELi128ELb0ELb1ELb1EEEEEEEEEvNT_6ParamsE)
        /*0a7c*/ 	.short	0x0210
        /*0a7e*/ 	.short	0x0af0


	//----- nvinfo : EIATTR_SW_WAR
	.align		4
.L_273:
        /*0a80*/ 	.byte	0x04, 0x36
        /*0a82*/ 	.short	(.L_275 - .L_274)
.L_274:
        /*0a84*/ 	.word	0x00000008
.L_275:


//--------------------- .nv.info._ZN7cutlass13device_kernelIN5flash11enable_sm90INS1_16FlashAttnFwdSm90INS1_25CollectiveMainloopFwdSm90ILi2EN4cute5tupleIJNS5_1CILi1EEES8_S8_EEENS6_IJNS7_ILi192EEENS7_ILi128EEENS7_ILi96EEEEEELi96ENS_6half_tEfNS_4arch4Sm90ELb1ELb0ELb1ELb1ELb1ELb0ELb0ELb0ELb1ELb1ELb0ELb0EEENS1_21CollectiveEpilogueFwdINS6_IJSA_SC_SB_EEES9_SE_SG_Li384ELb1ELb1ELb0ELb0EEENS1_36VarlenDynamicPersistentTileSchedulerILi192ELi128ELi384ELi128ELb0ELb1ELb1ELb1ELb1ELb1EEEEEEEEEvNT_6ParamsE --------------------------
	.section	.nv.info._ZN7cutlass13device_kernelIN5flash11enable_sm90INS1_16FlashAttnFwdSm90INS1_25CollectiveMainloopFwdSm90ILi2EN4cute5tupleIJNS5_1CILi1EEES8_S8_EEENS6_IJNS7_ILi192EEENS7_ILi128EEENS7_ILi96EEEEEELi96ENS_6half_tEfNS_4arch4Sm90ELb1ELb0ELb1ELb1ELb1ELb0ELb0ELb0ELb1ELb1ELb0ELb0EEENS1_21CollectiveEpilogueFwdINS6_IJSA_SC_SB_EEES9_SE_SG_Li384ELb1ELb1ELb0ELb0EEENS1_36VarlenDynamicPersistentTileSchedulerILi192ELi128ELi384ELi128ELb0ELb1ELb1ELb1ELb1ELb1EEEEEEEEEvNT_6ParamsE,"",@"SHT_CUDA_INFO"
	.sectionflags	@""
	.align	4


	//----- nvinfo : EIATTR_CUDA_API_VERSION
	.align		4
        /*0000*/ 	.byte	0x04, 0x37
        /*0002*/ 	.short	(.L_277 - .L_276)
.L_276:
        /*0004*/ 	.word	0x00000082


	//----- nvinfo : EIATTR_KPARAM_INFO
	.align		4
.L_277:
        /*0008*/ 	.byte	0x04, 0x17
        /*000a*/ 	.short	(.L_279 - .L_278)
.L_278:
        /*000c*/ 	.word	0x00000000
        /*0010*/ 	.short	0x0000
        /*0012*/ 	.short	0x0070
        /*0014*/ 	.byte	0x00, 0xf0, 0x01, 0x2a


	//----- nvinfo : EIATTR_SPARSE_MMA_MASK
	.align		4
.L_279:
        /*0018*/ 	.byte	0x03, 0x50
        /*001a*/ 	.short	0x0000


	//----- nvinfo : EIATTR_MAXREG_COUNT
	.align		4
        /*001c*/ 	.byte	0x03, 0x1b
        /*001e*/ 	.short	0x0080


	//----- nvinfo : EIATTR_NUM_BARRIERS
	.align		4
        /*0020*/ 	.byte	0x02, 0x4c
        /*0022*/ 	.byte	0x10
	.zero		1


	//----- nvinfo : EIATTR_EXTERNS
	.align		4
        /*0024*/ 	.byte	0x04, 0x0f
        /*0026*/ 	.short	(.L_281 - .L_280)


	//   ....[0]....
	.align		4
.L_280:
        /*0028*/ 	.word	index@(__assertfail)


	//----- nvinfo : EIATTR_ANNOTATIONS
	.align		4
.L_281:
        /*002c*/ 	.byte	0x04, 0x55
        /*002e*/ 	.short	(.L_283 - .L_282)


	//   ....[0]....
.L_282:
        /* <DEDUP_REMOVED lines=32> */


	//----- nvinfo : EIATTR_MERCURY_ISA_VERSION
	.align		4
.L_283:
        /*0220*/ 	.byte	0x03, 0x5f
        /*0222*/ 	.short	0x0101


	//----- nvinfo : EIATTR_UNUSED_LOAD_BYTE_OFFSET
	.align		4
        /*0224*/ 	.byte	0x04, 0x44
        /*0226*/ 	.short	(.L_285 - .L_284)


	//   ....[0]....
.L_284:
        /*0228*/ 	.word	0x00000970
        /*022c*/ 	.word	0x0000fff0


	//   ....[1]....
        /*0230*/ 	.word	0x0000a780
        /*0234*/ 	.word	0x0000fff0


	//----- nvinfo : EIATTR_INT_WARP_WIDE_INSTR_OFFSETS
	.align		4
.L_285:
        /*0238*/ 	.byte	0x04, 0x31
        /*023a*/ 	.short	(.L_287 - .L_286)


	//   ....[0]....
.L_286:
        /*023c*/ 	.word	0x000000c0


	//   ....[1]....
        /*0240*/ 	.word	0x000000d0


	//   ....[2]....
        /*0244*/ 	.word	0x00000170


	//   ....[3]....
        /*0248*/ 	.word	0x0000d520


	//   ....[4]....
        /*024c*/ 	.word	0x0000d5b0


	//   ....[5]....
        /*0250*/ 	.word	0x000103a0


	//   ....[6]....
        /*0254*/ 	.word	0x00010430


	//----- nvinfo : EIATTR_COOP_GROUP_MASK_REGIDS
	.align		4
.L_287:
        /*0258*/ 	.byte	0x04, 0x29
        /*025a*/ 	.short	(.L_289 - .L_288)


	//   ....[0]....
.L_288:
        /*025c*/ 	.word	0xffffffff


	//   ....[1]....
        /*0260*/ 	.word	0xffffffff


	//   ....[2]....
        /*0264*/ 	.word	0xffffffff


	//   ....[3]....
        /*0268*/ 	.word	0xffffffff


	//   ....[4]....
        /*026c*/ 	.word	0xffffffff


	//   ....[5]....
        /*0270*/ 	.word	0xffffffff


	//   ....[6]....
        /*0274*/ 	.word	0xffffffff


	//   ....[7]....
        /*0278*/ 	.word	0xffffffff


	//   ....[8]....
        /*027c*/ 	.word	0xffffffff


	//   ....[9]....
        /*0280*/ 	.word	0xffffffff


	//   ....[10]....
        /*0284*/ 	.word	0xffffffff


	//   ....[11]....
        /*0288*/ 	.word	0xffffffff


	//   ....[12]....
        /*028c*/ 	.word	0xffffffff


	//   ....[13]....
        /*0290*/ 	.word	0xffffffff


	//   ....[14]....
        /*0294*/ 	.word	0xffffffff


	//   ....[15]....
        /*0298*/ 	.word	0xffffffff


	//   ....[16]....
        /*029c*/ 	.word	0xffffffff


	//   ....[17]....
        /*02a0*/ 	.word	0xffffffff


	//   ....[18]....
        /*02a4*/ 	.word	0xffffffff


	//   ....[19]....
        /*02a8*/ 	.word	0xffffffff


	//   ....[20]....
        /*02ac*/ 	.word	0xffffffff


	//   ....[21]....
        /*02b0*/ 	.word	0xffffffff


	//   ....[22]....
        /*02b4*/ 	.word	0xffffffff


	//   ....[23]....
        /*02b8*/ 	.word	0xffffffff


	//   ....[24]....
        /*02bc*/ 	.word	0xffffffff


	//   ....[25]....
        /*02c0*/ 	.word	0xffffffff


	//   ....[26]....
        /*02c4*/ 	.word	0xffffffff


	//   ....[27]....
        /*02c8*/ 	.word	0xffffffff


	//   ....[28]....
        /*02cc*/ 	.word	0xffffffff


	//   ....[29]....
        /*02d0*/ 	.word	0xffffffff


	//   ....[30]....
        /*02d4*/ 	.word	0xffffffff


	//   ....[31]....
        /*02d8*/ 	.word	0xffffffff


	//   ....[32]....
        /*02dc*/ 	.word	0xffffffff


	//   ....[33]....
        /*02e0*/ 	.word	0xffffffff


	//   ....[34]....
        /*02e4*/ 	.word	0xffffffff


	//   ....[35]....
        /*02e8*/ 	.word	0xffffffff


	//   ....[36]....
        /*02ec*/ 	.word	0xffffffff


	//   ....[37]....
        /*02f0*/ 	.word	0xffffffff


	//   ....[38]....
        /*02f4*/ 	.word	0xffffffff


	//   ....[39]....
        /*02f8*/ 	.word	0xffffffff


	//   ....[40]....
        /*02fc*/ 	.word	0xffffffff


	//   ....[41]....
        /*0300*/ 	.word	0xffffffff


	//   ....[42]....
        /*0304*/ 	.word	0xffffffff


	//   ....[43]....
        /*0308*/ 	.word	0xffffffff


	//   ....[44]....
        /*030c*/ 	.word	0xffffffff


	//   ....[45]....
        /*0310*/ 	.word	0xffffffff


	//   ....[46]....
        /*0314*/ 	.word	0xffffffff


	//   ....[47]....
        /*0318*/ 	.word	0xffffffff


	//   ....[48]....
        /*031c*/ 	.word	0xffffffff


	//   ....[49]....
        /*0320*/ 	.word	0xffffffff


	//   ....[50]....
        /*0324*/ 	.word	0xffffffff


	//   ....[51]....
        /*0328*/ 	.word	0xffffffff


	//   ....[52]....
        /*032c*/ 	.word	0xffffffff


	//   ....[53]....
        /*0330*/ 	.word	0xffffffff


	//   ....[54]....
        /*0334*/ 	.word	0xffffffff


	//   ....[55]....
        /*0338*/ 	.word	0xffffffff


	//   ....[56]....
        /*033c*/ 	.word	0xffffffff


	//   ....[57]....
        /*0340*/ 	.word	0xffffffff


	//   ....[58]....
        /*0344*/ 	.word	0xffffffff


	//   ....[59]....
        /*0348*/ 	.word	0xffffffff


	//   ....[60]....
        /*034c*/ 	.word	0xffffffff


	//   ....[61]....
        /*0350*/ 	.word	0xffffffff


	//   ....[62]....
        /*0354*/ 	.word	0xffffffff


	//   ....[63]....
        /*0358*/ 	.word	0xffffffff


	//   ....[64]....
        /*035c*/ 	.word	0xffffffff


	//   ....[65]....
        /*0360*/ 	.word	0xffffffff


	//   ....[66]....
        /*0364*/ 	.word	0xffffffff


	//   ....[67]....
        /*0368*/ 	.word	0xffffffff


	//   ....[68]....
        /*036c*/ 	.word	0xffffffff


	//   ....[69]....
        /*0370*/ 	.word	0xffffffff


	//   ....[70]....
        /*0374*/ 	.word	0xffffffff


	//   ....[71]....
        /*0378*/ 	.word	0xffffffff


	//   ....[72]....
        /*037c*/ 	.word	0xffffffff


	//   ....[73]....
        /*0380*/ 	.word	0xffffffff


	//   ....[74]....
        /*0384*/ 	.word	0xffffffff


	//   ....[75]....
        /*0388*/ 	.word	0xffffffff


	//   ....[76]....
        /*038c*/ 	.word	0xffffffff


	//   ....[77]....
        /*0390*/ 	.word	0xffffffff


	//   ....[78]....
        /*0394*/ 	.word	0xffffffff


	//   ....[79]....
        /*0398*/ 	.word	0xffffffff


	//   ....[80]....
        /*039c*/ 	.word	0xffffffff


	//   ....[81]....
        /*03a0*/ 	.word	0xffffffff


	//   ....[82]....
        /*03a4*/ 	.word	0xffffffff


	//   ....[83]....
        /*03a8*/ 	.word	0xffffffff


	//   ....[84]....
        /*03ac*/ 	.word	0xffffffff


	//   ....[85]....
        /*03b0*/ 	.word	0xffffffff


	//   ....[86]....
        /*03b4*/ 	.word	0xffffffff


	//   ....[87]....
        /*03b8*/ 	.word	0xffffffff


	//   ....[88]....
        /*03bc*/ 	.word	0xffffffff


	//   ....[89]....
        /*03c0*/ 	.word	0xffffffff


	//   ....[90]....
        /*03c4*/ 	.word	0xffffffff


	//   ....[91]....
        /*03c8*/ 	.word	0xffffffff


	//   ....[92]....
        /*03cc*/ 	.word	0xffffffff


	//   ....[93]....
        /*03d0*/ 	.word	0xffffffff


	//   ....[94]....
        /*03d4*/ 	.word	0xffffffff


	//   ....[95]....
        /*03d8*/ 	.word	0xffffffff


	//   ....[96]....
        /*03dc*/ 	.word	0xffffffff


	//   ....[97]....
        /*03e0*/ 	.word	0xffffffff


	//   ....[98]....
        /*03e4*/ 	.word	0xffffffff


	//   ....[99]....
        /*03e8*/ 	.word	0xffffffff


	//   ....[100]....
        /*03ec*/ 	.word	0xffffffff


	//   ....[101]....
        /*03f0*/ 	.word	0xffffffff


	//   ....[102]....
        /*03f4*/ 	.word	0xffffffff


	//   ....[103]....
        /*03f8*/ 	.word	0xffffffff


	//   ....[104]....
        /*03fc*/ 	.word	0xffffffff


	//   ....[105]....
        /*0400*/ 	.word	0xffffffff


	//   ....[106]....
        /*0404*/ 	.word	0xffffffff


	//   ....[107]....
        /*0408*/ 	.word	0xffffffff


	//   ....[108]....
        /*040c*/ 	.word	0xffffffff


	//   ....[109]....
        /*0410*/ 	.word	0xffffffff


	//   ....[110]....
        /*0414*/ 	.word	0xffffffff


	//   ....[111]....
        /*0418*/ 	.word	0xffffffff


	//   ....[112]....
        /*041c*/ 	.word	0xffffffff


	//   ....[113]....
        /*0420*/ 	.word	0xffffffff


	//   ....[114]....
        /*0424*/ 	.word	0xffffffff


	//   ....[115]....
        /*0428*/ 	.word	0xffffffff


	//   ....[116]....
        /*042c*/ 	.word	0xffffffff


	//   ....[117]....
        /*0430*/ 	.word	0xffffffff


	//   ....[118]....
        /*0434*/ 	.word	0xffffffff


	//   ....[119]....
        /*0438*/ 	.word	0xffffffff


	//   ....[120]....
        /*043c*/ 	.word	0x0500000f


	//   ....[121]....
        /*0440*/ 	.word	0x0500000f


	//   ....[122]....
        /*0444*/ 	.word	0x0500000f


	//   ....[123]....
        /*0448*/ 	.word	0x0500000f


	//   ....[124]....
        /*044c*/ 	.word	0x0500000f


	//   ....[125]....
        /*0450*/ 	.word	0x0500000f


	//   ....[126]....
        /*0454*/ 	.word	0x0500000f


	//   ....[127]....
        /*0458*/ 	.word	0x0500000f


	//   ....[128]....
        /*045c*/ 	.word	0x0500000f


	//   ....[129]....
        /*0460*/ 	.word	0x0500000f


	//   ....[130]....
        /*0464*/ 	.word	0x0500000f


	//   ....[131]....
        /*0468*/ 	.word	0x0500000f


	//   ....[132]....
        /*046c*/ 	.word	0x0500000f


	//   ....[133]....
        /*0470*/ 	.word	0x0500000f


	//   ....[134]....
        /*0474*/ 	.word	0x0500000f


	//   ....[135]....
        /*0478*/ 	.word	0x0500000f


	//   ....[136]....
        /*047c*/ 	.word	0x0500000f


	//   ....[137]....
        /*0480*/ 	.word	0x0500000f


	//   ....[138]....
        /*0484*/ 	.word	0x0500000f


	//   ....[139]....
        /*0488*/ 	.word	0x0500000f


	//   ....[140]....
        /*048c*/ 	.word	0x0500000f


	//   ....[141]....
        /*0490*/ 	.word	0x0500000f


	//   ....[142]....
        /*0494*/ 	.word	0x0500000f


	//   ....[143]....
        /*0498*/ 	.word	0x0500000f


	//   ....[144]....
        /*049c*/ 	.word	0x0500000f


	//   ....[145]....
        /*04a0*/ 	.word	0x0500000f


	//   ....[146]....
        /*04a4*/ 	.word	0x0500000f


	//   ....[147]....
        /*04a8*/ 	.word	0x0500000f


	//   ....[148]....
        /*04ac*/ 	.word	0x0500000f


	//   ....[149]....
        /*04b0*/ 	.word	0x0500000f


	//   ....[150]....
        /*04b4*/ 	.word	0x0500000f


	//   ....[151]....
        /*04b8*/ 	.word	0x0500000f


	//   ....[152]....
        /*04bc*/ 	.word	0x0500000f


	//   ....[153]....
        /*04c0*/ 	.word	0x0500000f


	//   ....[154]....
        /*04c4*/ 	.word	0x0500000f


	//   ....[155]....
        /*04c8*/ 	.word	0x0500000f


	//   ....[156]....
        /*04cc*/ 	.word	0x0500000f


	//   ....[157]....
        /*04d0*/ 	.word	0x0500000f


	//   ....[158]....
        /*04d4*/ 	.word	0x0500000f


	//   ....[159]....
        /*04d8*/ 	.word	0x0500000f


	//   ....[160]....
        /*04dc*/ 	.word	0x0500000f


	//   ....[161]....
        /*04e0*/ 	.word	0x0500000f


	//   ....[162]....
        /*04e4*/ 	.word	0x0500000f


	//   ....[163]....
        /*04e8*/ 	.word	0x0500000f


	//   ....[164]....
        /*04ec*/ 	.word	0x0500000f


	//   ....[165]....
        /*04f0*/ 	.word	0x0500000f


	//   ....[166]....
        /*04f4*/ 	.word	0x0500000f


	//   ....[167]....
        /*04f8*/ 	.word	0x0500000f


	//   ....[168]....
        /*04fc*/ 	.word	0x0500000f


	//   ....[169]....
        /*0500*/ 	.word	0x0500000f


	//   ....[170]....
        /*0504*/ 	.word	0x0500000f


	//   ....[171]....
        /*0508*/ 	.word	0x0500000f


	//   ....[172]....
        /*050c*/ 	.word	0x0500000f


	//   ....[173]....
        /*0510*/ 	.word	0x0500000f


	//   ....[174]....
        /*0514*/ 	.word	0x0500000f


	//   ....[175]....
        /*0518*/ 	.word	0x0500000f


	//   ....[176]....
        /*051c*/ 	.word	0x0500000f


	//   ....[177]....
        /*0520*/ 	.word	0x0500000f


	//   ....[178]....
        /*0524*/ 	.word	0x0500000f


	//   ....[179]....
        /*0528*/ 	.word	0x0500000f


	//   ....[180]....
        /*052c*/ 	.word	0x0500000f


	//   ....[181]....
        /*0530*/ 	.word	0x0500000f


	//   ....[182]....
        /*0534*/ 	.word	0x0500000f


	//----- nvinfo : EIATTR_COOP_GROUP_INSTR_OFFSETS
	.align		4
.L_289:
        /*0538*/ 	.byte	0x04, 0x28
        /*053a*/ 	.short	(.L_291 - .L_290)


	//   ....[0]....
.L_290:
        /*053c*/ 	.word	0x00000080


	//   ....[1]....
        /*0540*/ 	.word	0x000000b0


	//   ....[2]....
        /*0544*/ 	.word	0x000002d0


	//   ....[3]....
        /*0548*/ 	.word	0x00000430


	//   ....[4]....
        /*054c*/ 	.word	0x00000550


	//   ....[5]....
        /*0550*/ 	.word	0x000006b0


	//   ....[6]....
        /*0554*/ 	.word	0x000014e0


	//   ....[7]....
        /*0558*/ 	.word	0x00001e30


	//   ....[8]....
        /*055c*/ 	.word	0x00001f30


	//   ....[9]....
        /*0560*/ 	.word	0x00002900


	//   ....[10]....
        /*0564*/ 	.word	0x000029a0


	//   ....[11]....
        /*0568*/ 	.word	0x00003390


	//   ....[12]....
        /*056c*/ 	.word	0x000033e0


	//   ....[13]....
        /*0570*/ 	.word	0x00004210


	//   ....[14]....
        /*0574*/ 	.word	0x00004e30


	//   ....[15]....
        /*0578*/ 	.word	0x000056e0


	//   ....[16]....
        /*057c*/ 	.word	0x000058f0


	//   ....[17]....
        /*0580*/ 	.word	0x00005a30


	//   ....[18]....
        /*0584*/ 	.word	0x00006350


	//   ....[19]....
        /*0588*/ 	.word	0x000063a0


	//   ....[20]....
        /*058c*/ 	.word	0x00007440


	//   ....[21]....
        /*0590*/ 	.word	0x00008970


	//   ....[22]....
        /*0594*/ 	.word	0x000089a0


	//   ....[23]....
        /*0598*/ 	.word	0x000089c0


	//   ....[24]....
        /*059c*/ 	.word	0x000089f0


	//   ....[25]....
        /*05a0*/ 	.word	0x00009d40


	//   ....[26]....
        /*05a4*/ 	.word	0x00009e40


	//   ....[27]....
        /*05a8*/ 	.word	0x00009ea0


	//   ....[28]....
        /*05ac*/ 	.word	0x00009f80


	//   ....[29]....
        /*05b0*/ 	.word	0x00009f90


	//   ....[30]....
        /*05b4*/ 	.word	0x0000b0d0


	//   ....[31]....
        /*05b8*/ 	.word	0x0000b110


	//   ....[32]....
        /*05bc*/ 	.word	0x0000b140


	//   ....[33]....
        /*05c0*/ 	.word	0x0000b170


	//   ....[34]....
        /*05c4*/ 	.word	0x0000b5f0


	//   ....[35]....
        /*05c8*/ 	.word	0x0000b600


	//   ....[36]....
        /*05cc*/ 	.word	0x0000b710


	//   ....[37]....
        /*05d0*/ 	.word	0x0000b730


	//   ....[38]....
        /*05d4*/ 	.word	0x0000bf30


	//   ....[39]....
        /*05d8*/ 	.word	0x0000bf40


	//   ....[40]....
        /*05dc*/ 	.word	0x0000c040


	//   ....[41]....
        /*05e0*/ 	.word	0x0000c060


	//   ....[42]....
        /*05e4*/ 	.word	0x0000c1d0


	//   ....[43]....
        /*05e8*/ 	.word	0x0000c3a0


	//   ....[44]....
        /*05ec*/ 	.word	0x0000c3d0


	//   ....[45]....
        /*05f0*/ 	.word	0x0000c400


	//   ....[46]....
        /*05f4*/ 	.word	0x0000c430


	//   ....[47]....
        /*05f8*/ 	.word	0x0000c460


	//   ....[48]....
        /*05fc*/ 	.word	0x0000c490


	//   ....[49]....
        /*0600*/ 	.word	0x0000c5e0


	//   ....[50]....
        /*0604*/ 	.word	0x0000c610


	//   ....[51]....
        /*0608*/ 	.word	0x0000c640


	//   ....[52]....
        /*060c*/ 	.word	0x0000c670


	//   ....[53]....
        /*0610*/ 	.word	0x0000c6a0


	//   ....[54]....
        /*0614*/ 	.word	0x0000c6d0


	//   ....[55]....
        /*0618*/ 	.word	0x0000c760


	//   ....[56]....
        /*061c*/ 	.word	0x0000c7c0


	//   ....[57]....
        /*0620*/ 	.word	0x0000c860


	//   ....[58]....
        /*0624*/ 	.word	0x0000e1f0


	//   ....[59]....
        /*0628*/ 	.word	0x0000e210


	//   ....[60]....
        /*062c*/ 	.word	0x0000e2c0


	//   ....[61]....
        /*0630*/ 	.word	0x0000e2e0


	//   ....[62]....
        /*0634*/ 	.word	0x0000e380


	//   ....[63]....
        /*0638*/ 	.word	0x0000e3a0


	//   ....[64]....
        /*063c*/ 	.word	0x0000e3b0


	//   ....[65]....
        /*0640*/ 	.word	0x0000e3c0


	//   ....[66]....
        /*0644*/ 	.word	0x0000ed80


	//   ....[67]....
        /*0648*/ 	.word	0x0000ed90


	//   ....[68]....
        /*064c*/ 	.word	0x0000ee80


	//   ....[69]....
        /*0650*/ 	.word	0x0000ee90


	//   ....[70]....
        /*0654*/ 	.word	0x0000ef40


	//   ....[71]....
        /*0658*/ 	.word	0x0000ef50


	//   ....[72]....
        /*065c*/ 	.word	0x0000ef60


	//   ....[73]....
        /*0660*/ 	.word	0x0000ef70


	//   ....[74]....
        /*0664*/ 	.word	0x0000f040


	//   ....[75]....
        /*0668*/ 	.word	0x0000f080


	//   ....[76]....
        /*066c*/ 	.word	0x0000f090


	//   ....[77]....
        /*0670*/ 	.word	0x0000f0b0


	//   ....[78]....
        /*0674*/ 	.word	0x0000f960


	//   ....[79]....
        /*0678*/ 	.word	0x0000f970


	//   ....[80]....
        /*067c*/ 	.word	0x0000f990


	//   ....[81]....
        /*0680*/ 	.word	0x0000fa10


	//   ....[82]....
        /*0684*/ 	.word	0x0000fa20


	//   ....[83]....
        /*0688*/ 	.word	0x0000fa80


	//   ....[84]....
        /*068c*/ 	.word	0x0000fab0


	//   ....[85]....
        /*0690*/ 	.word	0x0000faf0


	//   ....[86]....
        /*0694*/ 	.word	0x0000fde0


	//   ....[87]....
        /*0698*/ 	.word	0x0000fe00


	//   ....[88]....
        /*069c*/ 	.word	0x0000fea0


	//   ....[89]....
        /*06a0*/ 	.word	0x0000feb0


	//   ....[90]....
        /*06a4*/ 	.word	0x0000ff40


	//   ....[91]....
        /*06a8*/ 	.word	0x0000ff50


	//   ....[92]....
        /*06ac*/ 	.word	0x0000ff60


	//   ....[93]....
        /*06b0*/ 	.word	0x0000fff0


	//   ....[94]....
        /*06b4*/ 	.word	0x00010620


	//   ....[95]....
        /*06b8*/ 	.word	0x00010630


	//   ....[96]....
        /*06bc*/ 	.word	0x000106c0


	//   ....[97]....
        /*06c0*/ 	.word	0x00010760


	//   ....[98]....
        /*06c4*/ 	.word	0x00010780


	//   ....[99]....
        /*06c8*/ 	.word	0x00010800


	//   ....[100]....
        /*06cc*/ 	.word	0x00010820


	//   ....[101]....
        /*06d0*/ 	.word	0x00010830


	//   ....[102]....
        /*06d4*/ 	.word	0x00010c10


	//   ....[103]....
        /*06d8*/ 	.word	0x00010c40


	//   ....[104]....
        /*06dc*/ 	.word	0x00010c80


	//   ....[105]....
        /*06e0*/ 	.word	0x00010cb0


	//   ....[106]....
        /*06e4*/ 	.word	0x00010ce0


	//   ....[107]....
        /*06e8*/ 	.word	0x00010d10


	//   ....[108]....
        /*06ec*/ 	.word	0x00010d40


	//   ....[109]....
        /*06f0*/ 	.word	0x00010d70


	//   ....[110]....
        /*06f4*/ 	.word	0x00010ef0


	//   ....[111]....
        /*06f8*/ 	.word	0x00010f20


	//   ....[112]....
        /*06fc*/ 	.word	0x00010f50


	//   ....[113]....
        /*0700*/ 	.word	0x00010f80


	//   ....[114]....
        /*0704*/ 	.word	0x00010fb0


	//   ....[115]....
        /*0708*/ 	.word	0x00010fe0


	//   ....[116]....
        /*070c*/ 	.word	0x000110a0


	//   ....[117]....
        /*0710*/ 	.word	0x000110c0


	//   ....[118]....
        /*0714*/ 	.word	0x00011130


	//   ....[119]....
        /*0718*/ 	.word	0x000117d0


	//   ....[120]....
        /*071c*/ 	.word	0x00011d70


	//   ....[121]....
        /*0720*/ 	.word	0x00011e60


	//   ....[122]....
        /*0724*/ 	.word	0x00011f00


	//   ....[123]....
        /*0728*/ 	.word	0x00011f60


	//   ....[124]....
        /*072c*/ 	.word	0x00012070


	//   ....[125]....
        /*0730*/ 	.word	0x000120e0


	//   ....[126]....
        /*0734*/ 	.word	0x000121f0


	//   ....[127]....
        /*0738*/ 	.word	0x00012260


	//   ....[128]....
        /*073c*/ 	.word	0x00012300


	//   ....[129]....
        /*0740*/ 	.word	0x00012440


	//   ....[130]....
        /*0744*/ 	.word	0x00012490


	//   ....[131]....
        /*0748*/ 	.word	0x00012500


	//   ....[132]....
        /*074c*/ 	.word	0x00012600


	//   ....[133]....
        /*0750*/ 	.word	0x00012670


	//   ....[134]....
        /*0754*/ 	.word	0x00012770


	//   ....[135]....
        /*0758*/ 	.word	0x000127f0


	//   ....[136]....
        /*075c*/ 	.word	0x00012870


	//   ....[137]....
        /*0760*/ 	.word	0x00012970


	//   ....[138]....
        /*0764*/ 	.word	0x00012a70


	//   ....[139]....
        /*0768*/ 	.word	0x00012ad0


	//   ....[140]....
        /*076c*/ 	.word	0x00012bb0


	//   ....[141]....
        /*0770*/ 	.word	0x00012cf0


	//   ....[142]....
        /*0774*/ 	.word	0x00012dc0


	//   ....[143]....
        /*0778*/ 	.word	0x00012e50


	//   ....[144]....
        /*077c*/ 	.word	0x00012f30


	//   ....[145]....
        /*0780*/ 	.word	0x00012f90


	//   ....[146]....
        /*0784*/ 	.word	0x00013060


	//   ....[147]....
        /*0788*/ 	.word	0x000130c0


	//   ....[148]....
        /*078c*/ 	.word	0x000131a0


	//   ....[149]....
        /*0790*/ 	.word	0x00013290


	//   ....[150]....
        /*0794*/ 	.word	0x00013330


	//   ....[151]....
        /*0798*/ 	.word	0x00013390


	//   ....[152]....
        /*079c*/ 	.word	0x00013490


	//   ....[153]....
        /*07a0*/ 	.word	0x000134f0


	//   ....[154]....
        /*07a4*/ 	.word	0x000135f0


	//   ....[155]....
        /*07a8*/ 	.word	0x00013650


	//   ....[156]....
        /*07ac*/ 	.word	0x00013720


	//   ....[157]....
        /*07b0*/ 	.word	0x00013870


	//   ....[158]....
        /*07b4*/ 	.word	0x00013920


	//   ....[159]....
        /*07b8*/ 	.word	0x00013a30


	//   ....[160]....
        /*07bc*/ 	.word	0x00013b10


	//   ....[161]....
        /*07c0*/ 	.word	0x00013b70


	//   ....[162]....
        /*07c4*/ 	.word	0x00013c60


	//   ....[163]....
        /*07c8*/ 	.word	0x00013cc0


	//   ....[164]....
        /*07cc*/ 	.word	0x00013da0


	//   ....[165]....
        /*07d0*/ 	.word	0x00013e30


	//   ....[166]....
        /*07d4*/ 	.word	0x00013ed0


	//   ....[167]....
        /*07d8*/ 	.word	0x00013ff0


	//   ....[168]....
        /*07dc*/ 	.word	0x00014060


	//   ....[169]....
        /*07e0*/ 	.word	0x000140d0


	//   ....[170]....
        /*07e4*/ 	.word	0x00014140


	//   ....[171]....
        /*07e8*/ 	.word	0x000141b0


	//   ....[172]....
        /*07ec*/ 	.word	0x00014230


	//   ....[173]....
        /*07f0*/ 	.word	0x000142c0


	//   ....[174]....
        /*07f4*/ 	.word	0x00014350


	//   ....[175]....
        /*07f8*/ 	.word	0x000143c0


	//   ....[176]....
        /*07fc*/ 	.word	0x00014430


	//   ....[177]....
        /*0800*/ 	.word	0x000144a0


	//   ....[178]....
        /*0804*/ 	.word	0x00014520


	//   ....[179]....
        /*0808*/ 	.word	0x00014590


	//   ....[180]....
        /*080c*/ 	.word	0x00014630


	//   ....[181]....
        /*0810*/ 	.word	0x000146c0


	//   ....[182]....
        /*0814*/ 	.word	0x000147f0


	//----- nvinfo : EIATTR_REG_RECONFIG
	.align		4
.L_291:
        /*0818*/ 	.byte	0x01, 0x54
	.zero		2


	//----- nvinfo : EIATTR_SYSCALL_OFFSETS
	.align		4
        /*081c*/ 	.byte	0x04, 0x46
        /*081e*/ 	.short	(.L_293 - .L_292)


	//   ....[0]....
.L_292:
        /*0820*/ 	.word	0x000016d0


	//   ....[1]....
        /*0824*/ 	.word	0x0000d710


	//   ....[2]....
        /*0828*/ 	.word	0x0000d860


	//   ....[3]....
        /*082c*/ 	.word	0x0000d950


	//   ....[4]....
        /*0830*/ 	.word	0x0000e800


	//----- nvinfo : EIATTR_MBARRIER_INSTR_OFFSETS
	.align		4
.L_293:
        /*0834*/ 	.byte	0x04, 0x39
        /*0836*/ 	.short	(.L_295 - .L_294)


	//   ....[0]....
.L_294:
        /*0838*/ 	.word	0x00000180
        /*083c*/ 	.word	0x000000ff
        /*0840*/ 	.word	0x0002d800
        /*0844*/ 	.short	0x0100
        /*0846*/ 	.byte	0x08
	.zero		1


	//   ....[1]....
        /*0848*/ 	.word	0x00000190
        /*084c*/ 	.word	0x000000ff
        /*0850*/ 	.word	0x0002d820
        /*0854*/ 	.short	0x0100
        /*0856*/ 	.byte	0x08
	.zero		1


	//   ....[2]....
        /*0858*/ 	.word	0x00000280
        /*085c*/ 	.word	0x000000ff
        /*0860*/ 	.word	0x0002d830
        /*0864*/ 	.short	0x0100
        /*0866*/ 	.byte	0x08
	.zero		1


	//   ....[3]....
        /*0868*/ 	.word	0x00000290
        /*086c*/ 	.word	0x000000ff
        /*0870*/ 	.word	0x0002d840
        /*0874*/ 	.short	0x0100
        /*0876*/ 	.byte	0x08
	.zero		1


	//   ....[4]....
        /*0878*/ 	.word	0x000002a0
        /*087c*/ 	.word	0x000000ff
        /*0880*/ 	.word	0x0002d838
        /*0884*/ 	.short	0x0100
        /*0886*/ 	.byte	0x08
	.zero		1


	//   ....[5]....
        /*0888*/ 	.word	0x000002b0
        /*088c*/ 	.word	0x000000ff
        /*0890*/ 	.word	0x0002d848
        /*0894*/ 	.short	0x0100
        /*0896*/ 	.byte	0x08
	.zero		1


	//   ....[6]....
        /*0898*/ 	.word	0x000003e0
        /*089c*/ 	.word	0x000000ff
        /*08a0*/ 	.word	0x0002d850
        /*08a4*/ 	.short	0x0100
        /*08a6*/ 	.byte	0x08
	.zero		1


	//   ....[7]....
        /*08a8*/ 	.word	0x000003f0
        /*08ac*/ 	.word	0x000000ff
        /*08b0*/ 	.word	0x0002d860
        /*08b4*/ 	.short	0x0100
        /*08b6*/ 	.byte	0x08
	.zero		1


	//   ....[8]....
        /*08b8*/ 	.word	0x00000400
        /*08bc*/ 	.word	0x000000ff
        /*08c0*/ 	.word	0x0002d858
        /*08c4*/ 	.short	0x0100
        /*08c6*/ 	.byte	0x08
	.zero		1


	//   ....[9]....
        /*08c8*/ 	.word	0x00000410
        /*08cc*/ 	.word	0x000000ff
        /*08d0*/ 	.word	0x0002d868
        /*08d4*/ 	.short	0x0100
        /*08d6*/ 	.byte	0x08
	.zero		1


	//   ....[10]....
        /*08d8*/ 	.word	0x00000500
        /*08dc*/ 	.word	0x000000ff
        /*08e0*/ 	.word	0x0002d870
        /*08e4*/ 	.short	0x0100
        /*08e6*/ 	.byte	0x06
	.zero		1


	//   ....[11]....
        /*08e8*/ 	.word	0x00000510
        /*08ec*/ 	.word	0x000000ff
        /*08f0*/ 	.word	0x0002d880
        /*08f4*/ 	.short	0x0100
        /*08f6*/ 	.byte	0x06
	.zero		1


	//   ....[12]....
        /*08f8*/ 	.word	0x00000520
        /*08fc*/ 	.word	0x000000ff
        /*0900*/ 	.word	0x0002d878
        /*0904*/ 	.short	0x0100
        /*0906*/ 	.byte	0x06
	.zero		1


	//   ....[13]....
        /*0908*/ 	.word	0x00000530
        /*090c*/ 	.word	0x000000ff
        /*0910*/ 	.word	0x0002d888
        /*0914*/ 	.short	0x0100
        /*0916*/ 	.byte	0x06
	.zero		1


	//   ....[14]....
        /*0918*/ 	.word	0x00000660
        /*091c*/ 	.word	0x000000ff
        /*0920*/ 	.word	0x0002d890
        /*0924*/ 	.short	0x0100
        /*0926*/ 	.byte	0x08
	.zero		1


	//   ....[15]....
        /*0928*/ 	.word	0x00000670
        /*092c*/ 	.word	0x000000ff
        /*0930*/ 	.word	0x0002d8a0
        /*0934*/ 	.short	0x0100
        /*0936*/ 	.byte	0x08
	.zero		1


	//   ....[16]....
        /*0938*/ 	.word	0x00000680
        /*093c*/ 	.word	0x000000ff
        /*0940*/ 	.word	0x0002d898
        /*0944*/ 	.short	0x0100
        /*0946*/ 	.byte	0x08
	.zero		1


	//   ....[17]....
        /*0948*/ 	.word	0x00000690
        /*094c*/ 	.word	0x000000ff
        /*0950*/ 	.word	0x0002d8a8
        /*0954*/ 	.short	0x0100
        /*0956*/ 	.byte	0x08
	.zero		1


	//   ....[18]....
        /*0958*/ 	.word	0x000007c0
        /*095c*/ 	.word	0x000000ff
        /*0960*/ 	.word	0x0002d8b0
        /*0964*/ 	.short	0x0100
        /*0966*/ 	.byte	0x08
	.zero		1


	//   ....[19]....
        /*0968*/ 	.word	0x000007d0
        /*096c*/ 	.word	0x000000ff
        /*0970*/ 	.word	0x0002d8c0
        /*0974*/ 	.short	0x0100
        /*0976*/ 	.byte	0x08
	.zero		1


	//   ....[20]....
        /*0978*/ 	.word	0x000007e0
        /*097c*/ 	.word	0x000000ff
        /*0980*/ 	.word	0x0002d8b8
        /*0984*/ 	.short	0x0100
        /*0986*/ 	.byte	0x08
	.zero		1


	//   ....[21]....
        /*0988*/ 	.word	0x000007f0
        /*098c*/ 	.word	0x000000ff
        /*0990*/ 	.word	0x0002d8c8
        /*0994*/ 	.short	0x0100
        /*0996*/ 	.byte	0x08
	.zero		1


	//   ....[22]....
        /*0998*/ 	.word	0x00001730
        /*099c*/ 	.word	0x000000ff
        /*09a0*/ 	.word	0x0002d800
        /*09a4*/ 	.short	0x010a
        /*09a6*/ 	.byte	0x29
	.zero		1


	//   ....[23]....
        /*09a8*/ 	.word	0x000017a0
        /*09ac*/ 	.word	0x00000000
        /*09b0*/ 	.word	0x0002d830
        /*09b4*/ 	.short	0x010a
        /*09b6*/ 	.byte	0x3f
	.zero		1


	//   ....[24]....
        /*09b8*/ 	.word	0x000017e0
        /*09bc*/ 	.word	0x00000000
        /*09c0*/ 	.word	0x0002d830
        /*09c4*/ 	.short	0x010a
        /*09c6*/ 	.byte	0x3f
	.zero		1


	//   ....[25]....
        /*09c8*/ 	.word	0x00002970
        /*09cc*/ 	.word	0x000000ff
        /*09d0*/ 	.word	0x00000000
        /*09d4*/ 	.short	0x0101
        /*09d6*/ 	.byte	0x05
	.zero		1


	//   ....[26]....
        /*09d8*/ 	.word	0x00004350
        /*09dc*/ 	.word	0x000000ff
        /*09e0*/ 	.word	0x0002d830
        /*09e4*/ 	.short	0x010a
        /*09e6*/ 	.byte	0x07
	.zero		1


	//   ....[27]....
        /*09e8*/ 	.word	0x00004390
        /*09ec*/ 	.word	0x000000ff
        /*09f0*/ 	.word	0x0002d830
        /*09f4*/ 	.short	0x010a
        /*09f6*/ 	.byte	0x07
	.zero		1


	//   ....[28]....
        /*09f8*/ 	.word	0x00004650
        /*09fc*/ 	.word	0x000000ff
        /*0a00*/ 	.word	0x0002d850
        /*0a04*/ 	.short	0x010a
        /*0a06*/ 	.byte	0x07
	.zero		1


	//   ....[29]....
        /*0a08*/ 	.word	0x00004690
        /*0a0c*/ 	.word	0x000000ff
        /*0a10*/ 	.word	0x0002d850
        /*0a14*/ 	.short	0x010a
        /*0a16*/ 	.byte	0x07
	.zero		1


	//   ....[30]....
        /*0a18*/ 	.word	0x00004fe0
        /*0a1c*/ 	.word	0x000000ff
        /*0a20*/ 	.word	0x00000000
        /*0a24*/ 	.short	0x0101
        /*0a26*/ 	.byte	0x07
	.zero		1


	//   ....[31]....
        /*0a28*/ 	.word	0x00006ed0
        /*0a2c*/ 	.word	0x000000ff
        /*0a30*/ 	.word	0x00000000
        /*0a34*/ 	.short	0x0101
        /*0a36*/ 	.byte	0x06
	.zero		1


	//   ....[32]....
        /*0a38*/ 	.word	0x00007590
        /*0a3c*/ 	.word	0x000000ff
        /*0a40*/ 	.word	0x0002d830
        /*0a44*/ 	.short	0x010a
        /*0a46*/ 	.byte	0x07
	.zero		1


	//   ....[33]....
        /*0a48*/ 	.word	0x000075d0
        /*0a4c*/ 	.word	0x000000ff
        /*0a50*/ 	.word	0x0002d830
        /*0a54*/ 	.short	0x010a
        /*0a56*/ 	.byte	0x07
	.zero		1


	//   ....[34]....
        /*0a58*/ 	.word	0x00007890
        /*0a5c*/ 	.word	0x000000ff
        /*0a60*/ 	.word	0x0002d850
        /*0a64*/ 	.short	0x010a
        /*0a66*/ 	.byte	0x07
	.zero		1


	//   ....[35]....
        /*0a68*/ 	.word	0x000078d0
        /*0a6c*/ 	.word	0x000000ff
        /*0a70*/ 	.word	0x0002d850
        /*0a74*/ 	.short	0x010a
        /*0a76*/ 	.byte	0x07
	.zero		1


	//   ....[36]....
        /*0a78*/ 	.word	0x00008250
        /*0a7c*/ 	.word	0x000000ff
        /*0a80*/ 	.word	0x00000000
        /*0a84*/ 	.short	0x0101
        /*0a86*/ 	.byte	0x07
	.zero		1


	//   ....[37]....
        /*0a88*/ 	.word	0x000097e0
        /*0a8c*/ 	.word	0x000000ff
        /*0a90*/ 	.word	0x00000000
        /*0a94*/ 	.short	0x0101
        /*0a96*/ 	.byte	0x06
	.zero		1


	//   ....[38]....
        /*0a98*/ 	.word	0x00009db0
        /*0a9c*/ 	.word	0x000000ff
        /*0aa0*/ 	.word	0x0002d850
        /*0aa4*/ 	.short	0x010a
        /*0aa6*/ 	.byte	0x04
	.zero		1


	//   ....[39]....
        /*0aa8*/ 	.word	0x00009df0
        /*0aac*/ 	.word	0x000000ff
        /*0ab0*/ 	.word	0x0002d850
        /*0ab4*/ 	.short	0x010a
        /*0ab6*/ 	.byte	0x04
	.zero		1


	//   ....[40]....
        /*0ab8*/ 	.word	0x0000a460
        /*0abc*/ 	.word	0x000000ff
        /*0ac0*/ 	.word	0x00000000
        /*0ac4*/ 	.short	0x0101
        /*0ac6*/ 	.byte	0x04
	.zero		1


	//   ....[41]....
        /*0ac8*/ 	.word	0x0000b610
        /*0acc*/ 	.word	0x000000ff
        /*0ad0*/ 	.word	0x00000000
        /*0ad4*/ 	.short	0x0101
        /*0ad6*/ 	.byte	0x04
	.zero		1


	//   ....[42]....
        /*0ad8*/ 	.word	0x0000df50
        /*0adc*/ 	.word	0x00000002
        /*0ae0*/ 	.word	0x0002d840
        /*0ae4*/ 	.short	0x010a
        /*0ae6*/ 	.byte	0x3f
	.zero		1


	//   ....[43]....
        /*0ae8*/ 	.word	0x0000e500
        /*0aec*/ 	.word	0x00000002
        /*0af0*/ 	.word	0x0002d830
        /*0af4*/ 	.short	0x0107
        /*0af6*/ 	.byte	0x3f
	.zero		1


	//   ....[44]....
        /*0af8*/ 	.word	0x0000e5e0
        /*0afc*/ 	.word	0x00000002
        /*0b00*/ 	.word	0x0002d830
        /*0b04*/ 	.short	0x0101
        /*0b06*/ 	.byte	0x3f
	.zero		1


	//   ....[45]....
        /*0b08*/ 	.word	0x0000f1f0
        /*0b0c*/ 	.word	0x00000017
        /*0b10*/ 	.word	0x0002d800
        /*0b14*/ 	.short	0x0107
        /*0b16*/ 	.byte	0x3f
	.zero		1


	//   ....[46]....
        /*0b18*/ 	.word	0x0000f2e0
        /*0b1c*/ 	.word	0x00000017
        /*0b20*/ 	.word	0x0002d800
        /*0b24*/ 	.short	0x0101
        /*0b26*/ 	.byte	0x3f
	.zero		1


	//   ....[47]....
        /*0b28*/ 	.word	0x0000f300
        /*0b2c*/ 	.word	0x00000017
        /*0b30*/ 	.word	0x0002d820
        /*0b34*/ 	.short	0x010a
        /*0b36*/ 	.byte	0x3f
	.zero		1


	//   ....[48]....
        /*0b38*/ 	.word	0x0000f710
        /*0b3c*/ 	.word	0x00000005
        /*0b40*/ 	.word	0x0002d840
        /*0b44*/ 	.short	0x010a
        /*0b46*/ 	.byte	0x3f
	.zero		1


	//   ....[49]....
        /*0b48*/ 	.word	0x0000fba0
        /*0b4c*/ 	.word	0x00000005
        /*0b50*/ 	.word	0x0002d830
        /*0b54*/ 	.short	0x0107
        /*0b56*/ 	.byte	0x3f
	.zero		1


	//   ....[50]....
        /*0b58*/ 	.word	0x0000fc60
        /*0b5c*/ 	.word	0x00000005
        /*0b60*/ 	.word	0x0002d830
        /*0b64*/ 	.short	0x0101
        /*0b66*/ 	.byte	0x3f
	.zero		1


	//   ....[51]....
        /*0b68*/ 	.word	0x0000fcc0
        /*0b6c*/ 	.word	0x00000005
        /*0b70*/ 	.word	0x0002d860
        /*0b74*/ 	.short	0x010a
        /*0b76*/ 	.byte	0x3f
	.zero		1


	//   ....[52]....
        /*0b78*/ 	.word	0x000101e0
        /*0b7c*/ 	.word	0x00000005
        /*0b80*/ 	.word	0x0002d850
        /*0b84*/ 	.short	0x0107
        /*0b86*/ 	.byte	0x3f
	.zero		1


	//   ....[53]....
        /*0b88*/ 	.word	0x000102e0
        /*0b8c*/ 	.word	0x00000005
        /*0b90*/ 	.word	0x0002d850
        /*0b94*/ 	.short	0x0101
        /*0b96*/ 	.byte	0x3f
	.zero		1


	//   ....[54]....
        /*0b98*/ 	.word	0x000104e0
        /*0b9c*/ 	.word	0x00000000
        /*0ba0*/ 	.word	0x0002d860
        /*0ba4*/ 	.short	0x010a
        /*0ba6*/ 	.byte	0x3f
	.zero		1


	//   ....[55]....
        /*0ba8*/ 	.word	0x00010960
        /*0bac*/ 	.word	0x00000000
        /*0bb0*/ 	.word	0x0002d850
        /*0bb4*/ 	.short	0x0107
        /*0bb6*/ 	.byte	0x3f
	.zero		1


	//   ....[56]....
        /*0bb8*/ 	.word	0x00010a30
        /*0bbc*/ 	.word	0x00000000
        /*0bc0*/ 	.word	0x0002d850
        /*0bc4*/ 	.short	0x0101
        /*0bc6*/ 	.byte	0x3f
	.zero		1


	//   ....[57]....
        /*0bc8*/ 	.word	0x00011750
        /*0bcc*/ 	.word	0x00000005
        /*0bd0*/ 	.word	0x0002d820
        /*0bd4*/ 	.short	0x010a
        /*0bd6*/ 	.byte	0x3f
	.zero		1


	//   ....[58]....
        /*0bd8*/ 	.word	0x000118d0
        /*0bdc*/ 	.word	0x00000003
        /*0be0*/ 	.word	0x0002d840
        /*0be4*/ 	.short	0x010a
        /*0be6*/ 	.byte	0x3f
	.zero		1


	//   ....[59]....
        /*0be8*/ 	.word	0x00011970
        /*0bec*/ 	.word	0x00000005
        /*0bf0*/ 	.word	0x0002d840
        /*0bf4*/ 	.short	0x010a
        /*0bf6*/ 	.byte	0x3f
	.zero		1


	//   ....[60]....
        /*0bf8*/ 	.word	0x000119b0
        /*0bfc*/ 	.word	0x00000003
        /*0c00*/ 	.word	0x0002d860
        /*0c04*/ 	.short	0x010a
        /*0c06*/ 	.byte	0x3f
	.zero		1


	//   ....[61]....
        /*0c08*/ 	.word	0x000119f0
        /*0c0c*/ 	.word	0x00000005
        /*0c10*/ 	.word	0x0002d860
        /*0c14*/ 	.short	0x010a
        /*0c16*/ 	.byte	0x3f
	.zero		1


	//   ....[62]....
        /*0c18*/ 	.word	0x00011a60
        /*0c1c*/ 	.word	0x00000003
        /*0c20*/ 	.word	0x0002d800
        /*0c24*/ 	.short	0x010a
        /*0c26*/ 	.byte	0x3f
	.zero		1


	//   ....[63]....
        /*0c28*/ 	.word	0x00011ab0
        /*0c2c*/ 	.word	0x00000000
        /*0c30*/ 	.word	0x0002d830
        /*0c34*/ 	.short	0x010a
        /*0c36*/ 	.byte	0x3f
	.zero		1


	//   ....[64]....
        /*0c38*/ 	.word	0x00011b10
        /*0c3c*/ 	.word	0x0000000a
        /*0c40*/ 	.word	0x0002d830
        /*0c44*/ 	.short	0x010a
        /*0c46*/ 	.byte	0x3f
	.zero		1


	//   ....[65]....
        /*0c48*/ 	.word	0x00011b70
        /*0c4c*/ 	.word	0x00000009
        /*0c50*/ 	.word	0x0002d850
        /*0c54*/ 	.short	0x010a
        /*0c56*/ 	.byte	0x3f
	.zero		1


	//   ....[66]....
        /*0c58*/ 	.word	0x00011bd0
        /*0c5c*/ 	.word	0x00000009
        /*0c60*/ 	.word	0x0002d830
        /*0c64*/ 	.short	0x010a
        /*0c66*/ 	.byte	0x3f
	.zero		1


	//   ....[67]....
        /*0c68*/ 	.word	0x00011c30
        /*0c6c*/ 	.word	0x00000008
        /*0c70*/ 	.word	0x0002d850
        /*0c74*/ 	.short	0x010a
        /*0c76*/ 	.byte	0x3f
	.zero		1


	//   ....[68]....
        /*0c78*/ 	.word	0x00011c90
        /*0c7c*/ 	.word	0x00000005
        /*0c80*/ 	.word	0x0002d850
        /*0c84*/ 	.short	0x010a
        /*0c86*/ 	.byte	0x3f
	.zero		1


	//   ....[69]....
        /*0c88*/ 	.word	0x00011db0
        /*0c8c*/ 	.word	0x00000002
        /*0c90*/ 	.word	0x0002d840
        /*0c94*/ 	.short	0x010a
        /*0c96*/ 	.byte	0x3f
	.zero		1


	//   ....[70]....
        /*0c98*/ 	.word	0x00012bf0
        /*0c9c*/ 	.word	0x00000017
        /*0ca0*/ 	.word	0x0002d820
        /*0ca4*/ 	.short	0x010a
        /*0ca6*/ 	.byte	0x3f
	.zero		1


	//   ....[71]....
        /*0ca8*/ 	.word	0x00012c40
        /*0cac*/ 	.word	0x00000005
        /*0cb0*/ 	.word	0x0002d840
        /*0cb4*/ 	.short	0x010a
        /*0cb6*/ 	.byte	0x3f
	.zero		1


	//   ....[72]....
        /*0cb8*/ 	.word	0x000131e0
        /*0cbc*/ 	.word	0x00000005
        /*0cc0*/ 	.word	0x0002d860
        /*0cc4*/ 	.short	0x010a
        /*0cc6*/ 	.byte	0x3f
	.zero		1


	//   ....[73]....
        /*0cc8*/ 	.word	0x000137c0
        /*0ccc*/ 	.word	0x00000000
        /*0cd0*/ 	.word	0x0002d860
        /*0cd4*/ 	.short	0x010a
        /*0cd6*/ 	.byte	0x3f
	.zero		1


	//   ....[74]....
        /*0cd8*/ 	.word	0x00014710
        /*0cdc*/ 	.word	0x00000005
        /*0ce0*/ 	.word	0x0002d820
        /*0ce4*/ 	.short	0x010a
        /*0ce6*/ 	.byte	0x3f
	.zero		1


	//   ....[75]....
        /*0ce8*/ 	.word	0x000148b0
        /*0cec*/ 	.word	0x00000003
        /*0cf0*/ 	.word	0x0002d840
        /*0cf4*/ 	.short	0x010a
        /*0cf6*/ 	.byte	0x3f
	.zero		1


	//   ....[76]....
        /*0cf8*/ 	.word	0x00014900
        /*0cfc*/ 	.word	0x00000005
        /*0d00*/ 	.word	0x0002d840
        /*0d04*/ 	.short	0x010a
        /*0d06*/ 	.byte	0x3f
	.zero		1


	//   ....[77]....
        /*0d08*/ 	.word	0x00014950
        /*0d0c*/ 	.word	0x00000003
        /*0d10*/ 	.word	0x0002d860
        /*0d14*/ 	.short	0x010a
        /*0d16*/ 	.byte	0x3f
	.zero		1


	//----- nvinfo : EIATTR_NUM_MBARRIERS
	.align		4
.L_295:
        /*0d18*/ 	.byte	0x03, 0x38
        /*0d1a*/ 	.short	0x0016


	//----- nvinfo : EIATTR_EXIT_INSTR_OFFSETS
	.align		4
        /*0d1c*/ 	.byte	0x04, 0x1c
        /*0d1e*/ 	.short	(.L_297 - .L_296)


	//   ....[0]....
.L_296:
        /*0d20*/ 	.word	0x000009a0


	//   ....[1]....
        /*0d24*/ 	.word	0x0000c180


	//   ....[2]....
        /*0d28*/ 	.word	0x00011a40


	//----- nvinfo : EIATTR_MAX_THREADS
	.align		4
.L_297:
        /*0d2c*/ 	.byte	0x04, 0x05
        /*0d2e*/ 	.short	(.L_299 - .L_298)
.L_298:
        /*0d30*/ 	.word	0x00000200
        /*0d34*/ 	.word	0x00000001
        /*0d38*/ 	.word	0x00000001


	//----- nvinfo : EIATTR_CRS_STACK_SIZE
	.align		4
.L_299:
        /*0d3c*/ 	.byte	0x04, 0x1e
        /*0d3e*/ 	.short	(.L_301 - .L_300)
.L_300:
        /*0d40*/ 	.word	0x00000000


	//----- nvinfo : EIATTR_CBANK_PARAM_SIZE
	.align		4
.L_301:
        /*0d44*/ 	.byte	0x03, 0x19
        /*0d46*/ 	.short	0x0af0


	//----- nvinfo : EIATTR_PARAM_CBANK
	.align		4
        /*0d48*/ 	.byte	0x04, 0x0a
        /*0d4a*/ 	.short	(.L_303 - .L_302)
	.align		4
.L_302:
        /*0d4c*/ 	.word	index@(.nv.constant0._ZN7cutlass13device_kernelIN5flash11enable_sm90INS1_16FlashAttnFwdSm90INS1_25CollectiveMainloopFwdSm90ILi2EN4cute5tupleIJNS5_1CILi1EEES8_S8_EEENS6_IJNS7_ILi192EEENS7_ILi128EEENS7_ILi96EEEEEELi96ENS_6half_tEfNS_4arch4Sm90ELb1ELb0ELb1ELb1ELb1ELb0ELb0ELb0ELb1ELb1ELb0ELb0EEENS1_21CollectiveEpilogueFwdINS6_IJSA_SC_SB_EEES9_SE_SG_Li384ELb1ELb1ELb0ELb0EEENS1_36VarlenDynamicPersistentTileSchedulerILi192ELi128ELi384ELi128ELb0ELb1ELb1ELb1ELb1ELb1EEEEEEEEEvNT_6ParamsE)
        /*0d50*/ 	.short	0x0210
        /*0d52*/ 	.short	0x0af0


	//----- nvinfo : EIATTR_SW_WAR
	.align		4
.L_303:
        /*0d54*/ 	.byte	0x04, 0x36
        /*0d56*/ 	.short	(.L_305 - .L_304)
.L_304:
        /*0d58*/ 	.word	0x00000008
.L_305:


//--------------------- .nv.info._ZN7cutlass13device_kernelIN5flash11enable_sm90INS1_16FlashAttnFwdSm90INS1_25CollectiveMainloopFwdSm90ILi2EN4cute5tupleIJNS5_1CILi1EEES8_S8_EEENS6_IJNS7_ILi192EEENS7_ILi128EEENS7_ILi96EEEEEELi96ENS_6half_tEfNS_4arch4Sm90ELb1ELb0ELb1ELb1ELb1ELb1ELb0ELb0ELb1ELb1ELb0ELb0EEENS1_21CollectiveEpilogueFwdINS6_IJSA_SC_SB_EEES9_SE_SG_Li384ELb1ELb1ELb0ELb0EEENS1_36VarlenDynamicPersistentTileSchedulerILi192ELi128ELi384ELi128ELb0ELb1ELb1ELb1ELb1ELb1EEEEEEEEEvNT_6ParamsE --------------------------
	.section	.nv.info._ZN7cutlass13device_kernelIN5flash11enable_sm90INS1_16FlashAttnFwdSm90INS1_25CollectiveMainloopFwdSm90ILi2EN4cute5tupleIJNS5_1CILi1EEES8_S8_EEENS6_IJNS7_ILi192EEENS7_ILi128EEENS7_ILi96EEEEEELi96ENS_6half_tEfNS_4arch4Sm90ELb1ELb0ELb1ELb1ELb1ELb1ELb0ELb0ELb1ELb1ELb0ELb0EEENS1_21CollectiveEpilogueFwdINS6_IJSA_SC_SB_EEES9_SE_SG_Li384ELb1ELb1ELb0ELb0EEENS1_36VarlenDynamicPersistentTileSchedulerILi192ELi128ELi384ELi128ELb0ELb1ELb1ELb1ELb1ELb1EEEEEEEEEvNT_6ParamsE,"",@"SHT_CUDA_INFO"
	.sectionflags	@""
	.align	4


	//----- nvinfo : EIATTR_CUDA_API_VERSION
	.align		4
        /*0000*/ 	.byte	0x04, 0x37
        /*0002*/ 	.short	(.L_307 - .L_306)
.L_306:
        /*0004*/ 	.word	0x00000082


	//----- nvinfo : EIATTR_KPARAM_INFO
	.align		4
.L_307:
        /*0008*/ 	.byte	0x04, 0x17
        /*000a*/ 	.short	(.L_309 - .L_308)
.L_308:
        /*000c*/ 	.word	0x00000000
        /*0010*/ 	.short	0x0000
        /*0012*/ 	.short	0x0070
        /*0014*/ 	.byte	0x00, 0xf0, 0x01, 0x2a


	//----- nvinfo : EIATTR_SPARSE_MMA_MASK
	.align		4
.L_309:
        /*0018*/ 	.byte	0x03, 0x50
        /*001a*/ 	.short	0x0000


	//----- nvinfo : EIATTR_MAXREG_COUNT
	.align		4
        /*001c*/ 	.byte	0x03, 0x1b
        /*001e*/ 	.short	0x0080


	//----- nvinfo : EIATTR_NUM_BARRIERS
	.align		4
        /*0020*/ 	.byte	0x02, 0x4c
        /*0022*/ 	.byte	0x10
	.zero		1


	//----- nvinfo : EIATTR_EXTERNS
	.align		4
        /*0024*/ 	.byte	0x04, 0x0f
        /*0026*/ 	.short	(.L_311 - .L_310)


	//   ....[0]....
	.align		4
.L_310:
        /*0028*/ 	.word	index@(__assertfail)


	//----- nvinfo : EIATTR_ANNOTATIONS
	.align		4
.L_311:
        /*002c*/ 	.byte	0x04, 0x55
        /*002e*/ 	.short	(.L_313 - .L_312)


	//   ....[0]....
.L_312:
        /* <DEDUP_REMOVED lines=119> */


	//----- nvinfo : EIATTR_MERCURY_ISA_VERSION
	.align		4
.L_313:
        /*0790*/ 	.byte	0x03, 0x5f
        /*0792*/ 	.short	0x0101


	//----- nvinfo : EIATTR_UNUSED_LOAD_BYTE_OFFSET
	.align		4
        /*0794*/ 	.byte	0x04, 0x44
        /*0796*/ 	.short	(.L_315 - .L_314)


	//   ....[0]....
.L_314:
        /*0798*/ 	.word	0x00000a80
        /*079c*/ 	.word	0x0000fff0


	//   ....[1]....
        /*07a0*/ 	.word	0x000152f0
        /*07a4*/ 	.word	0x0000fff0


	//----- nvinfo : EIATTR_INT_WARP_WIDE_INSTR_OFFSETS
	.align		4
.L_315:
        /*07a8*/ 	.byte	0x04, 0x31
        /*07aa*/ 	.short	(.L_317 - .L_316)


	//   ....[0]....
.L_316:
        /*07ac*/ 	.word	0x00000130


	//   ....[1]....
        /*07b0*/ 	.word	0x00000170


	//   ....[2]....
        /*07b4*/ 	.word	0x000001e0


	//   ....[3]....
        /*07b8*/ 	.word	0x00019ac0


	//   ....[4]....
        /*07bc*/ 	.word	0x00019b50


	//   ....[5]....
        /*07c0*/ 	.word	0x0001c8a0


	//   ....[6]....
        /*07c4*/ 	.word	0x0001c930


	//----- nvinfo : EIATTR_COOP_GROUP_MASK_REGIDS
	.align		4
.L_317:
        /*07c8*/ 	.byte	0x04, 0x29
        /*07ca*/ 	.short	(.L_319 - .L_318)


	//   ....[0]....
.L_318:
        /*07cc*/ 	.word	0xffffffff


	//   ....[1]....
        /*07d0*/ 	.word	0xffffffff


	//   ....[2]....
        /*07d4*/ 	.word	0xffffffff


	//   ....[3]....
        /*07d8*/ 	.word	0xffffffff


	//   ....[4]....
        /*07dc*/ 	.word	0xffffffff


	//   ....[5]....
        /*07e0*/ 	.word	0xffffffff


	//   ....[6]....
        /*07e4*/ 	.word	0xffffffff


	//   ....[7]....
        /*07e8*/ 	.word	0xffffffff


	//   ....[8]....
        /*07ec*/ 	.word	0xffffffff


	//   ....[9]....
        /*07f0*/ 	.word	0xffffffff


	//   ....[10]....
        /*07f4*/ 	.word	0xffffffff


	//   ....[11]....
        /*07f8*/ 	.word	0xffffffff


	//   ....[12]....
        /*07fc*/ 	.word	0xffffffff


	//   ....[13]....
        /*0800*/ 	.word	0xffffffff


	//   ....[14]....
        /*0804*/ 	.word	0xffffffff


	//   ....[15]....
        /*0808*/ 	.word	0xffffffff


	//   ....[16]....
        /*080c*/ 	.word	0xffffffff


	//   ....[17]....
        /*0810*/ 	.word	0xffffffff


	//   ....[18]....
        /*0814*/ 	.word	0xffffffff


	//   ....[19]....
        /*0818*/ 	.word	0xffffffff


	//   ....[20]....
        /*081c*/ 	.word	0xffffffff


	//   ....[21]....
        /*0820*/ 	.word	0xffffffff


	//   ....[22]....
        /*0824*/ 	.word	0xffffffff


	//   ....[23]....
        /*0828*/ 	.word	0xffffffff


	//   ....[24]....
        /*082c*/ 	.word	0xffffffff


	//   ....[25]....
        /*0830*/ 	.word	0xffffffff


	//   ....[26]....
        /*0834*/ 	.word	0xffffffff


	//   ....[27]....
        /*0838*/ 	.word	0xffffffff


	//   ....[28]....
        /*083c*/ 	.word	0xffffffff


	//   ....[29]....
        /*0840*/ 	.word	0xffffffff


	//   ....[30]....
        /*0844*/ 	.word	0xffffffff


	//   ....[31]....
        /*0848*/ 	.word	0xffffffff


	//   ....[32]....
        /*084c*/ 	.word	0xffffffff


	//   ....[33]....
        /*0850*/ 	.word	0xffffffff


	//   ....[34]....
        /*0854*/ 	.word	0xffffffff


	//   ....[35]....
        /*0858*/ 	.word	0xffffffff


	//   ....[36]....
        /*085c*/ 	.word	0xffffffff


	//   ....[37]....
        /*0860*/ 	.word	0xffffffff


	//   ....[38]....
        /*0864*/ 	.word	0xffffffff


	//   ....[39]....
        /*0868*/ 	.word	0xffffffff


	//   ....[40]....
        /*086c*/ 	.word	0xffffffff


	//   ....[41]....
        /*0870*/ 	.word	0xffffffff


	//   ....[42]....
        /*0874*/ 	.word	0xffffffff


	//   ....[43]....
        /*0878*/ 	.word	0xffffffff


	//   ....[44]....
        /*087c*/ 	.word	0xffffffff


	//   ....[45]....
        /*0880*/ 	.word	0xffffffff


	//   ....[46]....
        /*0884*/ 	.word	0xffffffff


	//   ....[47]....
        /*0888*/ 	.word	0xffffffff


	//   ....[48]....
        /*088c*/ 	.word	0xffffffff


	//   ....[49]....
        /*0890*/ 	.word	0xffffffff


	//   ....[50]....
        /*0894*/ 	.word	0xffffffff


	//   ....[51]....
        /*0898*/ 	.word	0xffffffff


	//   ....[52]....
        /*089c*/ 	.word	0xffffffff


	//   ....[53]....
        /*08a0*/ 	.word	0xffffffff


	//   ....[54]....
        /*08a4*/ 	.word	0xffffffff


	//   ....[55]....
        /*08a8*/ 	.word	0xffffffff


	//   ....[56]....
        /*08ac*/ 	.word	0xffffffff


	//   ....[57]....
        /*08b0*/ 	.word	0xffffffff


	//   ....[58]....
        /*08b4*/ 	.word	0xffffffff


	//   ....[59]....
        /*08b8*/ 	.word	0xffffffff


	//   ....[60]....
        /*08bc*/ 	.word	0xffffffff


	//   ....[61]....
        /*08c0*/ 	.word	0xffffffff


	//   ....[62]....
        /*08c4*/ 	.word	0xffffffff


	//   ....[63]....
        /*08c8*/ 	.word	0xffffffff


	//   ....[64]....
        /*08cc*/ 	.word	0xffffffff


	//   ....[65]....
        /*08d0*/ 	.word	0xffffffff


	//   ....[66]....
        /*08d4*/ 	.word	0xffffffff


	//   ....[67]....
        /*08d8*/ 	.word	0xffffffff


	//   ....[68]....
        /*08dc*/ 	.word	0xffffffff


	//   ....[69]....
        /*08e0*/ 	.word	0xffffffff


	//   ....[70]....
        /*08e4*/ 	.word	0xffffffff


	//   ....[71]....
        /*08e8*/ 	.word	0xffffffff


	//   ....[72]....
        /*08ec*/ 	.word	0xffffffff


	//   ....[73]....
        /*08f0*/ 	.word	0xffffffff


	//   ....[74]....
        /*08f4*/ 	.word	0xffffffff


	//   ....[75]....
        /*08f8*/ 	.word	0xffffffff


	//   ....[76]....
        /*08fc*/ 	.word	0xffffffff


	//   ....[77]....
        /*0900*/ 	.word	0xffffffff


	//   ....[78]....
        /*0904*/ 	.word	0xffffffff


	//   ....[79]....
        /*0908*/ 	.word	0xffffffff


	//   ....[80]....
        /*090c*/ 	.word	0xffffffff


	//   ....[81]....
        /*0910*/ 	.word	0xffffffff


	//   ....[82]....
        /*0914*/ 	.word	0xffffffff


	//   ....[83]....
        /*0918*/ 	.word	0xffffffff


	//   ....[84]....
        /*091c*/ 	.word	0xffffffff


	//   ....[85]....
        /*0920*/ 	.word	0xffffffff


	//   ....[86]....
        /*0924*/ 	.word	0xffffffff


	//   ....[87]....
        /*0928*/ 	.word	0xffffffff


	//   ....[88]....
        /*092c*/ 	.word	0xffffffff


	//   ....[89]....
        /*0930*/ 	.word	0xffffffff


	//   ....[90]....
        /*0934*/ 	.word	0xffffffff


	//   ....[91]....
        /*0938*/ 	.word	0xffffffff


	//   ....[92]....
        /*093c*/ 	.word	0xffffffff


	//   ....[93]....
        /*0940*/ 	.word	0xffffffff


	//   ....[94]....
        /*0944*/ 	.word	0xffffffff


	//   ....[95]....
        /*0948*/ 	.word	0xffffffff


	//   ....[96]....
        /*094c*/ 	.word	0xffffffff


	//   ....[97]....
        /*0950*/ 	.word	0xffffffff


	//   ....[98]....
        /*0954*/ 	.word	0xffffffff


	//   ....[99]....
        /*0958*/ 	.word	0xffffffff


	//   ....[100]....
        /*095c*/ 	.word	0xffffffff


	//   ....[101]....
        /*0960*/ 	.word	0xffffffff


	//   ....[102]....
        /*0964*/ 	.word	0xffffffff


	//   ....[103]....
        /*0968*/ 	.word	0xffffffff


	//   ....[104]....
        /*096c*/ 	.word	0xffffffff


	//   ....[105]....
        /*0970*/ 	.word	0xffffffff


	//   ....[106]....
        /*0974*/ 	.word	0xffffffff


	//   ....[107]....
        /*0978*/ 	.word	0xffffffff


	//   ....[108]....
        /*097c*/ 	.word	0xffffffff


	//   ....[109]....
        /*0980*/ 	.word	0xffffffff


	//   ....[110]....
        /*0984*/ 	.word	0xffffffff


	//   ....[111]....
        /*0988*/ 	.word	0xffffffff


	//   ....[112]....
        /*098c*/ 	.word	0xffffffff


	//   ....[113]....
        /*0990*/ 	.word	0xffffffff


	//   ....[114]....
        /*0994*/ 	.word	0xffffffff


	//   ....[115]....
        /*0998*/ 	.word	0xffffffff


	//   ....[116]....
        /*099c*/ 	.word	0xffffffff


	//   ....[117]....
        /*09a0*/ 	.word	0xffffffff


	//   ....[118]....
        /*09a4*/ 	.word	0xffffffff


	//   ....[119]....
        /*09a8*/ 	.word	0xffffffff


	//   ....[120]....
        /*09ac*/ 	.word	0xffffffff


	//   ....[121]....
        /*09b0*/ 	.word	0xffffffff


	//   ....[122]....
        /*09b4*/ 	.word	0xffffffff


	//   ....[123]....
        /*09b8*/ 	.word	0xffffffff


	//   ....[124]....
        /*09bc*/ 	.word	0xffffffff


	//   ....[125]....
        /*09c0*/ 	.word	0xffffffff


	//   ....[126]....
        /*09c4*/ 	.word	0xffffffff


	//   ....[127]....
        /*09c8*/ 	.word	0xffffffff


	//   ....[128]....
        /*09cc*/ 	.word	0xffffffff


	//   ....[129]....
        /*09d0*/ 	.word	0xffffffff


	//   ....[130]....
        /*09d4*/ 	.word	0xffffffff


	//   ....[131]....
        /*09d8*/ 	.word	0xffffffff


	//   ....[132]....
        /*09dc*/ 	.word	0xffffffff


	//   ....[133]....
        /*09e0*/ 	.word	0xffffffff


	//   ....[134]....
        /*09e4*/ 	.word	0xffffffff


	//   ....[135]....
        /*09e8*/ 	.word	0xffffffff


	//   ....[136]....
        /*09ec*/ 	.word	0xffffffff


	//   ....[137]....
        /*09f0*/ 	.word	0xffffffff


	//   ....[138]....
        /*09f4*/ 	.word	0x0500000f


	//   ....[139]....
        /*09f8*/ 	.word	0x0500000f


	//   ....[140]....
        /*09fc*/ 	.word	0x0500000f


	//   ....[141]....
        /*0a00*/ 	.word	0x0500000f


	//   ....[142]....
        /*0a04*/ 	.word	0x0500000f


	//   ....[143]....
        /*0a08*/ 	.word	0x0500000f


	//   ....[144]....
        /*0a0c*/ 	.word	0x0500000f


	//   ....[145]....
        /*0a10*/ 	.word	0x0500000f


	//   ....[146]....
        /*0a14*/ 	.word	0x0500000f


	//   ....[147]....
        /*0a18*/ 	.word	0x0500000f


	//   ....[148]....
        /*0a1c*/ 	.word	0x0500000f


	//   ....[149]....
        /*0a20*/ 	.word	0x0500000f


	//   ....[150]....
        /*0a24*/ 	.word	0x0500000f


	//   ....[151]....
        /*0a28*/ 	.word	0x0500000f


	//   ....[152]....
        /*0a2c*/ 	.word	0x0500000f


	//   ....[153]....
        /*0a30*/ 	.word	0x0500000f


	//   ....[154]....
        /*0a34*/ 	.word	0x0500000f


	//   ....[155]....
        /*0a38*/ 	.word	0x0500000f


	//   ....[156]....
        /*0a3c*/ 	.word	0x0500000f


	//   ....[157]....
        /*0a40*/ 	.word	0x0500000f


	//   ....[158]....
        /*0a44*/ 	.word	0x0500000f


	//   ....[159]....
        /*0a48*/ 	.word	0x0500000f


	//   ....[160]....
        /*0a4c*/ 	.word	0x0500000f


	//   ....[161]....
        /*0a50*/ 	.word	0x0500000f


	//   ....[162]....
        /*0a54*/ 	.word	0x0500000f


	//   ....[163]....
        /*0a58*/ 	.word	0x0500000f


	//   ....[164]....
        /*0a5c*/ 	.word	0x0500000f


	//   ....[165]....
        /*0a60*/ 	.word	0x0500000f


	//   ....[166]....
        /*0a64*/ 	.word	0x0500000f


	//   ....[167]....
        /*0a68*/ 	.word	0x0500000f


	//   ....[168]....
        /*0a6c*/ 	.word	0x0500000f


	//   ....[169]....
        /*0a70*/ 	.word	0x0500000f


	//   ....[170]....
        /*0a74*/ 	.word	0x0500000f


	//   ....[171]....
        /*0a78*/ 	.word	0x0500000f


	//   ....[172]....
        /*0a7c*/ 	.word	0x0500000f


	//   ....[173]....
        /*0a80*/ 	.word	0x0500000f


	//   ....[174]....
        /*0a84*/ 	.word	0x0500000f


	//   ....[175]....
        /*0a88*/ 	.word	0x0500000f


	//   ....[176]....
        /*0a8c*/ 	.word	0x0500000f


	//   ....[177]....
        /*0a90*/ 	.word	0x0500000f


	//   ....[178]....
        /*0a94*/ 	.word	0x0500000f


	//   ....[179]....
        /*0a98*/ 	.word	0x0500000f


	//   ....[180]....
        /*0a9c*/ 	.word	0x0500000f


	//   ....[181]....
        /*0aa0*/ 	.word	0x0500000f


	//   ....[182]....
        /*0aa4*/ 	.word	0x0500000f


	//   ....[183]....
        /*0aa8*/ 	.word	0x0500000f


	//   ....[184]....
        /*0aac*/ 	.word	0x0500000f


	//   ....[185]....
        /*0ab0*/ 	.word	0x0500000f


	//   ....[186]....
        /*0ab4*/ 	.word	0x0500000f


	//   ....[187]....
        /*0ab8*/ 	.word	0x0500000f


	//   ....[188]....
        /*0abc*/ 	.word	0x0500000f


	//   ....[189]....
        /*0ac0*/ 	.word	0x0500000f


	//   ....[190]....
        /*0ac4*/ 	.word	0x0500000f


	//   ....[191]....
        /*0ac8*/ 	.word	0x0500000f


	//   ....[192]....
        /*0acc*/ 	.word	0x0500000f


	//   ....[193]....
        /*0ad0*/ 	.word	0x0500000f


	//   ....[194]....
        /*0ad4*/ 	.word	0x0500000f


	//   ....[195]....
        /*0ad8*/ 	.word	0x0500000f


	//   ....[196]....
        /*0adc*/ 	.word	0x0500000f


	//   ....[197]....
        /*0ae0*/ 	.word	0x0500000f


	//   ....[198]....
        /*0ae4*/ 	.word	0x0500000f


	//   ....[199]....
        /*0ae8*/ 	.word	0x0500000f


	//   ....[200]....
        /*0aec*/ 	.word	0x0500000f


	//   ....[201]....
        /*0af0*/ 	.word	0x0500000f


	//   ....[202]....
        /*0af4*/ 	.word	0x0500000f


	//   ....[203]....
        /*0af8*/ 	.word	0x0500000f


	//   ....[204]....
        /*0afc*/ 	.word	0x0500000f


	//   ....[205]....
        /*0b00*/ 	.word	0x0500000f


	//   ....[206]....
        /*0b04*/ 	.word	0x0500000f


	//   ....[207]....
        /*0b08*/ 	.word	0x0500000f


	//   ....[208]....
        /*0b0c*/ 	.word	0x0500000f


	//   ....[209]....
        /*0b10*/ 	.word	0x0500000f


	//   ....[210]....
        /*0b14*/ 	.word	0x0500000f


	//   ....[211]....
        /*0b18*/ 	.word	0x0500000f


	//   ....[212]....
        /*0b1c*/ 	.word	0x0500000f


	//   ....[213]....
        /*0b20*/ 	.word	0x0500000f


	//   ....[214]....
        /*0b24*/ 	.word	0x0500000f


	//   ....[215]....
        /*0b28*/ 	.word	0x0500000f


	//   ....[216]....
        /*0b2c*/ 	.word	0x0500000f


	//   ....[217]....
        /*0b30*/ 	.word	0x0500000f


	//   ....[218]....
        /*0b34*/ 	.word	0x0500000f


	//   ....[219]....
        /*0b38*/ 	.word	0x0500000f


	//   ....[220]....
        /*0b3c*/ 	.word	0x0500000f


	//----- nvinfo : EIATTR_COOP_GROUP_INSTR_OFFSETS
	.align		4
.L_319:
        /*0b40*/ 	.byte	0x04, 0x28
        /*0b42*/ 	.short	(.L_321 - .L_320)


	//   ....[0]....
.L_320:
        /*0b44*/ 	.word	0x00000070


	//   ....[1]....
        /*0b48*/ 	.word	0x00000140


	//   ....[2]....
        /*0b4c*/ 	.word	0x00000190


	//   ....[3]....
        /*0b50*/ 	.word	0x000003c0


	//   ....[4]....
        /*0b54*/ 	.word	0x00000520


	//   ....[5]....
        /*0b58*/ 	.word	0x00000640


	//   ....[6]....
        /*0b5c*/ 	.word	0x000007a0


	//   ....[7]....
        /*0b60*/ 	.word	0x000032b0


	//   ....[8]....
        /*0b64*/ 	.word	0x000032c0


	//   ....[9]....
        /*0b68*/ 	.word	0x00004e90


	//   ....[10]....
        /*0b6c*/ 	.word	0x00004ea0


	//   ....[11]....
        /*0b70*/ 	.word	0x000068b0


	//   ....[12]....
        /*0b74*/ 	.word	0x000068c0


	//   ....[13]....
        /*0b78*/ 	.word	0x00006df0


	//   ....[14]....
        /*0b7c*/ 	.word	0x00006e10


	//   ....[15]....
        /*0b80*/ 	.word	0x00007570


	//   ....[16]....
        /*0b84*/ 	.word	0x00007cb0


	//   ....[17]....
        /*0b88*/ 	.word	0x00007cc0


	//   ....[18]....
        /*0b8c*/ 	.word	0x00007cd0


	//   ....[19]....
        /*0b90*/ 	.word	0x00007ce0


	//   ....[20]....
        /*0b94*/ 	.word	0x00009a00


	//   ....[21]....
        /*0b98*/ 	.word	0x00009a10


	//   ....[22]....
        /*0b9c*/ 	.word	0x00009a20


	//   ....[23]....
        /*0ba0*/ 	.word	0x00009a30


	//   ....[24]....
        /*0ba4*/ 	.word	0x0000bfc0


	//   ....[25]....
        /*0ba8*/ 	.word	0x0000c850


	//   ....[26]....
        /*0bac*/ 	.word	0x0000c870


	//   ....[27]....
        /*0bb0*/ 	.word	0x0000c890


	//   ....[28]....
        /*0bb4*/ 	.word	0x0000d250


	//   ....[29]....
        /*0bb8*/ 	.word	0x0000d270


	//   ....[30]....
        /*0bbc*/ 	.word	0x0000e2d0


	//   ....[31]....
        /*0bc0*/ 	.word	0x0000f3b0


	//   ....[32]....
        /*0bc4*/ 	.word	0x0000f430


	//   ....[33]....
        /*0bc8*/ 	.word	0x0000fcb0


	//   ....[34]....
        /*0bcc*/ 	.word	0x0000fd30


	//   ....[35]....
        /*0bd0*/ 	.word	0x00010720


	//   ....[36]....
        /*0bd4*/ 	.word	0x00010740


	//   ....[37]....
        /*0bd8*/ 	.word	0x00011930


	//   ....[38]....
        /*0bdc*/ 	.word	0x00012e60


	//   ....[39]....
        /*0be0*/ 	.word	0x00012ec0


	//   ....[40]....
        /*0be4*/ 	.word	0x00013290


	//   ....[41]....
        /*0be8*/ 	.word	0x000132b0


	//   ....[42]....
        /*0bec*/ 	.word	0x00014630


	//   ....[43]....
        /*0bf0*/ 	.word	0x00014860


	//   ....[44]....
        /*0bf4*/ 	.word	0x00014ce0


	//   ....[45]....
        /*0bf8*/ 	.word	0x00014d20


	//   ....[46]....
        /*0bfc*/ 	.word	0x00014d30


	//   ....[47]....
        /*0c00*/ 	.word	0x00015d50


	//   ....[48]....
        /*0c04*/ 	.word	0x00015d80


	//   ....[49]....
        /*0c08*/ 	.word	0x00015dc0


	//   ....[50]....
        /*0c0c*/ 	.word	0x00015df0


	//   ....[51]....
        /*0c10*/ 	.word	0x000162a0


	//   ....[52]....
        /*0c14*/ 	.word	0x000162c0


	//   ....[53]....
        /*0c18*/ 	.word	0x000163e0


	//   ....[54]....
        /*0c1c*/ 	.word	0x00016400


	//   ....[55]....
        /*0c20*/ 	.word	0x00016cf0


	//   ....[56]....
        /*0c24*/ 	.word	0x00016d00


	//   ....[57]....
        /*0c28*/ 	.word	0x00016e60


	//   ....[58]....
        /*0c2c*/ 	.word	0x00016e70


	//   ....[59]....
        /*0c30*/ 	.word	0x00017010


	//   ....[60]....
        /*0c34*/ 	.word	0x00017200


	//   ....[61]....
        /*0c38*/ 	.word	0x00017230


	//   ....[62]....
        /*0c3c*/ 	.word	0x00017260


	//   ....[63]....
        /*0c40*/ 	.word	0x00017290


	//   ....[64]....
        /*0c44*/ 	.word	0x000172c0


	//   ....[65]....
        /*0c48*/ 	.word	0x000172f0


	//   ....[66]....
        /*0c4c*/ 	.word	0x00017460


	//   ....[67]....
        /*0c50*/ 	.word	0x00017490


	//   ....[68]....
        /*0c54*/ 	.word	0x000174c0


	//   ....[69]....
        /*0c58*/ 	.word	0x000174f0


	//   ....[70]....
        /*0c5c*/ 	.word	0x00017520


	//   ....[71]....
        /*0c60*/ 	.word	0x00017550


	//   ....[72]....
        /*0c64*/ 	.word	0x000175f0


	//   ....[73]....
        /*0c68*/ 	.word	0x00017650


	//   ....[74]....
        /*0c6c*/ 	.word	0x000176f0


	//   ....[75]....
        /*0c70*/ 	.word	0x00018530


	//   ....[76]....
        /*0c74*/ 	.word	0x0001a770


	//   ....[77]....
        /*0c78*/ 	.word	0x0001a780


	//   ....[78]....
        /*0c7c*/ 	.word	0x0001a840


	//   ....[79]....
        /*0c80*/ 	.word	0x0001a850


	//   ....[80]....
        /*0c84*/ 	.word	0x0001a900


	//   ....[81]....
        /*0c88*/ 	.word	0x0001a910


	//   ....[82]....
        /*0c8c*/ 	.word	0x0001a920


	//   ....[83]....
        /*0c90*/ 	.word	0x0001a930


	//   ....[84]....
        /*0c94*/ 	.word	0x0001b330


	//   ....[85]....
        /*0c98*/ 	.word	0x0001b340


	//   ....[86]....
        /*0c9c*/ 	.word	0x0001b360


	//   ....[87]....
        /*0ca0*/ 	.word	0x0001b410


	//   ....[88]....
        /*0ca4*/ 	.word	0x0001b440


	//   ....[89]....
        /*0ca8*/ 	.word	0x0001b460


	//   ....[90]....
        /*0cac*/ 	.word	0x0001b4e0


	//   ....[91]....
        /*0cb0*/ 	.word	0x0001b4f0


	//   ....[92]....
        /*0cb4*/ 	.word	0x0001b5c0


	//   ....[93]....
        /*0cb8*/ 	.word	0x0001b600


	//   ....[94]....
        /*0cbc*/ 	.word	0x0001b610


	//   ....[95]....
        /*0cc0*/ 	.word	0x0001b690


	//   ....[96]....
        /*0cc4*/ 	.word	0x0001be80


	//   ....[97]....
        /*0cc8*/ 	.word	0x0001be90


	//   ....[98]....
        /*0ccc*/ 	.word	0x0001bef0


	//   ....[99]....
        /*0cd0*/ 	.word	0x0001bf40


	//   ....[100]....
        /*0cd4*/ 	.word	0x0001bf50


	//   ....[101]....
        /*0cd8*/ 	.word	0x0001bfb0


	//   ....[102]....
        /*0cdc*/ 	.word	0x0001bfe0


	//   ....[103]....
        /*0ce0*/ 	.word	0x0001c020


	//   ....[104]....
        /*0ce4*/ 	.word	0x0001c2e0


	//   ....[105]....
        /*0ce8*/ 	.word	0x0001c300


	//   ....[106]....
        /*0cec*/ 	.word	0x0001c3a0


	//   ....[107]....
        /*0cf0*/ 	.word	0x0001c3b0


	//   ....[108]....
        /*0cf4*/ 	.word	0x0001c440


	//   ....[109]....
        /*0cf8*/ 	.word	0x0001c450


	//   ....[110]....
        /*0cfc*/ 	.word	0x0001c460


	//   ....[111]....
        /*0d00*/ 	.word	0x0001c4f0


	//   ....[112]....
        /*0d04*/ 	.word	0x0001cad0


	//   ....[113]....
        /*0d08*/ 	.word	0x0001cae0


	//   ....[114]....
        /*0d0c*/ 	.word	0x0001cb70


	//   ....[115]....
        /*0d10*/ 	.word	0x0001cc10


	//   ....[116]....
        /*0d14*/ 	.word	0x0001cc30


	//   ....[117]....
        /*0d18*/ 	.word	0x0001ccb0


	//   ....[118]....
        /*0d1c*/ 	.word	0x0001ccd0


	//   ....[119]....
        /*0d20*/ 	.word	0x0001cce0


	//   ....[120]....
        /*0d24*/ 	.word	0x0001d0d0


	//   ....[121]....
        /*0d28*/ 	.word	0x0001d100


	//   ....[122]....
        /*0d2c*/ 	.word	0x0001d140


	//   ....[123]....
        /*0d30*/ 	.word	0x0001d170


	//   ....[124]....
        /*0d34*/ 	.word	0x0001d1a0


	//   ....[125]....
        /*0d38*/ 	.word	0x0001d1d0


	//   ....[126]....
        /*0d3c*/ 	.word	0x0001d200


	//   ....[127]....
        /*0d40*/ 	.word	0x0001d230


	//   ....[128]....
        /*0d44*/ 	.word	0x0001d3b0


	//   ....[129]....
        /*0d48*/ 	.word	0x0001d3e0


	//   ....[130]....
        /*0d4c*/ 	.word	0x0001d410


	//   ....[131]....
        /*0d50*/ 	.word	0x0001d440


	//   ....[132]....
        /*0d54*/ 	.word	0x0001d470


	//   ....[133]....
        /*0d58*/ 	.word	0x0001d4a0


	//   ....[134]....
        /*0d5c*/ 	.word	0x0001d560


	//   ....[135]....
        /*0d60*/ 	.word	0x0001d580


	//   ....[136]....
        /*0d64*/ 	.word	0x0001d5f0


	//   ....[137]....
        /*0d68*/ 	.word	0x0001dc90


	//   ....[138]....
        /*0d6c*/ 	.word	0x0001dfb0


	//   ....[139]....
        /*0d70*/ 	.word	0x0001e040


	//   ....[140]....
        /*0d74*/ 	.word	0x0001e130


	//   ....[141]....
        /*0d78*/ 	.word	0x0001e1c0


	//   ....[142]....
        /*0d7c*/ 	.word	0x0001e2a0


	//   ....[143]....
        /*0d80*/ 	.word	0x0001e330


	//   ....[144]....
        /*0d84*/ 	.word	0x0001e470


	//   ....[145]....
        /*0d88*/ 	.word	0x0001e510


	//   ....[146]....
        /*0d8c*/ 	.word	0x0001e5a0


	//   ....[147]....
        /*0d90*/ 	.word	0x0001e5f0


	//   ....[148]....
        /*0d94*/ 	.word	0x0001e640


	//   ....[149]....
        /*0d98*/ 	.word	0x0001e720


	//   ....[150]....
        /*0d9c*/ 	.word	0x0001e7b0


	//   ....[151]....
        /*0da0*/ 	.word	0x0001e800


	//   ....[152]....
        /*0da4*/ 	.word	0x0001e850


	//   ....[153]....
        /*0da8*/ 	.word	0x0001eb10


	//   ....[154]....
        /*0dac*/ 	.word	0x0001eb60


	//   ....[155]....
        /*0db0*/ 	.word	0x0001ebf0


	//   ....[156]....
        /*0db4*/ 	.word	0x0001ec80


	//   ....[157]....
        /*0db8*/ 	.word	0x0001ed40


	//   ....[158]....
        /*0dbc*/ 	.word	0x0001f020


	//   ....[159]....
        /*0dc0*/ 	.word	0x0001f110


	//   ....[160]....
        /*0dc4*/ 	.word	0x0001f1a0


	//   ....[161]....
        /*0dc8*/ 	.word	0x0001f200


	//   ....[162]....
        /*0dcc*/ 	.word	0x0001f320


	//   ....[163]....
        /*0dd0*/ 	.word	0x0001f380


	//   ....[164]....
        /*0dd4*/ 	.word	0x0001f4a0


	//   ....[165]....
        /*0dd8*/ 	.word	0x0001f500


	//   ....[166]....
        /*0ddc*/ 	.word	0x0001f5f0


	//   ....[167]....
        /*0de0*/ 	.word	0x0001f700


	//   ....[168]....
        /*0de4*/ 	.word	0x0001f770


	//   ....[169]....
        /*0de8*/ 	.word	0x0001f7d0


	//   ....[170]....
        /*0dec*/ 	.word	0x0001f870


	//   ....[171]....
        /*0df0*/ 	.word	0x0001f940


	//   ....[172]....
        /*0df4*/ 	.word	0x0001fa20


	//   ....[173]....
        /*0df8*/ 	.word	0x0001faf0


	//   ....[174]....
        /*0dfc*/ 	.word	0x0001fb80


	//   ....[175]....
        /*0e00*/ 	.word	0x0001fc50


	//   ....[176]....
        /*0e04*/ 	.word	0x0001fce0


	//   ....[177]....
        /*0e08*/ 	.word	0x0001fdc0


	//   ....[178]....
        /*0e0c*/ 	.word	0x0001fe80


	//   ....[179]....
        /*0e10*/ 	.word	0x00020000


	//   ....[180]....
        /*0e14*/ 	.word	0x000200d0


	//   ....[181]....
        /*0e18*/ 	.word	0x00020140


	//   ....[182]....
        /*0e1c*/ 	.word	0x00020270


	//   ....[183]....
        /*0e20*/ 	.word	0x000202d0


	//   ....[184]....
        /*0e24*/ 	.word	0x000203a0


	//   ....[185]....
        /*0e28*/ 	.word	0x00020490


	//   ....[186]....
        /*0e2c*/ 	.word	0x00020520


	//   ....[187]....
        /*0e30*/ 	.word	0x00020610


	//   ....[188]....
        /*0e34*/ 	.word	0x000206b0


	//   ....[189]....
        /*0e38*/ 	.word	0x00020710


	//   ....[190]....
        /*0e3c*/ 	.word	0x00020810


	//   ....[191]....
        /*0e40*/ 	.word	0x00020870


	//   ....[192]....
        /*0e44*/ 	.word	0x00020970


	//   ....[193]....
        /*0e48*/ 	.word	0x000209d0


	//   ....[194]....
        /*0e4c*/ 	.word	0x00020aa0


	//   ....[195]....
        /*0e50*/ 	.word	0x00020bf0


	//   ....[196]....
        /*0e54*/ 	.word	0x00020ca0


	//   ....[197]....
        /*0e58*/ 	.word	0x00020db0


	//   ....[198]....
        /*0e5c*/ 	.word	0x00020e90


	//   ....[199]....
        /*0e60*/ 	.word	0x00020ef0


	//   ....[200]....
        /*0e64*/ 	.word	0x00020fe0


	//   ....[201]....
        /*0e68*/ 	.word	0x00021040


	//   ....[202]....
        /*0e6c*/ 	.word	0x00021120


	//   ....[203]....
        /*0e70*/ 	.word	0x000211b0


	//   ....[204]....
        /*0e74*/ 	.word	0x00021250


	//   ....[205]....
        /*0e78*/ 	.word	0x00021370


	//   ....[206]....
        /*0e7c*/ 	.word	0x000213e0


	//   ....[207]....
        /*0e80*/ 	.word	0x00021450


	//   ....[208]....
        /*0e84*/ 	.word	0x000214c0


	//   ....[209]....
        /*0e88*/ 	.word	0x00021530


	//   ....[210]....
        /*0e8c*/ 	.word	0x000215b0


	//   ....[211]....
        /*0e90*/ 	.word	0x00021640


	//   ....[212]....
        /*0e94*/ 	.word	0x000216d0


	//   ....[213]....
        /*0e98*/ 	.word	0x00021740


	//   ....[214]....
        /*0e9c*/ 	.word	0x000217b0


	//   ....[215]....
        /*0ea0*/ 	.word	0x00021820


	//   ....[216]....
        /*0ea4*/ 	.word	0x000218a0


	//   ....[217]....
        /*0ea8*/ 	.word	0x00021910


	//   ....[218]....
        /*0eac*/ 	.word	0x000219b0


	//   ....[219]....
        /*0eb0*/ 	.word	0x00021a40


	//   ....[220]....
        /*0eb4*/ 	.word	0x00021b70


	//----- nvinfo : EIATTR_REG_RECONFIG
	.align		4
.L_321:
        /*0eb8*/ 	.byte	0x01, 0x54
	.zero		2


	//----- nvinfo : EIATTR_SYSCALL_OFFSETS
	.align		4
        /*0ebc*/ 	.byte	0x04, 0x46
        /*0ebe*/ 	.short	(.L_323 - .L_322)


	//   ....[0]....
.L_322:
        /*0ec0*/ 	.word	0x00001d30


	//   ....[1]....
        /*0ec4*/ 	.word	0x00001e80


	//   ....[2]....
        /*0ec8*/ 	.word	0x00007740


	//   ....[3]....
        /*0ecc*/ 	.word	0x00007a60


	//   ....[4]....
        /*0ed0*/ 	.word	0x00019cb0


	//   ....[5]....
        /*0ed4*/ 	.word	0x00019e00


	//   ....[6]....
        /*0ed8*/ 	.word	0x00019ef0


	//   ....[7]....
        /*0edc*/ 	.word	0x0001ada0


	//----- nvinfo : EIATTR_MBARRIER_INSTR_OFFSETS
	.align		4
.L_323:
        /*0ee0*/ 	.byte	0x04, 0x39
        /*0ee2*/ 	.short	(.L_325 - .L_324)


	//   ....[0]....
.L_324:
        /*0ee4*/ 	.word	0x00000270
        /*0ee8*/ 	.word	0x000000ff
        /*0eec*/ 	.word	0x0002d800
        /*0ef0*/ 	.short	0x0100
        /*0ef2*/ 	.byte	0x08
	.zero		1


	//   ....[1]....
        /*0ef4*/ 	.word	0x00000280
        /*0ef8*/ 	.word	0x000000ff
        /*0efc*/ 	.word	0x0002d820
        /*0f00*/ 	.short	0x0100
        /*0f02*/ 	.byte	0x08
	.zero		1


	//   ....[2]....
        /*0f04*/ 	.word	0x00000370
        /*0f08*/ 	.word	0x000000ff
        /*0f0c*/ 	.word	0x0002d830
        /*0f10*/ 	.short	0x0100
        /*0f12*/ 	.byte	0x08
	.zero		1


	//   ....[3]....
        /*0f14*/ 	.word	0x00000380
        /*0f18*/ 	.word	0x000000ff
        /*0f1c*/ 	.word	0x0002d840
        /*0f20*/ 	.short	0x0100
        /*0f22*/ 	.byte	0x08
	.zero		1


	//   ....[4]....
        /*0f24*/ 	.word	0x00000390
        /*0f28*/ 	.word	0x000000ff
        /*0f2c*/ 	.word	0x0002d838
        /*0f30*/ 	.short	0x0100
        /*0f32*/ 	.byte	0x08
	.zero		1


	//   ....[5]....
        /*0f34*/ 	.word	0x000003a0
        /*0f38*/ 	.word	0x000000ff
        /*0f3c*/ 	.word	0x0002d848
        /*0f40*/ 	.short	0x0100
        /*0f42*/ 	.byte	0x08
	.zero		1


	//   ....[6]....
        /*0f44*/ 	.word	0x000004d0
        /*0f48*/ 	.word	0x000000ff
        /*0f4c*/ 	.word	0x0002d850
        /*0f50*/ 	.short	0x0100
        /*0f52*/ 	.byte	0x08
	.zero		1


	//   ....[7]....
        /*0f54*/ 	.word	0x000004e0
        /*0f58*/ 	.word	0x000000ff
        /*0f5c*/ 	.word	0x0002d860
        /*0f60*/ 	.short	0x0100
        /*0f62*/ 	.byte	0x08
	.zero		1


	//   ....[8]....
        /*0f64*/ 	.word	0x000004f0
        /*0f68*/ 	.word	0x000000ff
        /*0f6c*/ 	.word	0x0002d858
        /*0f70*/ 	.short	0x0100
        /*0f72*/ 	.byte	0x08
	.zero		1


	//   ....[9]....
        /*0f74*/ 	.word	0x00000500
        /*0f78*/ 	.word	0x000000ff
        /*0f7c*/ 	.word	0x0002d868
        /*0f80*/ 	.short	0x0100
        /*0f82*/ 	.byte	0x08
	.zero		1


	//   ....[10]....
        /*0f84*/ 	.word	0x000005f0
        /*0f88*/ 	.word	0x000000ff
        /*0f8c*/ 	.word	0x0002d870
        /*0f90*/ 	.short	0x0100
        /*0f92*/ 	.byte	0x06
	.zero		1


	//   ....[11]....
        /*0f94*/ 	.word	0x00000600
        /*0f98*/ 	.word	0x000000ff
        /*0f9c*/ 	.word	0x0002d880
        /*0fa0*/ 	.short	0x0100
        /*0fa2*/ 	.byte	0x06
	.zero		1


	//   ....[12]....
        /*0fa4*/ 	.word	0x00000610
        /*0fa8*/ 	.word	0x000000ff
        /*0fac*/ 	.word	0x0002d878
        /*0fb0*/ 	.short	0x0100
        /*0fb2*/ 	.byte	0x06
	.zero		1


	//   ....[13]....
        /*0fb4*/ 	.word	0x00000620
        /*0fb8*/ 	.word	0x000000ff
        /*0fbc*/ 	.word	0x0002d888
        /*0fc0*/ 	.short	0x0100
        /*0fc2*/ 	.byte	0x06
	.zero		1


	//   ....[14]....
        /*0fc4*/ 	.word	0x00000750
        /*0fc8*/ 	.word	0x000000ff
        /*0fcc*/ 	.word	0x0002d890
        /*0fd0*/ 	.short	0x0100
        /*0fd2*/ 	.byte	0x08
	.zero		1


	//   ....[15]....
        /*0fd4*/ 	.word	0x00000760
        /*0fd8*/ 	.word	0x000000ff
        /*0fdc*/ 	.word	0x0002d8a0
        /*0fe0*/ 	.short	0x0100
        /*0fe2*/ 	.byte	0x08
	.zero		1


	//   ....[16]....
        /*0fe4*/ 	.word	0x00000770
        /*0fe8*/ 	.word	0x000000ff
        /*0fec*/ 	.word	0x0002d898
        /*0ff0*/ 	.short	0x0100
        /*0ff2*/ 	.byte	0x08
	.zero		1


	//   ....[17]....
        /*0ff4*/ 	.word	0x00000780
        /*0ff8*/ 	.word	0x000000ff
        /*0ffc*/ 	.word	0x0002d8a8
        /*1000*/ 	.short	0x0100
        /*1002*/ 	.byte	0x08
	.zero		1


	//   ....[18]....
        /*1004*/ 	.word	0x000008b0
        /*1008*/ 	.word	0x000000ff
        /*100c*/ 	.word	0x0002d8b0
        /*1010*/ 	.short	0x0100
        /*1012*/ 	.byte	0x08
	.zero		1


	//   ....[19]....
        /*1014*/ 	.word	0x000008c0
        /*1018*/ 	.word	0x000000ff
        /*101c*/ 	.word	0x0002d8c0
        /*1020*/ 	.short	0x0100
        /*1022*/ 	.byte	0x08
	.zero		1


	//   ....[20]....
        /*1024*/ 	.word	0x000008d0
        /*1028*/ 	.word	0x000000ff
        /*102c*/ 	.word	0x0002d8b8
        /*1030*/ 	.short	0x0100
        /*1032*/ 	.byte	0x08
	.zero		1


	//   ....[21]....
        /*1034*/ 	.word	0x000008e0
        /*1038*/ 	.word	0x000000ff
        /*103c*/ 	.word	0x0002d8c8
        /*1040*/ 	.short	0x0100
        /*1042*/ 	.byte	0x08
	.zero		1


	//   ....[22]....
        /*1044*/ 	.word	0x00003260
        /*1048*/ 	.word	0x00000020
        /*104c*/ 	.word	0x0002d890
        /*1050*/ 	.short	0x010a
        /*1052*/ 	.byte	0x3f
	.zero		1


	//   ....[23]....
        /*1054*/ 	.word	0x00004e40
        /*1058*/ 	.word	0x00000020
        /*105c*/ 	.word	0x0002d890
        /*1060*/ 	.short	0x010a
        /*1062*/ 	.byte	0x3f
	.zero		1


	//   ....[24]....
        /*1064*/ 	.word	0x00006700
        /*1068*/ 	.word	0x00000020
        /*106c*/ 	.word	0x0002d890
        /*1070*/ 	.short	0x010a
        /*1072*/ 	.byte	0x3f
	.zero		1


	//   ....[25]....
        /*1074*/ 	.word	0x00006c40
        /*1078*/ 	.word	0x0000000b
        /*107c*/ 	.word	0x00000000
        /*1080*/ 	.short	0x0101
        /*1082*/ 	.byte	0x3f
	.zero		1


	//   ....[26]....
        /*1084*/ 	.word	0x00006c80
        /*1088*/ 	.word	0x00000020
        /*108c*/ 	.word	0x0002d8b0
        /*1090*/ 	.short	0x010a
        /*1092*/ 	.byte	0x3f
	.zero		1


	//   ....[27]....
        /*1094*/ 	.word	0x00007180
        /*1098*/ 	.word	0x00000020
        /*109c*/ 	.word	0x00000000
        /*10a0*/ 	.short	0x0101
        /*10a2*/ 	.byte	0x3f
	.zero		1


	//   ....[28]....
        /*10a4*/ 	.word	0x000077e0
        /*10a8*/ 	.word	0x00000002
        /*10ac*/ 	.word	0x0002d800
        /*10b0*/ 	.short	0x010a
        /*10b2*/ 	.byte	0x3f
	.zero		1


	//   ....[29]....
        /*10b4*/ 	.word	0x00007830
        /*10b8*/ 	.word	0x00000002
        /*10bc*/ 	.word	0x0002d800
        /*10c0*/ 	.short	0x010a
        /*10c2*/ 	.byte	0x3f
	.zero		1


	//   ....[30]....
        /*10c4*/ 	.word	0x00008440
        /*10c8*/ 	.word	0x00000002
        /*10cc*/ 	.word	0x0002d800
        /*10d0*/ 	.short	0x010a
        /*10d2*/ 	.byte	0x3f
	.zero		1


	//   ....[31]....
        /*10d4*/ 	.word	0x00009f50
        /*10d8*/ 	.word	0x00000002
        /*10dc*/ 	.word	0x0002d800
        /*10e0*/ 	.short	0x010a
        /*10e2*/ 	.byte	0x3f
	.zero		1


	//   ....[32]....
        /*10e4*/ 	.word	0x0000b540
        /*10e8*/ 	.word	0x00000000
        /*10ec*/ 	.word	0x0002d830
        /*10f0*/ 	.short	0x010a
        /*10f2*/ 	.byte	0x3f
	.zero		1


	//   ....[33]....
        /*10f4*/ 	.word	0x0000b610
        /*10f8*/ 	.word	0x00000000
        /*10fc*/ 	.word	0x0002d830
        /*1100*/ 	.short	0x010a
        /*1102*/ 	.byte	0x3f
	.zero		1


	//   ....[34]....
        /*1104*/ 	.word	0x0000d6b0
        /*1108*/ 	.word	0x00000000
        /*110c*/ 	.word	0x00000000
        /*1110*/ 	.short	0x0101
        /*1112*/ 	.byte	0x3f
	.zero		1


	//   ....[35]....
        /*1114*/ 	.word	0x0000e420
        /*1118*/ 	.word	0x00000007
        /*111c*/ 	.word	0x0002d830
        /*1120*/ 	.short	0x010a
        /*1122*/ 	.byte	0x3f
	.zero		1


	//   ....[36]....
        /*1124*/ 	.word	0x0000e470
        /*1128*/ 	.word	0x00000007
        /*112c*/ 	.word	0x0002d830
        /*1130*/ 	.short	0x010a
        /*1132*/ 	.byte	0x3f
	.zero		1


	//   ....[37]....
        /*1134*/ 	.word	0x0000e910
        /*1138*/ 	.word	0x00000008
        /*113c*/ 	.word	0x0002d850
        /*1140*/ 	.short	0x010a
        /*1142*/ 	.byte	0x3f
	.zero		1


	//   ....[38]....
        /*1144*/ 	.word	0x0000e950
        /*1148*/ 	.word	0x00000008
        /*114c*/ 	.word	0x0002d850
        /*1150*/ 	.short	0x010a
        /*1152*/ 	.byte	0x3f
	.zero		1


	//   ....[39]....
        /*1154*/ 	.word	0x00010af0
        /*1158*/ 	.word	0x00000050
        /*115c*/ 	.word	0x00000000
        /*1160*/ 	.short	0x0101
        /*1162*/ 	.byte	0x3f
	.zero		1


	//   ....[40]....
        /*1164*/ 	.word	0x00011320
        /*1168*/ 	.word	0x00000005
        /*116c*/ 	.word	0x00000000
        /*1170*/ 	.short	0x0101
        /*1172*/ 	.byte	0x3f
	.zero		1


	//   ....[41]....
        /*1174*/ 	.word	0x00011a90
        /*1178*/ 	.word	0x00000007
        /*117c*/ 	.word	0x0002d830
        /*1180*/ 	.short	0x010a
        /*1182*/ 	.byte	0x3f
	.zero		1


	//   ....[42]....
        /*1184*/ 	.word	0x00011ae0
        /*1188*/ 	.word	0x00000007
        /*118c*/ 	.word	0x0002d830
        /*1190*/ 	.short	0x010a
        /*1192*/ 	.byte	0x3f
	.zero		1


	//   ....[43]....
        /*1194*/ 	.word	0x00011f80
        /*1198*/ 	.word	0x00000008
        /*119c*/ 	.word	0x0002d850
        /*11a0*/ 	.short	0x010a
        /*11a2*/ 	.byte	0x3f
	.zero		1


	//   ....[44]....
        /*11a4*/ 	.word	0x00011fc0
        /*11a8*/ 	.word	0x00000008
        /*11ac*/ 	.word	0x0002d850
        /*11b0*/ 	.short	0x010a
        /*11b2*/ 	.byte	0x3f
	.zero		1


	//   ....[45]....
        /*11b4*/ 	.word	0x000126e0
        /*11b8*/ 	.word	0x00000007
        /*11bc*/ 	.word	0x00000000
        /*11c0*/ 	.short	0x0101
        /*11c2*/ 	.byte	0x3f
	.zero		1


	//   ....[46]....
        /*11c4*/ 	.word	0x00014020
        /*11c8*/ 	.word	0x00000005
        /*11cc*/ 	.word	0x00000000
        /*11d0*/ 	.short	0x0101
        /*11d2*/ 	.byte	0x3f
	.zero		1


	//   ....[47]....
        /*11d4*/ 	.word	0x000146b0
        /*11d8*/ 	.word	0x00000006
        /*11dc*/ 	.word	0x0002d850
        /*11e0*/ 	.short	0x010a
        /*11e2*/ 	.byte	0x3f
	.zero		1


	//   ....[48]....
        /*11e4*/ 	.word	0x00014760
        /*11e8*/ 	.word	0x00000006
        /*11ec*/ 	.word	0x0002d850
        /*11f0*/ 	.short	0x010a
        /*11f2*/ 	.byte	0x3f
	.zero		1


	//   ....[49]....
        /*11f4*/ 	.word	0x00014f60
        /*11f8*/ 	.word	0x00000004
        /*11fc*/ 	.word	0x00000000
        /*1200*/ 	.short	0x0101
        /*1202*/ 	.byte	0x3f
	.zero		1


	//   ....[50]....
        /*1204*/ 	.word	0x000162b0
        /*1208*/ 	.word	0x00000000
        /*120c*/ 	.word	0x00000000
        /*1210*/ 	.short	0x0101
        /*1212*/ 	.byte	0x3f
	.zero		1


	//   ....[51]....
        /*1214*/ 	.word	0x00018610
        /*1218*/ 	.word	0x00000016
        /*121c*/ 	.word	0x0002d820
        /*1220*/ 	.short	0x010a
        /*1222*/ 	.byte	0x3f
	.zero		1


	//   ....[52]....
        /*1224*/ 	.word	0x000186d0
        /*1228*/ 	.word	0x00000008
        /*122c*/ 	.word	0x0002d8a0
        /*1230*/ 	.short	0x010a
        /*1232*/ 	.byte	0x3f
	.zero		1


	//   ....[53]....
        /*1234*/ 	.word	0x00018b00
        /*1238*/ 	.word	0x00000008
        /*123c*/ 	.word	0x0002d8c0
        /*1240*/ 	.short	0x010a
        /*1242*/ 	.byte	0x3f
	.zero		1


	//   ....[54]....
        /*1244*/ 	.word	0x00019060
        /*1248*/ 	.word	0x00000008
        /*124c*/ 	.word	0x0002d8a0
        /*1250*/ 	.short	0x010a
        /*1252*/ 	.byte	0x3f
	.zero		1


	//   ....[55]....
        /*1254*/ 	.word	0x00019480
        /*1258*/ 	.word	0x00000008
        /*125c*/ 	.word	0x0002d8c0
        /*1260*/ 	.short	0x010a
        /*1262*/ 	.byte	0x3f
	.zero		1


	//   ....[56]....
        /*1264*/ 	.word	0x0001a4f0
        /*1268*/ 	.word	0x00000000
        /*126c*/ 	.word	0x0002d840
        /*1270*/ 	.short	0x010a
        /*1272*/ 	.byte	0x3f
	.zero		1


	//   ....[57]....
        /*1274*/ 	.word	0x0001aa80
        /*1278*/ 	.word	0x00000000
        /*127c*/ 	.word	0x0002d830
        /*1280*/ 	.short	0x0107
        /*1282*/ 	.byte	0x3f
	.zero		1


	//   ....[58]....
        /*1284*/ 	.word	0x0001ab50
        /*1288*/ 	.word	0x00000000
        /*128c*/ 	.word	0x0002d830
        /*1290*/ 	.short	0x0101
        /*1292*/ 	.byte	0x3f
	.zero		1


	//   ....[59]....
        /*1294*/ 	.word	0x0001b760
        /*1298*/ 	.word	0x00000016
        /*129c*/ 	.word	0x0002d800
        /*12a0*/ 	.short	0x0107
        /*12a2*/ 	.byte	0x3f
	.zero		1


	//   ....[60]....
        /*12a4*/ 	.word	0x0001b850
        /*12a8*/ 	.word	0x00000016
        /*12ac*/ 	.word	0x0002d800
        /*12b0*/ 	.short	0x0101
        /*12b2*/ 	.byte	0x3f
	.zero		1


	//   ....[61]....
        /*12b4*/ 	.word	0x0001b870
        /*12b8*/ 	.word	0x00000016
        /*12bc*/ 	.word	0x0002d820
        /*12c0*/ 	.short	0x010a
        /*12c2*/ 	.byte	0x3f
	.zero		1


	//   ....[62]....
        /*12c4*/ 	.word	0x0001bc70
        /*12c8*/ 	.word	0x00000005
        /*12cc*/ 	.word	0x0002d840
        /*12d0*/ 	.short	0x010a
        /*12d2*/ 	.byte	0x3f
	.zero		1


	//   ....[63]....
        /*12d4*/ 	.word	0x0001c0e0
        /*12d8*/ 	.word	0x00000005
        /*12dc*/ 	.word	0x0002d830
        /*12e0*/ 	.short	0x0107
        /*12e2*/ 	.byte	0x3f
	.zero		1


	//   ....[64]....
        /*12e4*/ 	.word	0x0001c1a0
        /*12e8*/ 	.word	0x00000005
        /*12ec*/ 	.word	0x0002d830
        /*12f0*/ 	.short	0x0101
        /*12f2*/ 	.byte	0x3f
	.zero		1


	//   ....[65]....
        /*12f4*/ 	.word	0x0001c200
        /*12f8*/ 	.word	0x00000005
        /*12fc*/ 	.word	0x0002d860
        /*1300*/ 	.short	0x010a
        /*1302*/ 	.byte	0x3f
	.zero		1


	//   ....[66]....
        /*1304*/ 	.word	0x0001c6e0
        /*1308*/ 	.word	0x00000005
        /*130c*/ 	.word	0x0002d850
        /*1310*/ 	.short	0x0107
        /*1312*/ 	.byte	0x3f
	.zero		1


	//   ....[67]....
        /*1314*/ 	.word	0x0001c7e0
        /*1318*/ 	.word	0x00000005
        /*131c*/ 	.word	0x0002d850
        /*1320*/ 	.short	0x0101
        /*1322*/ 	.byte	0x3f
	.zero		1


	//   ....[68]....
        /*1324*/ 	.word	0x0001c9e0
        /*1328*/ 	.word	0x00000000
        /*132c*/ 	.word	0x0002d860
        /*1330*/ 	.short	0x010a
        /*1332*/ 	.byte	0x3f
	.zero		1


	//   ....[69]....
        /*1334*/ 	.word	0x0001ce10
        /*1338*/ 	.word	0x00000000
        /*133c*/ 	.word	0x0002d850
        /*1340*/ 	.short	0x0107
        /*1342*/ 	.byte	0x3f
	.zero		1


	//   ....[70]....
        /*1344*/ 	.word	0x0001cee0
        /*1348*/ 	.word	0x00000000
        /*134c*/ 	.word	0x0002d850
        /*1350*/ 	.short	0x0101
        /*1352*/ 	.byte	0x3f
	.zero		1


	//   ....[71]....
        /*1354*/ 	.word	0x0001dc10
        /*1358*/ 	.word	0x00000005
        /*135c*/ 	.word	0x0002d820
        /*1360*/ 	.short	0x010a
        /*1362*/ 	.byte	0x3f
	.zero		1


	//   ....[72]....
        /*1364*/ 	.word	0x0001dd80
        /*1368*/ 	.word	0x00000003
        /*136c*/ 	.word	0x0002d840
        /*1370*/ 	.short	0x010a
        /*1372*/ 	.byte	0x3f
	.zero		1


	//   ....[73]....
        /*1374*/ 	.word	0x0001de20
        /*1378*/ 	.word	0x00000019
        /*137c*/ 	.word	0x0002d840
        /*1380*/ 	.short	0x010a
        /*1382*/ 	.byte	0x3f
	.zero		1


	//   ....[74]....
        /*1384*/ 	.word	0x0001de60
        /*1388*/ 	.word	0x00000003
        /*138c*/ 	.word	0x0002d860
        /*1390*/ 	.short	0x010a
        /*1392*/ 	.byte	0x3f
	.zero		1


	//   ....[75]....
        /*1394*/ 	.word	0x0001dea0
        /*1398*/ 	.word	0x00000019
        /*139c*/ 	.word	0x0002d860
        /*13a0*/ 	.short	0x010a
        /*13a2*/ 	.byte	0x3f
	.zero		1


	//   ....[76]....
        /*13a4*/ 	.word	0x0001df00
        /*13a8*/ 	.word	0x00000020
        /*13ac*/ 	.word	0x0002d890
        /*13b0*/ 	.short	0x010a
        /*13b2*/ 	.byte	0x3f
	.zero		1


	//   ....[77]....
        /*13b4*/ 	.word	0x0001e080
        /*13b8*/ 	.word	0x00000020
        /*13bc*/ 	.word	0x0002d890
        /*13c0*/ 	.short	0x010a
        /*13c2*/ 	.byte	0x3f
	.zero		1


	//   ....[78]....
        /*13c4*/ 	.word	0x0001e200
        /*13c8*/ 	.word	0x00000020
        /*13cc*/ 	.word	0x0002d890
        /*13d0*/ 	.short	0x010a
        /*13d2*/ 	.byte	0x3f
	.zero		1


	//   ....[79]....
        /*13d4*/ 	.word	0x0001e370
        /*13d8*/ 	.word	0x00000020
        /*13dc*/ 	.word	0x0002d8b0
        /*13e0*/ 	.short	0x010a
        /*13e2*/ 	.byte	0x3f
	.zero		1


	//   ....[80]....
        /*13e4*/ 	.word	0x0001e680
        /*13e8*/ 	.word	0x00000002
        /*13ec*/ 	.word	0x0002d800
        /*13f0*/ 	.short	0x010a
        /*13f2*/ 	.byte	0x3f
	.zero		1


	//   ....[81]....
        /*13f4*/ 	.word	0x0001e890
        /*13f8*/ 	.word	0x00000002
        /*13fc*/ 	.word	0x0002d800
        /*1400*/ 	.short	0x010a
        /*1402*/ 	.byte	0x3f
	.zero		1


	//   ....[82]....
        /*1404*/ 	.word	0x0001e8e0
        /*1408*/ 	.word	0x00000000
        /*140c*/ 	.word	0x0002d830
        /*1410*/ 	.short	0x010a
        /*1412*/ 	.byte	0x3f
	.zero		1


	//   ....[83]....
        /*1414*/ 	.word	0x0001e930
        /*1418*/ 	.word	0x00000007
        /*141c*/ 	.word	0x0002d830
        /*1420*/ 	.short	0x010a
        /*1422*/ 	.byte	0x3f
	.zero		1


	//   ....[84]....
        /*1424*/ 	.word	0x0001e980
        /*1428*/ 	.word	0x00000008
        /*142c*/ 	.word	0x0002d850
        /*1430*/ 	.short	0x010a
        /*1432*/ 	.byte	0x3f
	.zero		1


	//   ....[85]....
        /*1434*/ 	.word	0x0001e9d0
        /*1438*/ 	.word	0x00000007
        /*143c*/ 	.word	0x0002d830
        /*1440*/ 	.short	0x010a
        /*1442*/ 	.byte	0x3f
	.zero		1


	//   ....[86]....
        /*1444*/ 	.word	0x0001ea20
        /*1448*/ 	.word	0x00000008
        /*144c*/ 	.word	0x0002d850
        /*1450*/ 	.short	0x010a
        /*1452*/ 	.byte	0x3f
	.zero		1


	//   ....[87]....
        /*1454*/ 	.word	0x0001ea70
        /*1458*/ 	.word	0x00000006
        /*145c*/ 	.word	0x0002d850
        /*1460*/ 	.short	0x010a
        /*1462*/ 	.byte	0x3f
	.zero		1


	//   ....[88]....
        /*1464*/ 	.word	0x0001ee00
        /*1468*/ 	.word	0x00000016
        /*146c*/ 	.word	0x0002d820
        /*1470*/ 	.short	0x010a
        /*1472*/ 	.byte	0x3f
	.zero		1


	//   ....[89]....
        /*1474*/ 	.word	0x0001ee50
        /*1478*/ 	.word	0x00000008
        /*147c*/ 	.word	0x0002d8a0
        /*1480*/ 	.short	0x010a
        /*1482*/ 	.byte	0x3f
	.zero		1


	//   ....[90]....
        /*1484*/ 	.word	0x0001eea0
        /*1488*/ 	.word	0x00000008
        /*148c*/ 	.word	0x0002d8c0
        /*1490*/ 	.short	0x010a
        /*1492*/ 	.byte	0x3f
	.zero		1


	//   ....[91]....
        /*1494*/ 	.word	0x0001eef0
        /*1498*/ 	.word	0x00000008
        /*149c*/ 	.word	0x0002d8a0
        /*14a0*/ 	.short	0x010a
        /*14a2*/ 	.byte	0x3f
	.zero		1


	//   ....[92]....
        /*14a4*/ 	.word	0x0001ef40
        /*14a8*/ 	.word	0x00000008
        /*14ac*/ 	.word	0x0002d8c0
        /*14b0*/ 	.short	0x010a
        /*14b2*/ 	.byte	0x3f
	.zero		1


	//   ....[93]....
        /*14b4*/ 	.word	0x0001f060
        /*14b8*/ 	.word	0x00000000
        /*14bc*/ 	.word	0x0002d840
        /*14c0*/ 	.short	0x010a
        /*14c2*/ 	.byte	0x3f
	.zero		1


	//   ....[94]....
        /*14c4*/ 	.word	0x0001ff00
        /*14c8*/ 	.word	0x00000016
        /*14cc*/ 	.word	0x0002d820
        /*14d0*/ 	.short	0x010a
        /*14d2*/ 	.byte	0x3f
	.zero		1


	//   ....[95]....
        /*14d4*/ 	.word	0x0001ff50
        /*14d8*/ 	.word	0x00000005
        /*14dc*/ 	.word	0x0002d840
        /*14e0*/ 	.short	0x010a
        /*14e2*/ 	.byte	0x3f
	.zero		1


	//   ....[96]....
        /*14e4*/ 	.word	0x00020560
        /*14e8*/ 	.word	0x00000005
        /*14ec*/ 	.word	0x0002d860
        /*14f0*/ 	.short	0x010a
        /*14f2*/ 	.byte	0x3f
	.zero		1


	//   ....[97]....
        /*14f4*/ 	.word	0x00020b40
        /*14f8*/ 	.word	0x00000000
        /*14fc*/ 	.word	0x0002d860
        /*1500*/ 	.short	0x010a
        /*1502*/ 	.byte	0x3f
	.zero		1


	//   ....[98]....
        /*1504*/ 	.word	0x00021a90
        /*1508*/ 	.word	0x00000005
        /*150c*/ 	.word	0x0002d820
        /*1510*/ 	.short	0x010a
        /*1512*/ 	.byte	0x3f
	.zero		1


	//   ....[99]....
        /*1514*/ 	.word	0x00021c30
        /*1518*/ 	.word	0x00000003
        /*151c*/ 	.word	0x0002d840
        /*1520*/ 	.short	0x010a
        /*1522*/ 	.byte	0x3f
	.zero		1


	//   ....[100]....
        /*1524*/ 	.word	0x00021c80
        /*1528*/ 	.word	0x00000019
        /*152c*/ 	.word	0x0002d840
        /*1530*/ 	.short	0x010a
        /*1532*/ 	.byte	0x3f
	.zero		1


	//   ....[101]....
        /*1534*/ 	.word	0x00021cd0
        /*1538*/ 	.word	0x00000003
        /*153c*/ 	.word	0x0002d860
        /*1540*/ 	.short	0x010a
        /*1542*/ 	.byte	0x3f
	.zero		1


	//----- nvinfo : EIATTR_NUM_MBARRIERS
	.align		4
.L_325:
        /*1544*/ 	.byte	0x03, 0x38
        /*1546*/ 	.short	0x0016


	//----- nvinfo : EIATTR_EXIT_INSTR_OFFSETS
	.align		4
        /*1548*/ 	.byte	0x04, 0x1c
        /*154a*/ 	.short	(.L_327 - .L_326)


	//   ....[0]....
.L_326:
        /*154c*/ 	.word	0x0001def0


	//----- nvinfo : EIATTR_MAX_THREADS
	.align		4
.L_327:
        /*1550*/ 	.byte	0x04, 0x05
        /*1552*/ 	.short	(.L_329 - .L_328)
.L_328:
        /*1554*/ 	.word	0x00000200
        /*1558*/ 	.word	0x00000001
        /*155c*/ 	.word	0x00000001


	//----- nvinfo : EIATTR_CRS_STACK_SIZE
	.align		4
.L_329:
        /*1560*/ 	.byte	0x04, 0x1e
        /*1562*/ 	.short	(.L_331 - .L_330)
.L_330:
        /*1564*/ 	.word	0x00000000


	//----- nvinfo : EIATTR_CBANK_PARAM_SIZE
	.align		4
.L_331:
        /*1568*/ 	.byte	0x03, 0x19
        /*156a*/ 	.short	0x0af0


	//----- nvinfo : EIATTR_PARAM_CBANK
	.align		4
        /*156c*/ 	.byte	0x04, 0x0a
        /*156e*/ 	.short	(.L_333 - .L_332)
	.align		4
.L_332:
        /*1570*/ 	.word	index@(.nv.constant0._ZN7cutlass13device_kernelIN5flash11enable_sm90INS1_16FlashAttnFwdSm90INS1_25CollectiveMainloopFwdSm90ILi2EN4cute5tupleIJNS5_1CILi1EEES8_S8_EEENS6_IJNS7_ILi192EEENS7_ILi128EEENS7_ILi96EEEEEELi96ENS_6half_tEfNS_4arch4Sm90ELb1ELb0ELb1ELb1ELb1ELb1ELb0ELb0ELb1ELb1ELb0ELb0EEENS1_21CollectiveEpilogueFwdINS6_IJSA_SC_SB_EEES9_SE_SG_Li384ELb1ELb1ELb0ELb0EEENS1_36VarlenDynamicPersistentTileSchedulerILi192ELi128ELi384ELi128ELb0ELb1ELb1ELb1ELb1ELb1EEEEEEEEEvNT_6ParamsE)
        /*1574*/ 	.short	0x0210
        /*1576*/ 	.short	0x0af0


	//----- nvinfo : EIATTR_SW_WAR
	.align		4
.L_333:
        /*1578*/ 	.byte	0x04, 0x36
        /*157a*/ 	.short	(.L_335 - .L_334)
.L_334:
        /*157c*/ 	.word	0x00000008
.L_335:


//--------------------- .nv.callgraph             --------------------------
	.section	.nv.callgraph,"",@"SHT_CUDA_CALLGRAPH"
	.align	4
	.sectionentsize	8
	.align		4
        /*0000*/ 	.word	0x00000000
	.align		4
        /*0004*/ 	.word	0xffffffff
	.align		4
        /*0008*/ 	.word	index@(_ZN7cutlass13device_kernelIN5flash11enable_sm90INS1_16FlashAttnFwdSm90INS1_25CollectiveMainloopFwdSm90ILi2EN4cute5tupleIJNS5_1CILi1EEES8_S8_EEENS6_IJNS7_ILi192EEENS7_ILi128EEENS7_ILi96EEEEEELi96ENS_6half_tEfNS_4arch4Sm90ELb0ELb0ELb1ELb0ELb1ELb0ELb0ELb0ELb1ELb1ELb0ELb0EEENS1_21CollectiveEpilogueFwdINS6_IJSA_SC_SB_EEES9_SE_SG_Li384ELb0ELb1ELb0ELb0EEENS1_29StaticPersistentTileSchedulerILb0EEEEEEEEEvNT_6ParamsE)
	.align		4
        /*000c*/ 	.word	index@(__assertfail)
	.align		4
        /*0010*/ 	.word	index@(_ZN7cutlass13device_kernelIN5flash11enable_sm90INS1_16FlashAttnFwdSm90INS1_25CollectiveMainloopFwdSm90ILi2EN4cute5tupleIJNS5_1CILi1EEES8_S8_EEENS6_IJNS7_ILi192EEENS7_ILi128EEENS7_ILi96EEEEEELi96ENS_6half_tEfNS_4arch4Sm90ELb0ELb0ELb1ELb1ELb1ELb0ELb0ELb0ELb1ELb1ELb0ELb0EEENS1_21CollectiveEpilogueFwdINS6_IJSA_SC_SB_EEES9_SE_SG_Li384ELb1ELb1ELb0ELb0EEENS1_36VarlenDynamicPersistentTileSchedulerILi192ELi128ELi384ELi128ELb0ELb1ELb1ELb0ELb1ELb1EEEEEEEEEvNT_6ParamsE)
	.align		4
        /*0014*/ 	.word	index@(__assertfail)
	.align		4
        /*0018*/ 	.word	index@(_ZN7cutlass13device_kernelIN5flash11enable_sm90INS1_16FlashAttnFwdSm90INS1_25CollectiveMainloopFwdSm90ILi2EN4cute5tupleIJNS5_1CILi1EEES8_S8_EEENS6_IJNS7_ILi192EEENS7_ILi128EEENS7_ILi96EEEEEELi96ENS_6half_tEfNS_4arch4Sm90ELb0ELb0ELb1ELb1ELb1ELb1ELb0ELb0ELb1ELb1ELb0ELb0EEENS1_21CollectiveEpilogueFwdINS6_IJSA_SC_SB_EEES9_SE_SG_Li384ELb1ELb1ELb0ELb0EEENS1_36VarlenDynamicPersistentTileSchedulerILi192ELi128ELi384ELi128ELb0ELb1ELb1ELb0ELb1ELb1EEEEEEEEEvNT_6ParamsE)
	.align		4
        /*001c*/ 	.word	index@(__assertfail)
	.align		4
        /*0020*/ 	.word	index@(_ZN7cutlass13device_kernelIN5flash11enable_sm90INS1_16FlashAttnFwdSm90INS1_25CollectiveMainloopFwdSm90ILi2EN4cute5tupleIJNS5_1CILi1EEES8_S8_EEENS6_IJNS7_ILi192EEENS7_ILi128EEENS7_ILi96EEEEEELi96ENS_6half_tEfNS_4arch4Sm90ELb0ELb1ELb1ELb0ELb1ELb0ELb0ELb0ELb1ELb1ELb0ELb0EEENS1_21CollectiveEpilogueFwdINS6_IJSA_SC_SB_EEES9_SE_SG_Li384ELb0ELb1ELb0ELb0EEENS1_30DynamicPersistentTileSchedulerILi384ELi128ELb0ELb1ELb1EEEEEEEEEvNT_6ParamsE)
	.align		4
        /*0024*/ 	.word	index@(__assertfail)
	.align		4
        /*0028*/ 	.word	index@(_ZN7cutlass13device_kernelIN5flash11enable_sm90INS1_16FlashAttnFwdSm90INS1_25CollectiveMainloopFwdSm90ILi2EN4cute5tupleIJNS5_1CILi1EEES8_S8_EEENS6_IJNS7_ILi192EEENS7_ILi128EEENS7_ILi96EEEEEELi96ENS_6half_tEfNS_4arch4Sm90ELb0ELb1ELb1ELb1ELb1ELb0ELb0ELb0ELb1ELb1ELb0ELb0EEENS1_21CollectiveEpilogueFwdINS6_IJSA_SC_SB_EEES9_SE_SG_Li384ELb1ELb1ELb0ELb0EEENS1_36VarlenDynamicPersistentTileSchedulerILi192ELi128ELi384ELi128ELb0ELb1ELb1ELb1ELb0ELb1EEEEEEEEEvNT_6ParamsE)
	.align		4
        /*002c*/ 	.word	index@(__assertfail)
	.align		4
        /*0030*/ 	.word	index@(_ZN7cutlass13device_kernelIN5flash11enable_sm90INS1_16FlashAttnFwdSm90INS1_25CollectiveMainloopFwdSm90ILi2EN4cute5tupleIJNS5_1CILi1EEES8_S8_EEENS6_IJNS7_ILi192EEENS7_ILi128EEENS7_ILi96EEEEEELi96ENS_6half_tEfNS_4arch4Sm90ELb0ELb1ELb1ELb1ELb1ELb1ELb0ELb0ELb1ELb1ELb0ELb0EEENS1_21CollectiveEpilogueFwdINS6_IJSA_SC_SB_EEES9_SE_SG_Li384ELb1ELb1ELb0ELb0EEENS1_36VarlenDynamicPersistentTileSchedulerILi192ELi128ELi384ELi128ELb0ELb1ELb1ELb1ELb0ELb1EEEEEEEEEvNT_6ParamsE)
	.align		4
        /*0034*/ 	.word	index@(__assertfail)
	.align		4
        /*0038*/ 	.word	index@(_ZN7cutlass13device_kernelIN5flash11enable_sm90INS1_16FlashAttnFwdSm90INS1_25CollectiveMainloopFwdSm90ILi2EN4cute5tupleIJNS5_1CILi1EEES8_S8_EEENS6_IJNS7_ILi192EEENS7_ILi128EEENS7_ILi96EEEEEELi96ENS_6half_tEfNS_4arch4Sm90ELb1ELb0ELb1ELb0ELb1ELb0ELb0ELb0ELb1ELb1ELb0ELb0EEENS1_21CollectiveEpilogueFwdINS6_IJSA_SC_SB_EEES9_SE_SG_Li384ELb0ELb1ELb0ELb0EEENS1_30DynamicPersistentTileSchedulerILi384ELi128ELb0ELb1ELb1EEEEEEEEEvNT_6ParamsE)
	.align		4
        /*003c*/ 	.word	index@(__assertfail)
	.align		4
        /*0040*/ 	.word	index@(_ZN7cutlass13device_kernelIN5flash11enable_sm90INS1_16FlashAttnFwdSm90INS1_25CollectiveMainloopFwdSm90ILi2EN4cute5tupleIJNS5_1CILi1EEES8_S8_EEENS6_IJNS7_ILi192EEENS7_ILi128EEENS7_ILi96EEEEEELi96ENS_6half_tEfNS_4arch4Sm90ELb1ELb0ELb1ELb1ELb1ELb0ELb0ELb0ELb1ELb1ELb0ELb0EEENS1_21CollectiveEpilogueFwdINS6_IJSA_SC_SB_EEES9_SE_SG_Li384ELb1ELb1ELb0ELb0EEENS1_36VarlenDynamicPersistentTileSchedulerILi192ELi128ELi384ELi128ELb0ELb1ELb1ELb1ELb1ELb1EEEEEEEEEvNT_6ParamsE)
	.align		4
        /*0044*/ 	.word	index@(__assertfail)
	.align		4
        /*0048*/ 	.word	index@(_ZN7cutlass13device_kernelIN5flash11enable_sm90INS1_16FlashAttnFwdSm90INS1_25CollectiveMainloopFwdSm90ILi2EN4cute5tupleIJNS5_1CILi1EEES8_S8_EEENS6_IJNS7_ILi192EEENS7_ILi128EEENS7_ILi96EEEEEELi96ENS_6half_tEfNS_4arch4Sm90ELb1ELb0ELb1ELb1ELb1ELb1ELb0ELb0ELb1ELb1ELb0ELb0EEENS1_21CollectiveEpilogueFwdINS6_IJSA_SC_SB_EEES9_SE_SG_Li384ELb1ELb1ELb0ELb0EEENS1_36VarlenDynamicPersistentTileSchedulerILi192ELi128ELi384ELi128ELb0ELb1ELb1ELb1ELb1ELb1EEEEEEEEEvNT_6ParamsE)
	.align		4
        /*004c*/ 	.word	index@(__assertfail)
	.align		4
        /*0050*/ 	.word	0x00000000
	.align		4
        /*0054*/ 	.word	0xfffffffe
	.align		4
        /*0058*/ 	.word	0x00000000
	.align		4
        /*005c*/ 	.word	0xfffffffd
	.align		4
        /*0060*/ 	.word	0x00000000
	.align		4
        /*0064*/ 	.word	0xfffffffc


//--------------------- .nv.constant4             --------------------------
	.section	.nv.constant4,"a",@progbits
	.align	8
	.align		8
.nv.constant4:
        /*0000*/ 	.dword	__assertfail
	.align		8
        /*0008*/ 	.dword	__unnamed_1
	.align		8
        /*0010*/ 	.dword	__unnamed_2
	.align		8
        /*0018*/ 	.dword	__unnamed_3
	.align		8
        /*0020*/ 	.dword	__unnamed_4
	.align		8
        /*0028*/ 	.dword	__unnamed_5
	.align		8
        /*0030*/ 	.dword	_ZN79_INTERNAL_953768fe_43_flash_fwd_hdim96_fp16_paged_softcap_sm90_cu_93b96ec2_40324cuda3std3__45__cpo5beginE
	.align		8
        /*0038*/ 	.dword	_ZN79_INTERNAL_953768fe_43_flash_fwd_hdim96_fp16_paged_softcap_sm90_cu_93b96ec2_40324cuda3std3__45__cpo3endE
	.align		8
        /*0040*/ 	.dword	_ZN79_INTERNAL_953768fe_43_flash_fwd_hdim96_fp16_paged_softcap_sm90_cu_93b96ec2_40324cuda3std3__45__cpo6cbeginE
	.align		8
        /*0048*/ 	.dword	_ZN79_INTERNAL_953768fe_43_flash_fwd_hdim96_fp16_paged_softcap_sm90_cu_93b96ec2_40324cuda3std3__45__cpo4cendE
	.align		8
        /*0050*/ 	.dword	_ZN79_INTERNAL_953768fe_43_flash_fwd_hdim96_fp16_paged_softcap_sm90_cu_93b96ec2_40324cuda3std3__481_GLOBAL__N__953768fe_43_flash_fwd_hdim96_fp16_paged_softcap_sm90_cu_93b96ec2_40326ignoreE
	.align		8
        /*0058*/ 	.dword	_ZN79_INTERNAL_953768fe_43_flash_fwd_hdim96_fp16_paged_softcap_sm90_cu_93b96ec2_40324cuda3std3__419piecewise_constructE
	.align		8
        /*0060*/ 	.dword	_ZN79_INTERNAL_953768fe_43_flash_fwd_hdim96_fp16_paged_softcap_sm90_cu_93b96ec2_40324cuda3std3__48in_placeE
	.align		8
        /*0068*/ 	.dword	_ZN79_INTERNAL_953768fe_43_flash_fwd_hdim96_fp16_paged_softcap_sm90_cu_93b96ec2_40324cuda3std6ranges3__45__cpo4swapE
	.align		8
        /*0070*/ 	.dword	_ZN79_INTERNAL_953768fe_43_flash_fwd_hdim96_fp16_paged_softcap_sm90_cu_93b96ec2_40324cuda3std6ranges3__45__cpo9iter_moveE
	.align		8
        /*0078*/ 	.dword	_ZN79_INTERNAL_953768fe_43_flash_fwd_hdim96_fp16_paged_softcap_sm90_cu_93b96ec2_40324cute7productE
	.align		8
        /*0080*/ 	.dword	_ZN79_INTERNAL_953768fe_43_flash_fwd_hdim96_fp16_paged_softcap_sm90_cu_93b96ec2_40324cute1_E
	.align		8
        /*0088*/ 	.dword	$str$23
	.align		8
        /*0090*/ 	.dword	$str$24


//--------------------- .text._ZN7cutlass13device_kernelIN5flash11enable_sm90INS1_16FlashAttnFwdSm90INS1_25CollectiveMainloopFwdSm90ILi2EN4cute5tupleIJNS5_1CILi1EEES8_S8_EEENS6_IJNS7_ILi192EEENS7_ILi128EEENS7_ILi96EEEEEELi96ENS_6half_tEfNS_4arch4Sm90ELb0ELb0ELb1ELb0ELb1ELb0ELb0ELb0ELb1ELb1ELb0ELb0EEENS1_21CollectiveEpilogueFwdINS6_IJSA_SC_SB_EEES9_SE_SG_Li384ELb0ELb1ELb0ELb0EEENS1_29StaticPersistentTileSchedulerILb0EEEEEEEEEvNT_6ParamsE --------------------------
	.section	.text._ZN7cutlass13device_kernelIN5flash11enable_sm90INS1_16FlashAttnFwdSm90INS1_25CollectiveMainloopFwdSm90ILi2EN4cute5tupleIJNS5_1CILi1EEES8_S8_EEENS6_IJNS7_ILi192EEENS7_ILi128EEENS7_ILi96EEEEEELi96ENS_6half_tEfNS_4arch4Sm90ELb0ELb0ELb1ELb0ELb1ELb0ELb0ELb0ELb1ELb1ELb0ELb0EEENS1_21CollectiveEpilogueFwdINS6_IJSA_SC_SB_EEES9_SE_SG_Li384ELb0ELb1ELb0ELb0EEENS1_29StaticPersistentTileSchedulerILb0EEEEEEEEEvNT_6ParamsE,"ax",@progbits
	.align	128
.text._ZN7cutlass13device_kernelIN5flash11enable_sm90INS1_16FlashAttnFwdSm90INS1_25CollectiveMainloopFwdSm90ILi2EN4cute5tupleIJNS5_1CILi1EEES8_S8_EEENS6_IJNS7_ILi192EEENS7_ILi128EEENS7_ILi96EEEEEELi96ENS_6half_tEfNS_4arch4Sm90ELb0ELb0ELb1ELb0ELb1ELb0ELb0ELb0ELb1ELb1ELb0ELb0EEENS1_21CollectiveEpilogueFwdINS6_IJSA_SC_SB_EEES9_SE_SG_Li384ELb0ELb1ELb0ELb0EEENS1_29StaticPersistentTileSchedulerILb0EEEEEEEEEvNT_6ParamsE:
        .type           _ZN7cutlass13device_kernelIN5flash11enable_sm90INS1_16FlashAttnFwdSm90INS1_25CollectiveMainloopFwdSm90ILi2EN4cute5tupleIJNS5_1CILi1EEES8_S8_EEENS6_IJNS7_ILi192EEENS7_ILi128EEENS7_ILi96EEEEEELi96ENS_6half_tEfNS_4arch4Sm90ELb0ELb0ELb1ELb0ELb1ELb0ELb0ELb0ELb1ELb1ELb0ELb0EEENS1_21CollectiveEpilogueFwdINS6_IJSA_SC_SB_EEES9_SE_SG_Li384ELb0ELb1ELb0ELb0EEENS1_29StaticPersistentTileSchedulerILb0EEEEEEEEEvNT_6ParamsE,@function
        .size           _ZN7cutlass13device_kernelIN5flash11enable_sm90INS1_16FlashAttnFwdSm90INS1_25CollectiveMainloopFwdSm90ILi2EN4cute5tupleIJNS5_1CILi1EEES8_S8_EEENS6_IJNS7_ILi192EEENS7_ILi128EEENS7_ILi96EEEEEELi96ENS_6half_tEfNS_4arch4Sm90ELb0ELb0ELb1ELb0ELb1ELb0ELb0ELb0ELb1ELb1ELb0ELb0EEENS1_21CollectiveEpilogueFwdINS6_IJSA_SC_SB_EEES9_SE_SG_Li384ELb0ELb1ELb0ELb0EEENS1_29StaticPersistentTileSchedulerILb0EEEEEEEEEvNT_6ParamsE,(.L_x_2728 - _ZN7cutlass13device_kernelIN5flash11enable_sm90INS1_16FlashAttnFwdSm90INS1_25CollectiveMainloopFwdSm90ILi2EN4cute5tupleIJNS5_1CILi1EEES8_S8_EEENS6_IJNS7_ILi192EEENS7_ILi128EEENS7_ILi96EEEEEELi96ENS_6half_tEfNS_4arch4Sm90ELb0ELb0ELb1ELb0ELb1ELb0ELb0ELb0ELb1ELb1ELb0ELb0EEENS1_21CollectiveEpilogueFwdINS6_IJSA_SC_SB_EEES9_SE_SG_Li384ELb0ELb1ELb0ELb0EEENS1_29StaticPersistentTileSchedulerILb0EEEEEEEEEvNT_6ParamsE)
        .other          _ZN7cutlass13device_kernelIN5flash11enable_sm90INS1_16FlashAttnFwdSm90INS1_25CollectiveMainloopFwdSm90ILi2EN4cute5tupleIJNS5_1CILi1EEES8_S8_EEENS6_IJNS7_ILi192EEENS7_ILi128EEENS7_ILi96EEEEEELi96ENS_6half_tEfNS_4arch4Sm90ELb0ELb0ELb1ELb0ELb1ELb0ELb0ELb0ELb1ELb1ELb0ELb0EEENS1_21CollectiveEpilogueFwdINS6_IJSA_SC_SB_EEES9_SE_SG_Li384ELb0ELb1ELb0ELb0EEENS1_29StaticPersistentTileSchedulerILb0EEEEEEEEEvNT_6ParamsE,@"STO_CUDA_ENTRY STV_DEFAULT"
_ZN7cutlass13device_kernelIN5flash11enable_sm90INS1_16FlashAttnFwdSm90INS1_25CollectiveMainloopFwdSm90ILi2EN4cute5tupleIJNS5_1CILi1EEES8_S8_EEENS6_IJNS7_ILi192EEENS7_ILi128EEENS7_ILi96EEEEEELi96ENS_6half_tEfNS_4arch4Sm90ELb0ELb0ELb1ELb0ELb1ELb0ELb0ELb0ELb1ELb1ELb0ELb0EEENS1_21CollectiveEpilogueFwdINS6_IJSA_SC_SB_EEES9_SE_SG_Li384ELb0ELb1ELb0ELb0EEENS1_29StaticPersistentTileSchedulerILb0EEEEEEEEEvNT_6ParamsE:
[----:B------:R-:W0:Y:S02]  /*0000*/  LDC R1, c[0x0][0x28] ;  /* 0x00000a00ff017b82 */ /* 0x000e240000000800 */
[----:B0-----:R-:W-:Y:S01]  /*0010*/  VIADD R1, R1, 0xffffffe8 ;  /* 0xffffffe801017836 */ /* 0x001fe20000000000 */
[----:B------:R-:W0:Y:S01]  /*0020*/  S2R R3, SR_TID.X ;  /* 0x0000000000037919 */ /* 0x000e220000002100 */
[----:B------:R-:W-:Y:S01]  /*0030*/  ELECT P0, URZ, PT ;  /* 0x00000000003f782f */ /* 0x000fe20003800000 */
[----:B------:R-:W-:Y:S01]  /*0040*/  UMOV UR4, 0x80 ;  /* 0x0000008000047882 */ /* 0x000fe20000000000 */
[----:B------:R-:W-:Y:S01]  /*0050*/  UMOV UR7, 0x180 ;  /* 0x0000018000077882 */ /* 0x000fe20000000000 */
[--C-:B0-----:R-:W-:Y:S02]  /*0060*/  SHF.R.U32.HI R0, RZ, 0x5, R3.reuse ;  /* 0x00000005ff007819 */ /* 0x101fe40000011603 */
[----:B------:R-:W-:-:S03]  /*0070*/  SHF.R.U32.HI R3, RZ, 0x7, R3 ;  /* 0x00000007ff037819 */ /* 0x000fc60000011603 */
[----:B------:R-:W0:Y:S04]  /*0080*/  SHFL.IDX PT, R2, R0, RZ, 0x1f ;  /* 0x00001fff00027589 */ /* 0x000e2800000e0000 */
[----:B------:R-:W1:Y:S01]  /*0090*/  SHFL.IDX PT, R3, R3, RZ, 0x1f ;  /* 0x00001fff03037589 */ /* 0x000e6200000e0000 */
[C---:B0-----:R-:W-:Y:S02]  /*00a0*/  ISETP.NE.OR P0, PT, R2.reuse, RZ, !P0 ;  /* 0x000000ff0200720c */ /* 0x041fe40004705670 */
[----:B------:R-:W-:-:S11]  /*00b0*/  ISETP.NE.AND P1, PT, R2, RZ, PT ;  /* 0x000000ff0200720c */ /* 0x000fd60003f25270 */
[----:B------:R-:W-:Y:S01]  /*00c0*/  VOTEU.ALL UP0, P0 ;  /* 0x00000000003f7886 */ /* 0x000fe20000000000 */
[----:B------:R-:W-:-:S04]  /*00d0*/  VOTEU.ALL UP1, P0 ;  /* 0x00000000003f7886 */ /* 0x000fc80000020000 */
[----:B------:R-:W0:Y:S01]  /*00e0*/  @!UP0 S2UR UR8, SR_CgaCtaId ;  /* 0x00000000000889c3 */ /* 0x000e220000008800 */
[----:B------:R-:W-:Y:S01]  /*00f0*/  @!UP0 UMOV UR6, 0x400 ;  /* 0x0000040000068882 */ /* 0x000fe20000000000 */
[----:B------:R-:W-:-:S04]  /*0100*/  @!UP0 UIADD3 UR4, -UR4, 0x100000, URZ ;  /* 0x0010000004048890 */ /* 0x000fc8000fffe13f */
[----:B------:R-:W-:Y:S02]  /*0110*/  @!UP0 USHF.L.U32 UR5, UR4, 0xb, URZ ;  /* 0x0000000b04058899 */ /* 0x000fe4000800063f */
[----:B------:R-:W-:Y:S02]  /*0120*/  @!UP0 USHF.L.U32 UR4, UR4, 0x1, URZ ;  /* 0x0000000104048899 */ /* 0x000fe4000800063f */
[----:B0-----:R-:W-:Y:S02]  /*0130*/  @!UP0 ULEA UR8, UR8, UR6, 0x18 ;  /* 0x0000000608088291 */ /* 0x001fe4000f8ec03f */
[----:B------:R-:W-:-:S04]  /*0140*/  @!UP0 UIADD3 UR6, -UR7, 0x100000, URZ ;  /* 0x0010000007068890 */ /* 0x000fc8000fffe13f */
[----:B------:R-:W-:Y:S02]  /*0150*/  @!UP0 USHF.L.U32 UR7, UR6, 0xb, URZ ;  /* 0x0000000b06078899 */ /* 0x000fe4000800063f */
[----:B------:R-:W-:Y:S01]  /*0160*/  @!UP0 USHF.L.U32 UR6, UR6, 0x1, URZ ;  /* 0x0000000106068899 */ /* 0x000fe2000800063f */
[----:B------:R-:W-:-:S05]  /*0170*/  VOTEU.ALL UP0, P0 ;  /* 0x00000000003f7886 */ /* 0x000fca0000000000 */
[----:B------:R0:W2:Y:S06]  /*0180*/  @!UP0 SYNCS.EXCH.64 URZ, [UR8+0x2d800], UR4 ;  /* 0x02d80004083f85b2 */ /* 0x0000ac0008000100 */
[----:B------:R0:W3:Y:S02]  /*0190*/  @!UP1 SYNCS.EXCH.64 URZ, [UR8+0x2d820], UR6 ;  /* 0x02d82006083f95b2 */ /* 0x0000e40008000100 */
[----:B01----:R-:W-:Y:S05]  /*01a0*/  @P1 BRA `(.L_x_0) ;  /* 0x0000000000481947 */ /* 0x003fea0003800000 */
[----:B------:R-:W0:Y:S01]  /*01b0*/  S2UR UR5, SR_CgaCtaId ;  /* 0x00000000000579c3 */ /* 0x000e220000008800 */
[----:B------:R-:W-:Y:S01]  /*01c0*/  UMOV UR4, 0x400 ;  /* 0x0000040000047882 */ /* 0x000fe20000000000 */
[----:B------:R-:W-:Y:S01]  /*01d0*/  UMOV UR6, 0x80 ;  /* 0x0000008000067882 */ /* 0x000fe20000000000 */
[----:B------:R-:W-:Y:S01]  /*01e0*/  UMOV UR7, 0x180 ;  /* 0x0000018000077882 */ /* 0x000fe20000000000 */
[----:B------:R-:W-:Y:S01]  /*01f0*/  ELECT P0, URZ, PT ;  /* 0x00000000003f782f */ /* 0x000fe20003800000 */
[----:B0-----:R-:W-:Y:S02]  /*0200*/  ULEA UR8, UR5, UR4, 0x18 ;  /* 0x0000000405087291 */ /* 0x001fe4000f8ec03f */
[----:B------:R-:W-:-:S04]  /*0210*/  UIADD3 UR4, -UR6, 0x100000, URZ ;  /* 0x0010000006047890 */ /* 0x000fc8000fffe13f */
[----:B------:R-:W-:Y:S02]  /*0220*/  USHF.L.U32 UR5, UR4, 0xb, URZ ;  /* 0x0000000b04057899 */ /* 0x000fe4000800063f */
[----:B------:R-:W-:Y:S02]  /*0230*/  USHF.L.U32 UR4, UR4, 0x1, URZ ;  /* 0x0000000104047899 */ /* 0x000fe4000800063f */
[----:B------:R-:W-:-:S04]  /*0240*/  UIADD3 UR6, -UR7, 0x100000, URZ ;  /* 0x0010000007067890 */ /* 0x000fc8000fffe13f */
[----:B------:R-:W-:Y:S02]  /*0250*/  USHF.L.U32 UR7, UR6, 0xb, URZ ;  /* 0x0000000b06077899 */ /* 0x000fe4000800063f */
[----:B------:R-:W-:Y:S01]  /*0260*/  USHF.L.U32 UR6, UR6, 0x1, URZ ;  /* 0x0000000106067899 */ /* 0x000fe2000800063f */
[----:B------:R-:W0:Y:S03]  /*0270*/  FENCE.VIEW.ASYNC.S ;  /* 0x00000000000073c6 */ /* 0x000e260000000000 */
[----:B0-----:R0:W1:Y:S08]  /*0280*/  SYNCS.EXCH.64 URZ, [UR8+0x2d830], UR4 ;  /* 0x02d83004083f75b2 */ /* 0x0010700008000100 */
[----:B------:R0:W4:Y:S01]  /*0290*/  SYNCS.EXCH.64 URZ, [UR8+0x2d840], UR6 ;  /* 0x02d84006083f75b2 */ /* 0x0001220008000100 */
[----:B------:R0:W0:Y:S01]  /*02a0*/  SYNCS.EXCH.64 URZ, [UR8+0x2d838], UR4 ;  /* 0x02d83804083f75b2 */ /* 0x0000220008000100 */
[----:B------:R0:W0:Y:S01]  /*02b0*/  SYNCS.EXCH.64 URZ, [UR8+0x2d848], UR6 ;  /* 0x02d84806083f75b2 */ /* 0x0000220008000100 */
[----:B------:R-:W-:Y:S01]  /*02c0*/  NOP ;  /* 0x0000000000007918 */ /* 0x000fe20000000000 */
.L_x_0:
[----:B------:R-:W5:Y:S01]  /*02d0*/  SHFL.IDX PT, R2, R0, RZ, 0x1f ;  /* 0x00001fff00027589 */ /* 0x000f6200000e0000 */
[----:B------:R-:W-:Y:S01]  /*02e0*/  NOP ;  /* 0x0000000000007918 */ /* 0x000fe20000000000 */
[----:B-----5:R-:W-:-:S13]  /*02f0*/  ISETP.NE.AND P0, PT, R2, RZ, PT ;  /* 0x000000ff0200720c */ /* 0x020fda0003f05270 */
[----:B------:R-:W-:Y:S05]  /*0300*/  @P0 BRA `(.L_x_1) ;  /* 0x0000000000480947 */ /* 0x000fea0003800000 */
[----:B0-----:R-:W0:Y:S01]  /*0310*/  S2UR UR5, SR_CgaCtaId ;  /* 0x00000000000579c3 */ /* 0x001e220000008800 */
        /* <DEDUP_REMOVED lines=12> */
[----:B0-----:R0:W0:Y:S08]  /*03e0*/  SYNCS.EXCH.64 URZ, [UR8+0x2d850], UR4 ;  /* 0x02d85004083f75b2 */ /* 0x0010300008000100 */
[----:B------:R0:W0:Y:S01]  /*03f0*/  SYNCS.EXCH.64 URZ, [UR8+0x2d860], UR6 ;  /* 0x02d86006083f75b2 */ /* 0x0000220008000100 */
[----:B------:R0:W0:Y:S01]  /*0400*/  SYNCS.EXCH.64 URZ, [UR8+0x2d858], UR4 ;  /* 0x02d85804083f75b2 */ /* 0x0000220008000100 */
[----:B------:R0:W0:Y:S01]  /*0410*/  SYNCS.EXCH.64 URZ, [UR8+0x2d868], UR6 ;  /* 0x02d86806083f75b2 */ /* 0x0000220008000100 */
[----:B------:R-:W-:Y:S01]  /*0420*/  NOP ;  /* 0x0000000000007918 */ /* 0x000fe20000000000 */
.L_x_1:
[----:B------:R-:W5:Y:S01]  /*0430*/  SHFL.IDX PT, R2, R0, RZ, 0x1f ;  /* 0x00001fff00027589 */ /* 0x000f6200000e0000 */
[----:B------:R-:W-:Y:S01]  /*0440*/  NOP ;  /* 0x0000000000007918 */ /* 0x000fe20000000000 */
[----:B-----5:R-:W-:-:S13]  /*0450*/  ISETP.NE.AND P0, PT, R2, RZ, PT ;  /* 0x000000ff0200720c */ /* 0x020fda0003f05270 */
[----:B------:R-:W-:Y:S05]  /*0460*/  @P0 BRA `(.L_x_2) ;  /* 0x0000000000380947 */ /* 0x000fea0003800000 */
[----:B0-----:R-:W0:Y:S01]  /*0470*/  S2UR UR5, SR_CgaCtaId ;  /* 0x00000000000579c3 */ /* 0x001e220000008800 */
[----:B------:R-:W-:Y:S01]  /*0480*/  UMOV UR4, 0x400 ;  /* 0x0000040000047882 */ /* 0x000fe20000000000 */
[----:B------:R-:W-:Y:S01]  /*0490*/  UMOV UR7, 0x80 ;  /* 0x0000008000077882 */ /* 0x000fe20000000000 */
[----:B------:R-:W-:Y:S01]  /*04a0*/  ELECT P0, URZ, PT ;  /* 0x00000000003f782f */ /* 0x000fe20003800000 */
[----:B0-----:R-:W-:Y:S02]  /*04b0*/  ULEA UR6, UR5, UR4, 0x18 ;  /* 0x0000000405067291 */ /* 0x001fe4000f8ec03f */
[----:B------:R-:W-:-:S04]  /*04c0*/  UIADD3 UR4, -UR7, 0x100000, URZ ;  /* 0x0010000007047890 */ /* 0x000fc8000fffe13f */
[----:B------:R-:W-:Y:S02]  /*04d0*/  USHF.L.U32 UR5, UR4, 0xb, URZ ;  /* 0x0000000b04057899 */ /* 0x000fe4000800063f */
[----:B------:R-:W-:Y:S01]  /*04e0*/  USHF.L.U32 UR4, UR4, 0x1, URZ ;  /* 0x0000000104047899 */ /* 0x000fe2000800063f */
[----:B------:R-:W0:Y:S11]  /*04f0*/  FENCE.VIEW.ASYNC.S ;  /* 0x00000000000073c6 */ /* 0x000e360000000000 */
[----:B0-----:R0:W0:Y:S01]  /*0500*/  SYNCS.EXCH.64 URZ, [UR6+0x2d870], UR4 ;  /* 0x02d87004063f75b2 */ /* 0x0010220008000100 */
[----:B------:R0:W0:Y:S01]  /*0510*/  SYNCS.EXCH.64 URZ, [UR6+0x2d880], UR4 ;  /* 0x02d88004063f75b2 */ /* 0x0000220008000100 */
[----:B------:R0:W0:Y:S01]  /*0520*/  SYNCS.EXCH.64 URZ, [UR6+0x2d878], UR4 ;  /* 0x02d87804063f75b2 */ /* 0x0000220008000100 */
[----:B------:R0:W0:Y:S01]  /*0530*/  SYNCS.EXCH.64 URZ, [UR6+0x2d888], UR4 ;  /* 0x02d88804063f75b2 */ /* 0x0000220008000100 */
[----:B------:R-:W-:Y:S01]  /*0540*/  NOP ;  /* 0x0000000000007918 */ /* 0x000fe20000000000 */
.L_x_2:
        /* <DEDUP_REMOVED lines=22> */
.L_x_3:
[----:B------:R-:W5:Y:S01]  /*06b0*/  SHFL.IDX PT, R2, R0, RZ, 0x1f ;  /* 0x00001fff00027589 */ /* 0x000f6200000e0000 */
[----:B------:R-:W-:Y:S01]  /*06c0*/  R2UR UR9, R3 ;  /* 0x00000000030972ca */ /* 0x000fe200000e0000 */
        /* <DEDUP_REMOVED lines=21> */
.L_x_4:
[----:B------:R-:W-:Y:S01]  /*0820*/  UISETP.NE.AND UP0, UPT, UR9, URZ, UPT ;  /* 0x0000003f0900728c */ /* 0x000fe2000bf05270 */
[----:B------:R-:W-:Y:S01]  /*0830*/  NOP ;  /* 0x0000000000007918 */ /* 0x000fe20000000000 */
[----:B------:R-:W-:Y:S01]  /*0840*/  UMOV UR42, 0x1 ;  /* 0x00000001002a7882 */ /* 0x000fe20000000000 */
[----:B------:R-:W-:Y:S01]  /*0850*/  ULDC.64 UR48, c[0x0][0x208] ;  /* 0x0000820000307ab9 */ /* 0x000fe20000000a00 */
[----:B------:R-:W-:Y:S01]  /*0860*/  USEL UR42, UR42, 0x2, !UP0 ;  /* 0x000000022a2a7887 */ /* 0x000fe2000c000000 */
[----:B01234-:R-:W-:Y:S01]  /*0870*/  BAR.SYNC.DEFER_BLOCKING 0x0 ;  /* 0x0000000000007b1d */ /* 0x01ffe20000010000 */
[----:B------:R-:W-:-:S13]  /*0880*/  PLOP3.LUT P0, PT, PT, PT, UP0, 0x80, 0x0 ;  /* 0x000000000000781c */ /* 0x000fda0003f0f008 */
[----:B------:R-:W-:Y:S05]  /*0890*/  @!P0 BRA `(.L_x_5) ;  /* 0x0000007400b88947 */ /* 0x000fea0003800000 */
.L_x_6:
[----:B------:R-:W-:-:S08]  /*08a0*/  NOP ;  /* 0x0000000000007918 */ /* 0x000fd00000000000 */
[----:B------:R-:W0:Y:S02]  /*08b0*/  USETMAXREG.TRY_ALLOC.CTAPOOL UP0, 0xa0 ;  /* 0x000000a0000079c8 */ /* 0x000e240008000600 */
[----:B0-----:R-:W-:-:S13]  /*08c0*/  PLOP3.LUT P0, PT, PT, PT, UP0, 0x80, 0x0 ;  /* 0x000000000000781c */ /* 0x001fda0003f0f008 */
[----:B------:R-:W-:Y:S05]  /*08d0*/  @!P0 BRA `(.L_x_6) ;  /* 0xfffffffc00f08947 */ /* 0x000fea000383ffff */
[----:B------:R-:W0:Y:S01]  /*08e0*/  S2R R2, SR_TID.X ;  /* 0x0000000000027919 */ /* 0x000e220000002100 */
[----:B------:R-:W1:Y:S08]  /*08f0*/  S2UR UR36, SR_CTAID.X ;  /* 0x00000000002479c3 */ /* 0x000e700000002500 */
[----:B------:R-:W-:Y:S06]  /*0900*/  BAR.ARV 0x8, 0x200 ;  /* 0x0208000000007b1d */ /* 0x000fec0000002000 */
[----:B0-----:R-:W-:-:S04]  /*0910*/  LOP3.LUT R0, R2, 0xffffff80, RZ, 0xc0, !PT ;  /* 0xffffff8002007812 */ /* 0x001fc800078ec0ff */
[----:B------:R-:W-:Y:S02]  /*0920*/  ISETP.NE.AND P0, PT, R0, 0x80, PT ;  /* 0x000000800000780c */ /* 0x000fe40003f05270 */
[----:B------:R-:W1:Y:S11]  /*0930*/  LDC R0, c[0x0][0xc34] ;  /* 0x00030d00ff007b82 */ /* 0x000e760000000800 */
[----:B------:R-:W-:Y:S06]  /*0940*/  @!P0 BAR.ARV 0x9, 0x100 ;  /* 0x0244000000008b1d */ /* 0x000fec0000002000 */
[----:B-1----:R-:W-:-:S13]  /*0950*/  ISETP.LE.AND P0, PT, R0, UR36, PT ;  /* 0x0000002400007c0c */ /* 0x002fda000bf03270 */
[----:B------:R-:W-:Y:S05]  /*0960*/  @P0 EXIT ;  /* 0x000000000000094d */ /* 0x000fea0003800000 */
[----:B------:R-:W-:Y:S01]  /*0970*/  VIADD R137, R2, 0xffffff80 ;  /* 0xffffff8002897836 */ /* 0x000fe20000000000 */
[----:B------:R-:W0:Y:S01]  /*0980*/  S2UR UR41, SR_CgaCtaId ;  /* 0x00000000002979c3 */ /* 0x000e220000008800 */
[----:B------:R-:W-:Y:S01]  /*0990*/  UMOV UR40, 0x400 ;  /* 0x0000040000287882 */ /* 0x000fe20000000000 */
[----:B------:R-:W-:Y:S01]  /*09a0*/  IMAD.MOV.U32 R11, RZ, RZ, -0x2 ;  /* 0xfffffffeff0b7424 */ /* 0x000fe200078e00ff */
[----:B------:R-:W-:Y:S01]  /*09b0*/  MOV R16, 0x40 ;  /* 0x0000004000107802 */ /* 0x000fe20000000f00 */
[----:B------:R-:W-:Y:S01]  /*09c0*/  ULOP3.LUT UR47, UR42, 0x1, URZ, 0xfc, !UPT ;  /* 0x000000012a2f7892 */ /* 0x000fe2000f8efc3f */
[----:B------:R-:W-:Y:S01]  /*09d0*/  SHF.R.S32.HI R0, RZ, 0x1f, R137 ;  /* 0x0000001fff007819 */ /* 0x000fe20000011489 */
[----:B------:R-:W-:Y:S01]  /*09e0*/  UMOV UR46, URZ ;  /* 0x0000003f002e7c82 */ /* 0x000fe20008000000 */
[----:B------:R-:W-:Y:S01]  /*09f0*/  UMOV UR45, URZ ;  /* 0x0000003f002d7c82 */ /* 0x000fe20008000000 */
[----:B------:R-:W-:Y:S01]  /*0a00*/  UMOV UR44, URZ ;  /* 0x0000003f002c7c82 */ /* 0x000fe20008000000 */
[----:B------:R-:W-:-:S02]  /*0a10*/  LEA.HI R2, R0, R137, RZ, 0x4 ;  /* 0x0000008900027211 */ /* 0x000fc400078f20ff */
[CC--:B------:R-:W-:Y:S02]  /*0a20*/  LEA.HI R140, R0.reuse, R137.reuse, RZ, 0x7 ;  /* 0x00000089008c7211 */ /* 0x0c0fe400078f38ff */
[CC--:B------:R-:W-:Y:S02]  /*0a30*/  LEA.HI R4, R0.reuse, R137.reuse, RZ, 0x5 ;  /* 0x0000008900047211 */ /* 0x0c0fe400078f28ff */
[----:B------:R-:W-:Y:S02]  /*0a40*/  LEA.HI R138, R0, R137, RZ, 0x2 ;  /* 0x00000089008a7211 */ /* 0x000fe400078f10ff */
[----:B------:R-:W-:Y:S02]  /*0a50*/  LOP3.LUT R0, R2, 0xfffffff0, RZ, 0xc0, !PT ;  /* 0xfffffff002007812 */ /* 0x000fe400078ec0ff */
[----:B------:R-:W-:Y:S02]  /*0a60*/  SHF.R.S32.HI R5, RZ, 0x4, R2 ;  /* 0x00000004ff057819 */ /* 0x000fe40000011402 */
[----:B------:R-:W-:Y:S01]  /*0a70*/  LOP3.LUT R6, R140, 0xffffff80, RZ, 0xc0, !PT ;  /* 0xffffff808c067812 */ /* 0x000fe200078ec0ff */
[C---:B------:R-:W-:Y:S01]  /*0a80*/  IMAD.IADD R0, R137.reuse, 0x1, -R0 ;  /* 0x0000000189007824 */ /* 0x040fe200078e0a00 */
[----:B------:R-:W-:Y:S01]  /*0a90*/  LEA.HI R2, R2, R5, RZ, 0x1 ;  /* 0x0000000502027211 */ /* 0x000fe200078f08ff */
[----:B0-----:R-:W-:Y:S01]  /*0aa0*/  ULEA UR40, UR41, UR40, 0x18 ;  /* 0x0000002829287291 */ /* 0x001fe2000f8ec03f */
[----:B------:R-:W-:Y:S01]  /*0ab0*/  SHF.R.S32.HI R140, RZ, 0x7, R140 ;  /* 0x00000007ff8c7819 */ /* 0x000fe2000001148c */
[----:B------:R-:W-:Y:S01]  /*0ac0*/  IMAD.IADD R139, R137, 0x1, -R6 ;  /* 0x00000001898b7824 */ /* 0x000fe200078e0a06 */
[----:B------:R-:W-:-:S02]  /*0ad0*/  SHF.R.S32.HI R3, RZ, 0x1f, R0 ;  /* 0x0000001fff037819 */ /* 0x000fc40000011400 */
[----:B------:R-:W-:Y:S02]  /*0ae0*/  LOP3.LUT R2, R2, 0x1ffffffe, RZ, 0xc0, !PT ;  /* 0x1ffffffe02027812 */ /* 0x000fe400078ec0ff */
[----:B------:R-:W-:Y:S02]  /*0af0*/  LEA.HI R3, R3, R0, RZ, 0x3 ;  /* 0x0000000003037211 */ /* 0x000fe400078f18ff */
[----:B------:R-:W-:Y:S01]  /*0b00*/  SHF.R.S32.HI R8, RZ, 0x1f, R139 ;  /* 0x0000001fff087819 */ /* 0x000fe2000001148b */
[----:B------:R-:W-:Y:S01]  /*0b10*/  IMAD.IADD R2, R5, 0x1, -R2 ;  /* 0x0000000105027824 */ /* 0x000fe200078e0a02 */
[----:B------:R-:W-:Y:S01]  /*0b20*/  SHF.R.S32.HI R5, RZ, 0x5, R4 ;  /* 0x00000005ff057819 */ /* 0x000fe20000011404 */
[C---:B------:R-:W-:Y:S01]  /*0b30*/  IMAD.SHL.U32 R4, R3.reuse, 0x40, RZ ;  /* 0x0000004003047824 */ /* 0x040fe200078e00ff */
[----:B------:R-:W-:Y:S01]  /*0b40*/  LOP3.LUT R3, R3, 0xfffffff8, RZ, 0xc0, !PT ;  /* 0xfffffff803037812 */ /* 0x000fe200078ec0ff */
[----:B------:R-:W-:Y:S01]  /*0b50*/  IMAD.SHL.U32 R2, R2, 0x8, RZ ;  /* 0x0000000802027824 */ /* 0x000fe200078e00ff */
[----:B------:R-:W-:Y:S01]  /*0b60*/  LOP3.LUT R6, R138, 0xfffffffc, RZ, 0xc0, !PT ;  /* 0xfffffffc8a067812 */ /* 0x000fe200078ec0ff */
[----:B------:R-:W-:Y:S01]  /*0b70*/  IMAD R143, R5, 0x10, R0 ;  /* 0x00000010058f7824 */ /* 0x000fe200078e0200 */
[----:B------:R-:W-:Y:S01]  /*0b80*/  LEA.HI R7, R8, R139, RZ, 0x2 ;  /* 0x0000008b08077211 */ /* 0x000fe200078f10ff */
[----:B------:R-:W-:Y:S01]  /*0b90*/  IMAD.IADD R3, R0, 0x1, -R3 ;  /* 0x0000000100037824 */ /* 0x000fe200078e0a03 */
[----:B------:R-:W-:-:S02]  /*0ba0*/  LOP3.LUT R4, R4, 0x7ffffe00, RZ, 0xc0, !PT ;  /* 0x7ffffe0004047812 */ /* 0x000fc400078ec0ff */
[----:B------:R-:W-:Y:S02]  /*0bb0*/  LEA R143, R143, R2, 0x5 ;  /* 0x000000028f8f7211 */ /* 0x000fe400078e28ff */
[C---:B------:R-:W-:Y:S01]  /*0bc0*/  R2P PR, R3.reuse, 0x6 ;  /* 0x0000000603007804 */ /* 0x040fe20000000000 */
[----:B------:R-:W-:Y:S01]  /*0bd0*/  IMAD.SHL.U32 R3, R3, 0x40, RZ ;  /* 0x0000004003037824 */ /* 0x000fe200078e00ff */
[----:B------:R-:W-:Y:S02]  /*0be0*/  IADD3 R137, R137, -R6, RZ ;  /* 0x8000000689897210 */ /* 0x000fe40007ffe0ff */
[--C-:B------:R-:W-:Y:S02]  /*0bf0*/  SHF.R.S32.HI R9, RZ, 0x2, R7.reuse ;  /* 0x00000002ff097819 */ /* 0x100fe40000011407 */
[----:B------:R-:W-:Y:S01]  /*0c00*/  LOP3.LUT R3, R3, 0x1c0, RZ, 0xc0, !PT ;  /* 0x000001c003037812 */ /* 0x000fe200078ec0ff */
[----:B------:R-:W-:Y:S01]  /*0c10*/  IMAD.SHL.U32 R22, R137, 0x8, RZ ;  /* 0x0000000889167824 */ /* 0x000fe200078e00ff */
[----:B------:R-:W-:-:S02]  /*0c20*/  SHF.R.S32.HI R6, RZ, 0x1f, R7 ;  /* 0x0000001fff067819 */ /* 0x000fc40000011407 */
[----:B------:R-:W-:Y:S01]  /*0c30*/  LOP3.LUT R2, R3, 0x8, R2, 0xf8, !PT ;  /* 0x0000000803027812 */ /* 0x000fe200078ef802 */
[C---:B------:R-:W-:Y:S01]  /*0c40*/  VIADD R136, R22.reuse, 0x20 ;  /* 0x0000002016887836 */ /* 0x040fe20000000000 */
[----:B------:R-:W-:Y:S01]  /*0c50*/  SHF.R.U32.HI R3, RZ, 0x3, R3 ;  /* 0x00000003ff037819 */ /* 0x000fe20000011603 */
[----:B------:R-:W-:Y:S01]  /*0c60*/  VIADD R23, R22, 0x40 ;  /* 0x0000004016177836 */ /* 0x000fe20000000000 */
[----:B------:R-:W-:Y:S02]  /*0c70*/  LEA R4, R5, R4, 0xa ;  /* 0x0000000405047211 */ /* 0x000fe400078e50ff */
[----:B------:R-:W-:Y:S02]  /*0c80*/  LOP3.LUT R3, R2, R3, RZ, 0x3c, !PT ;  /* 0x0000000302037212 */ /* 0x000fe400078e3cff */
[----:B------:R-:W-:Y:S02]  /*0c90*/  LOP3.LUT R0, R7, 0x7ffffffc, RZ, 0xc0, !PT ;  /* 0x7ffffffc07007812 */ /* 0x000fe400078ec0ff */
[----:B------:R-:W-:Y:S01]  /*0ca0*/  LEA.HI R10, R6, R9, RZ, 0x3 ;  /* 0x00000009060a7211 */ /* 0x000fe200078f18ff */
[----:B------:R-:W-:Y:S01]  /*0cb0*/  IMAD.IADD R2, R4, 0x1, R3 ;  /* 0x0000000104027824 */ /* 0x000fe200078e0203 */
[----:B------:R-:W-:Y:S01]  /*0cc0*/  LEA.HI R8, R8, R139, RZ, 0x5 ;  /* 0x0000008b08087211 */ /* 0x000fe200078f28ff */
[----:B------:R-:W-:Y:S01]  /*0cd0*/  IMAD.HI R6, R140, 0x55555556, RZ ;  /* 0x555555568c067827 */ /* 0x000fe200078e02ff */
[----:B------:R-:W-:-:S02]  /*0ce0*/  LOP3.LUT R10, R10, 0xfffffff8, RZ, 0xc0, !PT ;  /* 0xfffffff80a0a7812 */ /* 0x000fc400078ec0ff */
[----:B------:R-:W-:Y:S01]  /*0cf0*/  LEA R2, R2, UR40, 0x1 ;  /* 0x0000002802027c11 */ /* 0x000fe2000f8e08ff */
[----:B------:R-:W-:Y:S01]  /*0d00*/  IMAD.IADD R0, R139, 0x1, -R0 ;  /* 0x000000018b007824 */ /* 0x000fe200078e0a00 */
[----:B------:R-:W-:Y:S01]  /*0d10*/  LEA.HI R5, R6, R6, RZ, 0x1 ;  /* 0x0000000606057211 */ /* 0x000fe200078f08ff */
[----:B------:R-:W-:Y:S01]  /*0d20*/  IMAD.IADD R9, R9, 0x1, -R10 ;  /* 0x0000000109097824 */ /* 0x000fe200078e0a0a */
[----:B------:R-:W-:Y:S01]  /*0d30*/  SHF.R.S32.HI R8, RZ, 0x5, R8 ;  /* 0x00000005ff087819 */ /* 0x000fe20000011408 */
[----:B------:R-:W-:Y:S01]  /*0d40*/  IMAD R144, R0, R11, 0x80 ;  /* 0x0000008000907424 */ /* 0x000fe200078e020b */
[----:B------:R-:W-:Y:S01]  /*0d50*/  LEA.HI R0, R137, R137, RZ, 0x1 ;  /* 0x0000008989007211 */ /* 0x000fe200078f08ff */
[C---:B------:R-:W-:Y:S01]  /*0d60*/  VIADD R17, R2.reuse, 0x21800 ;  /* 0x0002180002117836 */ /* 0x040fe20000000000 */
[----:B------:R-:W-:Y:S01]  /*0d70*/  IADD3 R18, R2, 0x21820, RZ ;  /* 0x0002182002127810 */ /* 0x000fe20007ffe0ff */
[----:B------:R-:W-:Y:S01]  /*0d80*/  IMAD R5, R5, -0x3, R140 ;  /* 0xfffffffd05057824 */ /* 0x000fe200078e028c */
[----:B------:R-:W-:Y:S01]  /*0d90*/  LOP3.LUT R0, R0, 0x1ffffffe, RZ, 0xc0, !PT ;  /* 0x1ffffffe00007812 */ /* 0x000fe200078ec0ff */
[----:B------:R-:W-:Y:S01]  /*0da0*/  IMAD R8, R8, 0x10, R9 ;  /* 0x0000001008087824 */ /* 0x000fe200078e0209 */
[----:B------:R-:W-:Y:S01]  /*0db0*/  SEL R16, R16, 0xffffffc0, !P2 ;  /* 0xffffffc010107807 */ /* 0x000fe20005000000 */
[----:B------:R-:W-:Y:S01]  /*0dc0*/  @P1 VIADD R18, R17, 0xffffffe0 ;  /* 0xffffffe011121836 */ /* 0x000fe20000000000 */
[----:B------:R-:W-:Y:S01]  /*0dd0*/  SHF.R.S32.HI R138, RZ, 0x2, R138 ;  /* 0x00000002ff8a7819 */ /* 0x000fe2000001148a */
[----:B------:R-:W-:Y:S01]  /*0de0*/  IMAD R141, R5, 0x40, R8 ;  /* 0x00000040058d7824 */ /* 0x000fe200078e0208 */
[----:B------:R-:W-:Y:S01]  /*0df0*/  SHF.R.S32.HI R146, RZ, 0x1f, R136 ;  /* 0x0000001fff927819 */ /* 0x000fe20000011488 */
[----:B------:R-:W-:Y:S01]  /*0e00*/  IMAD.IADD R0, R137, 0x1, -R0 ;  /* 0x0000000189007824 */ /* 0x000fe200078e0a00 */
[----:B------:R-:W-:Y:S01]  /*0e10*/  SHF.R.S32.HI R145, RZ, 0x1f, R23 ;  /* 0x0000001fff917819 */ /* 0x000fe20000011417 */
[----:B------:R-:W-:Y:S01]  /*0e20*/  IMAD.IADD R17, R17, 0x1, R16 ;  /* 0x0000000111117824 */ /* 0x000fe200078e0210 */
[----:B------:R-:W-:Y:S01]  /*0e30*/  IADD3 R16, R16, R18, RZ ;  /* 0x0000001210107210 */ /* 0x000fe20007ffe0ff */
[----:B------:R-:W-:-:S02]  /*0e40*/  IMAD R142, R0, 0x8, R141 ;  /* 0x00000008008e7824 */ /* 0x000fc400078e028d */
[----:B------:R-:W-:-:S07]  /*0e50*/  VIADD R19, R18, 0x6000 ;  /* 0x0000600012137836 */ /* 0x000fce0000000000 */
.L_x_35:
[----:B0-----:R-:W0:Y:S01]  /*0e60*/  SHFL.IDX PT, R0, R140, RZ, 0x1f ;  /* 0x00001fff8c007589 */ /* 0x001e2200000e0000 */
[----:B------:R-:W-:Y:S01]  /*0e70*/  ULDC UR4, c[0x0][0xc38] ;  /* 0x00030e0000047ab9 */ /* 0x000fe20000000800 */
[----:B------:R-:W-:Y:S01]  /*0e80*/  ULDC.64 UR6, c[0x0][0x418] ;  /* 0x0001060000067ab9 */ /* 0x000fe20000000a00 */
[----:B------:R-:W-:Y:S02]  /*0e90*/  UISETP.NE.AND UP2, UPT, UR4, 0x1, UPT ;  /* 0x000000010400788c */ /* 0x000fe4000bf45270 */
[----:B------:R-:W-:Y:S01]  /*0ea0*/  UISETP.NE.U32.AND UP0, UPT, UR6, URZ, UPT ;  /* 0x0000003f0600728c */ /* 0x000fe2000bf05070 */
[----:B------:R-:W-:Y:S01]  /*0eb0*/  ULDC UR4, c[0x0][0xc44] ;  /* 0x0003110000047ab9 */ /* 0x000fe20000000800 */
[----:B------:R-:W-:Y:S01]  /*0ec0*/  UMOV UR43, UR36 ;  /* 0x00000024002b7c82 */ /* 0x000fe20008000000 */
[----:B------:R-:W-:Y:S02]  /*0ed0*/  UISETP.NE.AND UP1, UPT, UR4, 0x1, UPT ;  /* 0x000000010400788c */ /* 0x000fe4000bf25270 */
[----:B------:R-:W-:Y:S01]  /*0ee0*/  UISETP.NE.AND.EX UP0, UPT, UR7, URZ, UPT, UP0 ;  /* 0x0000003f0700728c */ /* 0x000fe2000bf05300 */
[----:B------:R-:W-:-:S03]  /*0ef0*/  ULDC UR51, c[0x0][0x424] ;  /* 0x0001090000337ab9 */ /* 0x000fc60000000800 */
[----:B------:R-:W-:Y:S01]  /*0f00*/  @UP2 ULDC UR4, c[0x0][0xc3c] ;  /* 0x00030f0000042ab9 */ /* 0x000fe20000000800 */
[----:B------:R-:W-:Y:S01]  /*0f10*/  @UP2 ULDC UR6, c[0x0][0xc40] ;  /* 0x0003100000062ab9 */ /* 0x000fe20000000800 */
[----:B------:R-:W-:Y:S02]  /*0f20*/  UIMAD.WIDE.U32 UR4, UR36, UR4, URZ ;  /* 0x00000004240472a5 */ /* 0x000fe4000f8e003f */
[----:B------:R-:W-:Y:S02]  /*0f30*/  USEL UR51, UR51, 0x1, UP0 ;  /* 0x0000000133337887 */ /* 0x000fe40008000000 */
[----:B------:R-:W-:Y:S01]  /*0f40*/  @UP2 USHF.R.U32.HI UR43, URZ, UR6, UR5 ;  /* 0x000000063f2b2299 */ /* 0x000fe20008011605 */
[----:B------:R-:W-:Y:S01]  /*0f50*/  @UP1 ULDC.64 UR8, c[0x0][0xc48] ;  /* 0x0003120000081ab9 */ /* 0x000fe20000000a00 */
[----:B0-----:R-:W-:Y:S02]  /*0f60*/  R2UR UR39, R0 ;  /* 0x00000000002772ca */ /* 0x001fe400000e0000 */
[----:B------:R-:W-:-:S02]  /*0f70*/  UIMAD.WIDE.U32 UR4, UR43, UR8, URZ ;  /* 0x000000082b0472a5 */ /* 0x000fc4000f8e003f */
[----:B------:R-:W-:Y:S01]  /*0f80*/  UIADD3 UR8, UR40, 0x21800, URZ ;  /* 0x0002180028087890 */ /* 0x000fe2000fffe03f */
[----:B------:R-:W-:Y:S01]  /*0f90*/  UMOV UR38, UR43 ;  /* 0x0000002b00267c82 */ /* 0x000fe20008000000 */
[----:B------:R-:W-:-:S03]  /*0fa0*/  @UP1 USHF.R.U32.HI UR38, URZ, UR9, UR5 ;  /* 0x000000093f261299 */ /* 0x000fc60008011605 */
[----:B------:R-:W-:Y:S01]  /*0fb0*/  ULDC UR4, c[0x0][0x2f0] ;  /* 0x0000bc0000047ab9 */ /* 0x000fe20000000800 */
[----:B------:R-:W-:Y:S02]  /*0fc0*/  ULOP3.LUT UP0, URZ, UR8, 0x3ff, URZ, 0xc0, !UPT ;  /* 0x000003ff083f7892 */ /* 0x000fe4000f80c03f */
[----:B------:R-:W-:Y:S02]  /*0fd0*/  UIMAD UR51, UR51, UR4, URZ ;  /* 0x00000004333372a4 */ /* 0x000fe4000f8e023f */
[----:B------:R-:W-:Y:S02]  /*0fe0*/  UIMAD.WIDE UR6, UR39, 0x55555556, URZ ;  /* 0x55555556270678a5 */ /* 0x000fe4000f8e023f */
[----:B------:R-:W-:Y:S01]  /*0ff0*/  UIADD3 UR4, UR51, 0x7f, URZ ;  /* 0x0000007f33047890 */ /* 0x000fe2000fffe03f */
[----:B------:R-:W-:Y:S01]  /*1000*/  PLOP3.LUT P0, PT, PT, PT, UP0, 0x80, 0x0 ;  /* 0x000000000000781c */ /* 0x000fe20003f0f008 */
[----:B------:R-:W-:Y:S02]  /*1010*/  ULEA.HI UR52, UR7, UR7, URZ, 0x1 ;  /* 0x0000000707347291 */ /* 0x000fe4000f8f083f */
[----:B------:R-:W-:-:S02]  /*1020*/  USHF.R.S32.HI UR5, URZ, 0x1f, UR4 ;  /* 0x0000001f3f057899 */ /* 0x000fc40008011404 */
[----:B------:R-:W-:Y:S02]  /*1030*/  UIMAD UR52, UR52, -0x3, UR39 ;  /* 0xfffffffd343478a4 */ /* 0x000fe4000f8e0227 */
[----:B------:R-:W-:Y:S02]  /*1040*/  ULEA.HI UR5, UR5, UR4, URZ, 0x7 ;  /* 0x0000000405057291 */ /* 0x000fe4000f8f383f */
[----:B------:R-:W-:Y:S02]  /*1050*/  ULEA UR8, UR52, UR8, 0xd ;  /* 0x0000000834087291 */ /* 0x000fe4000f8e683f */
[----:B------:R-:W-:Y:S02]  /*1060*/  USHF.R.S32.HI UR50, URZ, 0x7, UR5 ;  /* 0x000000073f327899 */ /* 0x000fe40008011405 */
[----:B------:R-:W-:-:S04]  /*1070*/  USHF.R.U32.HI UR8, URZ, 0x4, UR8 ;  /* 0x000000043f087899 */ /* 0x000fc80008011608 */
[----:B------:R-:W-:Y:S01]  /*1080*/  ULOP3.LUT UR37, UR8, 0x3fff, URZ, 0xc0, !UPT ;  /* 0x00003fff08257892 */ /* 0x000fe2000f8ec03f */
[----:B-1-345:R-:W-:Y:S11]  /*1090*/  @!P0 BRA `(.L_x_7) ;  /* 0x0000000000408947 */ /* 0x03aff60003800000 */
[----:B------:R-:W-:Y:S01]  /*10a0*/  MOV R0, 0x0 ;  /* 0x0000000000007802 */ /* 0x000fe20000000f00 */
[----:B------:R-:W-:Y:S01]  /*10b0*/  ULDC.64 UR4, c[0x4][0x88] ;  /* 0x0100220000047ab9 */ /* 0x000fe20000000a00 */
[----:B------:R-:W-:Y:S01]  /*10c0*/  ULDC.64 UR6, c[0x4][0x28] ;  /* 0x01000a0000067ab9 */ /* 0x000fe20000000a00 */
[----:B------:R-:W-:Y:S01]  /*10d0*/  IMAD.U32 R4, RZ, RZ, UR4 ;  /* 0x00000004ff047e24 */ /* 0x000fe2000f8e00ff */
[----:B------:R0:W1:Y:S01]  /*10e0*/  LDC.64 R14, c[0x4][R0] ;  /* 0x01000000000e7b82 */ /* 0x0000620000000a00 */
[----:B------:R-:W-:Y:S01]  /*10f0*/  IMAD.U32 R5, RZ, RZ, UR5 ;  /* 0x00000005ff057e24 */ /* 0x000fe2000f8e00ff */
[----:B------:R-:W-:Y:S01]  /*1100*/  ULDC.64 UR4, c[0x4][0x90] ;  /* 0x0100240000047ab9 */ /* 0x000fe20000000a00 */
[----:B------:R-:W-:Y:S01]  /*1110*/  IMAD.U32 R10, RZ, RZ, UR6 ;  /* 0x00000006ff0a7e24 */ /* 0x000fe2000f8e00ff */
[----:B------:R-:W-:Y:S01]  /*1120*/  MOV R7, UR5 ;  /* 0x0000000500077c02 */ /* 0x000fe20008000f00 */
[----:B------:R-:W-:Y:S01]  /*1130*/  IMAD.U32 R6, RZ, RZ, UR4 ;  /* 0x00000004ff067e24 */ /* 0x000fe2000f8e00ff */
[----:B------:R-:W-:Y:S01]  /*1140*/  MOV R13, RZ ;  /* 0x000000ff000d7202 */ /* 0x000fe20000000f00 */
[----:B------:R-:W-:-:S02]  /*1150*/  IMAD.U32 R11, RZ, RZ, UR7 ;  /* 0x00000007ff0b7e24 */ /* 0x000fc4000f8e00ff */
[----:B------:R-:W-:Y:S02]  /*1160*/  IMAD.MOV.U32 R8, RZ, RZ, 0x70 ;  /* 0x00000070ff087424 */ /* 0x000fe400078e00ff */
[----:B0-----:R-:W-:-:S07]  /*1170*/  IMAD.MOV.U32 R12, RZ, RZ, 0x1 ;  /* 0x00000001ff0c7424 */ /* 0x001fce00078e00ff */
[----:B------:R-:W-:-:S07]  /*1180*/  LEPC R20, `(.L_x_7) ;  /* 0x000000001014794e */ /* 0x000fce0000000000 */
[----:B-1----:R-:W-:Y:S05]  /*1190*/  CALL.ABS.NOINC R14 ;  /* 0x000000000e007343 */ /* 0x002fea0003c00000 */
.L_x_7:
[----:B------:R-:W-:Y:S01]  /*11a0*/  ULOP3.LUT UR4, UR46, 0x1, URZ, 0xc0, !UPT ;  /* 0x000000012e047892 */ /* 0x000fe2000f8ec03f */
[----:B------:R-:W-:-:S05]  /*11b0*/  IMAD.U32 R3, RZ, RZ, UR47 ;  /* 0x0000002fff037e24 */ /* 0x000fca000f8e00ff */
[----:B------:R-:W-:Y:S01]  /*11c0*/  IMAD.U32 R0, RZ, RZ, UR4 ;  /* 0x00000004ff007e24 */ /* 0x000fe2000f8e00ff */
[----:B------:R-:W-:-:S04]  /*11d0*/  ISETP.NE.AND P0, PT, R3, 0x3, PT ;  /* 0x000000030300780c */ /* 0x000fc80003f05270 */
[----:B------:R-:W-:-:S04]  /*11e0*/  SHF.L.U32 R0, R0, 0x1f, RZ ;  /* 0x0000001f00007819 */ /* 0x000fc800000006ff */
[----:B------:R-:W0:Y:S02]  /*11f0*/  SYNCS.PHASECHK.TRANS64.TRYWAIT P1, [UR40+0x2d800], R0 ;  /* 0x02d80000ff0075a7 */ /* 0x000e240008020168 */
[----:B0-----:R-:W-:Y:S05]  /*1200*/  @!P1 BRA `(.L_x_8) ;  /* 0x000000a400709947 */ /* 0x001fea0003800000 */
.L_x_85:
[----:B------:R-:W-:Y:S05]  /*1210*/  @!P0 BRA `(.L_x_9) ;  /* 0x0000000000048947 */ /* 0x000fea0003800000 */
[----:B------:R-:W-:Y:S01]  /*1220*/  BPT.TRAP 0x1 ;  /* 0x000000040000795c */ /* 0x000fe20000300000 */
.L_x_9:
[----:B0-----:R-:W-:Y:S02]  /*1230*/  IMAD.U32 R0, RZ, RZ, UR44 ;  /* 0x0000002cff007e24 */ /* 0x001fe4000f8e00ff */
[----:B------:R-:W-:-:S03]  /*1240*/  IMAD.U32 R3, RZ, RZ, UR45 ;  /* 0x0000002dff037e24 */ /* 0x000fc6000f8e00ff */
[----:B------:R-:W-:Y:S02]  /*1250*/  LEA R0, R0, UR40, 0x3 ;  /* 0x0000002800007c11 */ /* 0x000fe4000f8e18ff */
[----:B------:R-:W-:-:S04]  /*1260*/  SHF.L.U32 R3, R3, 0x1f, RZ ;  /* 0x0000001f03037819 */ /* 0x000fc800000006ff */
[----:B------:R0:W1:Y:S01]  /*1270*/  SYNCS.PHASECHK.TRANS64.TRYWAIT P1, [R0+URZ+0x2d830], R3 ;  /* 0x02d83003000075a7 */ /* 0x000062000802017f */
[----:B------:R-:W-:Y:S05]  /*1280*/  @!P0 BRA `(.L_x_10) ;  /* 0x0000000000048947 */ /* 0x000fea0003800000 */
[----:B------:R-:W-:Y:S01]  /*1290*/  BPT.TRAP 0x1 ;  /* 0x000000040000795c */ /* 0x000fe20000300000 */
.L_x_10:
[----:B------:R-:W-:Y:S01]  /*12a0*/  MOV R135, RZ ;  /* 0x000000ff00877202 */ /* 0x000fe20000000f00 */
[----:B-1----:R-:W-:Y:S06]  /*12b0*/  @P1 BRA `(.L_x_11) ;  /* 0x0000000000081947 */ /* 0x002fec0003800000 */
[----:B------:R-:W1:Y:S02]  /*12c0*/  SYNCS.PHASECHK.TRANS64.TRYWAIT P1, [R0+URZ+0x2d830], R3 ;  /* 0x02d83003000075a7 */ /* 0x000e64000802017f */
[----:B-1----:R-:W-:Y:S05]  /*12d0*/  @!P1 BRA `(.L_x_12) ;  /* 0x000000a400549947 */ /* 0x002fea0003800000 */
.L_x_11:
[----:B------:R-:W-:Y:S05]  /*12e0*/  WARPSYNC.ALL ;  /* 0x0000000000007948 */ /* 0x000fea0003800000 */
[----:B------:R-:W-:Y:S01]  /*12f0*/  UIADD3 UR4, UR40, 0x15400, URZ ;  /* 0x0001540028047890 */ /* 0x000fe2000fffe03f */
[----:B------:R-:W-:Y:S01]  /*1300*/  WARPGROUP.ARRIVE ;  /* 0x00000000000079c5 */ /* 0x000fe20000000000 */
[----:B------:R-:W-:Y:S02]  /*1310*/  ULEA UR52, UR52, UR40, 0xc ;  /* 0x0000002834347291 */ /* 0x000fe4000f8e603f */
[----:B------:R-:W-:Y:S02]  /*1320*/  USHF.R.U32.HI UR4, URZ, 0x4, UR4 ;  /* 0x000000043f047899 */ /* 0x000fe40008011604 */
[----:B------:R-:W-:-:S02]  /*1330*/  UIADD3 UR52, UR52, 0xc400, URZ ;  /* 0x0000c40034347890 */ /* 0x000fc4000fffe03f */
[----:B------:R-:W-:Y:S02]  /*1340*/  ULOP3.LUT UR4, UR4, 0x3fff, URZ, 0xc0, !UPT ;  /* 0x00003fff04047892 */ /* 0x000fe4000f8ec03f */
[----:B------:R-:W-:Y:S02]  /*1350*/  USHF.R.U32.HI UR52, URZ, 0x4, UR52 ;  /* 0x000000043f347899 */ /* 0x000fe40008011634 */
[----:B------:R-:W-:Y:S02]  /*1360*/  ULOP3.LUT UR32, UR4, 0x10000, URZ, 0xfc, !UPT ;  /* 0x0001000004207892 */ /* 0x000fe4000f8efc3f */
[----:B------:R-:W-:Y:S02]  /*1370*/  ULOP3.LUT UR52, UR52, 0x3fff, URZ, 0xc0, !UPT ;  /* 0x00003fff34347892 */ /* 0x000fe4000f8ec03f */
[----:B------:R-:W-:Y:S02]  /*1380*/  UIMAD UR6, UR44, 0x600, UR32 ;  /* 0x000006002c0678a4 */ /* 0x000fe4000f8e0220 */
[----:B------:R-:W-:Y:S01]  /*1390*/  ULOP3.LUT UR4, UR52, 0x10000, URZ, 0xfc, !UPT ;  /* 0x0001000034047892 */ /* 0x000fe2000f8efc3f */
[----:B------:R-:W-:Y:S01]  /*13a0*/  UMOV UR7, 0x80000020 ;  /* 0x8000002000077882 */ /* 0x000fe20000000000 */
[----:B------:R-:W-:-:S02]  /*13b0*/  UMOV UR5, 0x80000020 ;  /* 0x8000002000057882 */ /* 0x000fc40000000000 */
[----:B------:R-:W-:Y:S02]  /*13c0*/  UIADD3 UR8, UR4, 0x2, URZ ;  /* 0x0000000204087890 */ /* 0x000fe4000fffe03f */
[----:B------:R-:W-:Y:S01]  /*13d0*/  UIADD3 UR10, UR6, 0x2, URZ ;  /* 0x00000002060a7890 */ /* 0x000fe2000fffe03f */
[----:B------:R-:W-:Y:S02]  /*13e0*/  UMOV UR9, 0x80000020 ;  /* 0x8000002000097882 */ /* 0x000fe40000000000 */
[----:B------:R-:W-:Y:S01]  /*13f0*/  HGMMA.64x128x16.F32 R24, gdesc[UR4], RZ, !UPT, gsb0 ;  /* 0x01e00000041879f0 */ /* 0x000fe2000c0008ff */
[----:B------:R-:W-:Y:S01]  /*1400*/  UMOV UR11, 0x80000020 ;  /* 0x80000020000b7882 */ /* 0x000fe20000000000 */
[----:B------:R-:W-:Y:S02]  /*1410*/  UIADD3 UR12, UR4, 0x300, URZ ;  /* 0x00000300040c7890 */ /* 0x000fe4000fffe03f */
[----:B------:R-:W-:Y:S01]  /*1420*/  UIADD3 UR14, UR6, 0x200, URZ ;  /* 0x00000200060e7890 */ /* 0x000fe2000fffe03f */
[----:B------:R-:W-:Y:S01]  /*1430*/  UMOV UR13, 0x80000020 ;  /* 0x80000020000d7882 */ /* 0x000fe20000000000 */
[----:B------:R-:W-:Y:S01]  /*1440*/  UMOV UR15, 0x80000020 ;  /* 0x80000020000f7882 */ /* 0x000fe20000000000 */
[----:B------:R-:W-:-:S02]  /*1450*/  UIADD3 UR16, UR4, 0x302, URZ ;  /* 0x0000030204107890 */ /* 0x000fc4000fffe03f */
[----:B------:R-:W-:Y:S01]  /*1460*/  UIADD3 UR18, UR6, 0x202, URZ ;  /* 0x0000020206127890 */ /* 0x000fe2000fffe03f */
[----:B------:R-:W-:Y:S01]  /*1470*/  UMOV UR17, 0x80000020 ;  /* 0x8000002000117882 */ /* 0x000fe20000000000 */
[----:B------:R-:W-:Y:S01]  /*1480*/  UMOV UR19, 0x80000020 ;  /* 0x8000002000137882 */ /* 0x000fe20000000000 */
[----:B------:R-:W-:Y:S02]  /*1490*/  UIADD3 UR20, UR4, 0x600, URZ ;  /* 0x0000060004147890 */ /* 0x000fe4000fffe03f */
[----:B------:R-:W-:Y:S01]  /*14a0*/  UIADD3 UR22, UR6, 0x400, URZ ;  /* 0x0000040006167890 */ /* 0x000fe2000fffe03f */
[----:B------:R-:W-:Y:S01]  /*14b0*/  UMOV UR21, 0x80000020 ;  /* 0x8000002000157882 */ /* 0x000fe20000000000 */
[----:B------:R-:W-:Y:S01]  /*14c0*/  UMOV UR23, 0x80000020 ;  /* 0x8000002000177882 */ /* 0x000fe20000000000 */
[----:B------:R-:W-:Y:S02]  /*14d0*/  UIADD3 UR24, UR4, 0x602, URZ ;  /* 0x0000060204187890 */ /* 0x000fe4000fffe03f */
[----:B------:R-:W-:Y:S01]  /*14e0*/  UIADD3 UR26, UR6, 0x402, URZ ;  /* 0x00000402061a7890 */ /* 0x000fe2000fffe03f */
[----:B------:R-:W-:Y:S01]  /*14f0*/  UMOV UR25, 0x80000020 ;  /* 0x8000002000197882 */ /* 0x000fe20000000000 */
[----:B------:R-:W-:Y:S01]  /*1500*/  UMOV UR27, 0x80000020 ;  /* 0x80000020001b7882 */ /* 0x000fe20000000000 */
[----:B------:R-:W-:-:S02]  /*1510*/  WARPGROUP.DEPBAR.LE gsb0, 0x0 ;  /* 0x00008000000079c5 */ /* 0x000fc40000010000 */
[----:B------:R-:W-:-:S06]  /*1520*/  WARPGROUP.ARRIVE ;  /* 0x00000000000079c5 */ /* 0x000fcc0000000000 */
[----:B------:R-:W-:Y:S03]  /*1530*/  HGMMA.64x128x16.F32 R24, gdesc[UR8], R24, gsb0 ;  /* 0x01e00000081879f0 */ /* 0x000fe60008000818 */
[----:B------:R-:W-:Y:S02]  /*1540*/  WARPGROUP.DEPBAR.LE gsb0, 0x0 ;  /* 0x00008000000079c5 */ /* 0x000fe40000010000 */
[----:B------:R-:W-:-:S07]  /*1550*/  WARPGROUP.ARRIVE ;  /* 0x00000000000079c5 */ /* 0x000fce0000000000 */
        /* <DEDUP_REMOVED lines=11> */
[----:B------:R-:W-:Y:S05]  /*1610*/  @!P0 BRA `(.L_x_13) ;  /* 0x0000000000048947 */ /* 0x000fea0003800000 */
[----:B------:R-:W-:Y:S01]  /*1620*/  BPT.TRAP 0x1 ;  /* 0x000000040000795c */ /* 0x000fe20000300000 */
.L_x_13:
[----:B------:R-:W-:Y:S01]  /*1630*/  ULDC UR6, c[0x0][0x9d8] ;  /* 0x0002760000067ab9 */ /* 0x000fe20000000800 */
[----:B------:R-:W-:Y:S01]  /*1640*/  ULDC UR33, c[0x0][0x988] ;  /* 0x0002620000217ab9 */ /* 0x000fe20000000800 */
[----:B------:R-:W-:Y:S01]  /*1650*/  FMUL.FTZ R5, R24, UR6 ;  /* 0x0000000618057c20 */ /* 0x000fe20008410000 */
[----:B------:R-:W-:Y:S01]  /*1660*/  FMUL.FTZ R6, R25, UR6 ;  /* 0x0000000619067c20 */ /* 0x000fe20008410000 */
[----:B------:R-:W-:Y:S01]  /*1670*/  FMUL.FTZ R11, R28, UR6 ;  /* 0x000000061c0b7c20 */ /* 0x000fe20008410000 */
[----:B------:R-:W-:Y:S01]  /*1680*/  FMUL.FTZ R4, R27, UR6 ;  /* 0x000000061b047c20 */ /* 0x000fe20008410000 */
[----:B------:R-:W-:Y:S01]  /*1690*/  FMUL.FTZ R27, R47, UR6 ;  /* 0x000000062f1b7c20 */ /* 0x000fe20008410000 */
[----:B------:R-:W-:Y:S01]  /*16a0*/  FMUL.FTZ R47, R66, UR6 ;  /* 0x00000006422f7c20 */ /* 0x000fe20008410000 */
[----:B------:R-:W2:Y:S01]  /*16b0*/  MUFU.TANH R5, R5 ;  /* 0x0000000500057308 */ /* 0x000ea20000002400 */
[----:B------:R-:W-:Y:S01]  /*16c0*/  FMUL.FTZ R12, R29, UR6 ;  /* 0x000000061d0c7c20 */ /* 0x000fe20008410000 */
[----:B------:R-:W-:Y:S01]  /*16d0*/  FMUL.FTZ R25, R36, UR6 ;  /* 0x0000000624197c20 */ /* 0x000fe20008410000 */
[----:B------:R-:W-:Y:S01]  /*16e0*/  FMUL.FTZ R66, R69, UR6 ;  /* 0x0000000645427c20 */ /* 0x000fe20008410000 */
[----:B------:R-:W-:Y:S01]  /*16f0*/  FMUL.FTZ R36, R54, UR6 ;  /* 0x0000000636247c20 */ /* 0x000fe20008410000 */
[----:B------:R-:W-:Y:S01]  /*1700*/  FMUL.FTZ R69, R73, UR6 ;  /* 0x0000000649457c20 */ /* 0x000fe20008410000 */
[----:B------:R-:W-:-:S02]  /*1710*/  VIADD R73, R144, UR51 ;  /* 0x0000003390497c36 */ /* 0x000fc40008000000 */
[----:B------:R-:W-:Y:S01]  /*1720*/  FMUL.FTZ R15, R32, UR6 ;  /* 0x00000006200f7c20 */ /* 0x000fe20008410000 */
[----:B------:R-:W3:Y:S01]  /*1730*/  MUFU.TANH R6, R6 ;  /* 0x0000000600067308 */ /* 0x000ee20000002400 */
[----:B------:R-:W-:Y:S02]  /*1740*/  IMAD.U32 R54, RZ, RZ, UR50 ;  /* 0x00000032ff367e24 */ /* 0x000fe4000f8e00ff */
[----:B01----:R-:W-:Y:S01]  /*1750*/  FMUL.FTZ R3, R26, UR6 ;  /* 0x000000061a037c20 */ /* 0x003fe20008410000 */
[----:B------:R-:W-:Y:S01]  /*1760*/  FMUL.FTZ R20, R33, UR6 ;  /* 0x0000000621147c20 */ /* 0x000fe20008410000 */
[----:B------:R-:W-:Y:S01]  /*1770*/  FMUL.FTZ R33, R45, UR6 ;  /* 0x000000062d217c20 */ /* 0x000fe20008410000 */
[----:B------:R-:W-:Y:S02]  /*1780*/  IMAD R73, R54, -0x80, R73 ;  /* 0xffffff8036497824 */ /* 0x000fe400078e0249 */
[----:B------:R-:W-:Y:S01]  /*1790*/  FMUL.FTZ R45, R57, UR6 ;  /* 0x00000006392d7c20 */ /* 0x000fe20008410000 */
[----:B------:R-:W-:Y:S01]  /*17a0*/  FMUL.FTZ R7, R30, UR6 ;  /* 0x000000061e077c20 */ /* 0x000fe20008410000 */
[----:B------:R-:W0:Y:S01]  /*17b0*/  MUFU.TANH R11, R11 ;  /* 0x0000000b000b7308 */ /* 0x000e220000002400 */
[----:B------:R-:W-:Y:S01]  /*17c0*/  FMUL.FTZ R26, R37, UR6 ;  /* 0x00000006251a7c20 */ /* 0x000fe20008410000 */
[C---:B------:R-:W-:Y:S01]  /*17d0*/  ISETP.GT.AND P2, PT, R73.reuse, RZ, PT ;  /* 0x000000ff4900720c */ /* 0x040fe20003f44270 */
[----:B------:R-:W-:Y:S01]  /*17e0*/  FMUL.FTZ R28, R46, UR6 ;  /* 0x000000062e1c7c20 */ /* 0x000fe20008410000 */
[C---:B------:R-:W-:Y:S01]  /*17f0*/  ISETP.GT.AND P1, PT, R73.reuse, 0x1, PT ;  /* 0x000000014900780c */ /* 0x040fe20003f24270 */
[----:B------:R-:W-:Y:S01]  /*1800*/  FMUL.FTZ R46, R56, UR6 ;  /* 0x00000006382e7c20 */ /* 0x000fe20008410000 */
[----:B------:R-:W-:Y:S01]  /*1810*/  ISETP.GT.AND P6, PT, R73, 0x8, PT ;  /* 0x000000084900780c */ /* 0x000fe20003fc4270 */
[----:B------:R-:W-:Y:S01]  /*1820*/  FMUL.FTZ R8, R31, UR6 ;  /* 0x000000061f087c20 */ /* 0x000fe20008410000 */
[----:B------:R-:W1:Y:S01]  /*1830*/  MUFU.TANH R12, R12 ;  /* 0x0000000c000c7308 */ /* 0x000e620000002400 */
[----:B--2---:R-:W-:Y:S01]  /*1840*/  FSEL R54, R5, -INF , P2 ;  /* 0xff80000005367808 */ /* 0x004fe20001000000 */
[----:B------:R-:W-:Y:S01]  /*1850*/  FMUL.FTZ R30, R40, UR6 ;  /* 0x00000006281e7c20 */ /* 0x000fe20008410000 */
[----:B---3--:R-:W-:Y:S01]  /*1860*/  FSEL R57, R6, -INF , P1 ;  /* 0xff80000006397808 */ /* 0x008fe20000800000 */
[----:B------:R-:W-:Y:S01]  /*1870*/  FMUL.FTZ R14, R39, UR6 ;  /* 0x00000006270e7c20 */ /* 0x000fe20008410000 */
[----:B------:R-:W-:Y:S01]  /*1880*/  ISETP.GT.AND P5, PT, R73, 0x9, PT ;  /* 0x000000094900780c */ /* 0x000fe20003fa4270 */
[----:B------:R-:W-:Y:S01]  /*1890*/  FMUL.FTZ R39, R58, UR6 ;  /* 0x000000063a277c20 */ /* 0x000fe20008410000 */
[----:B------:R-:W-:Y:S01]  /*18a0*/  FMNMX.FTZ R5, R54, R57, !PT ;  /* 0x0000003936057209 */ /* 0x000fe20007810000 */
[----:B------:R-:W2:Y:S01]  /*18b0*/  MUFU.TANH R15, R15 ;  /* 0x0000000f000f7308 */ /* 0x000ea20000002400 */
[----:B0-----:R-:W-:Y:S01]  /*18c0*/  FSEL R56, R11, -INF , P6 ;  /* 0xff8000000b387808 */ /* 0x001fe20003000000 */
[----:B------:R-:W-:Y:S01]  /*18d0*/  FMUL.FTZ R9, R34, UR6 ;  /* 0x0000000622097c20 */ /* 0x000fe20008410000 */
[----:B------:R-:W-:Y:S01]  /*18e0*/  ISETP.GT.AND P4, PT, R73, 0x10, PT ;  /* 0x000000104900780c */ /* 0x000fe20003f84270 */
[----:B------:R-:W-:Y:S01]  /*18f0*/  FMUL.FTZ R29, R41, UR6 ;  /* 0x00000006291d7c20 */ /* 0x000fe20008410000 */
[----:B------:R-:W-:Y:S01]  /*1900*/  FMNMX.FTZ R5, R56, R5, !PT ;  /* 0x0000000538057209 */ /* 0x000fe20007810000 */
[----:B------:R-:W-:Y:S01]  /*1910*/  FMUL.FTZ R40, R59, UR6 ;  /* 0x000000063b287c20 */ /* 0x000fe20008410000 */
[----:B------:R-:W-:Y:S01]  /*1920*/  FMUL.FTZ R10, R35, UR6 ;  /* 0x00000006230a7c20 */ /* 0x000fe20008410000 */
[----:B------:R-:W0:Y:S01]  /*1930*/  MUFU.TANH R3, R3 ;  /* 0x0000000300037308 */ /* 0x000e220000002400 */
[----:B-1----:R-:W-:Y:S01]  /*1940*/  FSEL R58, R12, -INF , P5 ;  /* 0xff8000000c3a7808 */ /* 0x002fe20002800000 */
[----:B------:R-:W-:Y:S01]  /*1950*/  FMUL.FTZ R34, R44, UR6 ;  /* 0x000000062c227c20 */ /* 0x000fe20008410000 */
[----:B------:R-:W-:Y:S01]  /*1960*/  ISETP.GT.AND P3, PT, R73, 0x11, PT ;  /* 0x000000114900780c */ /* 0x000fe20003f64270 */
[----:B------:R-:W-:Y:S01]  /*1970*/  FMUL.FTZ R32, R50, UR6 ;  /* 0x0000000632207c20 */ /* 0x000fe20008410000 */
[----:B------:R-:W-:Y:S01]  /*1980*/  FMNMX.FTZ R6, R58, R5, !PT ;  /* 0x000000053a067209 */ /* 0x000fe20007810000 */
[----:B------:R-:W-:Y:S01]  /*1990*/  FMUL.FTZ R50, R60, UR6 ;  /* 0x000000063c327c20 */ /* 0x000fe20008410000 */
[----:B------:R-:W-:Y:S01]  /*19a0*/  FMUL.FTZ R13, R38, UR6 ;  /* 0x00000006260d7c20 */ /* 0x000fe20008410000 */
[----:B------:R-:W1:Y:S01]  /*19b0*/  MUFU.TANH R20, R20 ;  /* 0x0000001400147308 */ /* 0x000e620000002400 */
[----:B--2---:R-:W-:Y:S01]  /*19c0*/  FSEL R59, R15, -INF , P4 ;  /* 0xff8000000f3b7808 */ /* 0x004fe20002000000 */
[----:B------:R-:W-:Y:S01]  /*19d0*/  FMUL.FTZ R37, R49, UR6 ;  /* 0x0000000631257c20 */ /* 0x000fe20008410000 */
[----:B------:R-:W-:Y:S01]  /*19e0*/  FMUL.FTZ R49, R61, UR6 ;  /* 0x000000063d317c20 */ /* 0x000fe20008410000 */
[----:B------:R-:W-:Y:S01]  /*19f0*/  FMUL.FTZ R38, R48, UR6 ;  /* 0x0000000630267c20 */ /* 0x000fe20008410000 */
[----:B------:R-:W-:Y:S01]  /*1a00*/  FMNMX.FTZ R5, R59, R6, !PT ;  /* 0x000000063b057209 */ /* 0x000fe20007810000 */
[----:B------:R-:W-:Y:S01]  /*1a10*/  FMUL.FTZ R35, R55, UR6 ;  /* 0x0000000637237c20 */ /* 0x000fe20008410000 */
[----:B------:R-:W-:Y:S01]  /*1a20*/  FMUL.FTZ R55, R64, UR6 ;  /* 0x0000000640377c20 */ /* 0x000fe20008410000 */
[----:B------:R-:W2:Y:S01]  /*1a30*/  MUFU.TANH R4, R4 ;  /* 0x0000000400047308 */ /* 0x000ea20000002400 */
[----:B0-----:R-:W-:Y:S01]  /*1a40*/  FSEL R3, R3, -INF , P2 ;  /* 0xff80000003037808 */ /* 0x001fe20001000000 */
[----:B------:R-:W-:Y:S01]  /*1a50*/  FMUL.FTZ R21, R42, UR6 ;  /* 0x000000062a157c20 */ /* 0x000fe20008410000 */
[----:B------:R-:W-:Y:S01]  /*1a60*/  ISETP.GT.AND P2, PT, R73, 0x18, PT ;  /* 0x000000184900780c */ /* 0x000fe20003f44270 */
[----:B------:R-:W-:Y:S01]  /*1a70*/  FMUL.FTZ R48, R67, UR6 ;  /* 0x0000000643307c20 */ /* 0x000fe20008410000 */
[----:B------:R-:W-:Y:S01]  /*1a80*/  FMUL.FTZ R24, R43, UR6 ;  /* 0x000000062b187c20 */ /* 0x000fe20008410000 */
[----:B------:R-:W-:Y:S01]  /*1a90*/  FMUL.FTZ R42, R52, UR6 ;  /* 0x00000006342a7c20 */ /* 0x000fe20008410000 */
[----:B------:R-:W-:Y:S01]  /*1aa0*/  FMUL.FTZ R41, R53, UR6 ;  /* 0x0000000635297c20 */ /* 0x000fe20008410000 */
[----:B------:R-:W0:Y:S01]  /*1ab0*/  MUFU.TANH R25, R25 ;  /* 0x0000001900197308 */ /* 0x000e220000002400 */
[----:B-1----:R-:W-:Y:S01]  /*1ac0*/  FSEL R60, R20, -INF , P3 ;  /* 0xff800000143c7808 */ /* 0x002fe20001800000 */
[----:B------:R-:W-:Y:S01]  /*1ad0*/  FMUL.FTZ R53, R65, UR6 ;  /* 0x0000000641357c20 */ /* 0x000fe20008410000 */
[----:B------:R-:W-:Y:S01]  /*1ae0*/  FMUL.FTZ R65, R68, UR6 ;  /* 0x0000000644417c20 */ /* 0x000fe20008410000 */
[----:B------:R-:W-:Y:S01]  /*1af0*/  FMUL.FTZ R52, R70, UR6 ;  /* 0x0000000646347c20 */ /* 0x000fe20008410000 */
[----:B------:R-:W-:Y:S01]  /*1b00*/  FMNMX.FTZ R6, R60, R5, !PT ;  /* 0x000000053c067209 */ /* 0x000fe20007810000 */
[----:B------:R-:W-:Y:S01]  /*1b10*/  FMUL.FTZ R31, R51, UR6 ;  /* 0x00000006331f7c20 */ /* 0x000fe20008410000 */
[----:B------:R-:W-:Y:S01]  /*1b20*/  FMUL.FTZ R51, R71, UR6 ;  /* 0x0000000647337c20 */ /* 0x000fe20008410000 */
[----:B------:R-:W1:Y:S01]  /*1b30*/  MUFU.TANH R7, R7 ;  /* 0x0000000700077308 */ /* 0x000e620000002400 */
[----:B--2---:R-:W-:Y:S01]  /*1b40*/  FSEL R4, R4, -INF , P1 ;  /* 0xff80000004047808 */ /* 0x004fe20000800000 */
[----:B------:R-:W-:Y:S01]  /*1b50*/  FMUL.FTZ R44, R62, UR6 ;  /* 0x000000063e2c7c20 */ /* 0x000fe20008410000 */
[----:B------:R-:W-:Y:S01]  /*1b60*/  ISETP.GT.AND P1, PT, R73, 0x19, PT ;  /* 0x000000194900780c */ /* 0x000fe20003f24270 */
[----:B------:R-:W-:Y:S01]  /*1b70*/  FMUL.FTZ R43, R63, UR6 ;  /* 0x000000063f2b7c20 */ /* 0x000fe20008410000 */
[----:B------:R-:W-:Y:S01]  /*1b80*/  FMUL.FTZ R72, R72, UR6 ;  /* 0x0000000648487c20 */ /* 0x000fe20008410000 */
[----:B------:R-:W-:Y:S01]  /*1b90*/  FMUL.FTZ R76, R76, UR6 ;  /* 0x000000064c4c7c20 */ /* 0x000fe20008410000 */
[----:B------:R-:W-:Y:S01]  /*1ba0*/  FMUL.FTZ R62, R75, UR6 ;  /* 0x000000064b3e7c20 */ /* 0x000fe20008410000 */
[----:B------:R-:W2:Y:S01]  /*1bb0*/  MUFU.TANH R26, R26 ;  /* 0x0000001a001a7308 */ /* 0x000ea20000002400 */
[----:B0-----:R-:W-:Y:S01]  /*1bc0*/  FSEL R61, R25, -INF , P2 ;  /* 0xff800000193d7808 */ /* 0x001fe20001000000 */
[----:B------:R-:W-:Y:S01]  /*1bd0*/  FMUL.FTZ R75, R77, UR6 ;  /* 0x000000064d4b7c20 */ /* 0x000fe20008410000 */
[----:B------:R-:W-:Y:S01]  /*1be0*/  FMUL.FTZ R63, R74, UR6 ;  /* 0x000000064a3f7c20 */ /* 0x000fe20008410000 */
[----:B------:R-:W-:Y:S01]  /*1bf0*/  FMUL.FTZ R74, R80, UR6 ;  /* 0x00000006504a7c20 */ /* 0x000fe20008410000 */
[----:B------:R-:W-:Y:S01]  /*1c00*/  FMUL.FTZ R77, R81, UR6 ;  /* 0x00000006514d7c20 */ /* 0x000fe20008410000 */
        /* <DEDUP_REMOVED lines=9> */
[----:B------:R-:W-:Y:S01]  /*1ca0*/  P2R R88, PR, RZ, 0x1 ;  /* 0x00000001ff587803 */ /* 0x000fe20000000000 */
[----:B------:R-:W1:Y:S01]  /*1cb0*/  MUFU.TANH R30, R30 ;  /* 0x0000001e001e7308 */ /* 0x000e620000002400 */
[----:B--2---:R-:W-:Y:S01]  /*1cc0*/  FSEL R64, R26, -INF , P1 ;  /* 0xff8000001a407808 */ /* 0x004fe20000800000 */
[----:B------:R-:W-:Y:S01]  /*1cd0*/  FMUL.FTZ R83, R83, UR6 ;  /* 0x0000000653537c20 */ /* 0x000fe20008410000 */
[----:B------:R-:W-:Y:S01]  /*1ce0*/  FMUL.FTZ R86, R86, UR6 ;  /* 0x0000000656567c20 */ /* 0x000fe20008410000 */
[----:B------:R-:W-:Y:S01]  /*1cf0*/  FMUL.FTZ R87, R87, UR6 ;  /* 0x0000000657577c20 */ /* 0x000fe20008410000 */
[----:B------:R-:W-:Y:S01]  /*1d00*/  R2UR UR6, R0 ;  /* 0x00000000000672ca */ /* 0x000fe200000e0000 */
[----:B------:R-:W-:Y:S01]  /*1d10*/  UISETP.GE.AND UP0, UPT, UR51, 0x81, UPT ;  /* 0x000000813300788c */ /* 0x000fe2000bf06270 */
[--C-:B------:R-:W-:Y:S01]  /*1d20*/  IMAD.MOV.U32 R134, RZ, RZ, R135.reuse ;  /* 0x000000ffff867224 */ /* 0x100fe200078e0087 */
[----:B------:R-:W2:Y:S01]  /*1d30*/  MUFU.TANH R9, R9 ;  /* 0x0000000900097308 */ /* 0x000ea20000002400 */
[----:B0-----:R-:W-:Y:S01]  /*1d40*/  FSEL R6, R8, -INF , P5 ;  /* 0xff80000008067808 */ /* 0x001fe20002800000 */
[--C-:B------:R-:W-:Y:S01]  /*1d50*/  IMAD.MOV.U32 R133, RZ, RZ, R135.reuse ;  /* 0x000000ffff857224 */ /* 0x100fe200078e0087 */
[----:B------:R-:W-:Y:S01]  /*1d60*/  ISETP.GT.AND P5, PT, R73, 0x21, PT ;  /* 0x000000214900780c */ /* 0x000fe20003fa4270 */
[--C-:B------:R-:W-:Y:S01]  /*1d70*/  IMAD.MOV.U32 R131, RZ, RZ, R135.reuse ;  /* 0x000000ffff837224 */ /* 0x100fe200078e0087 */
[----:B------:R-:W-:Y:S01]  /*1d80*/  FMNMX.FTZ R8, R64, R7, !PT ;  /* 0x0000000740087209 */ /* 0x000fe20007810000 */
[--C-:B------:R-:W-:Y:S01]  /*1d90*/  IMAD.MOV.U32 R130, RZ, RZ, R135.reuse ;  /* 0x000000ffff827224 */ /* 0x100fe200078e0087 */
[-C--:B------:R-:W-:Y:S01]  /*1da0*/  MOV R132, R135.reuse ;  /* 0x0000008700847202 */ /* 0x080fe20000000f00 */
[----:B------:R-:W0:Y:S01]  /*1db0*/  MUFU.TANH R29, R29 ;  /* 0x0000001d001d7308 */ /* 0x000e220000002400 */
[----:B-1----:R-:W-:Y:S01]  /*1dc0*/  FSEL R67, R30, -INF , P6 ;  /* 0xff8000001e437808 */ /* 0x002fe20003000000 */
[----:B------:R-:W-:Y:S01]  /*1dd0*/  UIADD3 UR6, UR6, 0x2d840, URZ ;  /* 0x0002d84006067890 */ /* 0x000fe2000fffe03f */
[--C-:B------:R-:W-:Y:S01]  /*1de0*/  IMAD.MOV.U32 R129, RZ, RZ, R135.reuse ;  /* 0x000000ffff817224 */ /* 0x100fe200078e0087 */
[-C--:B------:R-:W-:Y:S01]  /*1df0*/  MOV R127, R135.reuse ;  /* 0x00000087007f7202 */ /* 0x080fe20000000f00 */
[--C-:B------:R-:W-:Y:S01]  /*1e00*/  IMAD.MOV.U32 R128, RZ, RZ, R135.reuse ;  /* 0x000000ffff807224 */ /* 0x100fe200078e0087 */
[----:B------:R-:W-:Y:S01]  /*1e10*/  UPRMT UR6, UR41, 0x654, UR6 ;  /* 0x0000065429067896 */ /* 0x000fe20008000006 */
[--C-:B------:R-:W-:Y:S01]  /*1e20*/  IMAD.MOV.U32 R126, RZ, RZ, R135.reuse ;  /* 0x000000ffff7e7224 */ /* 0x100fe200078e0087 */
[----:B------:R-:W1:Y:S01]  /*1e30*/  MUFU.TANH R10, R10 ;  /* 0x0000000a000a7308 */ /* 0x000e620000002400 */
[----:B--2---:R-:W-:Y:S01]  /*1e40*/  FSEL R7, R9, -INF , P4 ;  /* 0xff80000009077808 */ /* 0x004fe20002000000 */
[--C-:B------:R-:W-:Y:S01]  /*1e50*/  IMAD.MOV.U32 R125, RZ, RZ, R135.reuse ;  /* 0x000000ffff7d7224 */ /* 0x100fe200078e0087 */
[----:B------:R-:W-:Y:S01]  /*1e60*/  ISETP.GT.AND P4, PT, R73, 0x28, PT ;  /* 0x000000284900780c */ /* 0x000fe20003f84270 */
[--C-:B------:R-:W-:Y:S01]  /*1e70*/  IMAD.MOV.U32 R124, RZ, RZ, R135.reuse ;  /* 0x000000ffff7c7224 */ /* 0x100fe200078e0087 */
[----:B------:R-:W-:Y:S01]  /*1e80*/  FMNMX.FTZ R9, R67, R8, !PT ;  /* 0x0000000843097209 */ /* 0x000fe20007810000 */
[--C-:B------:R-:W-:Y:S01]  /*1e90*/  IMAD.MOV.U32 R123, RZ, RZ, R135.reuse ;  /* 0x000000ffff7b7224 */ /* 0x100fe200078e0087 */
[----:B------:R-:W-:Y:S01]  /*1ea0*/  SYNCS.ARRIVE.TRANS64.RED.A1T0 RZ, [UR6], RZ ;  /* 0x000000ffffff79a7 */ /* 0x000fe20008100406 */
[----:B------:R-:W2:Y:S01]  /*1eb0*/  MUFU.TANH R34, R34 ;  /* 0x0000002200227308 */ /* 0x000ea20000002400 */
[----:B0-----:R-:W-:Y:S01]  /*1ec0*/  FSEL R68, R29, -INF , P5 ;  /* 0xff8000001d447808 */ /* 0x001fe20002800000 */
[--C-:B------:R-:W-:Y:S01]  /*1ed0*/  IMAD.MOV.U32 R121, RZ, RZ, R135.reuse ;  /* 0x000000ffff797224 */ /* 0x100fe200078e0087 */
[----:B------:R-:W-:Y:S01]  /*1ee0*/  MOV R122, R135 ;  /* 0x00000087007a7202 */ /* 0x000fe20000000f00 */
[--C-:B------:R-:W-:Y:S01]  /*1ef0*/  IMAD.MOV.U32 R120, RZ, RZ, R135.reuse ;  /* 0x000000ffff787224 */ /* 0x100fe200078e0087 */
[----:B------:R-:W-:Y:S01]  /*1f00*/  FMNMX.FTZ R11, R68, R9, !PT ;  /* 0x00000009440b7209 */ /* 0x000fe20007810000 */
[--C-:B------:R-:W-:Y:S01]  /*1f10*/  IMAD.MOV.U32 R119, RZ, RZ, R135.reuse ;  /* 0x000000ffff777224 */ /* 0x100fe200078e0087 */
[-C--:B------:R-:W-:Y:S01]  /*1f20*/  MOV R117, R135.reuse ;  /* 0x0000008700757202 */ /* 0x080fe20000000f00 */
[----:B------:R-:W0:Y:S01]  /*1f30*/  MUFU.TANH R13, R13 ;  /* 0x0000000d000d7308 */ /* 0x000e220000002400 */
[----:B-1----:R-:W-:Y:S01]  /*1f40*/  FSEL R8, R10, -INF , P3 ;  /* 0xff8000000a087808 */ /* 0x002fe20001800000 */
[--C-:B------:R-:W-:Y:S01]  /*1f50*/  IMAD.MOV.U32 R118, RZ, RZ, R135.reuse ;  /* 0x000000ffff767224 */ /* 0x100fe200078e0087 */
[----:B------:R-:W-:Y:S01]  /*1f60*/  ISETP.GT.AND P3, PT, R73, 0x29, PT ;  /* 0x000000294900780c */ /* 0x000fe20003f64270 */
[--C-:B------:R-:W-:Y:S01]  /*1f70*/  IMAD.MOV.U32 R116, RZ, RZ, R135.reuse ;  /* 0x000000ffff747224 */ /* 0x100fe200078e0087 */
[-C--:B------:R-:W-:Y:S01]  /*1f80*/  MOV R112, R135.reuse ;  /* 0x0000008700707202 */ /* 0x080fe20000000f00 */
[--C-:B------:R-:W-:Y:S01]  /*1f90*/  IMAD.MOV.U32 R115, RZ, RZ, R135.reuse ;  /* 0x000000ffff737224 */ /* 0x100fe200078e0087 */
[-C--:B------:R-:W-:Y:S01]  /*1fa0*/  MOV R107, R135.reuse ;  /* 0x00000087006b7202 */ /* 0x080fe20000000f00 */
[----:B------:R-:W1:Y:S01]  /*1fb0*/  MUFU.TANH R33, R33 ;  /* 0x0000002100217308 */ /* 0x000e620000002400 */
[----:B--2---:R-:W-:Y:S01]  /*1fc0*/  FSEL R70, R34, -INF , P4 ;  /* 0xff80000022467808 */ /* 0x004fe20002000000 */
[--C-:B------:R-:W-:Y:S01]  /*1fd0*/  IMAD.MOV.U32 R114, RZ, RZ, R135.reuse ;  /* 0x000000ffff727224 */ /* 0x100fe200078e0087 */
[----:B------:R-:W-:Y:S01]  /*1fe0*/  MOV R102, R135 ;  /* 0x0000008700667202 */ /* 0x000fe20000000f00 */
[--C-:B------:R-:W-:Y:S01]  /*1ff0*/  IMAD.MOV.U32 R113, RZ, RZ, R135.reuse ;  /* 0x000000ffff717224 */ /* 0x100fe200078e0087 */
[----:B------:R-:W-:Y:S01]  /*2000*/  FMNMX.FTZ R12, R70, R11, !PT ;  /* 0x0000000b460c7209 */ /* 0x000fe20007810000 */
[--C-:B------:R-:W-:Y:S01]  /*2010*/  IMAD.MOV.U32 R111, RZ, RZ, R135.reuse ;  /* 0x000000ffff6f7224 */ /* 0x100fe200078e0087 */
[-C--:B------:R-:W-:Y:S01]  /*2020*/  MOV R97, R135.reuse ;  /* 0x0000008700617202 */ /* 0x080fe20000000f00 */
[----:B------:R-:W2:Y:S01]  /*2030*/  MUFU.TANH R14, R14 ;  /* 0x0000000e000e7308 */ /* 0x000ea20000002400 */
[----:B0-----:R-:W-:Y:S01]  /*2040*/  FSEL R9, R13, -INF , P2 ;  /* 0xff8000000d097808 */ /* 0x001fe20001000000 */
[--C-:B------:R-:W-:Y:S01]  /*2050*/  IMAD.MOV.U32 R110, RZ, RZ, R135.reuse ;  /* 0x000000ffff6e7224 */ /* 0x100fe200078e0087 */
[----:B------:R-:W-:Y:S01]  /*2060*/  ISETP.GT.AND P2, PT, R73, 0x30, PT ;  /* 0x000000304900780c */ /* 0x000fe20003f44270 */
[--C-:B------:R-:W-:Y:S01]  /*2070*/  IMAD.MOV.U32 R109, RZ, RZ, R135.reuse ;  /* 0x000000ffff6d7224 */ /* 0x100fe200078e0087 */
[----:B------:R-:W-:Y:S01]  /*2080*/  MOV R92, R135 ;  /* 0x00000087005c7202 */ /* 0x000fe20000000f00 */
[----:B------:R-:W-:-:S02]  /*2090*/  IMAD.MOV.U32 R108, RZ, RZ, R135 ;  /* 0x000000ffff6c7224 */ /* 0x000fc400078e0087 */
[----:B------:R-:W0:Y:S01]  /*20a0*/  MUFU.TANH R38, R38 ;  /* 0x0000002600267308 */ /* 0x000e220000002400 */
[----:B-1----:R-:W-:Y:S01]  /*20b0*/  FSEL R71, R33, -INF , P3 ;  /* 0xff80000021477808 */ /* 0x002fe20001800000 */
[--C-:B------:R-:W-:Y:S02]  /*20c0*/  IMAD.MOV.U32 R106, RZ, RZ, R135.reuse ;  /* 0x000000ffff6a7224 */ /* 0x100fe400078e0087 */
[--C-:B------:R-:W-:Y:S01]  /*20d0*/  IMAD.MOV.U32 R105, RZ, RZ, R135.reuse ;  /* 0x000000ffff697224 */ /* 0x100fe200078e0087 */
[----:B------:R-:W-:Y:S01]  /*20e0*/  FMNMX.FTZ R13, R71, R12, !PT ;  /* 0x0000000c470d7209 */ /* 0x000fe20007810000 */
[--C-:B------:R-:W-:Y:S02]  /*20f0*/  IMAD.MOV.U32 R104, RZ, RZ, R135.reuse ;  /* 0x000000ffff687224 */ /* 0x100fe400078e0087 */
[----:B------:R-:W1:Y:S01]  /*2100*/  MUFU.TANH R21, R21 ;  /* 0x0000001500157308 */ /* 0x000e620000002400 */
[----:B--2---:R-:W-:Y:S01]  /*2110*/  FSEL R10, R14, -INF , P1 ;  /* 0xff8000000e0a7808 */ /* 0x004fe20000800000 */
[--C-:B------:R-:W-:Y:S01]  /*2120*/  IMAD.MOV.U32 R103, RZ, RZ, R135.reuse ;  /* 0x000000ffff677224 */ /* 0x100fe200078e0087 */
[----:B------:R-:W-:Y:S01]  /*2130*/  ISETP.GT.AND P1, PT, R73, 0x31, PT ;  /* 0x000000314900780c */ /* 0x000fe20003f24270 */
[----:B------:R-:W-:-:S02]  /*2140*/  IMAD.MOV.U32 R101, RZ, RZ, R135 ;  /* 0x000000ffff657224 */ /* 0x000fc400078e0087 */
[--C-:B------:R-:W-:Y:S02]  /*2150*/  IMAD.MOV.U32 R100, RZ, RZ, R135.reuse ;  /* 0x000000ffff647224 */ /* 0x100fe400078e0087 */
[----:B------:R-:W2:Y:S01]  /*2160*/  MUFU.TANH R37, R37 ;  /* 0x0000002500257308 */ /* 0x000ea20000002400 */
[----:B0-----:R-:W-:Y:S01]  /*2170*/  FSEL R38, R38, -INF , P2 ;  /* 0xff80000026267808 */ /* 0x001fe20001000000 */
[--C-:B------:R-:W-:Y:S02]  /*2180*/  IMAD.MOV.U32 R99, RZ, RZ, R135.reuse ;  /* 0x000000ffff637224 */ /* 0x100fe400078e0087 */
[--C-:B------:R-:W-:Y:S01]  /*2190*/  IMAD.MOV.U32 R98, RZ, RZ, R135.reuse ;  /* 0x000000ffff627224 */ /* 0x100fe200078e0087 */
[----:B------:R-:W-:Y:S01]  /*21a0*/  FMNMX.FTZ R14, R38, R13, !PT ;  /* 0x0000000d260e7209 */ /* 0x000fe20007810000 */
[--C-:B------:R-:W-:Y:S02]  /*21b0*/  IMAD.MOV.U32 R96, RZ, RZ, R135.reuse ;  /* 0x000000ffff607224 */ /* 0x100fe400078e0087 */
[----:B------:R-:W0:Y:S01]  /*21c0*/  MUFU.TANH R24, R24 ;  /* 0x0000001800187308 */ /* 0x000e220000002400 */
[----:B-1----:R-:W-:Y:S01]  /*21d0*/  FSEL R11, R21, -INF , P6 ;  /* 0xff800000150b7808 */ /* 0x002fe20003000000 */
[--C-:B------:R-:W-:Y:S01]  /*21e0*/  IMAD.MOV.U32 R95, RZ, RZ, R135.reuse ;  /* 0x000000ffff5f7224 */ /* 0x100fe200078e0087 */
[----:B------:R-:W-:Y:S01]  /*21f0*/  ISETP.GT.AND P6, PT, R73, 0x38, PT ;  /* 0x000000384900780c */ /* 0x000fe20003fc4270 */
[----:B------:R-:W-:-:S02]  /*2200*/  IMAD.MOV.U32 R94, RZ, RZ, R135 ;  /* 0x000000ffff5e7224 */ /* 0x000fc400078e0087 */
[--C-:B------:R-:W-:Y:S02]  /*2210*/  IMAD.MOV.U32 R93, RZ, RZ, R135.reuse ;  /* 0x000000ffff5d7224 */ /* 0x100fe400078e0087 */
[----:B------:R-:W1:Y:S01]  /*2220*/  MUFU.TANH R42, R42 ;  /* 0x0000002a002a7308 */ /* 0x000e620000002400 */
[----:B--2---:R-:W-:Y:S01]  /*2230*/  FSEL R37, R37, -INF , P1 ;  /* 0xff80000025257808 */ /* 0x004fe20000800000 */
[--C-:B------:R-:W-:Y:S02]  /*2240*/  IMAD.MOV.U32 R91, RZ, RZ, R135.reuse ;  /* 0x000000ffff5b7224 */ /* 0x100fe400078e0087 */
[----:B------:R-:W-:Y:S01]  /*2250*/  IMAD.MOV.U32 R89, RZ, RZ, R135 ;  /* 0x000000ffff597224 */ /* 0x000fe200078e0087 */
[----:B------:R-:W-:-:S03]  /*2260*/  FMNMX.FTZ R15, R37, R14, !PT ;  /* 0x0000000e250f7209 */ /* 0x000fc60007810000 */
[----:B------:R-:W2:Y:S01]  /*2270*/  MUFU.TANH R28, R28 ;  /* 0x0000001c001c7308 */ /* 0x000ea20000002400 */
[----:B0-----:R-:W-:Y:S02]  /*2280*/  FSEL R12, R24, -INF , P5 ;  /* 0xff800000180c7808 */ /* 0x001fe40002800000 */
[----:B------:R-:W-:-:S05]  /*2290*/  ISETP.GT.AND P5, PT, R73, 0x39, PT ;  /* 0x000000394900780c */ /* 0x000fca0003fa4270 */
[----:B------:R-:W0:Y:S01]  /*22a0*/  MUFU.TANH R41, R41 ;  /* 0x0000002900297308 */ /* 0x000e220000002400 */
[----:B-1----:R-:W-:-:S04]  /*22b0*/  FSEL R42, R42, -INF , P6 ;  /* 0xff8000002a2a7808 */ /* 0x002fc80003000000 */
[----:B------:R-:W-:-:S03]  /*22c0*/  FMNMX.FTZ R20, R42, R15, !PT ;  /* 0x0000000f2a147209 */ /* 0x000fc60007810000 */
[----:B------:R-:W1:Y:S01]  /*22d0*/  MUFU.TANH R27, R27 ;  /* 0x0000001b001b7308 */ /* 0x000e620000002400 */
[----:B--2---:R-:W-:Y:S02]  /*22e0*/  FSEL R13, R28, -INF , P4 ;  /* 0xff8000001c0d7808 */ /* 0x004fe40002000000 */
[----:B------:R-:W-:-:S05]  /*22f0*/  ISETP.GT.AND P4, PT, R73, 0x40, PT ;  /* 0x000000404900780c */ /* 0x000fca0003f84270 */
[----:B------:R-:W2:Y:S01]  /*2300*/  MUFU.TANH R46, R46 ;  /* 0x0000002e002e7308 */ /* 0x000ea20000002400 */
[----:B0-----:R-:W-:-:S04]  /*2310*/  FSEL R41, R41, -INF , P5 ;  /* 0xff80000029297808 */ /* 0x001fc80002800000 */
[----:B------:R-:W-:-:S03]  /*2320*/  FMNMX.FTZ R21, R41, R20, !PT ;  /* 0x0000001429157209 */ /* 0x000fc60007810000 */
[----:B------:R-:W0:Y:S01]  /*2330*/  MUFU.TANH R32, R32 ;  /* 0x0000002000207308 */ /* 0x000e220000002400 */
[----:B-1----:R-:W-:Y:S02]  /*2340*/  FSEL R14, R27, -INF , P3 ;  /* 0xff8000001b0e7808 */ /* 0x002fe40001800000 */
[----:B------:R-:W-:-:S05]  /*2350*/  ISETP.GT.AND P3, PT, R73, 0x41, PT ;  /* 0x000000414900780c */ /* 0x000fca0003f64270 */
[----:B------:R-:W1:Y:S01]  /*2360*/  MUFU.TANH R45, R45 ;  /* 0x0000002d002d7308 */ /* 0x000e620000002400 */
[----:B--2---:R-:W-:-:S04]  /*2370*/  FSEL R46, R46, -INF , P4 ;  /* 0xff8000002e2e7808 */ /* 0x004fc80002000000 */
        /* <DEDUP_REMOVED lines=82> */
[----:B------:R-:W-:Y:S01]  /*28a0*/  MUFU.TANH R78, R78 ;  /* 0x0000004e004e7308 */ /* 0x000fe20000002400 */
[----:B0-----:R-:W-:-:S04]  /*28b0*/  FSEL R51, R80, -INF , P2 ;  /* 0xff80000050337808 */ /* 0x001fc80001000000 */
[----:B------:R-:W-:-:S03]  /*28c0*/  FMNMX.FTZ R36, R51, R36, !PT ;  /* 0x0000002433247209 */ /* 0x000fc60007810000 */
[----:B------:R-:W-:Y:S01]  /*28d0*/  MUFU.TANH R79, R79 ;  /* 0x0000004f004f7308 */ /* 0x000fe20000002400 */
[----:B-1----:R-:W-:-:S04]  /*28e0*/  FSEL R81, R81, -INF , P1 ;  /* 0xff80000051517808 */ /* 0x002fc80000800000 */
[----:B------:R-:W-:-:S03]  /*28f0*/  FMNMX.FTZ R36, R81, R36, !PT ;  /* 0x0000002451247209 */ /* 0x000fc60007810000 */
[----:B------:R-:W0:Y:S02]  /*2900*/  MUFU.TANH R62, R82 ;  /* 0x00000052003e7308 */ /* 0x000e240000002400 */
[----:B------:R-:W1:Y:S06]  /*2910*/  SHFL.BFLY PT, R39, R36, 0x2, 0x1f ;  /* 0x0c401f0024277f89 */ /* 0x000e6c00000e0000 */
[----:B------:R-:W2:Y:S08]  /*2920*/  MUFU.TANH R63, R83 ;  /* 0x00000053003f7308 */ /* 0x000eb00000002400 */
[----:B------:R-:W-:Y:S01]  /*2930*/  MUFU.TANH R86, R86 ;  /* 0x0000005600567308 */ /* 0x000fe20000002400 */
[----:B0-----:R-:W-:-:S07]  /*2940*/  FSEL R62, R62, -INF , P4 ;  /* 0xff8000003e3e7808 */ /* 0x001fce0002000000 */
[----:B------:R-:W0:Y:S01]  /*2950*/  MUFU.TANH R87, R87 ;  /* 0x0000005700577308 */ /* 0x000e220000002400 */
[----:B--2---:R-:W-:Y:S02]  /*2960*/  FSEL R63, R63, -INF , P3 ;  /* 0xff8000003f3f7808 */ /* 0x004fe40001800000 */
[----:B-1----:R-:W-:Y:S02]  /*2970*/  FMNMX.FTZ R39, R36, R39, !PT ;  /* 0x0000002724277209 */ /* 0x002fe40007810000 */
[----:B------:R-:W-:-:S03]  /*2980*/  FMNMX.FTZ R36, R3, R4, !PT ;  /* 0x0000000403247209 */ /* 0x000fc60007810000 */
[----:B------:R-:W1:Y:S02]  /*2990*/  SHFL.BFLY PT, R40, R39, 0x1, 0x1f ;  /* 0x0c201f0027287f89 */ /* 0x000e6400000e0000 */
[----:B-1----:R-:W-:Y:S02]  /*29a0*/  FMNMX.FTZ R69, R39, R40, !PT ;  /* 0x0000002827457209 */ /* 0x002fe40007810000 */
[----:B------:R-:W-:Y:S02]  /*29b0*/  FMNMX.FTZ R39, R5, R36, !PT ;  /* 0x0000002405277209 */ /* 0x000fe40007810000 */
[C---:B------:R-:W-:Y:S01]  /*29c0*/  FSETP.NEU.FTZ.AND P0, PT, R69.reuse, -INF , PT ;  /* 0xff8000004500780b */ /* 0x040fe20003f1d000 */
[----:B------:R-:W-:Y:S01]  /*29d0*/  FMUL.FTZ R48, R69, UR33 ;  /* 0x0000002145307c20 */ /* 0x000fe20008410000 */
[----:B------:R-:W-:-:S04]  /*29e0*/  FMNMX.FTZ R52, R6, R39, !PT ;  /* 0x0000002706347209 */ /* 0x000fc80007810000 */
[----:B------:R-:W-:Y:S02]  /*29f0*/  FMNMX.FTZ R39, R7, R52, !PT ;  /* 0x0000003407277209 */ /* 0x000fe40007810000 */
[----:B------:R-:W-:Y:S02]  /*2a00*/  FSEL R48, R48, RZ, P0 ;  /* 0x000000ff30307208 */ /* 0x000fe40000000000 */
[----:B------:R-:W-:Y:S02]  /*2a10*/  FMNMX.FTZ R52, R8, R39, !PT ;  /* 0x0000002708347209 */ /* 0x000fe40007810000 */
[----:B------:R-:W-:Y:S01]  /*2a20*/  ISETP.NE.AND P0, PT, R88, RZ, PT ;  /* 0x000000ff5800720c */ /* 0x000fe20003f05270 */
[--C-:B------:R-:W-:Y:S01]  /*2a30*/  FFMA.FTZ R44, R57, UR33, -R48.reuse ;  /* 0x00000021392c7c23 */ /* 0x100fe20008010830 */
[----:B------:R-:W-:Y:S01]  /*2a40*/  FMNMX.FTZ R57, R9, R52, !PT ;  /* 0x0000003409397209 */ /* 0x000fe20007810000 */
[--C-:B------:R-:W-:Y:S01]  /*2a50*/  FFMA.FTZ R43, R54, UR33, -R48.reuse ;  /* 0x00000021362b7c23 */ /* 0x100fe20008010830 */
[--C-:B------:R-:W-:Y:S01]  /*2a60*/  FFMA.FTZ R36, R59, UR33, -R48.reuse ;  /* 0x000000213b247c23 */ /* 0x100fe20008010830 */
        /* <DEDUP_REMOVED lines=8> */
[----:B------:R1:W-:Y:S01]  /*2af0*/  MUFU.EX2 R39, R60 ;  /* 0x0000003c00277308 */ /* 0x0003e20000000800 */
[----:B------:R-:W-:Y:S01]  /*2b00*/  FMNMX.FTZ R54, R12, R57, !PT ;  /* 0x000000390c367209 */ /* 0x000fe20007810000 */
[--C-:B------:R-:W-:Y:S01]  /*2b10*/  FFMA.FTZ R71, R71, UR33, -R48.reuse ;  /* 0x0000002147477c23 */ /* 0x100fe20008010830 */
[--C-:B------:R-:W-:Y:S01]  /*2b20*/  FFMA.FTZ R38, R38, UR33, -R48.reuse ;  /* 0x0000002126267c23 */ /* 0x100fe20008010830 */
[--C-:B------:R-:W-:Y:S01]  /*2b30*/  FFMA.FTZ R37, R37, UR33, -R48.reuse ;  /* 0x0000002125257c23 */ /* 0x100fe20008010830 */
[----:B------:R-:W-:Y:S01]  /*2b40*/  FMNMX.FTZ R59, R13, R54, !PT ;  /* 0x000000360d3b7209 */ /* 0x000fe20007810000 */
[--C-:B------:R-:W-:Y:S01]  /*2b50*/  FFMA.FTZ R54, R67, UR33, -R48.reuse ;  /* 0x0000002143367c23 */ /* 0x100fe20008010830 */
[--C-:B------:R-:W-:Y:S01]  /*2b60*/  FFMA.FTZ R42, R42, UR33, -R48.reuse ;  /* 0x000000212a2a7c23 */ /* 0x100fe20008010830 */
[----:B------:R-:W-:Y:S01]  /*2b70*/  MUFU.EX2 R57, R64 ;  /* 0x0000004000397308 */ /* 0x000fe20000000800 */
[----:B------:R-:W-:Y:S01]  /*2b80*/  FMNMX.FTZ R56, R14, R59, !PT ;  /* 0x0000003b0e387209 */ /* 0x000fe20007810000 */
[--C-:B------:R-:W-:Y:S01]  /*2b90*/  FFMA.FTZ R41, R41, UR33, -R48.reuse ;  /* 0x0000002129297c23 */ /* 0x100fe20008010830 */
[----:B-1----:R-:W-:Y:S01]  /*2ba0*/  FSEL R60, R79, -INF , P5 ;  /* 0xff8000004f3c7808 */ /* 0x002fe20002800000 */
[--C-:B------:R-:W-:Y:S01]  /*2bb0*/  FFMA.FTZ R46, R46, UR33, -R48.reuse ;  /* 0x000000212e2e7c23 */ /* 0x100fe20008010830 */
[----:B------:R-:W-:Y:S01]  /*2bc0*/  FMNMX.FTZ R59, R15, R56, !PT ;  /* 0x000000380f3b7209 */ /* 0x000fe20007810000 */
[--C-:B------:R-:W-:Y:S01]  /*2bd0*/  FFMA.FTZ R45, R45, UR33, -R48.reuse ;  /* 0x000000212d2d7c23 */ /* 0x100fe20008010830 */
[--C-:B------:R-:W-:Y:S01]  /*2be0*/  FFMA.FTZ R50, R50, UR33, -R48.reuse ;  /* 0x0000002132327c23 */ /* 0x100fe20008010830 */
[----:B------:R-:W-:Y:S01]  /*2bf0*/  MUFU.EX2 R43, R43 ;  /* 0x0000002b002b7308 */ /* 0x000fe20000000800 */
[----:B------:R-:W-:Y:S01]  /*2c00*/  FMNMX.FTZ R56, R20, R59, !PT ;  /* 0x0000003b14387209 */ /* 0x000fe20007810000 */
[--C-:B------:R-:W-:Y:S01]  /*2c10*/  FFMA.FTZ R66, R66, UR33, -R48.reuse ;  /* 0x0000002142427c23 */ /* 0x100fe20008010830 */
[----:B------:R-:W-:-:S02]  /*2c20*/  FFMA.FTZ R51, R51, UR33, -R48 ;  /* 0x0000002133337c23 */ /* 0x000fc40008010830 */
[----:B------:R-:W-:Y:S01]  /*2c30*/  FMNMX.FTZ R61, R21, R56, !PT ;  /* 0x00000038153d7209 */ /* 0x000fe20007810000 */
[----:B------:R-:W-:Y:S01]  /*2c40*/  FFMA.FTZ R56, R70, UR33, -R48 ;  /* 0x0000002146387c23 */ /* 0x000fe20008010830 */
[----:B0-----:R-:W-:Y:S01]  /*2c50*/  FSEL R70, R87, -INF , P1 ;  /* 0xff80000057467808 */ /* 0x001fe20000800000 */
[----:B------:R0:W-:Y:S01]  /*2c60*/  MUFU.EX2 R59, R68 ;  /* 0x00000044003b7308 */ /* 0x0001e20000000800 */
[----:B------:R-:W-:-:S04]  /*2c70*/  FMNMX.FTZ R58, R24, R61, !PT ;  /* 0x0000003d183a7209 */ /* 0x000fc80007810000 */
[----:B------:R-:W-:-:S03]  /*2c80*/  FMNMX.FTZ R61, R25, R58, !PT ;  /* 0x0000003a193d7209 */ /* 0x000fc60007810000 */
[----:B------:R-:W1:Y:S01]  /*2c90*/  MUFU.EX2 R44, R44 ;  /* 0x0000002c002c7308 */ /* 0x000e620000000800 */
[----:B------:R-:W-:Y:S02]  /*2ca0*/  FMNMX.FTZ R67, R26, R61, !PT ;  /* 0x0000003d1a437209 */ /* 0x000fe40007810000 */
[----:B0-----:R-:W-:Y:S02]  /*2cb0*/  FSEL R68, R86, -INF , P2 ;  /* 0xff80000056447808 */ /* 0x001fe40001000000 */
[----:B------:R-:W-:-:S03]  /*2cc0*/  FMNMX.FTZ R58, R28, R67, !PT ;  /* 0x000000431c3a7209 */ /* 0x000fc60007810000 */
[----:B------:R0:W-:Y:S01]  /*2cd0*/  MUFU.EX2 R61, R71 ;  /* 0x00000047003d7308 */ /* 0x0001e20000000800 */
[----:B------:R-:W-:-:S04]  /*2ce0*/  FMNMX.FTZ R58, R29, R58, !PT ;  /* 0x0000003a1d3a7209 */ /* 0x000fc80007810000 */
[----:B------:R-:W-:-:S03]  /*2cf0*/  FMNMX.FTZ R67, R27, R58, !PT ;  /* 0x0000003a1b437209 */ /* 0x000fc60007810000 */
[----:B------:R-:W-:Y:S01]  /*2d00*/  MUFU.EX2 R40, R40 ;  /* 0x0000002800287308 */ /* 0x000fe20000000800 */
[----:B------:R-:W-:-:S04]  /*2d10*/  FMNMX.FTZ R58, R30, R67, !PT ;  /* 0x000000431e3a7209 */ /* 0x000fc80007810000 */
[----:B------:R-:W-:-:S03]  /*2d20*/  FMNMX.FTZ R67, R31, R58, !PT ;  /* 0x0000003a1f437209 */ /* 0x000fc60007810000 */
[----:B------:R-:W-:Y:S01]  /*2d30*/  MUFU.EX2 R47, R47 ;  /* 0x0000002f002f7308 */ /* 0x000fe20000000800 */
[----:B------:R-:W-:-:S04]  /*2d40*/  FMNMX.FTZ R58, R32, R67, !PT ;  /* 0x00000043203a7209 */ /* 0x000fc80007810000 */
[----:B------:R-:W-:Y:S02]  /*2d50*/  FMNMX.FTZ R67, R33, R58, !PT ;  /* 0x0000003a21437209 */ /* 0x000fe40007810000 */
[----:B------:R-:W-:Y:S01]  /*2d60*/  FSEL R58, R78, -INF , P6 ;  /* 0xff8000004e3a7808 */ /* 0x000fe20003000000 */
[----:B------:R-:W-:Y:S01]  /*2d70*/  MUFU.EX2 R36, R36 ;  /* 0x0000002400247308 */ /* 0x000fe20000000800 */
[----:B------:R-:W-:-:S04]  /*2d80*/  FMNMX.FTZ R67, R34, R67, !PT ;  /* 0x0000004322437209 */ /* 0x000fc80007810000 */
[----:B------:R-:W-:-:S03]  /*2d90*/  FMNMX.FTZ R67, R58, R67, !PT ;  /* 0x000000433a437209 */ /* 0x000fc60007810000 */
[----:B------:R-:W-:Y:S01]  /*2da0*/  MUFU.EX2 R52, R52 ;  /* 0x0000003400347308 */ /* 0x000fe20000000800 */
[----:B------:R-:W-:-:S04]  /*2db0*/  FMNMX.FTZ R67, R60, R67, !PT ;  /* 0x000000433c437209 */ /* 0x000fc80007810000 */
[----:B------:R-:W-:-:S03]  /*2dc0*/  FMNMX.FTZ R64, R62, R67, !PT ;  /* 0x000000433e407209 */ /* 0x000fc60007810000 */
[----:B------:R-:W2:Y:S01]  /*2dd0*/  MUFU.EX2 R54, R54 ;  /* 0x0000003600367308 */ /* 0x000ea20000000800 */
[----:B------:R-:W-:Y:S01]  /*2de0*/  FMNMX.FTZ R67, R63, R64, !PT ;  /* 0x000000403f437209 */ /* 0x000fe20007810000 */
[--C-:B------:R-:W-:Y:S01]  /*2df0*/  FFMA.FTZ R64, R53, UR33, -R48.reuse ;  /* 0x0000002135407c23 */ /* 0x100fe20008010830 */
[--C-:B------:R-:W-:Y:S01]  /*2e00*/  FFMA.FTZ R53, R65, UR33, -R48.reuse ;  /* 0x0000002141357c23 */ /* 0x100fe20008010830 */
[--C-:B------:R-:W-:Y:S01]  /*2e10*/  FFMA.FTZ R65, R74, UR33, -R48.reuse ;  /* 0x000000214a417c23 */ /* 0x100fe20008010830 */
[----:B------:R-:W-:Y:S01]  /*2e20*/  FMNMX.FTZ R67, R68, R67, !PT ;  /* 0x0000004344437209 */ /* 0x000fe20007810000 */
[--C-:B------:R-:W-:Y:S02]  /*2e30*/  FFMA.FTZ R74, R77, UR33, -R48.reuse ;  /* 0x000000214d4a7c23 */ /* 0x100fe40008010830 */
[----:B------:R-:W-:Y:S01]  /*2e40*/  MUFU.EX2 R56, R56 ;  /* 0x0000003800387308 */ /* 0x000fe20000000800 */
[----:B0-----:R-:W-:Y:S01]  /*2e50*/  FMNMX.FTZ R71, R70, R67, !PT ;  /* 0x0000004346477209 */ /* 0x001fe20007810000 */
[--C-:B------:R-:W-:Y:S01]  /*2e60*/  FFMA.FTZ R67, R49, UR33, -R48.reuse ;  /* 0x0000002131437c23 */ /* 0x100fe20008010830 */
[--C-:B------:R-:W-:Y:S01]  /*2e70*/  FFMA.FTZ R49, R55, UR33, -R48.reuse ;  /* 0x0000002137317c23 */ /* 0x100fe20008010830 */
[--C-:B------:R-:W-:Y:S01]  /*2e80*/  FFMA.FTZ R55, R72, UR33, -R48.reuse ;  /* 0x0000002148377c23 */ /* 0x100fe20008010830 */
[--C-:B------:R-:W-:Y:S01]  /*2e90*/  FFMA.FTZ R72, R35, UR33, -R48.reuse ;  /* 0x0000002123487c23 */ /* 0x100fe20008010830 */
[----:B------:R-:W0:Y:S01]  /*2ea0*/  SHFL.BFLY PT, R78, R71, 0x2, 0x1f ;  /* 0x0c401f00474e7f89 */ /* 0x000e2200000e0000 */
[--C-:B------:R-:W-:Y:S01]  /*2eb0*/  FFMA.FTZ R35, R76, UR33, -R48.reuse ;  /* 0x000000214c237c23 */ /* 0x100fe20008010830 */
[----:B------:R-:W-:Y:S08]  /*2ec0*/  MUFU.EX2 R38, R38 ;  /* 0x0000002600267308 */ /* 0x000ff00000000800 */
[----:B------:R-:W-:Y:S08]  /*2ed0*/  MUFU.EX2 R37, R37 ;  /* 0x0000002500257308 */ /* 0x000ff00000000800 */
[----:B------:R-:W-:Y:S01]  /*2ee0*/  MUFU.EX2 R42, R42 ;  /* 0x0000002a002a7308 */ /* 0x000fe20000000800 */
[----:B0-----:R-:W-:Y:S01]  /*2ef0*/  FMNMX.FTZ R73, R71, R78, !PT ;  /* 0x0000004e47497209 */ /* 0x001fe20007810000 */
[--C-:B------:R-:W-:Y:S01]  /*2f00*/  FFMA.FTZ R78, R75, UR33, -R48.reuse ;  /* 0x000000214b4e7c23 */ /* 0x100fe20008010830 */
[----:B------:R-:W-:-:S05]  /*2f10*/  FFMA.FTZ R48, R81, UR33, -R48 ;  /* 0x0000002151307c23 */ /* 0x000fca0008010830 */
[----:B------:R-:W-:Y:S01]  /*2f20*/  MUFU.EX2 R41, R41 ;  /* 0x0000002900297308 */ /* 0x000fe20000000800 */
[----:B------:R-:W0:Y:S07]  /*2f30*/  SHFL.BFLY PT, R80, R73, 0x1, 0x1f ;  /* 0x0c201f0049507f89 */ /* 0x000e2e00000e0000 */
[----:B------:R-:W-:Y:S08]  /*2f40*/  MUFU.EX2 R46, R46 ;  /* 0x0000002e002e7308 */ /* 0x000ff00000000800 */
[----:B------:R-:W-:Y:S08]  /*2f50*/  MUFU.EX2 R45, R45 ;  /* 0x0000002d002d7308 */ /* 0x000ff00000000800 */
[----:B------:R-:W-:Y:S01]  /*2f60*/  MUFU.EX2 R50, R50 ;  /* 0x0000003200327308 */ /* 0x000fe20000000800 */
[----:B0-----:R-:W-:-:S04]  /*2f70*/  FMNMX.FTZ R76, R73, R80, !PT ;  /* 0x00000050494c7209 */ /* 0x001fc80007810000 */
[C---:B------:R-:W-:Y:S01]  /*2f80*/  FSETP.NEU.FTZ.AND P1, PT, R76.reuse, -INF , PT ;  /* 0xff8000004c00780b */ /* 0x040fe20003f3d000 */
[----:B------:R-:W-:Y:S02]  /*2f90*/  FMUL.FTZ R71, R76, UR33 ;  /* 0x000000214c477c20 */ /* 0x000fe40008410000 */
[----:B------:R-:W-:Y:S03]  /*2fa0*/  MUFU.EX2 R67, R67 ;  /* 0x0000004300437308 */ /* 0x000fe60000000800 */
[----:B------:R-:W-:Y:S02]  /*2fb0*/  FSEL R71, R71, RZ, P1 ;  /* 0x000000ff47477208 */ /* 0x000fe40000800000 */
[----:B------:R-:W-:-:S03]  /*2fc0*/  PLOP3.LUT P1, PT, PT, PT, UP0, 0x80, 0x0 ;  /* 0x000000000000781c */ /* 0x000fc60003f2f008 */
[----:B------:R-:W-:Y:S01]  /*2fd0*/  MUFU.EX2 R49, R49 ;  /* 0x0000003100317308 */ /* 0x000fe20000000800 */
[--C-:B------:R-:W-:Y:S01]  /*2fe0*/  FFMA.FTZ R73, R3, UR33, -R71.reuse ;  /* 0x0000002103497c23 */ /* 0x100fe20008010847 */
[--C-:B------:R-:W-:Y:S01]  /*2ff0*/  FFMA.FTZ R4, R4, UR33, -R71.reuse ;  /* 0x0000002104047c23 */ /* 0x100fe20008010847 */
[--C-:B------:R-:W-:Y:S01]  /*3000*/  FFMA.FTZ R5, R5, UR33, -R71.reuse ;  /* 0x0000002105057c23 */ /* 0x100fe20008010847 */
[--C-:B------:R-:W-:Y:S01]  /*3010*/  FFMA.FTZ R6, R6, UR33, -R71.reuse ;  /* 0x0000002106067c23 */ /* 0x100fe20008010847 */
[--C-:B------:R-:W-:Y:S01]  /*3020*/  FFMA.FTZ R3, R7, UR33, -R71.reuse ;  /* 0x0000002107037c23 */ /* 0x100fe20008010847 */
[--C-:B------:R-:W-:Y:S01]  /*3030*/  FFMA.FTZ R80, R8, UR33, -R71.reuse ;  /* 0x0000002108507c23 */ /* 0x100fe20008010847 */
[--C-:B------:R-:W-:Y:S01]  /*3040*/  FFMA.FTZ R82, R10, UR33, -R71.reuse ;  /* 0x000000210a527c23 */ /* 0x100fe20008010847 */
[----:B------:R0:W-:Y:S01]  /*3050*/  MUFU.EX2 R81, R73 ;  /* 0x0000004900517308 */ /* 0x0001e20000000800 */
[--C-:B------:R-:W-:Y:S01]  /*3060*/  FFMA.FTZ R77, R11, UR33, -R71.reuse ;  /* 0x000000210b4d7c23 */ /* 0x100fe20008010847 */
[--C-:B------:R-:W-:Y:S01]  /*3070*/  FFMA.FTZ R84, R12, UR33, -R71.reuse ;  /* 0x000000210c547c23 */ /* 0x100fe20008010847 */
[--C-:B------:R-:W-:Y:S01]  /*3080*/  FFMA.FTZ R79, R13, UR33, -R71.reuse ;  /* 0x000000210d4f7c23 */ /* 0x100fe20008010847 */
[--C-:B------:R-:W-:Y:S01]  /*3090*/  FFMA.FTZ R86, R14, UR33, -R71.reuse ;  /* 0x000000210e567c23 */ /* 0x100fe20008010847 */
[--C-:B------:R-:W-:Y:S01]  /*30a0*/  FFMA.FTZ R75, R15, UR33, -R71.reuse ;  /* 0x000000210f4b7c23 */ /* 0x100fe20008010847 */
[--C-:B------:R-:W-:Y:S01]  /*30b0*/  FFMA.FTZ R20, R20, UR33, -R71.reuse ;  /* 0x0000002114147c23 */ /* 0x100fe20008010847 */
[--C-:B------:R-:W-:Y:S01]  /*30c0*/  FFMA.FTZ R21, R21, UR33, -R71.reuse ;  /* 0x0000002115157c23 */ /* 0x100fe20008010847 */
[----:B------:R1:W3:Y:S01]  /*30d0*/  MUFU.EX2 R88, R4 ;  /* 0x0000000400587308 */ /* 0x0002e20000000800 */
[--C-:B0-----:R-:W-:Y:S01]  /*30e0*/  FFMA.FTZ R73, R9, UR33, -R71.reuse ;  /* 0x0000002109497c23 */ /* 0x101fe20008010847 */
[--C-:B------:R-:W-:Y:S01]  /*30f0*/  FFMA.FTZ R24, R24, UR33, -R71.reuse ;  /* 0x0000002118187c23 */ /* 0x100fe20008010847 */
[--C-:B------:R-:W-:Y:S01]  /*3100*/  FFMA.FTZ R25, R25, UR33, -R71.reuse ;  /* 0x0000002119197c23 */ /* 0x100fe20008010847 */
[--C-:B------:R-:W-:Y:S01]  /*3110*/  FFMA.FTZ R26, R26, UR33, -R71.reuse ;  /* 0x000000211a1a7c23 */ /* 0x100fe20008010847 */
[--C-:B------:R-:W-:Y:S01]  /*3120*/  FFMA.FTZ R32, R32, UR33, -R71.reuse ;  /* 0x0000002120207c23 */ /* 0x100fe20008010847 */
[--C-:B------:R-:W-:Y:S01]  /*3130*/  FFMA.FTZ R0, R28, UR33, -R71.reuse ;  /* 0x000000211c007c23 */ /* 0x100fe20008010847 */
[--C-:B------:R-:W-:Y:S01]  /*3140*/  FFMA.FTZ R28, R30, UR33, -R71.reuse ;  /* 0x000000211e1c7c23 */ /* 0x100fe20008010847 */
[----:B------:R0:W4:Y:S01]  /*3150*/  MUFU.EX2 R83, R5 ;  /* 0x0000000500537308 */ /* 0x0001220000000800 */
[----:B-1----:R-:W-:Y:S01]  /*3160*/  F2FP.F16.F32.PACK_AB R4, R44, R43 ;  /* 0x0000002b2c04723e */ /* 0x002fe200000000ff */
[--C-:B------:R-:W-:Y:S01]  /*3170*/  FFMA.FTZ R30, R31, UR33, -R71.reuse ;  /* 0x000000211f1e7c23 */ /* 0x100fe20008010847 */
[--C-:B------:R-:W-:Y:S01]  /*3180*/  FFMA.FTZ R29, R29, UR33, -R71.reuse ;  /* 0x000000211d1d7c23 */ /* 0x100fe20008010847 */
[--C-:B------:R-:W-:Y:S01]  /*3190*/  FFMA.FTZ R27, R27, UR33, -R71.reuse ;  /* 0x000000211b1b7c23 */ /* 0x100fe20008010847 */
[--C-:B------:R-:W-:Y:S01]  /*31a0*/  FFMA.FTZ R33, R33, UR33, -R71.reuse ;  /* 0x0000002121217c23 */ /* 0x100fe20008010847 */
[--C-:B------:R-:W-:Y:S01]  /*31b0*/  FFMA.FTZ R34, R34, UR33, -R71.reuse ;  /* 0x0000002122227c23 */ /* 0x100fe20008010847 */
[----:B--2---:R-:W-:Y:S01]  /*31c0*/  F2FP.F16.F32.PACK_AB R12, R59, R54 ;  /* 0x000000363b0c723e */ /* 0x004fe200000000ff */
[----:B------:R1:W2:Y:S01]  /*31d0*/  MUFU.EX2 R90, R6 ;  /* 0x00000006005a7308 */ /* 0x0002a20000000800 */
[----:B0-----:R-:W-:Y:S01]  /*31e0*/  FADD.FTZ R5, R43, R44 ;  /* 0x0000002c2b057221 */ /* 0x001fe20000010000 */
[----:B---3--:R-:W-:Y:S01]  /*31f0*/  FADD.FTZ R8, R81, R88 ;  /* 0x0000005851087221 */ /* 0x008fe20000010000 */
[--C-:B------:R-:W-:Y:S01]  /*3200*/  FFMA.FTZ R58, R58, UR33, -R71.reuse ;  /* 0x000000213a3a7c23 */ /* 0x100fe20008010847 */
[--C-:B------:R-:W-:Y:S01]  /*3210*/  FFMA.FTZ R62, R62, UR33, -R71.reuse ;  /* 0x000000213e3e7c23 */ /* 0x100fe20008010847 */
[--C-:B------:R-:W-:Y:S01]  /*3220*/  FFMA.FTZ R63, R63, UR33, -R71.reuse ;  /* 0x000000213f3f7c23 */ /* 0x100fe20008010847 */
[--C-:B------:R-:W-:Y:S01]  /*3230*/  FFMA.FTZ R68, R68, UR33, -R71.reuse ;  /* 0x0000002144447c23 */ /* 0x100fe20008010847 */
[----:B------:R-:W-:Y:S01]  /*3240*/  FFMA.FTZ R60, R60, UR33, -R71 ;  /* 0x000000213c3c7c23 */ /* 0x000fe20008010847 */
[----:B------:R-:W0:Y:S01]  /*3250*/  MUFU.EX2 R3, R3 ;  /* 0x0000000300037308 */ /* 0x000e220000000800 */
[----:B-1----:R-:W-:Y:S01]  /*3260*/  FADD.FTZ R6, R40, R5 ;  /* 0x0000000528067221 */ /* 0x002fe20000010000 */
[----:B----4-:R-:W-:Y:S01]  /*3270*/  FADD.FTZ R7, R83, R8 ;  /* 0x0000000853077221 */ /* 0x010fe20000010000 */
[----:B------:R-:W-:Y:S01]  /*3280*/  F2FP.F16.F32.PACK_AB R5, R88, R81 ;  /* 0x000000515805723e */ /* 0x000fe200000000ff */
[----:B------:R-:W-:Y:S01]  /*3290*/  FFMA.FTZ R70, R70, UR33, -R71 ;  /* 0x0000002146467c23 */ /* 0x000fe20008010847 */
[C---:B------:R-:W-:Y:S01]  /*32a0*/  FADD.FTZ R9, R47.reuse, R6 ;  /* 0x000000062f097221 */ /* 0x040fe20000010000 */
[----:B------:R-:W-:Y:S01]  /*32b0*/  F2FP.F16.F32.PACK_AB R6, R47, R40 ;  /* 0x000000282f06723e */ /* 0x000fe200000000ff */
[----:B------:R-:W-:Y:S01]  /*32c0*/  IMAD.MOV.U32 R88, RZ, RZ, R135 ;  /* 0x000000ffff587224 */ /* 0x000fe200078e0087 */
[----:B------:R-:W1:Y:S01]  /*32d0*/  MUFU.EX2 R80, R80 ;  /* 0x0000005000507308 */ /* 0x000e620000000800 */
[----:B------:R-:W-:Y:S01]  /*32e0*/  FADD.FTZ R10, R36, R9 ;  /* 0x00000009240a7221 */ /* 0x000fe20000010000 */
[C---:B--2---:R-:W-:Y:S01]  /*32f0*/  FADD.FTZ R8, R90.reuse, R7 ;  /* 0x000000075a087221 */ /* 0x044fe20000010000 */
[----:B------:R-:W-:Y:S01]  /*3300*/  F2FP.F16.F32.PACK_AB R7, R90, R83 ;  /* 0x000000535a07723e */ /* 0x000fe200000000ff */
[----:B------:R-:W-:-:S02]  /*3310*/  IMAD.MOV.U32 R90, RZ, RZ, R135 ;  /* 0x000000ffff5a7224 */ /* 0x000fc400078e0087 */
[----:B------:R-:W-:Y:S02]  /*3320*/  FADD.FTZ R11, R39, R10 ;  /* 0x0000000a270b7221 */ /* 0x000fe40000010000 */
[----:B------:R-:W2:Y:S01]  /*3330*/  MUFU.EX2 R73, R73 ;  /* 0x0000004900497308 */ /* 0x000ea20000000800 */
[----:B0-----:R-:W-:Y:S01]  /*3340*/  FADD.FTZ R9, R3, R8 ;  /* 0x0000000803097221 */ /* 0x001fe20000010000 */
[----:B------:R-:W-:Y:S01]  /*3350*/  FADD.FTZ R10, R52, R11 ;  /* 0x0000000b340a7221 */ /* 0x000fe20000010000 */
[----:B------:R0:W-:Y:S03]  /*3360*/  STSM.16.M88.4 [R2+0x21800], R4 ;  /* 0x0218000402007844 */ /* 0x0001e60000000200 */
[----:B------:R-:W-:Y:S02]  /*3370*/  FADD.FTZ R11, R57, R10 ;  /* 0x0000000a390b7221 */ /* 0x000fe40000010000 */
[----:B------:R-:W3:Y:S01]  /*3380*/  MUFU.EX2 R82, R82 ;  /* 0x0000005200527308 */ /* 0x000ee20000000800 */
[----:B-1----:R-:W-:Y:S01]  /*3390*/  FADD.FTZ R8, R80, R9 ;  /* 0x0000000950087221 */ /* 0x002fe20000010000 */
[----:B------:R-:W-:-:S04]  /*33a0*/  FADD.FTZ R10, R54, R11 ;  /* 0x0000000b360a7221 */ /* 0x000fc80000010000 */
[----:B------:R-:W-:Y:S02]  /*33b0*/  FADD.FTZ R11, R59, R10 ;  /* 0x0000000a3b0b7221 */ /* 0x000fe40000010000 */
[----:B------:R-:W1:Y:S01]  /*33c0*/  MUFU.EX2 R77, R77 ;  /* 0x0000004d004d7308 */ /* 0x000e620000000800 */
[----:B--2---:R-:W-:Y:S01]  /*33d0*/  FADD.FTZ R9, R73, R8 ;  /* 0x0000000849097221 */ /* 0x004fe20000010000 */
[----:B------:R-:W-:-:S04]  /*33e0*/  FADD.FTZ R10, R56, R11 ;  /* 0x0000000b380a7221 */ /* 0x000fc80000010000 */
[----:B------:R-:W-:Y:S02]  /*33f0*/  FADD.FTZ R11, R61, R10 ;  /* 0x0000000a3d0b7221 */ /* 0x000fe40000010000 */
[----:B------:R-:W2:Y:S01]  /*3400*/  MUFU.EX2 R84, R84 ;  /* 0x0000005400547308 */ /* 0x000ea20000000800 */
[----:B---3--:R-:W-:-:S07]  /*3410*/  FADD.FTZ R8, R82, R9 ;  /* 0x0000000952087221 */ /* 0x008fce0000010000 */
[----:B------:R-:W3:Y:S01]  /*3420*/  MUFU.EX2 R79, R79 ;  /* 0x0000004f004f7308 */ /* 0x000ee20000000800 */
[----:B-1----:R-:W-:-:S07]  /*3430*/  FADD.FTZ R9, R77, R8 ;  /* 0x000000084d097221 */ /* 0x002fce0000010000 */
[----:B------:R-:W1:Y:S01]  /*3440*/  MUFU.EX2 R86, R86 ;  /* 0x0000005600567308 */ /* 0x000e620000000800 */
[C---:B--2---:R-:W-:Y:S01]  /*3450*/  FADD.FTZ R8, R84.reuse, R9 ;  /* 0x0000000954087221 */ /* 0x044fe20000010000 */
[----:B------:R-:W-:-:S06]  /*3460*/  F2FP.F16.F32.PACK_AB R13, R84, R77 ;  /* 0x0000004d540d723e */ /* 0x000fcc00000000ff */
[----:B------:R-:W2:Y:S01]  /*3470*/  MUFU.EX2 R75, R75 ;  /* 0x0000004b004b7308 */ /* 0x000ea20000000800 */
[----:B---3--:R-:W-:Y:S01]  /*3480*/  FADD.FTZ R9, R79, R8 ;  /* 0x000000084f097221 */ /* 0x008fe20000010000 */
[----:B------:R-:W-:-:S04]  /*3490*/  FADD.FTZ R8, R38, R11 ;  /* 0x0000000b26087221 */ /* 0x000fc80000010000 */
[----:B------:R-:W-:Y:S01]  /*34a0*/  FADD.FTZ R11, R37, R8 ;  /* 0x00000008250b7221 */ /* 0x000fe20000010000 */
[----:B------:R-:W-:Y:S01]  /*34b0*/  F2FP.F16.F32.PACK_AB R8, R39, R36 ;  /* 0x000000242708723e */ /* 0x000fe200000000ff */
[----:B------:R-:W3:Y:S01]  /*34c0*/  MUFU.EX2 R20, R20 ;  /* 0x0000001400147308 */ /* 0x000ee20000000800 */
[----:B-1----:R-:W-:Y:S01]  /*34d0*/  FADD.FTZ R10, R86, R9 ;  /* 0x00000009560a7221 */ /* 0x002fe20000010000 */
[----:B------:R-:W-:Y:S01]  /*34e0*/  FADD.FTZ R14, R42, R11 ;  /* 0x0000000b2a0e7221 */ /* 0x000fe20000010000 */
[----:B------:R-:W-:Y:S02]  /*34f0*/  F2FP.F16.F32.PACK_AB R11, R82, R73 ;  /* 0x00000049520b723e */ /* 0x000fe400000000ff */
[----:B------:R-:W-:-:S03]  /*3500*/  F2FP.F16.F32.PACK_AB R15, R86, R79 ;  /* 0x0000004f560f723e */ /* 0x000fc600000000ff */
[----:B------:R-:W0:Y:S01]  /*3510*/  MUFU.EX2 R21, R21 ;  /* 0x0000001500157308 */ /* 0x000e220000000800 */
[----:B--2---:R-:W-:Y:S01]  /*3520*/  FADD.FTZ R9, R75, R10 ;  /* 0x0000000a4b097221 */ /* 0x004fe20000010000 */
[----:B------:R-:W-:-:S06]  /*3530*/  F2FP.F16.F32.PACK_AB R10, R57, R52 ;  /* 0x00000034390a723e */ /* 0x000fcc00000000ff */
[----:B------:R-:W1:Y:S08]  /*3540*/  MUFU.EX2 R24, R24 ;  /* 0x0000001800187308 */ /* 0x000e700000000800 */
[----:B------:R-:W2:Y:S08]  /*3550*/  MUFU.EX2 R25, R25 ;  /* 0x0000001900197308 */ /* 0x000eb00000000800 */
[----:B------:R-:W4:Y:S08]  /*3560*/  MUFU.EX2 R26, R26 ;  /* 0x0000001a001a7308 */ /* 0x000f300000000800 */
[----:B------:R3:W-:Y:S08]  /*3570*/  MUFU.EX2 R31, R32 ;  /* 0x00000020001f7308 */ /* 0x0007f00000000800 */
[----:B------:R-:W5:Y:S01]  /*3580*/  MUFU.EX2 R0, R0 ;  /* 0x0000000000007308 */ /* 0x000f620000000800 */
[----:B---3--:R-:W-:Y:S01]  /*3590*/  FADD.FTZ R32, R20, R9 ;  /* 0x0000000914207221 */ /* 0x008fe20000010000 */
[----:B------:R-:W-:Y:S01]  /*35a0*/  FADD.FTZ R9, R41, R14 ;  /* 0x0000000e29097221 */ /* 0x000fe20000010000 */
[----:B------:R-:W-:-:S02]  /*35b0*/  F2FP.F16.F32.PACK_AB R14, R61, R56 ;  /* 0x000000383d0e723e */ /* 0x000fc400000000ff */
[----:B0-----:R-:W-:Y:S01]  /*35c0*/  FADD.FTZ R5, R21, R32 ;  /* 0x0000002015057221 */ /* 0x001fe20000010000 */
[----:B------:R-:W-:Y:S01]  /*35d0*/  FADD.FTZ R6, R46, R9 ;  /* 0x000000092e067221 */ /* 0x000fe20000010000 */
[----:B------:R-:W-:Y:S01]  /*35e0*/  F2FP.F16.F32.PACK_AB R9, R80, R3 ;  /* 0x000000035009723e */ /* 0x000fe200000000ff */
[----:B------:R-:W0:Y:S01]  /*35f0*/  MUFU.EX2 R29, R29 ;  /* 0x0000001d001d7308 */ /* 0x000e220000000800 */
[----:B-1----:R-:W-:Y:S01]  /*3600*/  FADD.FTZ R4, R24, R5 ;  /* 0x0000000518047221 */ /* 0x002fe20000010000 */
[----:B------:R-:W-:Y:S01]  /*3610*/  FADD.FTZ R5, R45, R6 ;  /* 0x000000062d057221 */ /* 0x000fe20000010000 */
[----:B------:R-:W-:Y:S01]  /*3620*/  F2FP.F16.F32.PACK_AB R6, R41, R42 ;  /* 0x0000002a2906723e */ /* 0x000fe200000000ff */
[----:B------:R1:W-:Y:S01]  /*3630*/  STSM.16.M88.4 [R18], R8 ;  /* 0x0000000812007844 */ /* 0x0003e20000000200 */
[----:B--2---:R-:W-:Y:S01]  /*3640*/  FADD.FTZ R3, R25, R4 ;  /* 0x0000000419037221 */ /* 0x004fe20000010000 */
[----:B------:R-:W-:Y:S02]  /*3650*/  FADD.FTZ R4, R50, R5 ;  /* 0x0000000532047221 */ /* 0x000fe40000010000 */
[----:B------:R-:W2:Y:S01]  /*3660*/  MUFU.EX2 R64, R64 ;  /* 0x0000004000407308 */ /* 0x000ea20000000800 */
[----:B----4-:R-:W-:Y:S01]  /*3670*/  FADD.FTZ R5, R26, R3 ;  /* 0x000000031a057221 */ /* 0x010fe20000010000 */
[----:B------:R-:W-:Y:S01]  /*3680*/  FADD.FTZ R4, R67, R4 ;  /* 0x0000000443047221 */ /* 0x000fe20000010000 */
[----:B------:R3:W-:Y:S02]  /*3690*/  STSM.16.M88.4 [R17], R12 ;  /* 0x0000000c11007844 */ /* 0x0007e40000000200 */
[----:B-----5:R-:W-:Y:S01]  /*36a0*/  FADD.FTZ R32, R0, R5 ;  /* 0x0000000500207221 */ /* 0x020fe20000010000 */
[----:B------:R-:W-:Y:S01]  /*36b0*/  FADD.FTZ R5, R49, R4 ;  /* 0x0000000431057221 */ /* 0x000fe20000010000 */
[----:B------:R-:W-:Y:S01]  /*36c0*/  F2FP.F16.F32.PACK_AB R4, R37, R38 ;  /* 0x000000262504723e */ /* 0x000fe200000000ff */
[----:B------:R-:W4:Y:S01]  /*36d0*/  MUFU.EX2 R27, R27 ;  /* 0x0000001b001b7308 */ /* 0x000f220000000800 */
[----:B0-----:R-:W-:Y:S01]  /*36e0*/  FADD.FTZ R32, R29, R32 ;  /* 0x000000201d207221 */ /* 0x001fe20000010000 */
[----:B-1----:R-:W-:-:S02]  /*36f0*/  F2FP.F16.F32.PACK_AB R8, R45, R46 ;  /* 0x0000002e2d08723e */ /* 0x002fc400000000ff */
[----:B------:R-:W-:-:S04]  /*3700*/  F2FP.F16.F32.PACK_AB R10, R67, R50 ;  /* 0x00000032430a723e */ /* 0x000fc800000000ff */
[----:B------:R-:W0:Y:S01]  /*3710*/  MUFU.EX2 R53, R53 ;  /* 0x0000003500357308 */ /* 0x000e220000000800 */
[----:B--2---:R-:W-:Y:S01]  /*3720*/  FADD.FTZ R36, R64, R5 ;  /* 0x0000000540247221 */ /* 0x004fe20000010000 */
[----:B------:R-:W-:-:S06]  /*3730*/  F2FP.F16.F32.PACK_AB R5, R20, R75 ;  /* 0x0000004b1405723e */ /* 0x000fcc00000000ff */
[----:B------:R-:W1:Y:S01]  /*3740*/  MUFU.EX2 R28, R28 ;  /* 0x0000001c001c7308 */ /* 0x000e620000000800 */
[----:B----4-:R-:W-:-:S07]  /*3750*/  FADD.FTZ R7, R27, R32 ;  /* 0x000000201b077221 */ /* 0x010fce0000010000 */
[----:B------:R-:W3:Y:S01]  /*3760*/  MUFU.EX2 R66, R66 ;  /* 0x0000004200427308 */ /* 0x000ee20000000800 */
[----:B0-----:R-:W-:-:S07]  /*3770*/  FADD.FTZ R11, R53, R36 ;  /* 0x00000024350b7221 */ /* 0x001fce0000010000 */
[----:B------:R-:W0:Y:S01]  /*3780*/  MUFU.EX2 R30, R30 ;  /* 0x0000001e001e7308 */ /* 0x000e220000000800 */
[----:B-1----:R-:W-:Y:S01]  /*3790*/  FADD.FTZ R9, R28, R7 ;  /* 0x000000071c097221 */ /* 0x002fe20000010000 */
[----:B------:R-:W-:-:S05]  /*37a0*/  F2FP.F16.F32.PACK_AB R7, R24, R21 ;  /* 0x000000151807723e */ /* 0x000fca00000000ff */
[----:B------:R1:W-:Y:S01]  /*37b0*/  STSM.16.M88.4 [R16], R4 ;  /* 0x0000000410007844 */ /* 0x0003e20000000200 */
[----:B------:R-:W2:Y:S01]  /*37c0*/  MUFU.EX2 R55, R55 ;  /* 0x0000003700377308 */ /* 0x000ea20000000800 */
[----:B---3--:R-:W-:Y:S01]  /*37d0*/  FADD.FTZ R14, R66, R11 ;  /* 0x0000000b420e7221 */ /* 0x008fe20000010000 */
[----:B------:R-:W-:-:S06]  /*37e0*/  F2FP.F16.F32.PACK_AB R11, R29, R0 ;  /* 0x000000001d0b723e */ /* 0x000fcc00000000ff */
[----:B------:R-:W3:Y:S01]  /*37f0*/  MUFU.EX2 R72, R72 ;  /* 0x0000004800487308 */ /* 0x000ee20000000800 */
[----:B0-----:R-:W-:Y:S01]  /*3800*/  FADD.FTZ R12, R30, R9 ;  /* 0x000000091e0c7221 */ /* 0x001fe20000010000 */
[----:B------:R-:W-:-:S03]  /*3810*/  F2FP.F16.F32.PACK_AB R9, R26, R25 ;  /* 0x000000191a09723e */ /* 0x000fc600000000ff */
[----:B------:R-:W-:Y:S02]  /*3820*/  FADD.FTZ R12, R31, R12 ;  /* 0x0000000c1f0c7221 */ /* 0x000fe40000010000 */
[----:B------:R0:W-:Y:S01]  /*3830*/  STSM.16.M88.4 [R2+0x27800], R8 ;  /* 0x0278000802007844 */ /* 0x0001e20000000200 */
[----:B------:R-:W4:Y:S01]  /*3840*/  MUFU.EX2 R33, R33 ;  /* 0x0000002100217308 */ /* 0x000f220000000800 */
[----:B--2---:R-:W-:Y:S01]  /*3850*/  FADD.FTZ R13, R55, R14 ;  /* 0x0000000e370d7221 */ /* 0x004fe20000010000 */
[----:B------:R-:W-:-:S06]  /*3860*/  F2FP.F16.F32.PACK_AB R14, R66, R53 ;  /* 0x00000035420e723e */ /* 0x000fcc00000000ff */
[----:B------:R-:W2:Y:S01]  /*3870*/  MUFU.EX2 R35, R35 ;  /* 0x0000002300237308 */ /* 0x000ea20000000800 */
[C---:B---3--:R-:W-:Y:S01]  /*3880*/  FADD.FTZ R0, R72.reuse, R13 ;  /* 0x0000000d48007221 */ /* 0x048fe20000010000 */
[----:B------:R-:W-:-:S06]  /*3890*/  F2FP.F16.F32.PACK_AB R24, R72, R55 ;  /* 0x000000374818723e */ /* 0x000fcc00000000ff */
[----:B------:R-:W3:Y:S01]  /*38a0*/  MUFU.EX2 R34, R34 ;  /* 0x0000002200227308 */ /* 0x000ee20000000800 */
[----:B----4-:R-:W-:Y:S01]  /*38b0*/  FADD.FTZ R13, R33, R12 ;  /* 0x0000000c210d7221 */ /* 0x010fe20000010000 */
[----:B------:R-:W-:-:S06]  /*38c0*/  F2FP.F16.F32.PACK_AB R12, R64, R49 ;  /* 0x00000031400c723e */ /* 0x000fcc00000000ff */
[----:B------:R-:W4:Y:S01]  /*38d0*/  MUFU.EX2 R78, R78 ;  /* 0x0000004e004e7308 */ /* 0x000f220000000800 */
[----:B--2---:R-:W-:-:S07]  /*38e0*/  FADD.FTZ R15, R35, R0 ;  /* 0x00000000230f7221 */ /* 0x004fce0000010000 */
[----:B------:R-:W2:Y:S01]  /*38f0*/  MUFU.EX2 R58, R58 ;  /* 0x0000003a003a7308 */ /* 0x000ea20000000800 */
[C---:B---3--:R-:W-:Y:S01]  /*3900*/  FADD.FTZ R13, R34.reuse, R13 ;  /* 0x0000000d220d7221 */ /* 0x048fe20000010000 */
[----:B------:R-:W-:-:S06]  /*3910*/  F2FP.F16.F32.PACK_AB R25, R34, R33 ;  /* 0x000000212219723e */ /* 0x000fcc00000000ff */
[----:B------:R-:W3:Y:S01]  /*3920*/  MUFU.EX2 R65, R65 ;  /* 0x0000004100417308 */ /* 0x000ee20000000800 */
[C---:B----4-:R-:W-:Y:S01]  /*3930*/  FADD.FTZ R20, R78.reuse, R15 ;  /* 0x0000000f4e147221 */ /* 0x050fe20000010000 */
[----:B------:R-:W-:Y:S02]  /*3940*/  F2FP.F16.F32.PACK_AB R15, R31, R30 ;  /* 0x0000001e1f0f723e */ /* 0x000fe400000000ff */
[----:B------:R-:W-:-:S04]  /*3950*/  F2FP.F16.F32.PACK_AB R26, R78, R35 ;  /* 0x000000234e1a723e */ /* 0x000fc800000000ff */
[----:B------:R-:W1:Y:S01]  /*3960*/  MUFU.EX2 R74, R74 ;  /* 0x0000004a004a7308 */ /* 0x000e620000000800 */
[----:B--2---:R-:W-:-:S07]  /*3970*/  FADD.FTZ R0, R58, R13 ;  /* 0x0000000d3a007221 */ /* 0x004fce0000010000 */
[----:B------:R-:W2:Y:S01]  /*3980*/  MUFU.EX2 R3, R60 ;  /* 0x0000003c00037308 */ /* 0x000ea20000000800 */
[----:B---3--:R-:W-:-:S07]  /*3990*/  FADD.FTZ R13, R65, R20 ;  /* 0x00000014410d7221 */ /* 0x008fce0000010000 */
[----:B------:R-:W-:Y:S01]  /*39a0*/  MUFU.EX2 R51, R51 ;  /* 0x0000003300337308 */ /* 0x000fe20000000800 */
[----:B-1----:R-:W-:Y:S01]  /*39b0*/  FADD.FTZ R4, R74, R13 ;  /* 0x0000000d4a047221 */ /* 0x002fe20000010000 */
[----:B------:R-:W-:Y:S02]  /*39c0*/  F2FP.F16.F32.PACK_AB R13, R28, R27 ;  /* 0x0000001b1c0d723e */ /* 0x000fe400000000ff */
[----:B0-----:R-:W-:-:S03]  /*39d0*/  F2FP.F16.F32.PACK_AB R8, R74, R65 ;  /* 0x000000414a08723e */ /* 0x001fc600000000ff */
[----:B------:R0:W-:Y:S01]  /*39e0*/  STSM.16.M88.4 [R19], R12 ;  /* 0x0000000c13007844 */ /* 0x0001e20000000200 */
[----:B------:R-:W1:Y:S01]  /*39f0*/  MUFU.EX2 R48, R48 ;  /* 0x0000003000307308 */ /* 0x000e620000000800 */
[C---:B--2---:R-:W-:Y:S01]  /*3a00*/  F2FP.F16.F32.PACK_AB R27, R3.reuse, R58 ;  /* 0x0000003a031b723e */ /* 0x044fe200000000ff */
[----:B------:R-:W-:-:S04]  /*3a10*/  FADD.FTZ R5, R3, R0 ;  /* 0x0000000003057221 */ /* 0x000fc80000010000 */
[----:B------:R0:W-:Y:S02]  /*3a20*/  STSM.16.M88.4 [R17+0x6000], R24 ;  /* 0x0060001811007844 */ /* 0x0001e40000000200 */
[----:B------:R-:W2:Y:S08]  /*3a30*/  MUFU.EX2 R62, R62 ;  /* 0x0000003e003e7308 */ /* 0x000eb00000000800 */
[----:B------:R-:W3:Y:S01]  /*3a40*/  MUFU.EX2 R63, R63 ;  /* 0x0000003f003f7308 */ /* 0x000ee20000000800 */
[----:B-1----:R-:W-:Y:S01]  /*3a50*/  F2FP.F16.F32.PACK_AB R10, R48, R51 ;  /* 0x00000033300a723e */ /* 0x002fe200000000ff */
[----:B------:R-:W-:-:S06]  /*3a60*/  FADD.FTZ R51, R51, R4 ;  /* 0x0000000433337221 */ /* 0x000fcc0000010000 */
[----:B------:R-:W-:Y:S01]  /*3a70*/  MUFU.EX2 R68, R68 ;  /* 0x0000004400447308 */ /* 0x000fe20000000800 */
[----:B--2---:R-:W-:-:S07]  /*3a80*/  FADD.FTZ R0, R62, R5 ;  /* 0x000000053e007221 */ /* 0x004fce0000010000 */
[----:B------:R-:W1:Y:S01]  /*3a90*/  MUFU.EX2 R21, R70 ;  /* 0x0000004600157308 */ /* 0x000e620000000800 */
[C---:B---3--:R-:W-:Y:S01]  /*3aa0*/  F2FP.F16.F32.PACK_AB R9, R63.reuse, R62 ;  /* 0x0000003e3f09723e */ /* 0x048fe200000000ff */
[----:B------:R-:W-:Y:S01]  /*3ab0*/  FADD.FTZ R3, R63, R0 ;  /* 0x000000003f037221 */ /* 0x000fe20000010000 */
[----:B-1----:R-:W-:-:S03]  /*3ac0*/  F2FP.F16.F32.PACK_AB R11, R21, R68 ;  /* 0x00000044150b723e */ /* 0x002fc600000000ff */
[----:B------:R-:W-:Y:S01]  /*3ad0*/  FADD.FTZ R68, R68, R3 ;  /* 0x0000000344447221 */ /* 0x000fe20000010000 */
[----:B------:R-:W-:Y:S01]  /*3ae0*/  FADD.FTZ R3, R48, R51 ;  /* 0x0000003330037221 */ /* 0x000fe20000010000 */
[----:B------:R0:W-:Y:S02]  /*3af0*/  STSM.16.M88.4 [R16+0x6000], R8 ;  /* 0x0060000810007844 */ /* 0x0001e40000000200 */
[----:B------:R-:W-:Y:S01]  /*3b00*/  FADD.FTZ R5, R21, R68 ;  /* 0x0000004415057221 */ /* 0x000fe20000010000 */
[----:B------:R1:W-:Y:S06]  /*3b10*/  MEMBAR.ALL.CTA ;  /* 0x0000000000007992 */ /* 0x0003ec0000008000 */
[----:B-1----:R-:W1:Y:S02]  /*3b20*/  FENCE.VIEW.ASYNC.S ;  /* 0x00000000000073c6 */ /* 0x002e640000000000 */
[----:B-1----:R-:W-:Y:S01]  /*3b30*/  NOP ;  /* 0x0000000000007918 */ /* 0x002fe20000000000 */
[----:B------:R-:W-:Y:S05]  /*3b40*/  @!P1 BRA `(.L_x_14) ;  /* 0x0000002800a89947 */ /* 0x000fea0003800000 */
[----:B------:R-:W-:Y:S01]  /*3b50*/  MOV R4, R76 ;  /* 0x0000004c00047202 */ /* 0x000fe20000000f00 */
[----:B------:R-:W-:Y:S01]  /*3b60*/  IMAD.MOV.U32 R0, RZ, RZ, R69 ;  /* 0x000000ffff007224 */ /* 0x000fe200078e0045 */
[----:B------:R-:W-:Y:S02]  /*3b70*/  CS2R R134, SRZ ;  /* 0x0000000000867805 */ /* 0x000fe4000001ff00 */
[----:B------:R-:W-:Y:S02]  /*3b80*/  CS2R R132, SRZ ;  /* 0x0000000000847805 */ /* 0x000fe4000001ff00 */
[----:B------:R-:W-:Y:S02]  /*3b90*/  CS2R R130, SRZ ;  /* 0x0000000000827805 */ /* 0x000fe4000001ff00 */
[----:B------:R-:W-:Y:S02]  /*3ba0*/  CS2R R128, SRZ ;  /* 0x0000000000807805 */ /* 0x000fe4000001ff00 */
[----:B------:R-:W-:-:S02]  /*3bb0*/  CS2R R126, SRZ ;  /* 0x00000000007e7805 */ /* 0x000fc4000001ff00 */
[----:B------:R-:W-:Y:S02]  /*3bc0*/  CS2R R124, SRZ ;  /* 0x00000000007c7805 */ /* 0x000fe4000001ff00 */
        /* <DEDUP_REMOVED lines=17> */
[----:B------:R-:W-:Y:S01]  /*3ce0*/  CS2R R88, SRZ ;  /* 0x0000000000587805 */ /* 0x000fe2000001ff00 */
[----:B------:R-:W-:Y:S01]  /*3cf0*/  UIADD3 UR50, UR50, -0x2, URZ ;  /* 0xfffffffe32327890 */ /* 0x000fe2000fffe03f */
[----:B------:R-:W-:Y:S01]  /*3d00*/  UMOV UR28, UR45 ;  /* 0x0000002d001c7c82 */ /* 0x000fe20008000000 */
[----:B------:R-:W-:Y:S01]  /*3d10*/  UMOV UR35, UR44 ;  /* 0x0000002c00237c82 */ /* 0x000fe20008000000 */
[----:B------:R-:W-:Y:S01]  /*3d20*/  ULDC UR34, c[0x0][0x9d8] ;  /* 0x0002760000227ab9 */ /* 0x000fe20000000800 */
[----:B------:R-:W-:-:S08]  /*3d30*/  ULDC UR33, c[0x0][0x988] ;  /* 0x0002620000217ab9 */ /* 0x000fd00000000800 */
.L_x_25:
[----:B------:R-:W-:Y:S01]  /*3d40*/  ISETP.NE.AND P2, PT, RZ, UR39, PT ;  /* 0x00000027ff007c0c */ /* 0x000fe2000bf45270 */
[----:B------:R-:W-:-:S04]  /*3d50*/  UISETP.NE.AND UP0, UPT, UR35, 0x1, UPT ;  /* 0x000000012300788c */ /* 0x000fc8000bf05270 */
[----:B------:R-:W-:-:S04]  /*3d60*/  USEL UR45, URZ, 0x1, UP0 ;  /* 0x000000013f2d7887 */ /* 0x000fc80008000000 */
[----:B------:R-:W-:-:S04]  /*3d70*/  ULOP3.LUT UR45, UR28, UR45, URZ, 0x3c, !UPT ;  /* 0x0000002d1c2d7292 */ /* 0x000fc8000f8e3c3f */
[----:B------:R-:W-:Y:S08]  /*3d80*/  @P2 BRA `(.L_x_15) ;  /* 0x0000000000382947 */ /* 0x000ff00003800000 */
[----:B------:R-:W-:Y:S05]  /*3d90*/  @!P0 BRA `(.L_x_16) ;  /* 0x0000000000048947 */ /* 0x000fea0003800000 */
[----:B------:R-:W-:Y:S01]  /*3da0*/  BPT.TRAP 0x1 ;  /* 0x000000040000795c */ /* 0x000fe20000300000 */
.L_x_16:
[----:B------:R-:W-:Y:S01]  /*3db0*/  UIADD3 UR6, UR35, 0x1, URZ ;  /* 0x0000000123067890 */ /* 0x000fe2000fffe03f */
[----:B------:R-:W-:-:S03]  /*3dc0*/  IMAD.U32 R6, RZ, RZ, UR45 ;  /* 0x0000002dff067e24 */ /* 0x000fc6000f8e00ff */
[----:B------:R-:W-:Y:S02]  /*3dd0*/  UISETP.NE.AND UP0, UPT, UR6, 0x2, UPT ;  /* 0x000000020600788c */ /* 0x000fe4000bf05270 */
[----:B------:R-:W-:Y:S02]  /*3de0*/  SHF.L.U32 R6, R6, 0x1f, RZ ;  /* 0x0000001f06067819 */ /* 0x000fe400000006ff */
[----:B------:R-:W-:-:S04]  /*3df0*/  USEL UR6, UR6, URZ, UP0 ;  /* 0x0000003f06067287 */ /* 0x000fc80008000000 */
[----:B------:R-:W-:-:S09]  /*3e00*/  ULEA UR6, UR6, UR40, 0x3 ;  /* 0x0000002806067291 */ /* 0x000fd2000f8e183f */
[----:B------:R1:W2:Y:S01]  /*3e10*/  SYNCS.PHASECHK.TRANS64.TRYWAIT P1, [UR6+0x2d830], R6 ;  /* 0x02d83006ff0075a7 */ /* 0x0002a20008020146 */
[----:B------:R-:W-:Y:S05]  /*3e20*/  @!P0 BRA `(.L_x_17) ;  /* 0x0000000000048947 */ /* 0x000fea0003800000 */
[----:B------:R-:W-:Y:S01]  /*3e30*/  BPT.TRAP 0x1 ;  /* 0x000000040000795c */ /* 0x000fe20000300000 */
.L_x_17:
[----:B--2---:R-:W-:Y:S05]  /*3e40*/  @P1 BRA `(.L_x_15) ;  /* 0x0000000000081947 */ /* 0x004fea0003800000 */
[----:B------:R-:W2:Y:S02]  /*3e50*/  SYNCS.PHASECHK.TRANS64.TRYWAIT P1, [UR6+0x2d830], R6 ;  /* 0x02d83006ff0075a7 */ /* 0x000ea40008020146 */
[----:B--2---:R-:W-:Y:S05]  /*3e60*/  @!P1 BRA `(.L_x_18) ;  /* 0x0000007800849947 */ /* 0x004fea0003800000 */
.L_x_15:
[----:B--2---:R-:W2:Y:S01]  /*3e70*/  S2R R7, SR_TID.X ;  /* 0x0000000000077919 */ /* 0x004ea20000002100 */
[----:B------:R-:W-:Y:S01]  /*3e80*/  UIADD3 UR44, UR35, 0x1, URZ ;  /* 0x00000001232c7890 */ /* 0x000fe2000fffe03f */
[----:B------:R-:W-:Y:S01]  /*3e90*/  UMOV UR7, 0x80000020 ;  /* 0x8000002000077882 */ /* 0x000fe20000000000 */
[----:B------:R-:W-:Y:S02]  /*3ea0*/  UMOV UR11, 0x80000020 ;  /* 0x80000020000b7882 */ /* 0x000fe40000000000 */
[----:B------:R-:W-:Y:S01]  /*3eb0*/  UISETP.NE.AND UP0, UPT, UR44, 0x2, UPT ;  /* 0x000000022c00788c */ /* 0x000fe2000bf05270 */
[----:B------:R-:W-:Y:S01]  /*3ec0*/  UMOV UR15, 0x80000020 ;  /* 0x80000020000f7882 */ /* 0x000fe20000000000 */
[----:B------:R-:W-:Y:S02]  /*3ed0*/  UMOV UR19, 0x80000020 ;  /* 0x8000002000137882 */ /* 0x000fe40000000000 */
[----:B------:R-:W-:Y:S01]  /*3ee0*/  USEL UR44, UR44, URZ, UP0 ;  /* 0x0000003f2c2c7287 */ /* 0x000fe20008000000 */
[----:B------:R-:W-:Y:S01]  /*3ef0*/  UMOV UR23, 0x80000020 ;  /* 0x8000002000177882 */ /* 0x000fe20000000000 */
[----:B------:R-:W-:-:S02]  /*3f00*/  UMOV UR27, 0x80000020 ;  /* 0x80000020001b7882 */ /* 0x000fc40000000000 */
[----:B------:R-:W-:-:S04]  /*3f10*/  UIMAD UR6, UR44, 0x600, UR32 ;  /* 0x000006002c0678a4 */ /* 0x000fc8000f8e0220 */
[----:B------:R-:W-:Y:S02]  /*3f20*/  UIADD3 UR10, UR6, 0x2, URZ ;  /* 0x00000002060a7890 */ /* 0x000fe4000fffe03f */
[----:B------:R-:W-:Y:S02]  /*3f30*/  UIADD3 UR14, UR6, 0x200, URZ ;  /* 0x00000200060e7890 */ /* 0x000fe4000fffe03f */
[----:B------:R-:W-:Y:S02]  /*3f40*/  UIADD3 UR18, UR6, 0x202, URZ ;  /* 0x0000020206127890 */ /* 0x000fe4000fffe03f */
[----:B------:R-:W-:Y:S02]  /*3f50*/  UIADD3 UR22, UR6, 0x400, URZ ;  /* 0x0000040006167890 */ /* 0x000fe4000fffe03f */
[----:B------:R-:W-:Y:S01]  /*3f60*/  UIADD3 UR26, UR6, 0x402, URZ ;  /* 0x00000402061a7890 */ /* 0x000fe2000fffe03f */
[----:B--2---:R-:W-:-:S05]  /*3f70*/  SHF.R.U32.HI R7, RZ, 0x7, R7 ;  /* 0x00000007ff077819 */ /* 0x004fca0000011607 */
[----:B-1----:R-:W-:-:S05]  /*3f80*/  VIADD R6, R7, 0x8 ;  /* 0x0000000807067836 */ /* 0x002fca0000000000 */
[----:B------:R1:W-:Y:S06]  /*3f90*/  BAR.SYNC.DEFER_BLOCKING R6, 0x100 ;  /* 0x000400060000751d */ /* 0x0003ec0000010000 */
[----:B0-----:R-:W-:-:S06]  /*3fa0*/  WARPGROUP.ARRIVE ;  /* 0x00000000000079c5 */ /* 0x001fcc0000000000 */
[----:B------:R-:W-:Y:S03]  /*3fb0*/  HGMMA.64x128x16.F32 R24, gdesc[UR4], RZ, !UPT, gsb0 ;  /* 0x01e00000041879f0 */ /* 0x000fe6000c0008ff */
        /* <DEDUP_REMOVED lines=16> */
[----:B-1----:R-:W-:Y:S05]  /*40c0*/  @P2 BRA `(.L_x_19) ;  /* 0x00000000002c2947 */ /* 0x002fea0003800000 */
[----:B------:R-:W-:Y:S05]  /*40d0*/  @!P0 BRA `(.L_x_20) ;  /* 0x0000000000048947 */ /* 0x000fea0003800000 */
[----:B------:R-:W-:Y:S01]  /*40e0*/  BPT.TRAP 0x1 ;  /* 0x000000040000795c */ /* 0x000fe20000300000 */
.L_x_20:
[----:B------:R-:W-:Y:S01]  /*40f0*/  ULEA UR6, UR35, UR40, 0x3 ;  /* 0x0000002823067291 */ /* 0x000fe2000f8e183f */
[----:B------:R-:W-:-:S05]  /*4100*/  IMAD.U32 R6, RZ, RZ, UR28 ;  /* 0x0000001cff067e24 */ /* 0x000fca000f8e00ff */
[----:B------:R-:W-:-:S04]  /*4110*/  SHF.L.U32 R6, R6, 0x1f, RZ ;  /* 0x0000001f06067819 */ /* 0x000fc800000006ff */
[----:B------:R0:W1:Y:S01]  /*4120*/  SYNCS.PHASECHK.TRANS64.TRYWAIT P1, [UR6+0x2d850], R6 ;  /* 0x02d85006ff0075a7 */ /* 0x0000620008020146 */
[----:B------:R-:W-:Y:S05]  /*4130*/  @!P0 BRA `(.L_x_21) ;  /* 0x0000000000048947 */ /* 0x000fea0003800000 */
[----:B------:R-:W-:Y:S01]  /*4140*/  BPT.TRAP 0x1 ;  /* 0x000000040000795c */ /* 0x000fe20000300000 */
.L_x_21:
[----:B-1----:R-:W-:Y:S05]  /*4150*/  @P1 BRA `(.L_x_19) ;  /* 0x0000000000081947 */ /* 0x002fea0003800000 */
[----:B------:R-:W1:Y:S02]  /*4160*/  SYNCS.PHASECHK.TRANS64.TRYWAIT P1, [UR6+0x2d850], R6 ;  /* 0x02d85006ff0075a7 */ /* 0x000e640008020146 */
[----:B-1----:R-:W-:Y:S05]  /*4170*/  @!P1 BRA `(.L_x_22) ;  /* 0x0000007400d89947 */ /* 0x002fea0003800000 */
.L_x_19:
[----:B------:R-:W-:Y:S01]  /*4180*/  UIADD3 UR6, UR40, 0x400, URZ ;  /* 0x0000040028067890 */ /* 0x000fe2000fffe03f */
[----:B------:R-:W-:Y:S01]  /*4190*/  WARPGROUP.ARRIVE ;  /* 0x00000000000079c5 */ /* 0x000fe20000000000 */
[----:B------:R-:W-:Y:S01]  /*41a0*/  UMOV UR29, 0x40000040 ;  /* 0x40000040001d7882 */ /* 0x000fe20000000000 */
[----:B------:R-:W-:Y:S01]  /*41b0*/  UMOV UR31, 0x80000020 ;  /* 0x80000020001f7882 */ /* 0x000fe20000000000 */
[----:B------:R-:W-:-:S03]  /*41c0*/  USHF.R.U32.HI UR6, URZ, 0x4, UR6 ;  /* 0x000000043f067899 */ /* 0x000fc60008011606 */
[----:B------:R-:W1:Y:S01]  /*41d0*/  S2R R8, SR_TID.X ;  /* 0x0000000000087919 */ /* 0x000e620000002100 */
[----:B------:R-:W-:-:S04]  /*41e0*/  ULOP3.LUT UR6, UR6, 0x3fff, URZ, 0xc0, !UPT ;  /* 0x00003fff06067892 */ /* 0x000fc8000f8ec03f */
[----:B------:R-:W-:Y:S02]  /*41f0*/  ULOP3.LUT UR7, UR6, 0x2000000, URZ, 0xfc, !UPT ;  /* 0x0200000006077892 */ /* 0x000fe4000f8efc3f */
[----:B------:R-:W-:Y:S02]  /*4200*/  ULOP3.LUT UR6, UR37, 0x10000, URZ, 0xfc, !UPT ;  /* 0x0001000025067892 */ /* 0x000fe4000f8efc3f */
[----:B------:R-:W-:-:S05]  /*4210*/  UIMAD UR7, UR35, 0x600, UR7 ;  /* 0x00000600230778a4 */ /* 0x000fca000f8e0207 */
[----:B------:R-:W-:Y:S02]  /*4220*/  UMOV UR28, UR6 ;  /* 0x00000006001c7c82 */ /* 0x000fe40008000000 */
[----:B------:R-:W-:Y:S02]  /*4230*/  UMOV UR30, UR7 ;  /* 0x00000007001e7c82 */ /* 0x000fe40008000000 */
[----:B------:R-:W-:Y:S01]  /*4240*/  HGMMA.64x96x16.F32 R88, gdesc[UR28].tnspB, R88, gsb0 ;  /* 0x416000001c5879f0 */ /* 0x000fe20008000858 */
[----:B------:R-:W-:Y:S02]  /*4250*/  UIADD3 UR28, UR6, 0x2, URZ ;  /* 0x00000002061c7890 */ /* 0x000fe4000fffe03f */
[----:B------:R-:W-:Y:S01]  /*4260*/  UIADD3 UR30, UR7, 0x40, URZ ;  /* 0x00000040071e7890 */ /* 0x000fe2000fffe03f */
[----:B------:R-:W-:Y:S01]  /*4270*/  UMOV UR29, 0x40000040 ;  /* 0x40000040001d7882 */ /* 0x000fe20000000000 */
[----:B------:R-:W-:Y:S01]  /*4280*/  UMOV UR31, 0x80000020 ;  /* 0x80000020001f7882 */ /* 0x000fe20000000000 */
[----:B-1----:R-:W-:-:S02]  /*4290*/  SHF.R.U32.HI R7, RZ, 0x7, R8 ;  /* 0x00000007ff077819 */ /* 0x002fc40000011608 */
[----:B------:R-:W-:Y:S02]  /*42a0*/  ISETP.GE.U32.AND P1, PT, R8, 0x180, PT ;  /* 0x000001800800780c */ /* 0x000fe40003f26070 */
[----:B0-----:R-:W-:-:S04]  /*42b0*/  IADD3 R6, R7, 0x9, RZ ;  /* 0x0000000907067810 */ /* 0x001fc80007ffe0ff */
[----:B------:R-:W-:Y:S01]  /*42c0*/  SEL R6, R6, 0x9, !P1 ;  /* 0x0000000906067807 */ /* 0x000fe20004800000 */
[----:B------:R-:W-:Y:S02]  /*42d0*/  WARPGROUP.DEPBAR.LE gsb0, 0x0 ;  /* 0x00008000000079c5 */ /* 0x000fe40000010000 */
[----:B------:R-:W-:-:S06]  /*42e0*/  WARPGROUP.ARRIVE ;  /* 0x00000000000079c5 */ /* 0x000fcc0000000000 */
[----:B------:R-:W-:Y:S01]  /*42f0*/  HGMMA.64x96x16.F32 R88, gdesc[UR28].tnspB, R88, gsb0 ;  /* 0x416000001c5879f0 */ /* 0x000fe20008000858 */
[----:B------:R-:W-:Y:S02]  /*4300*/  UIADD3 UR28, UR6, 0x4, URZ ;  /* 0x00000004061c7890 */ /* 0x000fe4000fffe03f */
[----:B------:R-:W-:Y:S01]  /*4310*/  UIADD3 UR30, UR7, 0x80, URZ ;  /* 0x00000080071e7890 */ /* 0x000fe2000fffe03f */
[----:B------:R-:W-:Y:S01]  /*4320*/  UMOV UR29, 0x40000040 ;  /* 0x40000040001d7882 */ /* 0x000fe20000000000 */
[----:B------:R-:W-:Y:S01]  /*4330*/  UMOV UR31, 0x80000020 ;  /* 0x80000020001f7882 */ /* 0x000fe20000000000 */
        /* <DEDUP_REMOVED lines=37> */
[----:B------:R-:W-:Y:S03]  /*4590*/  HGMMA.64x96x16.F32 R88, gdesc[UR28].tnspB, R88, gsb0 ;  /* 0x416000001c5879f0 */ /* 0x000fe60008000858 */
[----:B------:R-:W-:Y:S02]  /*45a0*/  WARPGROUP.DEPBAR.LE gsb0, 0x0 ;  /* 0x00008000000079c5 */ /* 0x000fe40000010000 */
[----:B------:R0:W-:Y:S06]  /*45b0*/  BAR.ARV R6, 0x100 ;  /* 0x000400060000751d */ /* 0x0001ec0000002000 */
[----:B------:R-:W-:Y:S05]  /*45c0*/  @!P0 BRA `(.L_x_23) ;  /* 0x0000000000048947 */ /* 0x000fea0003800000 */
[----:B------:R-:W-:Y:S01]  /*45d0*/  BPT.TRAP 0x1 ;  /* 0x000000040000795c */ /* 0x000fe20000300000 */
.L_x_23:
[----:B0-----:R-:W-:Y:S01]  /*45e0*/  FMUL.FTZ R6, R24, UR34 ;  /* 0x0000002218067c20 */ /* 0x001fe20008410000 */
[----:B------:R-:W-:Y:S01]  /*45f0*/  FMUL.FTZ R8, R26, UR34 ;  /* 0x000000221a087c20 */ /* 0x000fe20008410000 */
[----:B------:R-:W-:Y:S01]  /*4600*/  FMUL.FTZ R7, R25, UR34 ;  /* 0x0000002219077c20 */ /* 0x000fe20008410000 */
[----:B------:R-:W-:Y:S01]  /*4610*/  FMUL.FTZ R9, R27, UR34 ;  /* 0x000000221b097c20 */ /* 0x000fe20008410000 */
[----:B------:R-:W-:Y:S01]  /*4620*/  FMUL.FTZ R10, R28, UR34 ;  /* 0x000000221c0a7c20 */ /* 0x000fe20008410000 */
[----:B------:R-:W-:Y:S01]  /*4630*/  FMUL.FTZ R12, R30, UR34 ;  /* 0x000000221e0c7c20 */ /* 0x000fe20008410000 */
[----:B------:R-:W0:Y:S01]  /*4640*/  MUFU.TANH R6, R6 ;  /* 0x0000000600067308 */ /* 0x000e220000002400 */
[----:B------:R-:W-:Y:S01]  /*4650*/  FMUL.FTZ R11, R29, UR34 ;  /* 0x000000221d0b7c20 */ /* 0x000fe20008410000 */
[----:B------:R-:W-:Y:S01]  /*4660*/  FMUL.FTZ R13, R31, UR34 ;  /* 0x000000221f0d7c20 */ /* 0x000fe20008410000 */
[----:B------:R-:W-:Y:S01]  /*4670*/  FMUL.FTZ R14, R32, UR34 ;  /* 0x00000022200e7c20 */ /* 0x000fe20008410000 */
[----:B------:R-:W-:Y:S01]  /*4680*/  FMUL.FTZ R20, R34, UR34 ;  /* 0x0000002222147c20 */ /* 0x000fe20008410000 */
[----:B------:R-:W-:Y:S01]  /*4690*/  FMUL.FTZ R15, R33, UR34 ;  /* 0x00000022210f7c20 */ /* 0x000fe20008410000 */
[----:B------:R-:W-:Y:S01]  /*46a0*/  FMUL.FTZ R28, R40, UR34 ;  /* 0x00000022281c7c20 */ /* 0x000fe20008410000 */
[----:B------:R-:W-:Y:S01]  /*46b0*/  FMUL.FTZ R40, R52, UR34 ;  /* 0x0000002234287c20 */ /* 0x000fe20008410000 */
[----:B------:R-:W1:Y:S01]  /*46c0*/  MUFU.TANH R8, R8 ;  /* 0x0000000800087308 */ /* 0x000e620000002400 */
[----:B------:R-:W-:Y:S01]  /*46d0*/  FMUL.FTZ R52, R64, UR34 ;  /* 0x0000002240347c20 */ /* 0x000fe20008410000 */
[----:B------:R-:W-:Y:S01]  /*46e0*/  FMUL.FTZ R21, R35, UR34 ;  /* 0x0000002223157c20 */ /* 0x000fe20008410000 */
[----:B------:R-:W-:Y:S01]  /*46f0*/  FMUL.FTZ R30, R42, UR34 ;  /* 0x000000222a1e7c20 */ /* 0x000fe20008410000 */
[----:B------:R-:W-:Y:S01]  /*4700*/  FMUL.FTZ R24, R36, UR34 ;  /* 0x0000002224187c20 */ /* 0x000fe20008410000 */
[----:B------:R-:W-:Y:S01]  /*4710*/  FMUL.FTZ R27, R39, UR34 ;  /* 0x00000022271b7c20 */ /* 0x000fe20008410000 */
[----:B------:R-:W-:Y:S01]  /*4720*/  FMUL.FTZ R42, R54, UR34 ;  /* 0x00000022362a7c20 */ /* 0x000fe20008410000 */
[----:B------:R-:W-:Y:S01]  /*4730*/  FMUL.FTZ R39, R51, UR34 ;  /* 0x0000002233277c20 */ /* 0x000fe20008410000 */
[----:B------:R-:W2:Y:S01]  /*4740*/  MUFU.TANH R7, R7 ;  /* 0x0000000700077308 */ /* 0x000ea20000002400 */
[----:B0-----:R-:W-:Y:S01]  /*4750*/  FMNMX.FTZ R64, R6, R0, !PT ;  /* 0x0000000006407209 */ /* 0x001fe20007810000 */
[----:B------:R-:W-:Y:S01]  /*4760*/  FMUL.FTZ R54, R66, UR34 ;  /* 0x0000002242367c20 */ /* 0x000fe20008410000 */
[----:B------:R-:W-:Y:S01]  /*4770*/  FMUL.FTZ R51, R63, UR34 ;  /* 0x000000223f337c20 */ /* 0x000fe20008410000 */
[----:B------:R-:W-:Y:S01]  /*4780*/  FMUL.FTZ R26, R38, UR34 ;  /* 0x00000022261a7c20 */ /* 0x000fe20008410000 */
[----:B------:R-:W-:Y:S01]  /*4790*/  FMUL.FTZ R29, R41, UR34 ;  /* 0x00000022291d7c20 */ /* 0x000fe20008410000 */
[----:B------:R-:W-:Y:S01]  /*47a0*/  FMUL.FTZ R25, R37, UR34 ;  /* 0x0000002225197c20 */ /* 0x000fe20008410000 */
[----:B------:R-:W-:Y:S01]  /*47b0*/  FMUL.FTZ R41, R53, UR34 ;  /* 0x0000002235297c20 */ /* 0x000fe20008410000 */
[----:B------:R-:W0:Y:S01]  /*47c0*/  MUFU.TANH R9, R9 ;  /* 0x0000000900097308 */ /* 0x000e220000002400 */
[----:B-1----:R-:W-:Y:S01]  /*47d0*/  FMNMX.FTZ R66, R8, R4, !PT ;  /* 0x0000000408427209 */ /* 0x002fe20007810000 */
[----:B------:R-:W-:Y:S01]  /*47e0*/  FMUL.FTZ R53, R65, UR34 ;  /* 0x0000002241357c20 */ /* 0x000fe20008410000 */
[----:B------:R-:W-:Y:S01]  /*47f0*/  FMUL.FTZ R31, R43, UR34 ;  /* 0x000000222b1f7c20 */ /* 0x000fe20008410000 */
[----:B------:R-:W-:Y:S01]  /*4800*/  FMUL.FTZ R43, R55, UR34 ;  /* 0x00000022372b7c20 */ /* 0x000fe20008410000 */
[----:B------:R-:W-:Y:S01]  /*4810*/  FMUL.FTZ R55, R67, UR34 ;  /* 0x0000002243377c20 */ /* 0x000fe20008410000 */
[----:B------:R-:W-:Y:S01]  /*4820*/  FMUL.FTZ R32, R44, UR34 ;  /* 0x000000222c207c20 */ /* 0x000fe20008410000 */
[----:B------:R-:W-:Y:S01]  /*4830*/  FMUL.FTZ R44, R56, UR34 ;  /* 0x00000022382c7c20 */ /* 0x000fe20008410000 */
[----:B------:R-:W1:Y:S01]  /*4840*/  MUFU.TANH R10, R10 ;  /* 0x0000000a000a7308 */ /* 0x000e620000002400 */
[----:B--2---:R-:W-:Y:S01]  /*4850*/  FMNMX.FTZ R63, R7, R64, !PT ;  /* 0x00000040073f7209 */ /* 0x004fe20007810000 */
        /* <DEDUP_REMOVED lines=26> */
[----:B------:R-:W-:-:S04]  /*4a00*/  ULEA UR6, UR44, UR40, 0x3 ;  /* 0x000000282c067291 */ /* 0x000fc8000f8e183f */
[----:B------:R-:W2:Y:S01]  /*4a10*/  MUFU.TANH R14, R14 ;  /* 0x0000000e000e7308 */ /* 0x000ea20000002400 */
[----:B0-----:R-:W-:Y:S01]  /*4a20*/  FMNMX.FTZ R65, R11, R64, !PT ;  /* 0x000000400b417209 */ /* 0x001fe20007810000 */
[----:B------:R-:W-:Y:S01]  /*4a30*/  FMUL.FTZ R64, R76, UR34 ;  /* 0x000000224c407c20 */ /* 0x000fe20008410000 */
[----:B------:R-:W-:-:S04]  /*4a40*/  UIADD3 UR6, UR6, 0x2d840, URZ ;  /* 0x0002d84006067890 */ /* 0x000fc8000fffe03f */
[----:B------:R-:W-:Y:S01]  /*4a50*/  UPRMT UR6, UR41, 0x654, UR6 ;  /* 0x0000065429067896 */ /* 0x000fe20008000006 */
[----:B------:R-:W0:Y:S01]  /*4a60*/  MUFU.TANH R20, R20 ;  /* 0x0000001400147308 */ /* 0x000e220000002400 */
[----:B-1----:R-:W-:-:S07]  /*4a70*/  FMNMX.FTZ R67, R13, R66, !PT ;  /* 0x000000420d437209 */ /* 0x002fce0007810000 */
[----:B------:R-:W1:Y:S01]  /*4a80*/  MUFU.TANH R15, R15 ;  /* 0x0000000f000f7308 */ /* 0x000e620000002400 */
[----:B--2---:R-:W-:Y:S01]  /*4a90*/  FMNMX.FTZ R66, R14, R65, !PT ;  /* 0x000000410e427209 */ /* 0x004fe20007810000 */
[----:B------:R-:W-:Y:S06]  /*4aa0*/  SYNCS.ARRIVE.TRANS64.RED.A1T0 RZ, [UR6], RZ ;  /* 0x000000ffffff79a7 */ /* 0x000fec0008100406 */
[----:B------:R-:W2:Y:S01]  /*4ab0*/  MUFU.TANH R21, R21 ;  /* 0x0000001500157308 */ /* 0x000ea20000002400 */
[----:B0-----:R-:W-:-:S07]  /*4ac0*/  FMNMX.FTZ R68, R20, R67, !PT ;  /* 0x0000004314447209 */ /* 0x001fce0007810000 */
[----:B------:R-:W0:Y:S01]  /*4ad0*/  MUFU.TANH R24, R24 ;  /* 0x0000001800187308 */ /* 0x000e220000002400 */
[----:B-1----:R-:W-:-:S07]  /*4ae0*/  FMNMX.FTZ R65, R15, R66, !PT ;  /* 0x000000420f417209 */ /* 0x002fce0007810000 */
[----:B------:R-:W1:Y:S01]  /*4af0*/  MUFU.TANH R26, R26 ;  /* 0x0000001a001a7308 */ /* 0x000e620000002400 */
[----:B--2---:R-:W-:-:S07]  /*4b00*/  FMNMX.FTZ R67, R21, R68, !PT ;  /* 0x0000004415437209 */ /* 0x004fce0007810000 */
[----:B------:R-:W2:Y:S01]  /*4b10*/  MUFU.TANH R25, R25 ;  /* 0x0000001900197308 */ /* 0x000ea20000002400 */
[----:B0-----:R-:W-:Y:S01]  /*4b20*/  FMNMX.FTZ R66, R24, R65, !PT ;  /* 0x0000004118427209 */ /* 0x001fe20007810000 */
[----:B------:R-:W-:-:S06]  /*4b30*/  FMUL.FTZ R65, R77, UR34 ;  /* 0x000000224d417c20 */ /* 0x000fcc0008410000 */
[----:B------:R-:W0:Y:S01]  /*4b40*/  MUFU.TANH R27, R27 ;  /* 0x0000001b001b7308 */ /* 0x000e220000002400 */
[----:B-1----:R-:W-:-:S07]  /*4b50*/  FMNMX.FTZ R68, R26, R67, !PT ;  /* 0x000000431a447209 */ /* 0x002fce0007810000 */
[----:B------:R-:W1:Y:S01]  /*4b60*/  MUFU.TANH R28, R28 ;  /* 0x0000001c001c7308 */ /* 0x000e620000002400 */
[----:B--2---:R-:W-:Y:S01]  /*4b70*/  FMNMX.FTZ R67, R25, R66, !PT ;  /* 0x0000004219437209 */ /* 0x004fe20007810000 */
[----:B------:R-:W-:-:S06]  /*4b80*/  FMUL.FTZ R66, R78, UR34 ;  /* 0x000000224e427c20 */ /* 0x000fcc0008410000 */
[----:B------:R-:W2:Y:S01]  /*4b90*/  MUFU.TANH R30, R30 ;  /* 0x0000001e001e7308 */ /* 0x000ea20000002400 */
[----:B0-----:R-:W-:-:S07]  /*4ba0*/  FMNMX.FTZ R69, R27, R68, !PT ;  /* 0x000000441b457209 */ /* 0x001fce0007810000 */
[----:B------:R-:W0:Y:S01]  /*4bb0*/  MUFU.TANH R29, R29 ;  /* 0x0000001d001d7308 */ /* 0x000e220000002400 */
[----:B-1----:R-:W-:-:S07]  /*4bc0*/  FMNMX.FTZ R68, R28, R67, !PT ;  /* 0x000000431c447209 */ /* 0x002fce0007810000 */
[----:B------:R-:W1:Y:S01]  /*4bd0*/  MUFU.TANH R31, R31 ;  /* 0x0000001f001f7308 */ /* 0x000e620000002400 */
[----:B--2---:R-:W-:-:S07]  /*4be0*/  FMNMX.FTZ R70, R30, R69, !PT ;  /* 0x000000451e467209 */ /* 0x004fce0007810000 */
[----:B------:R-:W2:Y:S01]  /*4bf0*/  MUFU.TANH R32, R32 ;  /* 0x0000002000207308 */ /* 0x000ea20000002400 */
[----:B0-----:R-:W-:-:S07]  /*4c00*/  FMNMX.FTZ R67, R29, R68, !PT ;  /* 0x000000441d437209 */ /* 0x001fce0007810000 */
        /* <DEDUP_REMOVED lines=8> */
[----:B-1----:R-:W-:Y:S01]  /*4c90*/  FMNMX.FTZ R69, R33, R68, !PT ;  /* 0x0000004421457209 */ /* 0x002fe20007810000 */
[----:B------:R-:W-:-:S06]  /*4ca0*/  FMUL.FTZ R68, R80, UR34 ;  /* 0x0000002250447c20 */ /* 0x000fcc0008410000 */
        /* <DEDUP_REMOVED lines=84> */
[----:B-1----:R-:W-:-:S05]  /*51f0*/  FMNMX.FTZ R79, R74, R69, !PT ;  /* 0x000000454a4f7209 */ /* 0x002fca0007810000 */
[----:B------:R-:W1:Y:S01]  /*5200*/  SHFL.BFLY PT, R76, R79, 0x2, 0x1f ;  /* 0x0c401f004f4c7f89 */ /* 0x000e6200000e0000 */
[----:B--2---:R-:W-:-:S04]  /*5210*/  FMNMX.FTZ R78, R75, R78, !PT ;  /* 0x0000004e4b4e7209 */ /* 0x004fc80007810000 */
[----:B0-----:R-:W-:-:S05]  /*5220*/  FMNMX.FTZ R78, R77, R78, !PT ;  /* 0x0000004e4d4e7209 */ /* 0x001fca0007810000 */
[----:B------:R-:W0:Y:S01]  /*5230*/  SHFL.BFLY PT, R69, R78, 0x2, 0x1f ;  /* 0x0c401f004e457f89 */ /* 0x000e2200000e0000 */
[----:B-1----:R-:W-:Y:S02]  /*5240*/  FMNMX.FTZ R80, R79, R76, !PT ;  /* 0x0000004c4f507209 */ /* 0x002fe40007810000 */
[----:B0-----:R-:W-:-:S03]  /*5250*/  FMNMX.FTZ R81, R78, R69, !PT ;  /* 0x000000454e517209 */ /* 0x001fc60007810000 */
[----:B------:R-:W0:Y:S04]  /*5260*/  SHFL.BFLY PT, R69, R80, 0x1, 0x1f ;  /* 0x0c201f0050457f89 */ /* 0x000e2800000e0000 */
[----:B------:R-:W1:Y:S01]  /*5270*/  SHFL.BFLY PT, R76, R81, 0x1, 0x1f ;  /* 0x0c201f00514c7f89 */ /* 0x000e6200000e0000 */
[----:B0-----:R-:W-:Y:S02]  /*5280*/  FMNMX.FTZ R69, R80, R69, !PT ;  /* 0x0000004550457209 */ /* 0x001fe40007810000 */
[----:B-1----:R-:W-:-:S03]  /*5290*/  FMNMX.FTZ R76, R81, R76, !PT ;  /* 0x0000004c514c7209 */ /* 0x002fc60007810000 */
[C---:B------:R-:W-:Y:S01]  /*52a0*/  FADD.FTZ R0, -R69.reuse, R0 ;  /* 0x0000000045007221 */ /* 0x040fe20000010100 */
[----:B------:R-:W-:-:S03]  /*52b0*/  FMUL.FTZ R79, R69, UR33 ;  /* 0x00000021454f7c20 */ /* 0x000fc60008410000 */
[----:B------:R-:W-:Y:S01]  /*52c0*/  FMUL.FTZ R82, R0, UR33 ;  /* 0x0000002100527c20 */ /* 0x000fe20008410000 */
[C---:B------:R-:W-:Y:S01]  /*52d0*/  FADD.FTZ R0, -R76.reuse, R4 ;  /* 0x000000044c007221 */ /* 0x040fe20000010100 */
[----:B------:R-:W-:Y:S01]  /*52e0*/  FMUL.FTZ R80, R76, UR33 ;  /* 0x000000214c507c20 */ /* 0x000fe20008410000 */
[--C-:B------:R-:W-:Y:S01]  /*52f0*/  FFMA.FTZ R6, R6, UR33, -R79.reuse ;  /* 0x0000002106067c23 */ /* 0x100fe2000801084f */
[--C-:B------:R-:W-:Y:S01]  /*5300*/  FFMA.FTZ R7, R7, UR33, -R79.reuse ;  /* 0x0000002107077c23 */ /* 0x100fe2000801084f */
[----:B------:R-:W-:Y:S01]  /*5310*/  FMUL.FTZ R0, R0, UR33 ;  /* 0x0000002100007c20 */ /* 0x000fe20008410000 */
[--C-:B------:R-:W-:Y:S01]  /*5320*/  FFMA.FTZ R78, R8, UR33, -R80.reuse ;  /* 0x00000021084e7c23 */ /* 0x100fe20008010850 */
[--C-:B------:R-:W-:Y:S01]  /*5330*/  FFMA.FTZ R9, R9, UR33, -R80.reuse ;  /* 0x0000002109097c23 */ /* 0x100fe20008010850 */
        /* <DEDUP_REMOVED lines=8> */
[----:B------:R-:W0:Y:S01]  /*53c0*/  MUFU.EX2 R6, R6 ;  /* 0x0000000600067308 */ /* 0x000e220000000800 */
[--C-:B------:R-:W-:Y:S01]  /*53d0*/  FFMA.FTZ R84, R21, UR33, -R80.reuse ;  /* 0x0000002115547c23 */ /* 0x100fe20008010850 */
[--C-:B------:R-:W-:Y:S01]  /*53e0*/  FFMA.FTZ R21, R30, UR33, -R80.reuse ;  /* 0x000000211e157c23 */ /* 0x100fe20008010850 */
[--C-:B------:R-:W-:Y:S01]  /*53f0*/  FFMA.FTZ R30, R31, UR33, -R80.reuse ;  /* 0x000000211f1e7c23 */ /* 0x100fe20008010850 */
[--C-:B------:R-:W-:Y:S01]  /*5400*/  FFMA.FTZ R31, R34, UR33, -R80.reuse ;  /* 0x00000021221f7c23 */ /* 0x100fe20008010850 */
[--C-:B------:R-:W-:Y:S01]  /*5410*/  FFMA.FTZ R24, R24, UR33, -R79.reuse ;  /* 0x0000002118187c23 */ /* 0x100fe2000801084f */
        /* <DEDUP_REMOVED lines=8> */
[----:B------:R-:W-:Y:S01]  /*54a0*/  FFMA.FTZ R39, R42, UR33, -R80 ;  /* 0x000000212a277c23 */ /* 0x000fe20008010850 */
[--C-:B------:R-:W-:Y:S01]  /*54b0*/  FFMA.FTZ R32, R32, UR33, -R79.reuse ;  /* 0x0000002120207c23 */ /* 0x100fe2000801084f */
[----:B------:R-:W1:Y:S01]  /*54c0*/  MUFU.EX2 R78, R78 ;  /* 0x0000004e004e7308 */ /* 0x000e620000000800 */
[----:B0-----:R-:W-:Y:S01]  /*54d0*/  FFMA.FTZ R8, R4, R3, R6 ;  /* 0x0000000304087223 */ /* 0x001fe20000010006 */
        /* <DEDUP_REMOVED lines=13> */
[----:B------:R-:W-:Y:S01]  /*55b0*/  FFMA.FTZ R47, R50, UR33, -R80 ;  /* 0x00000021322f7c23 */ /* 0x000fe20008010850 */
[----:B------:R-:W2:Y:S01]  /*55c0*/  MUFU.EX2 R9, R9 ;  /* 0x0000000900097308 */ /* 0x000ea20000000800 */
[----:B-1----:R-:W-:Y:S01]  /*55d0*/  FFMA.FTZ R34, R0, R5, R78 ;  /* 0x0000000500227223 */ /* 0x002fe2000001004e */
[--C-:B------:R-:W-:Y:S01]  /*55e0*/  FFMA.FTZ R49, R49, UR33, -R79.reuse ;  /* 0x0000002131317c23 */ /* 0x100fe2000801084f */
[--C-:B------:R-:W-:Y:S01]  /*55f0*/  FFMA.FTZ R52, R52, UR33, -R79.reuse ;  /* 0x0000002134347c23 */ /* 0x100fe2000801084f */
[--C-:B------:R-:W-:Y:S01]  /*5600*/  FFMA.FTZ R53, R53, UR33, -R79.reuse ;  /* 0x0000002135357c23 */ /* 0x100fe2000801084f */
[--C-:B------:R-:W-:Y:S01]  /*5610*/  FFMA.FTZ R56, R56, UR33, -R79.reuse ;  /* 0x0000002138387c23 */ /* 0x100fe2000801084f */
[--C-:B------:R-:W-:Y:S01]  /*5620*/  FFMA.FTZ R57, R57, UR33, -R79.reuse ;  /* 0x0000002139397c23 */ /* 0x100fe2000801084f */
[--C-:B------:R-:W-:Y:S01]  /*5630*/  FFMA.FTZ R60, R60, UR33, -R79.reuse ;  /* 0x000000213c3c7c23 */ /* 0x100fe2000801084f */
[----:B------:R-:W1:Y:S01]  /*5640*/  MUFU.EX2 R10, R10 ;  /* 0x0000000a000a7308 */ /* 0x000e620000000800 */
[----:B0-----:R-:W-:Y:S01]  /*5650*/  FADD.FTZ R3, R7, R8 ;  /* 0x0000000807037221 */ /* 0x001fe20000010000 */
[--C-:B------:R-:W-:Y:S01]  /*5660*/  FFMA.FTZ R61, R61, UR33, -R79.reuse ;  /* 0x000000213d3d7c23 */ /* 0x100fe2000801084f */
[--C-:B------:R-:W-:Y:S01]  /*5670*/  FFMA.FTZ R64, R64, UR33, -R79.reuse ;  /* 0x0000002140407c23 */ /* 0x100fe2000801084f */
[--C-:B------:R-:W-:Y:S01]  /*5680*/  FFMA.FTZ R65, R65, UR33, -R79.reuse ;  /* 0x0000002141417c23 */ /* 0x100fe2000801084f */
[--C-:B------:R-:W-:Y:S01]  /*5690*/  FFMA.FTZ R68, R68, UR33, -R79.reuse ;  /* 0x0000002144447c23 */ /* 0x100fe2000801084f */
[--C-:B------:R-:W-:Y:S01]  /*56a0*/  FFMA.FTZ R70, R70, UR33, -R79.reuse ;  /* 0x0000002146467c23 */ /* 0x100fe2000801084f */
[--C-:B------:R-:W-:Y:S01]  /*56b0*/  FFMA.FTZ R73, R73, UR33, -R79.reuse ;  /* 0x0000002149497c23 */ /* 0x100fe2000801084f */
[----:B------:R-:W0:Y:S01]  /*56c0*/  MUFU.EX2 R12, R12 ;  /* 0x0000000c000c7308 */ /* 0x000e220000000800 */
[----:B--2---:R-:W-:Y:S01]  /*56d0*/  FADD.FTZ R5, R9, R34 ;  /* 0x0000002209057221 */ /* 0x004fe20000010000 */
[----:B------:R-:W-:Y:S01]  /*56e0*/  FFMA.FTZ R74, R74, UR33, -R79 ;  /* 0x000000214a4a7c23 */ /* 0x000fe2000801084f */
[--C-:B------:R-:W-:Y:S01]  /*56f0*/  FFMA.FTZ R79, R51, UR33, -R80.reuse ;  /* 0x00000021334f7c23 */ /* 0x100fe20008010850 */
[--C-:B------:R-:W-:Y:S01]  /*5700*/  FFMA.FTZ R51, R59, UR33, -R80.reuse ;  /* 0x000000213b337c23 */ /* 0x100fe20008010850 */
[--C-:B------:R-:W-:Y:S01]  /*5710*/  FFMA.FTZ R35, R62, UR33, -R80.reuse ;  /* 0x000000213e237c23 */ /* 0x100fe20008010850 */
[--C-:B------:R-:W-:Y:S01]  /*5720*/  FFMA.FTZ R50, R63, UR33, -R80.reuse ;  /* 0x000000213f327c23 */ /* 0x100fe20008010850 */
[--C-:B------:R-:W-:Y:S01]  /*5730*/  FFMA.FTZ R63, R67, UR33, -R80.reuse ;  /* 0x00000021433f7c23 */ /* 0x100fe20008010850 */
[----:B------:R-:W2:Y:S01]  /*5740*/  MUFU.EX2 R11, R11 ;  /* 0x0000000b000b7308 */ /* 0x000ea20000000800 */
[----:B-1----:R-:W-:Y:S01]  /*5750*/  FADD.FTZ R8, R10, R3 ;  /* 0x000000030a087221 */ /* 0x002fe20000010000 */
[--C-:B------:R-:W-:Y:S01]  /*5760*/  FFMA.FTZ R43, R71, UR33, -R80.reuse ;  /* 0x00000021472b7c23 */ /* 0x100fe20008010850 */
[----:B------:R-:W-:-:S05]  /*5770*/  FFMA.FTZ R59, R75, UR33, -R80 ;  /* 0x000000214b3b7c23 */ /* 0x000fca0008010850 */
[----:B------:R-:W1:Y:S01]  /*5780*/  MUFU.EX2 R85, R85 ;  /* 0x0000005500557308 */ /* 0x000e620000000800 */
[----:B0-----:R-:W-:-:S07]  /*5790*/  FADD.FTZ R34, R12, R5 ;  /* 0x000000050c227221 */ /* 0x001fce0000010000 */
[----:B------:R-:W0:Y:S01]  /*57a0*/  MUFU.EX2 R14, R14 ;  /* 0x0000000e000e7308 */ /* 0x000e220000000800 */
[----:B--2---:R-:W-:-:S07]  /*57b0*/  FADD.FTZ R3, R11, R8 ;  /* 0x000000080b037221 */ /* 0x004fce0000010000 */
[----:B------:R-:W2:Y:S01]  /*57c0*/  MUFU.EX2 R13, R13 ;  /* 0x0000000d000d7308 */ /* 0x000ea20000000800 */
[----:B-1----:R-:W-:Y:S01]  /*57d0*/  FADD.FTZ R8, R85, R34 ;  /* 0x0000002255087221 */ /* 0x002fe20000010000 */
[--C-:B------:R-:W-:Y:S01]  /*57e0*/  FFMA.FTZ R34, R54, UR33, -R80.reuse ;  /* 0x0000002136227c23 */ /* 0x100fe20008010850 */
[--C-:B------:R-:W-:Y:S01]  /*57f0*/  FFMA.FTZ R54, R55, UR33, -R80.reuse ;  /* 0x0000002137367c23 */ /* 0x100fe20008010850 */
[----:B------:R-:W-:-:S04]  /*5800*/  FFMA.FTZ R55, R58, UR33, -R80 ;  /* 0x000000213a377c23 */ /* 0x000fc80008010850 */
[----:B------:R-:W1:Y:S01]  /*5810*/  MUFU.EX2 R15, R15 ;  /* 0x0000000f000f7308 */ /* 0x000e620000000800 */
[----:B0-----:R-:W-:-:S07]  /*5820*/  FADD.FTZ R42, R14, R3 ;  /* 0x000000030e2a7221 */ /* 0x001fce0000010000 */
[----:B------:R-:W0:Y:S01]  /*5830*/  MUFU.EX2 R84, R84 ;  /* 0x0000005400547308 */ /* 0x000e220000000800 */
[----:B--2---:R-:W-:-:S07]  /*5840*/  FADD.FTZ R3, R13, R8 ;  /* 0x000000080d037221 */ /* 0x004fce0000010000 */
[----:B------:R-:W2:Y:S01]  /*5850*/  MUFU.EX2 R24, R24 ;  /* 0x0000001800187308 */ /* 0x000ea20000000800 */
[----:B-1----:R-:W-:-:S07]  /*5860*/  FADD.FTZ R5, R15, R42 ;  /* 0x0000002a0f057221 */ /* 0x002fce0000010000 */
        /* <DEDUP_REMOVED lines=39> */
[----:B--2---:R-:W-:Y:S01]  /*5ae0*/  FADD.FTZ R3, R41, R42 ;  /* 0x0000002a29037221 */ /* 0x004fe20000010000 */
[--C-:B------:R-:W-:Y:S01]  /*5af0*/  FFMA.FTZ R42, R66, UR33, -R80.reuse ;  /* 0x00000021422a7c23 */ /* 0x100fe20008010850 */
[----:B------:R-:W-:-:S05]  /*5b00*/  FFMA.FTZ R66, R77, UR33, -R80 ;  /* 0x000000214d427c23 */ /* 0x000fca0008010850 */
        /* <DEDUP_REMOVED lines=15> */
[----:B0-----:R-:W-:Y:S01]  /*5c00*/  FADD.FTZ R3, R49, R58 ;  /* 0x0000003a31037221 */ /* 0x001fe20000010000 */
[----:B------:R-:W-:-:S06]  /*5c10*/  FFMA.FTZ R58, R72, UR33, -R80 ;  /* 0x00000021483a7c23 */ /* 0x000fcc0008010850 */
        /* <DEDUP_REMOVED lines=45> */
[----:B-1----:R-:W-:Y:S01]  /*5ef0*/  FADD.FTZ R5, R59, R62 ;  /* 0x0000003e3b057221 */ /* 0x002fe20000010000 */
[----:B0-----:R-:W-:-:S03]  /*5f00*/  FADD.FTZ R3, R74, R3 ;  /* 0x000000034a037221 */ /* 0x001fc60000010000 */
[----:B--2---:R-:W-:Y:S01]  /*5f10*/  FADD.FTZ R5, R66, R5 ;  /* 0x0000000542057221 */ /* 0x004fe20000010000 */
[----:B------:R-:W-:Y:S06]  /*5f20*/  @!P0 BRA `(.L_x_24) ;  /* 0x0000000000048947 */ /* 0x000fec0003800000 */
[----:B------:R-:W-:Y:S01]  /*5f30*/  BPT.TRAP 0x1 ;  /* 0x000000040000795c */ /* 0x000fe20000300000 */
.L_x_24:
[----:B------:R-:W-:Y:S01]  /*5f40*/  ULEA UR6, UR35, UR40, 0x3 ;  /* 0x0000002823067291 */ /* 0x000fe2000f8e183f */
[----:B------:R-:W-:Y:S01]  /*5f50*/  F2FP.F16.F32.PACK_AB R10, R11, R10 ;  /* 0x0000000a0b0a723e */ /* 0x000fe200000000ff */
[----:B------:R-:W-:Y:S01]  /*5f60*/  UMOV UR28, UR45 ;  /* 0x0000002d001c7c82 */ /* 0x000fe20008000000 */
[----:B------:R-:W-:Y:S01]  /*5f70*/  F2FP.F16.F32.PACK_AB R11, R85, R12 ;  /* 0x0000000c550b723e */ /* 0x000fe200000000ff */
[----:B------:R-:W-:Y:S01]  /*5f80*/  UIADD3 UR6, UR6, 0x2d860, URZ ;  /* 0x0002d86006067890 */ /* 0x000fe2000fffe03f */
[----:B------:R-:W-:Y:S01]  /*5f90*/  F2FP.F16.F32.PACK_AB R8, R7, R6 ;  /* 0x000000060708723e */ /* 0x000fe200000000ff */
[----:B------:R-:W-:Y:S01]  /*5fa0*/  UMOV UR35, UR44 ;  /* 0x0000002c00237c82 */ /* 0x000fe20008000000 */
[----:B------:R-:W-:Y:S01]  /*5fb0*/  F2FP.F16.F32.PACK_AB R9, R9, R78 ;  /* 0x0000004e0909723e */ /* 0x000fe200000000ff */
[----:B------:R-:W-:Y:S01]  /*5fc0*/  UPRMT UR6, UR41, 0x654, UR6 ;  /* 0x0000065429067896 */ /* 0x000fe20008000006 */
[----:B------:R-:W-:Y:S01]  /*5fd0*/  F2FP.F16.F32.PACK_AB R12, R15, R14 ;  /* 0x0000000e0f0c723e */ /* 0x000fe200000000ff */
[----:B------:R-:W-:Y:S01]  /*5fe0*/  FMUL.FTZ R88, R88, R4 ;  /* 0x0000000458587220 */ /* 0x000fe20000410000 */
[----:B------:R-:W-:Y:S01]  /*5ff0*/  F2FP.F16.F32.PACK_AB R28, R29, R28 ;  /* 0x0000001c1d1c723e */ /* 0x000fe200000000ff */
[-C--:B------:R-:W-:Y:S01]  /*6000*/  FMUL.FTZ R89, R89, R4.reuse ;  /* 0x0000000459597220 */ /* 0x080fe20000410000 */
[----:B------:R-:W-:Y:S01]  /*6010*/  F2FP.F16.F32.PACK_AB R13, R84, R13 ;  /* 0x0000000d540d723e */ /* 0x000fe200000000ff */
[----:B------:R-:W-:Y:S01]  /*6020*/  FMUL.FTZ R92, R92, R4 ;  /* 0x000000045c5c7220 */ /* 0x000fe20000410000 */
[----:B------:R-:W-:Y:S01]  /*6030*/  F2FP.F16.F32.PACK_AB R14, R25, R24 ;  /* 0x00000018190e723e */ /* 0x000fe200000000ff */
[----:B------:R-:W-:Y:S01]  /*6040*/  FMUL.FTZ R93, R93, R4 ;  /* 0x000000045d5d7220 */ /* 0x000fe20000410000 */
[----:B------:R-:W-:Y:S01]  /*6050*/  F2FP.F16.F32.PACK_AB R15, R83, R20 ;  /* 0x00000014530f723e */ /* 0x000fe200000000ff */
[----:B------:R-:W-:Y:S01]  /*6060*/  SYNCS.ARRIVE.TRANS64.RED.A1T0 RZ, [UR6], RZ ;  /* 0x000000ffffff79a7 */ /* 0x000fe20008100406 */
[----:B------:R-:W-:Y:S01]  /*6070*/  F2FP.F16.F32.PACK_AB R29, R30, R21 ;  /* 0x000000151e1d723e */ /* 0x000fe200000000ff */
[----:B------:R1:W-:Y:S01]  /*6080*/  STSM.16.M88.4 [R2+0x21800], R8 ;  /* 0x0218000802007844 */ /* 0x0003e20000000200 */
[----:B------:R-:W-:Y:S01]  /*6090*/  F2FP.F16.F32.PACK_AB R36, R37, R36 ;  /* 0x000000242524723e */ /* 0x000fe200000000ff */
[----:B------:R-:W-:Y:S01]  /*60a0*/  UIADD3 UR6, UR50, -0x1, URZ ;  /* 0xffffffff32067890 */ /* 0x000fe2000fffe03f */
[----:B------:R-:W-:Y:S01]  /*60b0*/  F2FP.F16.F32.PACK_AB R30, R33, R32 ;  /* 0x00000020211e723e */ /* 0x000fe200000000ff */
[----:B------:R1:W-:Y:S01]  /*60c0*/  STSM.16.M88.4 [R18], R12 ;  /* 0x0000000c12007844 */ /* 0x0003e20000000200 */
[----:B------:R-:W-:Y:S01]  /*60d0*/  F2FP.F16.F32.PACK_AB R31, R82, R31 ;  /* 0x0000001f521f723e */ /* 0x000fe200000000ff */
[----:B------:R-:W-:Y:S01]  /*60e0*/  FMUL.FTZ R96, R96, R4 ;  /* 0x0000000460607220 */ /* 0x000fe20000410000 */
[----:B------:R-:W-:Y:S01]  /*60f0*/  F2FP.F16.F32.PACK_AB R37, R38, R26 ;  /* 0x0000001a2625723e */ /* 0x000fe200000000ff */
[----:B------:R-:W-:Y:S01]  /*6100*/  FMUL.FTZ R97, R97, R4 ;  /* 0x0000000461617220 */ /* 0x000fe20000410000 */
[----:B------:R-:W-:Y:S01]  /*6110*/  F2FP.F16.F32.PACK_AB R44, R45, R44 ;  /* 0x0000002c2d2c723e */ /* 0x000fe200000000ff */
[----:B------:R1:W-:Y:S01]  /*6120*/  STSM.16.M88.4 [R17], R28 ;  /* 0x0000001c11007844 */ /* 0x0003e20000000200 */
[----:B------:R-:W-:Y:S01]  /*6130*/  F2FP.F16.F32.PACK_AB R38, R41, R40 ;  /* 0x000000282926723e */ /* 0x000fe200000000ff */
[-C--:B------:R-:W-:Y:S01]  /*6140*/  FMUL.FTZ R100, R100, R4.reuse ;  /* 0x0000000464647220 */ /* 0x080fe20000410000 */
[----:B------:R-:W-:Y:S01]  /*6150*/  F2FP.F16.F32.PACK_AB R39, R81, R39 ;  /* 0x000000275127723e */ /* 0x000fe200000000ff */
[-C--:B------:R-:W-:Y:S01]  /*6160*/  FMUL.FTZ R101, R101, R4.reuse ;  /* 0x0000000465657220 */ /* 0x080fe20000410000 */
[----:B------:R-:W-:Y:S01]  /*6170*/  F2FP.F16.F32.PACK_AB R45, R46, R27 ;  /* 0x0000001b2e2d723e */ /* 0x000fe200000000ff */
[----:B------:R-:W-:Y:S01]  /*6180*/  FMUL.FTZ R104, R104, R4 ;  /* 0x0000000468687220 */ /* 0x000fe20000410000 */
[----:B------:R-:W-:Y:S01]  /*6190*/  F2FP.F16.F32.PACK_AB R52, R53, R52 ;  /* 0x000000343534723e */ /* 0x000fe200000000ff */
[----:B------:R1:W-:Y:S01]  /*61a0*/  STSM.16.M88.4 [R16], R36 ;  /* 0x0000002410007844 */ /* 0x0003e20000000200 */
[----:B------:R-:W-:Y:S01]  /*61b0*/  F2FP.F16.F32.PACK_AB R46, R49, R48 ;  /* 0x00000030312e723e */ /* 0x000fe200000000ff */
[-C--:B------:R-:W-:Y:S01]  /*61c0*/  FMUL.FTZ R105, R105, R4.reuse ;  /* 0x0000000469697220 */ /* 0x080fe20000410000 */
[----:B------:R-:W-:Y:S01]  /*61d0*/  F2FP.F16.F32.PACK_AB R47, R79, R47 ;  /* 0x0000002f4f2f723e */ /* 0x000fe200000000ff */
[----:B------:R-:W-:Y:S01]  /*61e0*/  FMUL.FTZ R108, R108, R4 ;  /* 0x000000046c6c7220 */ /* 0x000fe20000410000 */
[----:B------:R-:W-:Y:S01]  /*61f0*/  F2FP.F16.F32.PACK_AB R53, R54, R34 ;  /* 0x000000223635723e */ /* 0x000fe200000000ff */
[----:B------:R-:W-:Y:S01]  /*6200*/  FMUL.FTZ R109, R109, R4 ;  /* 0x000000046d6d7220 */ /* 0x000fe20000410000 */
[----:B------:R-:W-:Y:S01]  /*6210*/  F2FP.F16.F32.PACK_AB R54, R57, R56 ;  /* 0x000000383936723e */ /* 0x000fe200000000ff */
[----:B------:R1:W-:Y:S01]  /*6220*/  STSM.16.M88.4 [R2+0x27800], R44 ;  /* 0x0278002c02007844 */ /* 0x0003e20000000200 */
[----:B------:R-:W-:Y:S01]  /*6230*/  F2FP.F16.F32.PACK_AB R55, R51, R55 ;  /* 0x000000373337723e */ /* 0x000fe200000000ff */
[----:B------:R-:W-:Y:S01]  /*6240*/  FMUL.FTZ R112, R112, R4 ;  /* 0x0000000470707220 */ /* 0x000fe20000410000 */
[----:B------:R-:W-:Y:S01]  /*6250*/  F2FP.F16.F32.PACK_AB R60, R61, R60 ;  /* 0x0000003c3d3c723e */ /* 0x000fe200000000ff */
[----:B------:R-:W-:Y:S01]  /*6260*/  FMUL.FTZ R113, R113, R4 ;  /* 0x0000000471717220 */ /* 0x000fe20000410000 */
[----:B------:R-:W-:Y:S01]  /*6270*/  F2FP.F16.F32.PACK_AB R61, R50, R35 ;  /* 0x00000023323d723e */ /* 0x000fe200000000ff */
[----:B------:R1:W-:Y:S01]  /*6280*/  STSM.16.M88.4 [R19], R52 ;  /* 0x0000003413007844 */ /* 0x0003e20000000200 */
[----:B------:R-:W-:Y:S01]  /*6290*/  F2FP.F16.F32.PACK_AB R62, R65, R64 ;  /* 0x00000040413e723e */ /* 0x000fe200000000ff */
[----:B------:R-:W-:Y:S01]  /*62a0*/  FMUL.FTZ R116, R116, R4 ;  /* 0x0000000474747220 */ /* 0x000fe20000410000 */
[----:B------:R-:W-:Y:S01]  /*62b0*/  F2FP.F16.F32.PACK_AB R63, R63, R42 ;  /* 0x0000002a3f3f723e */ /* 0x000fe200000000ff */
[-C--:B------:R-:W-:Y:S01]  /*62c0*/  FMUL.FTZ R117, R117, R4.reuse ;  /* 0x0000000475757220 */ /* 0x080fe20000410000 */
[----:B------:R-:W-:Y:S01]  /*62d0*/  F2FP.F16.F32.PACK_AB R57, R58, R43 ;  /* 0x0000002b3a39723e */ /* 0x000fe200000000ff */
[----:B------:R-:W-:Y:S01]  /*62e0*/  FMUL.FTZ R120, R120, R4 ;  /* 0x0000000478787220 */ /* 0x000fe20000410000 */
[----:B------:R-:W-:Y:S01]  /*62f0*/  F2FP.F16.F32.PACK_AB R56, R70, R68 ;  /* 0x000000444638723e */ /* 0x000fe200000000ff */
[----:B------:R1:W-:Y:S01]  /*6300*/  STSM.16.M88.4 [R17+0x6000], R60 ;  /* 0x0060003c11007844 */ /* 0x0003e20000000200 */
[----:B------:R-:W-:Y:S01]  /*6310*/  F2FP.F16.F32.PACK_AB R58, R74, R73 ;  /* 0x000000494a3a723e */ /* 0x000fe200000000ff */
[-C--:B------:R-:W-:Y:S01]  /*6320*/  FMUL.FTZ R121, R121, R4.reuse ;  /* 0x0000000479797220 */ /* 0x080fe20000410000 */
[----:B------:R-:W-:Y:S01]  /*6330*/  F2FP.F16.F32.PACK_AB R59, R66, R59 ;  /* 0x0000003b423b723e */ /* 0x000fe200000000ff */
[-C--:B------:R-:W-:Y:S01]  /*6340*/  FMUL.FTZ R124, R124, R4.reuse ;  /* 0x000000047c7c7220 */ /* 0x080fe20000410000 */
[----:B------:R-:W-:Y:S01]  /*6350*/  ISETP.LT.AND P1, PT, RZ, UR50, PT ;  /* 0x00000032ff007c0c */ /* 0x000fe2000bf21270 */
[----:B------:R-:W-:Y:S01]  /*6360*/  UMOV UR50, UR6 ;  /* 0x0000000600327c82 */ /* 0x000fe20008000000 */
[-C--:B------:R-:W-:Y:S01]  /*6370*/  FMUL.FTZ R125, R125, R4.reuse ;  /* 0x000000047d7d7220 */ /* 0x080fe20000410000 */
[----:B------:R1:W-:Y:S01]  /*6380*/  STSM.16.M88.4 [R16+0x6000], R56 ;  /* 0x0060003810007844 */ /* 0x0003e20000000200 */
[-C--:B------:R-:W-:Y:S01]  /*6390*/  FMUL.FTZ R128, R128, R4.reuse ;  /* 0x0000000480807220 */ /* 0x080fe20000410000 */
[-C--:B------:R-:W-:Y:S01]  /*63a0*/  FMUL.FTZ R129, R129, R4.reuse ;  /* 0x0000000481817220 */ /* 0x080fe20000410000 */
[-C--:B------:R-:W-:Y:S01]  /*63b0*/  FMUL.FTZ R132, R132, R4.reuse ;  /* 0x0000000484847220 */ /* 0x080fe20000410000 */
[----:B------:R-:W-:Y:S01]  /*63c0*/  @!PT LDS RZ, [RZ] ;  /* 0x00000000fffff984 */ /* 0x000fe20000000800 */
[----:B------:R-:W-:Y:S01]  /*63d0*/  @!PT LDS RZ, [RZ] ;  /* 0x00000000fffff984 */ /* 0x000fe20000000800 */
[----:B------:R-:W-:Y:S01]  /*63e0*/  @!PT LDS RZ, [RZ] ;  /* 0x00000000fffff984 */ /* 0x000fe20000000800 */
[----:B------:R-:W-:Y:S01]  /*63f0*/  @!PT LDS RZ, [RZ] ;  /* 0x00000000fffff984 */ /* 0x000fe20000000800 */
[----:B------:R0:W-:Y:S06]  /*6400*/  MEMBAR.ALL.CTA ;  /* 0x0000000000007992 */ /* 0x0001ec0000008000 */
[----:B0-----:R-:W0:Y:S01]  /*6410*/  FENCE.VIEW.ASYNC.S ;  /* 0x00000000000073c6 */ /* 0x001e220000000000 */
[----:B------:R-:W-:Y:S01]  /*6420*/  FMUL.FTZ R133, R133, R4 ;  /* 0x0000000485857220 */ /* 0x000fe20000410000 */
[-C--:B------:R-:W-:Y:S01]  /*6430*/  FMUL.FTZ R90, R90, R0.reuse ;  /* 0x000000005a5a7220 */ /* 0x080fe20000410000 */
        /* <DEDUP_REMOVED lines=22> */
[----:B------:R-:W-:Y:S01]  /*65a0*/  FMUL.FTZ R135, R135, R0 ;  /* 0x0000000087877220 */ /* 0x000fe20000410000 */
[----:B------:R-:W-:-:S02]  /*65b0*/  IMAD.MOV.U32 R4, RZ, RZ, R76 ;  /* 0x000000ffff047224 */ /* 0x000fc400078e004c */
[----:B------:R-:W-:Y:S01]  /*65c0*/  IMAD.MOV.U32 R0, RZ, RZ, R69 ;  /* 0x000000ffff007224 */ /* 0x000fe200078e0045 */
[----:B0-----:R-:W-:Y:S01]  /*65d0*/  NOP ;  /* 0x0000000000007918 */ /* 0x001fe20000000000 */
[----:B-1----:R-:W-:Y:S05]  /*65e0*/  @P1 BRA `(.L_x_25) ;  /* 0xffffffd400d41947 */ /* 0x002fea000383ffff */
.L_x_14:
[----:B------:R-:W-:Y:S06]  /*65f0*/  BAR.ARV 0x8, 0x200 ;  /* 0x0208000000007b1d */ /* 0x000fec0000002000 */
[----:B------:R-:W-:Y:S05]  /*6600*/  @!P0 BRA `(.L_x_26) ;  /* 0x0000000000048947 */ /* 0x000fea0003800000 */
[----:B------:R-:W-:Y:S01]  /*6610*/  BPT.TRAP 0x1 ;  /* 0x000000040000795c */ /* 0x000fe20000300000 */
.L_x_26:
[----:B------:R-:W-:Y:S01]  /*6620*/  ULEA UR8, UR44, UR40, 0x3 ;  /* 0x000000282c087291 */ /* 0x000fe2000f8e183f */
[----:B------:R-:W-:-:S05]  /*6630*/  IMAD.U32 R0, RZ, RZ, UR45 ;  /* 0x0000002dff007e24 */ /* 0x000fca000f8e00ff */
[----:B------:R-:W-:-:S04]  /*6640*/  SHF.L.U32 R0, R0, 0x1f, RZ ;  /* 0x0000001f00007819 */ /* 0x000fc800000006ff */
[----:B------:R1:W2:Y:S01]  /*6650*/  SYNCS.PHASECHK.TRANS64.TRYWAIT P1, [UR8+0x2d850], R0 ;  /* 0x02d85000ff0075a7 */ /* 0x0002a20008020148 */
[----:B------:R-:W-:Y:S05]  /*6660*/  @!P0 BRA `(.L_x_27) ;  /* 0x0000000000048947 */ /* 0x000fea0003800000 */
[----:B------:R-:W-:Y:S01]  /*6670*/  BPT.TRAP 0x1 ;  /* 0x000000040000795c */ /* 0x000fe20000300000 */
.L_x_27:
[----:B--2---:R-:W-:Y:S05]  /*6680*/  @P1 BRA `(.L_x_28) ;  /* 0x0000000000081947 */ /* 0x004fea0003800000 */
[----:B------:R-:W2:Y:S02]  /*6690*/  SYNCS.PHASECHK.TRANS64.TRYWAIT P1, [UR8+0x2d850], R0 ;  /* 0x02d85000ff0075a7 */ /* 0x000ea40008020148 */
[----:B--2---:R-:W-:Y:S05]  /*66a0*/  @!P1 BRA `(.L_x_29) ;  /* 0x0000005000a49947 */ /* 0x004fea0003800000 */
.L_x_28:
[----:B------:R-:W-:Y:S01]  /*66b0*/  UIADD3 UR4, UR40, 0x400, URZ ;  /* 0x0000040028047890 */ /* 0x000fe2000fffe03f */
[----:B------:R-:W-:Y:S01]  /*66c0*/  WARPGROUP.ARRIVE ;  /* 0x00000000000079c5 */ /* 0x000fe20000000000 */
[----:B------:R-:W-:Y:S01]  /*66d0*/  ULOP3.LUT UR37, UR37, 0x10000, URZ, 0xfc, !UPT ;  /* 0x0001000025257892 */ /* 0x000fe2000f8efc3f */
[----:B-12---:R-:W1:Y:S01]  /*66e0*/  SHFL.BFLY PT, R0, R3, 0x2, 0x1f ;  /* 0x0c401f0003007f89 */ /* 0x006e6200000e0000 */
[----:B------:R-:W-:Y:S01]  /*66f0*/  USHF.R.U32.HI UR4, URZ, 0x4, UR4 ;  /* 0x000000043f047899 */ /* 0x000fe20008011604 */
[----:B------:R-:W-:Y:S01]  /*6700*/  IMAD.MOV.U32 R55, RZ, RZ, RZ ;  /* 0x000000ffff377224 */ /* 0x000fe200078e00ff */
[----:B------:R-:W-:Y:S01]  /*6710*/  UMOV UR5, 0x40000040 ;  /* 0x4000004000057882 */ /* 0x000fe20000000000 */
[----:B------:R-:W-:Y:S01]  /*6720*/  UMOV UR7, 0x80000020 ;  /* 0x8000002000077882 */ /* 0x000fe20000000000 */
[----:B------:R-:W-:Y:S01]  /*6730*/  ULOP3.LUT UR4, UR4, 0x3fff, URZ, 0xc0, !UPT ;  /* 0x00003fff04047892 */ /* 0x000fe2000f8ec03f */
[----:B------:R-:W2:Y:S01]  /*6740*/  SHFL.BFLY PT, R4, R5, 0x2, 0x1f ;  /* 0x0c401f0005047f89 */ /* 0x000ea200000e0000 */
[----:B0-----:R-:W-:Y:S01]  /*6750*/  MOV R8, RZ ;  /* 0x000000ff00087202 */ /* 0x001fe20000000f00 */
[----:B------:R-:W-:Y:S01]  /*6760*/  IMAD.U32 R12, RZ, RZ, UR33 ;  /* 0x00000021ff0c7e24 */ /* 0x000fe2000f8e00ff */
[----:B------:R-:W-:-:S04]  /*6770*/  ULOP3.LUT UR4, UR4, 0x2000000, URZ, 0xfc, !UPT ;  /* 0x0200000004047892 */ /* 0x000fc8000f8efc3f */
[----:B------:R-:W-:-:S03]  /*6780*/  UIMAD UR9, UR44, 0x600, UR4 ;  /* 0x000006002c0978a4 */ /* 0x000fc6000f8e0204 */
[----:B------:R-:W-:-:S04]  /*6790*/  UMOV UR4, UR37 ;  /* 0x0000002500047c82 */ /* 0x000fc80008000000 */
[----:B------:R-:W-:Y:S02]  /*67a0*/  UMOV UR6, UR9 ;  /* 0x0000000900067c82 */ /* 0x000fe40008000000 */
[----:B------:R-:W-:Y:S01]  /*67b0*/  HGMMA.64x96x16.F32 R88, gdesc[UR4].tnspB, R88, gsb0 ;  /* 0x41600000045879f0 */ /* 0x000fe20008000858 */
[----:B------:R-:W-:Y:S01]  /*67c0*/  UIADD3 UR4, UR37, 0x2, URZ ;  /* 0x0000000225047890 */ /* 0x000fe2000fffe03f */
[----:B-1----:R-:W-:Y:S01]  /*67d0*/  FADD.FTZ R0, R0, R3 ;  /* 0x0000000300007221 */ /* 0x002fe20000010000 */
[----:B------:R-:W-:Y:S01]  /*67e0*/  UIADD3 UR6, UR9, 0x40, URZ ;  /* 0x0000004009067890 */ /* 0x000fe2000fffe03f */
[----:B------:R-:W-:Y:S01]  /*67f0*/  IMAD.MOV.U32 R3, RZ, RZ, -0x800000 ;  /* 0xff800000ff037424 */ /* 0x000fe200078e00ff */
[----:B------:R-:W-:Y:S01]  /*6800*/  UMOV UR5, 0x40000040 ;  /* 0x4000004000057882 */ /* 0x000fe20000000000 */
[----:B------:R-:W-:Y:S01]  /*6810*/  UMOV UR7, 0x80000020 ;  /* 0x8000002000077882 */ /* 0x000fe20000000000 */
[----:B------:R-:W0:Y:S01]  /*6820*/  SHFL.BFLY PT, R7, R0, 0x1, 0x1f ;  /* 0x0c201f0000077f89 */ /* 0x000e2200000e0000 */
[----:B--2---:R-:W-:-:S05]  /*6830*/  FADD.FTZ R4, R4, R5 ;  /* 0x0000000504047221 */ /* 0x004fca0000010000 */
[----:B------:R-:W1:Y:S01]  /*6840*/  SHFL.BFLY PT, R9, R4, 0x1, 0x1f ;  /* 0x0c201f0004097f89 */ /* 0x000e6200000e0000 */
[----:B0-----:R-:W-:Y:S01]  /*6850*/  FADD.FTZ R10, R0, R7 ;  /* 0x00000007000a7221 */ /* 0x001fe20000010000 */
[----:B------:R-:W-:Y:S02]  /*6860*/  IMAD.U32 R7, RZ, RZ, UR33 ;  /* 0x00000021ff077e24 */ /* 0x000fe4000f8e00ff */
[----:B------:R-:W-:Y:S02]  /*6870*/  IMAD.MOV.U32 R0, RZ, RZ, -0x800000 ;  /* 0xff800000ff007424 */ /* 0x000fe400078e00ff */
[----:B------:R-:W-:Y:S01]  /*6880*/  FSETP.NE.FTZ.AND P1, PT, R10, RZ, PT ;  /* 0x000000ff0a00720b */ /* 0x000fe20003f35000 */
[----:B-1----:R-:W-:-:S05]  /*6890*/  FADD.FTZ R9, R4, R9 ;  /* 0x0000000904097221 */ /* 0x002fca0000010000 */
[----:B------:R-:W-:-:S07]  /*68a0*/  FSETP.NE.FTZ.AND P2, PT, R9, RZ, PT ;  /* 0x000000ff0900720b */ /* 0x000fce0003f55000 */
[----:B------:R-:W0:Y:S01]  /*68b0*/  @P1 MUFU.LG2 R5, R10 ;  /* 0x0000000a00051308 */ /* 0x000e220000000c00 */
[----:B------:R-:W-:-:S05]  /*68c0*/  @P1 FMUL.FTZ R4, R7, 0.69314718246459960938 ;  /* 0x3f31721807041820 */ /* 0x000fca0000410000 */
[----:B------:R-:W-:Y:S02]  /*68d0*/  @P2 FMUL.FTZ R12, R12, 0.69314718246459960938 ;  /* 0x3f3172180c0c2820 */ /* 0x000fe40000410000 */
[----:B------:R-:W1:Y:S08]  /*68e0*/  @P2 MUFU.LG2 R6, R9 ;  /* 0x0000000900062308 */ /* 0x000e700000000c00 */
[----:B------:R2:W3:Y:S01]  /*68f0*/  @P1 MUFU.RCP R55, R10 ;  /* 0x0000000a00371308 */ /* 0x0004e20000001000 */
[----:B0-----:R-:W-:-:S04]  /*6900*/  @P1 FMUL.FTZ R5, R5, 0.69314718246459960938 ;  /* 0x3f31721805051820 */ /* 0x001fc80000410000 */
[----:B------:R-:W-:-:S03]  /*6910*/  @P1 FFMA.FTZ R3, R4, R69, R5 ;  /* 0x0000004504031223 */ /* 0x000fc60000010005 */
[----:B------:R2:W0:Y:S01]  /*6920*/  @P2 MUFU.RCP R8, R9 ;  /* 0x0000000900082308 */ /* 0x0004220000001000 */
[----:B-1----:R-:W-:-:S04]  /*6930*/  @P2 FMUL.FTZ R7, R6, 0.69314718246459960938 ;  /* 0x3f31721806072820 */ /* 0x002fc80000410000 */
[----:B------:R-:W-:Y:S01]  /*6940*/  @P2 FFMA.FTZ R0, R12, R76, R7 ;  /* 0x0000004c0c002223 */ /* 0x000fe20000010007 */
        /* <DEDUP_REMOVED lines=46> */
[----:B0-23--:R-:W-:Y:S05]  /*6c30*/  @!P0 BRA `(.L_x_30) ;  /* 0x0000000000048947 */ /* 0x00dfea0003800000 */
[----:B------:R-:W-:Y:S01]  /*6c40*/  BPT.TRAP 0x1 ;  /* 0x000000040000795c */ /* 0x000fe20000300000 */
.L_x_30:
[----:B------:R-:W0:Y:S01]  /*6c50*/  S2UR UR6, SR_SWINHI ;  /* 0x00000000000679c3 */ /* 0x000e220000002f00 */
[-C--:B------:R-:W-:Y:S01]  /*6c60*/  FMUL.FTZ R6, R93, R55.reuse ;  /* 0x000000375d067220 */ /* 0x080fe20000410000 */
[----:B------:R-:W-:Y:S01]  /*6c70*/  ULDC UR7, c[0x0][0xc44] ;  /* 0x0003110000077ab9 */ /* 0x000fe20000000800 */
[----:B------:R-:W-:Y:S01]  /*6c80*/  IMAD R61, RZ, RZ, -UR43 ;  /* 0x8000002bff3d7e24 */ /* 0x000fe2000f8e02ff */
[----:B------:R-:W-:Y:S01]  /*6c90*/  UIADD3 UR8, UR8, 0x2d860, URZ ;  /* 0x0002d86008087890 */ /* 0x000fe2000fffe03f */
[----:B------:R-:W-:Y:S01]  /*6ca0*/  IMAD R9, R138, 0x20, R22 ;  /* 0x000000208a097824 */ /* 0x000fe200078e0216 */
[----:B------:R-:W-:Y:S01]  /*6cb0*/  ULDC.64 UR10, c[0x0][0xb90] ;  /* 0x0002e400000a7ab9 */ /* 0x000fe20000000a00 */
[-C--:B------:R-:W-:Y:S01]  /*6cc0*/  FMUL.FTZ R62, R95, R8.reuse ;  /* 0x000000085f3e7220 */ /* 0x080fe20000410000 */
[----:B------:R-:W1:Y:S01]  /*6cd0*/  LDC R60, c[0x0][0xbe8] ;  /* 0x0002fa00ff3c7b82 */ /* 0x000e620000000800 */
[----:B------:R-:W-:Y:S01]  /*6ce0*/  UPRMT UR8, UR41, 0x654, UR8 ;  /* 0x0000065429087896 */ /* 0x000fe20008000008 */
[-C--:B------:R-:W-:Y:S01]  /*6cf0*/  FMUL.FTZ R7, R89, R55.reuse ;  /* 0x0000003759077220 */ /* 0x080fe20000410000 */
[-C--:B------:R-:W-:Y:S01]  /*6d00*/  FMUL.FTZ R63, R92, R55.reuse ;  /* 0x000000375c3f7220 */ /* 0x080fe20000410000 */
[----:B------:R-:W-:Y:S01]  /*6d10*/  FMUL.FTZ R28, R88, R55 ;  /* 0x00000037581c7220 */ /* 0x000fe20000410000 */
[-C--:B------:R-:W-:Y:S01]  /*6d20*/  FMUL.FTZ R82, R91, R8.reuse ;  /* 0x000000085b527220 */ /* 0x080fe20000410000 */
[-C--:B------:R-:W-:Y:S01]  /*6d30*/  FMUL.FTZ R85, R94, R8.reuse ;  /* 0x000000085e557220 */ /* 0x080fe20000410000 */
[-C--:B------:R-:W-:Y:S01]  /*6d40*/  FMUL.FTZ R87, R90, R8.reuse ;  /* 0x000000085a577220 */ /* 0x080fe20000410000 */
[----:B------:R-:W2:Y:S01]  /*6d50*/  LDC R26, c[0x0][0xc38] ;  /* 0x00030e00ff1a7b82 */ /* 0x000ea20000000800 */
[----:B------:R-:W-:Y:S01]  /*6d60*/  F2FP.F16.F32.PACK_AB R6, R6, R63 ;  /* 0x0000003f0606723e */ /* 0x000fe200000000ff */
[-C--:B------:R-:W-:Y:S01]  /*6d70*/  FMUL.FTZ R78, R99, R8.reuse ;  /* 0x00000008634e7220 */ /* 0x080fe20000410000 */
[-C--:B------:R-:W-:Y:S01]  /*6d80*/  FMUL.FTZ R83, R98, R8.reuse ;  /* 0x0000000862537220 */ /* 0x080fe20000410000 */
[-C--:B------:R-:W-:Y:S01]  /*6d90*/  FMUL.FTZ R80, R103, R8.reuse ;  /* 0x0000000867507220 */ /* 0x080fe20000410000 */
[-C--:B------:R-:W-:Y:S01]  /*6da0*/  FMUL.FTZ R81, R102, R8.reuse ;  /* 0x0000000866517220 */ /* 0x080fe20000410000 */
[-C--:B------:R-:W-:Y:S01]  /*6db0*/  FMUL.FTZ R70, R107, R8.reuse ;  /* 0x000000086b467220 */ /* 0x080fe20000410000 */
[-C--:B------:R-:W-:Y:S01]  /*6dc0*/  FMUL.FTZ R79, R106, R8.reuse ;  /* 0x000000086a4f7220 */ /* 0x080fe20000410000 */
[----:B------:R-:W-:Y:S01]  /*6dd0*/  UMOV UR4, UR40 ;  /* 0x0000002800047c82 */ /* 0x000fe20008000000 */
[----:B0-----:R-:W-:Y:S01]  /*6de0*/  UMOV UR5, UR6 ;  /* 0x0000000600057c82 */ /* 0x001fe20008000000 */
[----:B------:R-:W-:Y:S01]  /*6df0*/  SYNCS.ARRIVE.TRANS64.RED.A1T0 RZ, [UR8], RZ ;  /* 0x000000ffffff79a7 */ /* 0x000fe20008100408 */
[----:B------:R-:W-:Y:S01]  /*6e00*/  MOV R36, UR4 ;  /* 0x0000000400247c02 */ /* 0x000fe20008000f00 */
[----:B------:R-:W-:Y:S01]  /*6e10*/  IMAD.U32 R37, RZ, RZ, UR5 ;  /* 0x00000005ff257e24 */ /* 0x000fe2000f8e00ff */
[----:B------:R-:W-:Y:S01]  /*6e20*/  UIADD3 UR4, -UR38, URZ, URZ ;  /* 0x0000003f26047290 */ /* 0x000fe2000fffe13f */
[-C--:B------:R-:W-:Y:S01]  /*6e30*/  FMUL.FTZ R71, R111, R8.reuse ;  /* 0x000000086f477220 */ /* 0x080fe20000410000 */
[----:B------:R-:W-:Y:S01]  /*6e40*/  FMUL.FTZ R76, R110, R8 ;  /* 0x000000086e4c7220 */ /* 0x000fe20000410000 */
[----:B------:R-:W-:Y:S01]  /*6e50*/  IMAD.WIDE R4, R143, 0x2, R36 ;  /* 0x000000028f047825 */ /* 0x000fe200078e0224 */
[----:B------:R-:W-:-:S03]  /*6e60*/  UIMAD UR7, UR7, UR4, UR43 ;  /* 0x00000004070772a4 */ /* 0x000fc6000f8e022b */
[-C--:B------:R-:W-:Y:S01]  /*6e70*/  FMUL.FTZ R68, R115, R8.reuse ;  /* 0x0000000873447220 */ /* 0x080fe20000410000 */
[-C--:B------:R-:W-:Y:S01]  /*6e80*/  FMUL.FTZ R77, R114, R8.reuse ;  /* 0x00000008724d7220 */ /* 0x080fe20000410000 */
[----:B------:R-:W-:Y:S01]  /*6e90*/  IMAD.WIDE R36, R9, 0x2, R36 ;  /* 0x0000000209247825 */ /* 0x000fe200078e0224 */
[C---:B------:R-:W-:Y:S01]  /*6ea0*/  IADD3 R31, P1, R4.reuse, 0x6000, RZ ;  /* 0x00006000041f7810 */ /* 0x040fe20007f3e0ff */
[----:B------:R-:W-:Y:S01]  /*6eb0*/  USHF.R.S32.HI UR12, URZ, 0x1f, UR7 ;  /* 0x0000001f3f0c7899 */ /* 0x000fe20008011407 */
[----:B------:R-:W-:Y:S01]  /*6ec0*/  IADD3 R27, P3, R4, 0x3000, RZ ;  /* 0x00003000041b7810 */ /* 0x000fe20007f7e0ff */
[----:B------:R-:W-:Y:S01]  /*6ed0*/  UIMAD.WIDE.U32 UR4, UR7, UR10, URZ ;  /* 0x0000000a070472a5 */ /* 0x000fe2000f8e003f */
[----:B--2---:R-:W-:Y:S01]  /*6ee0*/  IMAD R61, R26, R61, UR36 ;  /* 0x000000241a3d7e24 */ /* 0x004fe2000f8e023d */
[----:B------:R-:W-:Y:S01]  /*6ef0*/  IADD3 R25, P0, R4, 0x6020, RZ ;  /* 0x0000602004197810 */ /* 0x000fe20007f1e0ff */
[----:B------:R-:W-:Y:S01]  /*6f00*/  IMAD.X R11, RZ, RZ, R5, P1 ;  /* 0x000000ffff0b7224 */ /* 0x000fe200008e0605 */
[----:B-1----:R-:W-:Y:S01]  /*6f10*/  ISETP.NE.AND P1, PT, R60, 0x1, PT ;  /* 0x000000013c00780c */ /* 0x002fe20003f25270 */
[----:B------:R-:W-:Y:S01]  /*6f20*/  UIMAD UR6, UR12, UR10, URZ ;  /* 0x0000000a0c0672a4 */ /* 0x000fe2000f8e023f */
[----:B------:R-:W-:Y:S01]  /*6f30*/  LOP3.LUT R14, R27, 0x180, RZ, 0xc0, !PT ;  /* 0x000001801b0e7812 */ /* 0x000fe200078ec0ff */
[----:B------:R-:W-:Y:S01]  /*6f40*/  IMAD R95, R61, 0xc0, R142 ;  /* 0x000000c03d5f7824 */ /* 0x000fe200078e028e */
[----:B------:R-:W-:Y:S01]  /*6f50*/  LOP3.LUT R24, R25, 0x180, RZ, 0xc0, !PT ;  /* 0x0000018019187812 */ /* 0x000fe200078ec0ff */
[----:B------:R-:W-:Y:S01]  /*6f60*/  UIMAD UR6, UR7, UR11, UR6 ;  /* 0x0000000b070672a4 */ /* 0x000fe2000f8e0206 */
[----:B------:R-:W-:Y:S01]  /*6f70*/  SHF.R.U64 R14, R14, 0x3, RZ ;  /* 0x000000030e0e7819 */ /* 0x000fe200000012ff */
[----:B------:R-:W-:Y:S01]  /*6f80*/  IMAD.MOV.U32 R89, RZ, RZ, R95 ;  /* 0x000000ffff597224 */ /* 0x000fe200078e005f */
[----:B------:R-:W-:Y:S01]  /*6f90*/  SHF.R.U64 R24, R24, 0x3, RZ ;  /* 0x0000000318187819 */ /* 0x000fe200000012ff */
[----:B------:R-:W-:Y:S01]  /*6fa0*/  UIADD3 UR6, UR5, UR6, URZ ;  /* 0x0000000605067290 */ /* 0x000fe2000fffe03f */
[----:B------:R-:W-:Y:S01]  /*6fb0*/  LOP3.LUT R14, R14, R27, RZ, 0x3c, !PT ;  /* 0x0000001b0e0e7212 */ /* 0x000fe200078e3cff */
[----:B------:R-:W-:Y:S01]  /*6fc0*/  IMAD.U32 R39, RZ, RZ, UR5 ;  /* 0x00000005ff277e24 */ /* 0x000fe2000f8e00ff */
[----:B------:R-:W0:Y:S01]  /*6fd0*/  LDC.64 R26, c[0x0][0xb98] ;  /* 0x0002e600ff1a7b82 */ /* 0x000e220000000a00 */
[----:B------:R-:W-:Y:S01]  /*6fe0*/  LOP3.LUT R9, R4, 0x180, RZ, 0xc0, !PT ;  /* 0x0000018004097812 */ /* 0x000fe200078ec0ff */
[----:B------:R-:W-:Y:S01]  /*6ff0*/  USHF.R.S32.HI UR10, URZ, 0x1f, UR38 ;  /* 0x0000001f3f0a7899 */ /* 0x000fe20008011426 */
[----:B------:R-:W-:Y:S01]  /*7000*/  LOP3.LUT R24, R24, R25, RZ, 0x3c, !PT ;  /* 0x0000001918187212 */ /* 0x000fe200078e3cff */
[----:B------:R-:W-:Y:S01]  /*7010*/  IMAD.X R25, RZ, RZ, R5, P0 ;  /* 0x000000ffff197224 */ /* 0x000fe200000e0605 */
[----:B------:R-:W-:Y:S01]  /*7020*/  SHF.R.U64 R9, R9, 0x3, RZ ;  /* 0x0000000309097819 */ /* 0x000fe200000012ff */
[----:B------:R-:W-:Y:S01]  /*7030*/  IMAD.U32 R38, RZ, RZ, UR4 ;  /* 0x00000004ff267e24 */ /* 0x000fe2000f8e00ff */
[----:B------:R-:W-:Y:S01]  /*7040*/  IADD3 R35, P0, R36, 0x1800, RZ ;  /* 0x0000180024237810 */ /* 0x000fe20007f1e0ff */
[----:B------:R-:W1:Y:S01]  /*7050*/  @P1 LDC R84, c[0x0][0xbec] ;  /* 0x0002fb00ff541b82 */ /* 0x000e620000000800 */
[C---:B------:R-:W-:Y:S01]  /*7060*/  IADD3 R29, P2, R4.reuse, 0x3020, RZ ;  /* 0x00003020041d7810 */ /* 0x040fe20007f5e0ff */
[-C--:B------:R-:W-:Y:S01]  /*7070*/  FMUL.FTZ R69, R119, R8.reuse ;  /* 0x0000000877457220 */ /* 0x080fe20000410000 */
[----:B------:R-:W-:Y:S01]  /*7080*/  IADD3 R21, P4, R4, 0x20, RZ ;  /* 0x0000002004157810 */ /* 0x000fe20007f9e0ff */
[----:B------:R-:W-:Y:S01]  /*7090*/  FMUL.FTZ R74, R118, R8 ;  /* 0x00000008764a7220 */ /* 0x000fe20000410000 */
[----:B------:R-:W-:Y:S01]  /*70a0*/  LOP3.LUT R4, R9, R4, RZ, 0x3c, !PT ;  /* 0x0000000409047212 */ /* 0x000fe200078e3cff */
[-C--:B------:R-:W-:Y:S01]  /*70b0*/  FMUL.FTZ R66, R123, R8.reuse ;  /* 0x000000087b427220 */ /* 0x080fe20000410000 */
[----:B------:R-:W-:Y:S01]  /*70c0*/  LOP3.LUT R34, R35, 0x180, RZ, 0xc0, !PT ;  /* 0x0000018023227812 */ /* 0x000fe200078ec0ff */
[----:B------:R-:W2:Y:S01]  /*70d0*/  @P1 LDC R93, c[0x0][0xbf0] ;  /* 0x0002fc00ff5d1b82 */ /* 0x000ea20000000800 */
[----:B------:R-:W-:Y:S01]  /*70e0*/  MOV R39, UR6 ;  /* 0x0000000600277c02 */ /* 0x000fe20008000f00 */
[-C--:B------:R-:W-:Y:S01]  /*70f0*/  FMUL.FTZ R75, R122, R8.reuse ;  /* 0x000000087a4b7220 */ /* 0x080fe20000410000 */
[----:B------:R-:W-:Y:S01]  /*7100*/  IADD3 R91, P5, R36, 0x7800, RZ ;  /* 0x00007800245b7810 */ /* 0x000fe20007fbe0ff */
[-C--:B------:R-:W-:Y:S01]  /*7110*/  FMUL.FTZ R67, R127, R8.reuse ;  /* 0x000000087f437220 */ /* 0x080fe20000410000 */
[----:B------:R-:W-:Y:S01]  /*7120*/  LOP3.LUT R10, R31, 0x180, RZ, 0xc0, !PT ;  /* 0x000001801f0a7812 */ /* 0x000fe200078ec0ff */
[----:B------:R-:W-:Y:S01]  /*7130*/  FMUL.FTZ R72, R126, R8 ;  /* 0x000000087e487220 */ /* 0x000fe20000410000 */
[----:B------:R-:W-:Y:S01]  /*7140*/  MOV R86, R4 ;  /* 0x0000000400567202 */ /* 0x000fe20000000f00 */
[----:B0-----:R-:W-:Y:S01]  /*7150*/  IMAD.WIDE.U32 R38, R26, UR38, R38 ;  /* 0x000000261a267c25 */ /* 0x001fe2000f8e0026 */
[----:B------:R-:W-:-:S03]  /*7160*/  F2FP.F16.F32.PACK_AB R4, R7, R28 ;  /* 0x0000001c0704723e */ /* 0x000fc600000000ff */
[-C--:B------:R-:W-:Y:S01]  /*7170*/  FMUL.FTZ R64, R131, R8.reuse ;  /* 0x0000000883407220 */ /* 0x080fe20000410000 */
[----:B------:R-:W-:Y:S01]  /*7180*/  SHF.R.U64 R34, R34, 0x3, RZ ;  /* 0x0000000322227819 */ /* 0x000fe200000012ff */
[----:B------:R-:W-:Y:S01]  /*7190*/  FMUL.FTZ R73, R130, R8 ;  /* 0x0000000882497220 */ /* 0x000fe20000410000 */
[----:B------:R-:W-:Y:S01]  /*71a0*/  F2FP.F16.F32.PACK_AB R7, R62, R85 ;  /* 0x000000553e07723e */ /* 0x000fe200000000ff */
[----:B------:R-:W-:Y:S01]  /*71b0*/  IMAD R62, R26, UR10, RZ ;  /* 0x0000000a1a3e7c24 */ /* 0x000fe2000f8e02ff */
[----:B------:R-:W-:Y:S01]  /*71c0*/  SHF.R.U64 R10, R10, 0x3, RZ ;  /* 0x000000030a0a7819 */ /* 0x000fe200000012ff */
[----:B-1----:R-:W-:Y:S01]  /*71d0*/  @P1 IMAD.HI.U32 R84, R95, R84, RZ ;  /* 0x000000545f541227 */ /* 0x002fe200078e00ff */
[----:B------:R-:W-:-:S03]  /*71e0*/  LOP3.LUT R34, R34, R35, RZ, 0x3c, !PT ;  /* 0x0000002322227212 */ /* 0x000fc600078e3cff */
[-C--:B------:R-:W-:Y:S01]  /*71f0*/  FMUL.FTZ R65, R135, R8.reuse ;  /* 0x0000000887417220 */ /* 0x080fe20000410000 */
[----:B------:R-:W-:Y:S01]  /*7200*/  FMUL.FTZ R134, R134, R8 ;  /* 0x0000000886867220 */ /* 0x000fe20000410000 */
[----:B------:R-:W-:Y:S01]  /*7210*/  IMAD.X R15, RZ, RZ, R5, P3 ;  /* 0x000000ffff0f7224 */ /* 0x000fe200018e0605 */
[----:B------:R-:W-:Y:S01]  /*7220*/  LOP3.LUT R10, R10, R31, RZ, 0x3c, !PT ;  /* 0x0000001f0a0a7212 */ /* 0x000fe200078e3cff */
[----:B------:R-:W-:Y:S01]  /*7230*/  IMAD.X R35, RZ, RZ, R37, P0 ;  /* 0x000000ffff237224 */ /* 0x000fe200000e0625 */
[----:B------:R-:W-:Y:S01]  /*7240*/  LOP3.LUT R8, R29, 0x180, RZ, 0xc0, !PT ;  /* 0x000001801d087812 */ /* 0x000fe200078ec0ff */
[----:B------:R-:W-:Y:S01]  /*7250*/  IMAD R27, R27, UR38, R62 ;  /* 0x000000261b1b7c24 */ /* 0x000fe2000f8e023e */
[----:B--2---:R-:W-:Y:S01]  /*7260*/  @P1 SHF.R.U32.HI R89, RZ, R93, R84 ;  /* 0x0000005dff591219 */ /* 0x004fe20000011654 */
[----:B------:R-:W-:Y:S01]  /*7270*/  IMAD.X R9, RZ, RZ, R5, P4 ;  /* 0x000000ffff097224 */ /* 0x000fe200020e0605 */
[----:B------:R-:W-:Y:S01]  /*7280*/  LOP3.LUT R84, R91, 0x180, RZ, 0xc0, !PT ;  /* 0x000001805b547812 */ /* 0x000fe200078ec0ff */
[----:B------:R-:W-:Y:S01]  /*7290*/  ULDC.64 UR4, c[0x0][0xb88] ;  /* 0x0002e20000047ab9 */ /* 0x000fe20000000a00 */
[----:B------:R-:W-:Y:S01]  /*72a0*/  IADD3 R31, P3, R36, 0x4800, RZ ;  /* 0x00004800241f7810 */ /* 0x000fe20007f7e0ff */
[----:B------:R-:W-:Y:S01]  /*72b0*/  IMAD.MOV R63, RZ, RZ, -R89 ;  /* 0x000000ffff3f7224 */ /* 0x000fe200078e0a59 */
[----:B------:R-:W-:Y:S01]  /*72c0*/  SHF.R.U64 R28, R84, 0x3, RZ ;  /* 0x00000003541c7819 */ /* 0x000fe200000012ff */
[----:B------:R-:W-:Y:S01]  /*72d0*/  ULDC UR6, c[0x0][0xa88] ;  /* 0x0002a20000067ab9 */ /* 0x000fe20000000800 */
[----:B------:R-:W-:Y:S01]  /*72e0*/  MOV R84, R24 ;  /* 0x0000001800547202 */ /* 0x000fe20000000f00 */
[C---:B------:R-:W-:Y:S01]  /*72f0*/  IMAD R63, R60.reuse, R63, R95 ;  /* 0x0000003f3c3f7224 */ /* 0x040fe200078e025f */
[----:B------:R-:W-:Y:S01]  /*7300*/  SHF.R.S32.HI R25, RZ, 0x1f, R89 ;  /* 0x0000001fff197819 */ /* 0x000fe20000011459 */
[----:B------:R-:W-:Y:S01]  /*7310*/  IMAD R62, R60, UR6, RZ ;  /* 0x000000063c3e7c24 */ /* 0x000fe2000f8e02ff */
[----:B------:R-:W-:Y:S01]  /*7320*/  IADD3 R24, P0, R89, R38, RZ ;  /* 0x0000002659187210 */ /* 0x000fe20007f1e0ff */
[-C--:B------:R-:W-:Y:S01]  /*7330*/  FMUL.FTZ R40, R97, R55.reuse ;  /* 0x0000003761287220 */ /* 0x080fe20000410000 */
[----:B------:R-:W-:Y:S01]  /*7340*/  SHF.R.S32.HI R26, RZ, 0x1f, R63 ;  /* 0x0000001fff1a7819 */ /* 0x000fe2000001143f */
[----:B------:R-:W-:Y:S01]  /*7350*/  FMUL.FTZ R51, R96, R55 ;  /* 0x0000003760337220 */ /* 0x000fe20000410000 */
[----:B------:R-:W-:Y:S01]  /*7360*/  IADD3.X R13, RZ, R5, RZ, P2, !PT ;  /* 0x00000005ff0d7210 */ /* 0x000fe200017fe4ff */
[----:B------:R-:W-:Y:S01]  /*7370*/  FMUL.FTZ R48, R101, R55 ;  /* 0x0000003765307220 */ /* 0x000fe20000410000 */
[----:B------:R-:W-:Y:S01]  /*7380*/  F2FP.F16.F32.PACK_AB R5, R82, R87 ;  /* 0x000000575205723e */ /* 0x000fe200000000ff */
[----:B------:R-:W-:Y:S01]  /*7390*/  BAR.SYNC.DEFER_BLOCKING 0x1, 0x180 ;  /* 0x0046000000007b1d */ /* 0x000fe20000010000 */
[----:B------:R-:W-:Y:S01]  /*73a0*/  SHF.R.U64 R8, R8, 0x3, RZ ;  /* 0x0000000308087819 */ /* 0x000fe200000012ff */
[----:B------:R-:W-:Y:S01]  /*73b0*/  IMAD R26, R26, UR4, RZ ;  /* 0x000000041a1a7c24 */ /* 0x000fe2000f8e02ff */
[----:B------:R-:W-:Y:S01]  /*73c0*/  LOP3.LUT R30, R31, 0x180, RZ, 0xc0, !PT ;  /* 0x000001801f1e7812 */ /* 0x000fe200078ec0ff */
[----:B------:R-:W-:Y:S01]  /*73d0*/  FMUL.FTZ R53, R100, R55 ;  /* 0x0000003764357220 */ /* 0x000fe20000410000 */
[----:B------:R-:W-:Y:S01]  /*73e0*/  IADD3.X R25, R25, R39, R27, P0, !PT ;  /* 0x0000002719197210 */ /* 0x000fe200007fe41b */
[-C--:B------:R-:W-:Y:S01]  /*73f0*/  FMUL.FTZ R49, R105, R55.reuse ;  /* 0x0000003769317220 */ /* 0x080fe20000410000 */
[----:B------:R-:W-:Y:S01]  /*7400*/  IADD3 R33, P2, R36, 0x3000, RZ ;  /* 0x0000300024217810 */ /* 0x000fe20007f5e0ff */
[----:B------:R-:W-:Y:S01]  /*7410*/  FMUL.FTZ R50, R104, R55 ;  /* 0x0000003768327220 */ /* 0x000fe20000410000 */
[----:B------:R-:W-:Y:S01]  /*7420*/  LOP3.LUT R12, R8, R29, RZ, 0x3c, !PT ;  /* 0x0000001d080c7212 */ /* 0x000fe200078e3cff */
[----:B------:R-:W-:Y:S01]  /*7430*/  IMAD.WIDE.U32 R24, R63, UR4, R24 ;  /* 0x000000043f187c25 */ /* 0x000fe2000f8e0018 */
[----:B------:R-:W-:-:S03]  /*7440*/  SHF.R.U64 R30, R30, 0x3, RZ ;  /* 0x000000031e1e7819 */ /* 0x000fc600000012ff */
[-C--:B------:R-:W-:Y:S01]  /*7450*/  FMUL.FTZ R46, R109, R55.reuse ;  /* 0x000000376d2e7220 */ /* 0x080fe20000410000 */
[----:B------:R-:W-:Y:S01]  /*7460*/  LOP3.LUT R8, R21, 0x180, RZ, 0xc0, !PT ;  /* 0x0000018015087812 */ /* 0x000fe200078ec0ff */
[-C--:B------:R-:W-:Y:S01]  /*7470*/  FMUL.FTZ R59, R108, R55.reuse ;  /* 0x000000376c3b7220 */ /* 0x080fe20000410000 */
[----:B------:R-:W-:Y:S01]  /*7480*/  LOP3.LUT R32, R33, 0x180, RZ, 0xc0, !PT ;  /* 0x0000018021207812 */ /* 0x000fe200078ec0ff */
[----:B------:R-:W-:Y:S01]  /*7490*/  FMUL.FTZ R47, R113, R55 ;  /* 0x00000037712f7220 */ /* 0x000fe20000410000 */
[----:B------:R-:W-:Y:S01]  /*74a0*/  MOV R85, R10 ;  /* 0x0000000a00557202 */ /* 0x000fe20000000f00 */
[----:B------:R-:W-:Y:S01]  /*74b0*/  IMAD R11, R61, 0xc0, R141 ;  /* 0x000000c03d0b7824 */ /* 0x000fe200078e028d */
[----:B------:R-:W-:Y:S01]  /*74c0*/  LOP3.LUT R30, R30, R31, RZ, 0x3c, !PT ;  /* 0x0000001f1e1e7212 */ /* 0x000fe200078e3cff */
[-C--:B------:R-:W-:Y:S01]  /*74d0*/  FMUL.FTZ R58, R112, R55.reuse ;  /* 0x00000037703a7220 */ /* 0x080fe20000410000 */
[----:B------:R-:W-:Y:S01]  /*74e0*/  SHF.R.U64 R8, R8, 0x3, RZ ;  /* 0x0000000308087819 */ /* 0x000fe200000012ff */
[----:B------:R-:W-:Y:S01]  /*74f0*/  FMUL.FTZ R44, R117, R55 ;  /* 0x00000037752c7220 */ /* 0x000fe20000410000 */
[----:B------:R-:W-:Y:S01]  /*7500*/  SHF.R.U64 R32, R32, 0x3, RZ ;  /* 0x0000000320207819 */ /* 0x000fe200000012ff */
[----:B------:R0:W-:Y:S01]  /*7510*/  STSM.16.M88.4 [R86], R4 ;  /* 0x0000000456007844 */ /* 0x0001e20000000200 */
[----:B------:R-:W-:Y:S01]  /*7520*/  IADD3.X R31, RZ, R37, RZ, P3, !PT ;  /* 0x00000025ff1f7210 */ /* 0x000fe20001ffe4ff */
[-C--:B------:R-:W-:Y:S01]  /*7530*/  FMUL.FTZ R57, R116, R55.reuse ;  /* 0x0000003774397220 */ /* 0x080fe20000410000 */
[----:B------:R-:W-:Y:S01]  /*7540*/  LOP3.LUT P0, RZ, R139, 0x3, RZ, 0xc0, !PT ;  /* 0x000000038bff7812 */ /* 0x000fe2000780c0ff */
[----:B------:R-:W-:Y:S01]  /*7550*/  FMUL.FTZ R45, R121, R55 ;  /* 0x00000037792d7220 */ /* 0x000fe20000410000 */
[----:B------:R-:W-:Y:S01]  /*7560*/  LOP3.LUT R8, R8, R21, RZ, 0x3c, !PT ;  /* 0x0000001508087212 */ /* 0x000fe200078e3cff */
[----:B------:R-:W-:Y:S01]  /*7570*/  FMUL.FTZ R56, R120, R55 ;  /* 0x0000003778387220 */ /* 0x000fe20000410000 */
[----:B------:R-:W-:Y:S01]  /*7580*/  LOP3.LUT R32, R32, R33, RZ, 0x3c, !PT ;  /* 0x0000002120207212 */ /* 0x000fe200078e3cff */
[----:B------:R-:W-:-:S02]  /*7590*/  IMAD.X R33, RZ, RZ, R37, P2 ;  /* 0x000000ffff217224 */ /* 0x000fc400010e0625 */
[-C--:B------:R-:W-:Y:S01]  /*75a0*/  FMUL.FTZ R41, R125, R55.reuse ;  /* 0x000000377d297220 */ /* 0x080fe20000410000 */
[-C--:B------:R-:W-:Y:S01]  /*75b0*/  FMUL.FTZ R54, R124, R55.reuse ;  /* 0x000000377c367220 */ /* 0x080fe20000410000 */
[-C--:B------:R-:W-:Y:S01]  /*75c0*/  FMUL.FTZ R43, R129, R55.reuse ;  /* 0x00000037812b7220 */ /* 0x080fe20000410000 */
[-C--:B------:R-:W-:Y:S01]  /*75d0*/  FMUL.FTZ R52, R128, R55.reuse ;  /* 0x0000003780347220 */ /* 0x080fe20000410000 */
[-C--:B------:R-:W-:Y:S01]  /*75e0*/  FMUL.FTZ R42, R133, R55.reuse ;  /* 0x00000037852a7220 */ /* 0x080fe20000410000 */
[-C--:B------:R-:W-:Y:S01]  /*75f0*/  ISETP.GE.OR P2, PT, R11, R62.reuse, P0 ;  /* 0x0000003e0b00720c */ /* 0x080fe20000746670 */
[----:B------:R-:W-:Y:S01]  /*7600*/  FMUL.FTZ R55, R132, R55 ;  /* 0x0000003784377220 */ /* 0x000fe20000410000 */
[----:B0-----:R-:W-:Y:S01]  /*7610*/  IMAD R7, R63, UR5, R26 ;  /* 0x000000053f077c24 */ /* 0x001fe2000f8e021a */
[----:B------:R-:W-:Y:S01]  /*7620*/  ULDC.64 UR4, c[0x0][0xb50] ;  /* 0x0002d40000047ab9 */ /* 0x000fe20000000a00 */
[----:B------:R-:W-:Y:S01]  /*7630*/  VIADD R5, R11, 0x8 ;  /* 0x000000080b057836 */ /* 0x000fe20000000000 */
[C---:B------:R-:W-:Y:S01]  /*7640*/  LEA R26, P3, R24.reuse, UR4, 0x2 ;  /* 0x00000004181a7c11 */ /* 0x040fe2000f8610ff */
[----:B------:R-:W-:Y:S01]  /*7650*/  ULDC.64 UR8, c[0x0][0xae8] ;  /* 0x0002ba0000087ab9 */ /* 0x000fe20000000a00 */
[----:B------:R-:W-:Y:S01]  /*7660*/  IADD3 R7, R25, R7, RZ ;  /* 0x0000000719077210 */ /* 0x000fe20007ffe0ff */
[----:B------:R-:W-:Y:S01]  /*7670*/  IMAD.X R29, RZ, RZ, R37, P5 ;  /* 0x000000ffff1d7224 */ /* 0x000fe200028e0625 */
[----:B------:R-:W-:Y:S01]  /*7680*/  ISETP.GE.OR P0, PT, R5, R62, P0 ;  /* 0x0000003e0500720c */ /* 0x000fe20000706670 */
[----:B------:R-:W-:Y:S01]  /*7690*/  SHFL.IDX PT, R82, R26, 0x1, 0x1c1f ;  /* 0x003c1f001a527f89 */ /* 0x000fe200000e0000 */
[----:B------:R-:W-:-:S02]  /*76a0*/  LEA.HI.X R27, R24, UR5, R7, 0x2, P3 ;  /* 0x00000005181b7c11 */ /* 0x000fc400098f1407 */
[----:B------:R-:W-:Y:S02]  /*76b0*/  MOV R63, R8 ;  /* 0x00000008003f7202 */ /* 0x000fe40000000f00 */
[----:B------:R-:W-:Y:S02]  /*76c0*/  F2FP.F16.F32.PACK_AB R4, R40, R51 ;  /* 0x000000332804723e */ /* 0x000fe400000000ff */
[----:B------:R-:W-:Y:S02]  /*76d0*/  F2FP.F16.F32.PACK_AB R5, R78, R83 ;  /* 0x000000534e05723e */ /* 0x000fe400000000ff */
[----:B------:R-:W-:Y:S01]  /*76e0*/  F2FP.F16.F32.PACK_AB R6, R48, R53 ;  /* 0x000000353006723e */ /* 0x000fe200000000ff */
[----:B------:R-:W-:Y:S01]  /*76f0*/  SHFL.IDX PT, R83, R27, 0x1, 0x1c1f ;  /* 0x003c1f001b537f89 */ /* 0x000fe200000e0000 */
[----:B------:R-:W-:Y:S02]  /*7700*/  F2FP.F16.F32.PACK_AB R7, R80, R81 ;  /* 0x000000515007723e */ /* 0x000fe400000000ff */
[----:B------:R-:W-:Y:S01]  /*7710*/  MOV R86, R12 ;  /* 0x0000000c00567202 */ /* 0x000fe20000000f00 */
[----:B------:R0:W-:Y:S01]  /*7720*/  SHFL.IDX PT, R80, R26, RZ, 0x1c1f ;  /* 0x001c1fff1a507589 */ /* 0x0001e200000e0000 */
[----:B------:R-:W-:-:S02]  /*7730*/  MOV R87, R14 ;  /* 0x0000000e00577202 */ /* 0x000fc40000000f00 */
[----:B------:R-:W-:Y:S01]  /*7740*/  F2FP.F16.F32.PACK_AB R8, R49, R50 ;  /* 0x000000323108723e */ /* 0x000fe200000000ff */
[----:B------:R1:W2:Y:S01]  /*7750*/  SHFL.IDX PT, R81, R27, RZ, 0x1c1f ;  /* 0x001c1fff1b517589 */ /* 0x0002a200000e0000 */
[----:B------:R-:W-:Y:S02]  /*7760*/  F2FP.F16.F32.PACK_AB R9, R70, R79 ;  /* 0x0000004f4609723e */ /* 0x000fe400000000ff */
[----:B------:R-:W-:Y:S01]  /*7770*/  F2FP.F16.F32.PACK_AB R10, R46, R59 ;  /* 0x0000003b2e0a723e */ /* 0x000fe200000000ff */
[----:B------:R-:W-:Y:S01]  /*7780*/  STSM.16.M88.4 [R63], R4 ;  /* 0x000000043f007844 */ /* 0x000fe20000000200 */
[----:B------:R-:W-:Y:S02]  /*7790*/  F2FP.F16.F32.PACK_AB R11, R71, R76 ;  /* 0x0000004c470b723e */ /* 0x000fe400000000ff */
[----:B------:R-:W-:Y:S02]  /*77a0*/  F2FP.F16.F32.PACK_AB R12, R47, R58 ;  /* 0x0000003a2f0c723e */ /* 0x000fe400000000ff */
[----:B------:R-:W-:Y:S01]  /*77b0*/  F2FP.F16.F32.PACK_AB R13, R68, R77 ;  /* 0x0000004d440d723e */ /* 0x000fe200000000ff */
[----:B------:R-:W-:Y:S01]  /*77c0*/  STSM.16.M88.4 [R87], R8 ;  /* 0x0000000857007844 */ /* 0x000fe20000000200 */
[----:B------:R-:W-:-:S02]  /*77d0*/  F2FP.F16.F32.PACK_AB R14, R44, R57 ;  /* 0x000000392c0e723e */ /* 0x000fc400000000ff */
[----:B------:R-:W-:Y:S02]  /*77e0*/  F2FP.F16.F32.PACK_AB R15, R69, R74 ;  /* 0x0000004a450f723e */ /* 0x000fe400000000ff */
[----:B------:R-:W-:Y:S02]  /*77f0*/  F2FP.F16.F32.PACK_AB R24, R45, R56 ;  /* 0x000000382d18723e */ /* 0x000fe400000000ff */
[----:B------:R-:W-:Y:S01]  /*7800*/  F2FP.F16.F32.PACK_AB R25, R66, R75 ;  /* 0x0000004b4219723e */ /* 0x000fe200000000ff */
[----:B------:R3:W-:Y:S01]  /*7810*/  STSM.16.M88.4 [R86], R12 ;  /* 0x0000000c56007844 */ /* 0x0007e20000000200 */
[----:B0-----:R-:W-:Y:S02]  /*7820*/  F2FP.F16.F32.PACK_AB R26, R41, R54 ;  /* 0x00000036291a723e */ /* 0x001fe400000000ff */
[----:B-1----:R-:W-:Y:S02]  /*7830*/  F2FP.F16.F32.PACK_AB R27, R67, R72 ;  /* 0x00000048431b723e */ /* 0x002fe400000000ff */
[----:B------:R-:W-:-:S02]  /*7840*/  F2FP.F16.F32.PACK_AB R40, R43, R52 ;  /* 0x000000342b28723e */ /* 0x000fc400000000ff */
[----:B------:R-:W-:Y:S01]  /*7850*/  F2FP.F16.F32.PACK_AB R41, R64, R73 ;  /* 0x000000494029723e */ /* 0x000fe200000000ff */
[----:B------:R0:W-:Y:S01]  /*7860*/  STSM.16.M88.4 [R85], R24 ;  /* 0x0000001855007844 */ /* 0x0001e20000000200 */
[----:B------:R-:W-:Y:S02]  /*7870*/  F2FP.F16.F32.PACK_AB R42, R42, R55 ;  /* 0x000000372a2a723e */ /* 0x000fe400000000ff */
[----:B------:R-:W-:Y:S02]  /*7880*/  F2FP.F16.F32.PACK_AB R43, R65, R134 ;  /* 0x00000086412b723e */ /* 0x000fe400000000ff */
[----:B------:R-:W-:Y:S02]  /*7890*/  IADD3 R21, P4, R36, 0x6000, RZ ;  /* 0x0000600024157810 */ /* 0x000fe40007f9e0ff */
[----:B------:R-:W-:Y:S01]  /*78a0*/  LOP3.LUT R28, R28, R91, RZ, 0x3c, !PT ;  /* 0x0000005b1c1c7212 */ /* 0x000fe200078e3cff */
[----:B------:R-:W-:Y:S01]  /*78b0*/  STSM.16.M88.4 [R84], R40 ;  /* 0x0000002854007844 */ /* 0x000fe20000000200 */
[----:B---3--:R-:W1:Y:S01]  /*78c0*/  @P1 LDC R13, c[0x0][0xbec] ;  /* 0x0002fb00ff0d1b82 */ /* 0x008e620000000800 */
[----:B------:R-:W-:-:S07]  /*78d0*/  LOP3.LUT R20, R21, 0x180, RZ, 0xc0, !PT ;  /* 0x0000018015147812 */ /* 0x000fce00078ec0ff */
[----:B------:R-:W-:Y:S01]  /*78e0*/  BAR.SYNC.DEFER_BLOCKING 0x1, 0x180 ;  /* 0x0046000000007b1d */ /* 0x000fe20000010000 */
[----:B------:R-:W-:Y:S01]  /*78f0*/  UIMAD UR6, UR12, UR8, URZ ;  /* 0x000000080c0672a4 */ /* 0x000fe2000f8e023f */
[----:B------:R-:W-:-:S06]  /*7900*/  SHF.R.U64 R20, R20, 0x3, RZ ;  /* 0x0000000314147819 */ /* 0x000fcc00000012ff */
[----:B0-----:R-:W0:Y:S08]  /*7910*/  @P1 LDC R25, c[0x0][0xbf0] ;  /* 0x0002fc00ff191b82 */ /* 0x001e300000000800 */
[----:B------:R-:W3:Y:S01]  /*7920*/  LDC.64 R14, c[0x0][0xae0] ;  /* 0x0002b800ff0e7b82 */ /* 0x000ee20000000a00 */
[----:B--2---:R-:W-:Y:S01]  /*7930*/  @!P2 ST.E desc[UR48][R80.64], R3 ;  /* 0x000000035000a985 */ /* 0x004fe2000c101930 */
[----:B------:R-:W-:Y:S01]  /*7940*/  UIMAD.WIDE.U32 UR4, UR7, UR8, URZ ;  /* 0x00000008070472a5 */ /* 0x000fe2000f8e003f */
[----:B------:R-:W-:-:S02]  /*7950*/  LOP3.LUT R20, R20, R21, RZ, 0x3c, !PT ;  /* 0x0000001514147212 */ /* 0x000fc400078e3cff */
[----:B------:R2:W-:Y:S01]  /*7960*/  @!P0 ST.E desc[UR48][R82.64], R0 ;  /* 0x0000000052008985 */ /* 0x0005e2000c101930 */
[----:B------:R-:W-:Y:S01]  /*7970*/  UIMAD UR6, UR7, UR9, UR6 ;  /* 0x00000009070672a4 */ /* 0x000fe2000f8e0206 */
[----:B------:R-:W-:Y:S02]  /*7980*/  LOP3.LUT R21, R36, 0x180, RZ, 0xc0, !PT ;  /* 0x0000018024157812 */ /* 0x000fe400078ec0ff */
[----:B------:R-:W-:Y:S01]  /*7990*/  ULDC.64 UR8, c[0x0][0xaf0] ;  /* 0x0002bc0000087ab9 */ /* 0x000fe20000000a00 */
[----:B--2---:R-:W-:Y:S01]  /*79a0*/  IMAD R0, R137, 0x60, R138 ;  /* 0x0000006089007824 */ /* 0x004fe200078e028a */
[----:B------:R-:W-:Y:S01]  /*79b0*/  UIADD3 UR5, UR5, UR6, URZ ;  /* 0x0000000605057290 */ /* 0x000fe2000fffe03f */
[----:B------:R-:W-:Y:S01]  /*79c0*/  SHF.R.U64 R21, R21, 0x3, RZ ;  /* 0x0000000315157819 */ /* 0x000fe200000012ff */
[----:B------:R2:W5:Y:S01]  /*79d0*/  LD.E.128 R44, desc[UR48][R34.64] ;  /* 0x00000030222c7980 */ /* 0x000562000c101d00 */
[----:B------:R-:W-:Y:S01]  /*79e0*/  IMAD R24, R61, 0xc0, R0 ;  /* 0x000000c03d187824 */ /* 0x000fe200078e0200 */
[----:B------:R-:W-:Y:S01]  /*79f0*/  UIMAD UR6, UR10, UR8, URZ ;  /* 0x000000080a0672a4 */ /* 0x000fe2000f8e023f */
[----:B------:R-:W-:Y:S01]  /*7a00*/  LOP3.LUT R36, R21, R36, RZ, 0x3c, !PT ;  /* 0x0000002415247212 */ /* 0x000fe200078e3cff */
[----:B------:R-:W-:Y:S01]  /*7a10*/  IMAD.X R21, RZ, RZ, R37, P4 ;  /* 0x000000ffff157224 */ /* 0x000fe200020e0625 */
[----:B------:R2:W5:Y:S01]  /*7a20*/  LD.E.128 R48, desc[UR48][R32.64] ;  /* 0x0000003020307980 */ /* 0x000562000c101d00 */
[----:B-1----:R-:W-:-:S03]  /*7a30*/  @P1 IMAD.HI.U32 R0, R24, R13, RZ ;  /* 0x0000000d18001227 */ /* 0x002fc600078e00ff */
[----:B------:R2:W5:Y:S01]  /*7a40*/  LD.E.128 R4, desc[UR48][R30.64] ;  /* 0x000000301e047980 */ /* 0x000562000c101d00 */
[----:B------:R-:W-:Y:S01]  /*7a50*/  IMAD.MOV.U32 R12, RZ, RZ, R24 ;  /* 0x000000ffff0c7224 */ /* 0x000fe200078e0018 */
[----:B0-----:R-:W-:Y:S01]  /*7a60*/  @P1 SHF.R.U32.HI R12, RZ, R25, R0 ;  /* 0x00000019ff0c1219 */ /* 0x001fe20000011600 */
[----:B------:R-:W-:Y:S01]  /*7a70*/  UIMAD UR6, UR38, UR9, UR6 ;  /* 0x00000009260672a4 */ /* 0x000fe2000f8e0206 */
[----:B------:R-:W5:Y:S02]  /*7a80*/  LD.E.128 R36, desc[UR48][R36.64] ;  /* 0x0000003024247980 */ /* 0x000f64000c101d00 */
[--C-:B------:R-:W-:Y:S01]  /*7a90*/  SHF.R.S32.HI R3, RZ, 0x1f, R12.reuse ;  /* 0x0000001fff037819 */ /* 0x100fe2000001140c */
[----:B------:R-:W-:Y:S01]  /*7aa0*/  UIMAD.WIDE.U32 UR38, UR38, UR8, UR4 ;  /* 0x00000008262672a5 */ /* 0x000fe2000f8e0004 */
[----:B------:R-:W-:Y:S01]  /*7ab0*/  IMAD.MOV R13, RZ, RZ, -R12 ;  /* 0x000000ffff0d7224 */ /* 0x000fe200078e0a0c */
[----:B------:R2:W5:Y:S01]  /*7ac0*/  LD.E.128 R52, desc[UR48][R20.64] ;  /* 0x0000003014347980 */ /* 0x000562000c101d00 */
[----:B------:R-:W-:Y:S01]  /*7ad0*/  ULDC.64 UR4, c[0x0][0xad8] ;  /* 0x0002b60000047ab9 */ /* 0x000fe20000000a00 */
[-C--:B---3--:R-:W-:Y:S01]  /*7ae0*/  IMAD R0, R3, R14.reuse, RZ ;  /* 0x0000000e03007224 */ /* 0x088fe200078e02ff */
[----:B------:R-:W-:Y:S01]  /*7af0*/  UIADD3 UR39, UR39, UR6, URZ ;  /* 0x0000000627277290 */ /* 0x000fe2000fffe03f */
[----:B------:R-:W-:Y:S01]  /*7b00*/  IMAD R3, R60, R13, R24 ;  /* 0x0000000d3c037224 */ /* 0x000fe200078e0218 */
[----:B------:R2:W5:Y:S01]  /*7b10*/  LD.E.128 R8, desc[UR48][R28.64] ;  /* 0x000000301c087980 */ /* 0x000562000c101d00 */
[C---:B------:R-:W-:Y:S01]  /*7b20*/  IMAD R15, R12.reuse, R15, R0 ;  /* 0x0000000f0c0f7224 */ /* 0x040fe200078e0200 */
[----:B------:R-:W-:Y:S01]  /*7b30*/  UIADD3 UR44, UR44, 0x1, URZ ;  /* 0x000000012c2c7890 */ /* 0x000fe2000fffe03f */
[----:B------:R-:W-:Y:S01]  /*7b40*/  @!PT LDS RZ, [RZ] ;  /* 0x00000000fffff984 */ /* 0x000fe20000000800 */
[----:B------:R-:W-:Y:S01]  /*7b50*/  @!PT LDS RZ, [RZ] ;  /* 0x00000000fffff984 */ /* 0x000fe20000000800 */
[----:B------:R-:W-:Y:S01]  /*7b60*/  @!PT LDS RZ, [RZ] ;  /* 0x00000000fffff984 */ /* 0x000fe20000000800 */
[----:B------:R-:W-:Y:S01]  /*7b70*/  @!PT LDS RZ, [RZ] ;  /* 0x00000000fffff984 */ /* 0x000fe20000000800 */
[----:B------:R0:W-:Y:S06]  /*7b80*/  MEMBAR.ALL.CTA ;  /* 0x0000000000007992 */ /* 0x0001ec0000008000 */
[----:B0-----:R-:W0:Y:S01]  /*7b90*/  FENCE.VIEW.ASYNC.S ;  /* 0x00000000000073c6 */ /* 0x001e220000000000 */
[----:B------:R-:W-:Y:S01]  /*7ba0*/  SHF.R.S32.HI R0, RZ, 0x1f, R3 ;  /* 0x0000001fff007819 */ /* 0x000fe20000011403 */
[----:B------:R-:W-:Y:S01]  /*7bb0*/  IMAD.WIDE.U32 R12, R12, R14, UR38 ;  /* 0x000000260c0c7e25 */ /* 0x000fe2000f8e000e */
[----:B------:R-:W-:-:S03]  /*7bc0*/  ULDC.64 UR6, c[0x0][0xa80] ;  /* 0x0002a00000067ab9 */ /* 0x000fc60000000a00 */
[----:B------:R-:W-:Y:S02]  /*7bd0*/  IMAD.IADD R13, R13, 0x1, R15 ;  /* 0x000000010d0d7824 */ /* 0x000fe400078e020f */
[----:B------:R-:W-:Y:S02]  /*7be0*/  IMAD R0, R0, UR4, RZ ;  /* 0x0000000400007c24 */ /* 0x000fe4000f8e02ff */
[----:B------:R-:W-:Y:S02]  /*7bf0*/  IMAD R61, R61, 0xc0, R138 ;  /* 0x000000c03d3d7824 */ /* 0x000fe400078e028a */
[C---:B------:R-:W-:Y:S02]  /*7c00*/  IMAD R15, R3.reuse, UR5, R0 ;  /* 0x00000005030f7c24 */ /* 0x040fe4000f8e0200 */
[----:B------:R-:W-:Y:S01]  /*7c10*/  IMAD.WIDE.U32 R12, R3, UR4, R12 ;  /* 0x00000004030c7c25 */ /* 0x000fe2000f8e000c */
[----:B------:R-:W-:Y:S01]  /*7c20*/  UIADD3 UR4, UR40, 0x2d820, URZ ;  /* 0x0002d82028047890 */ /* 0x000fe2000fffe03f */
[----:B------:R-:W-:-:S02]  /*7c30*/  ISETP.GE.AND P0, PT, R61, R62, PT ;  /* 0x0000003e3d00720c */ /* 0x000fc40003f06270 */
[----:B------:R-:W-:Y:S01]  /*7c40*/  IMAD.IADD R3, R13, 0x1, R15 ;  /* 0x000000010d037824 */ /* 0x000fe200078e020f */
[----:B------:R-:W-:Y:S01]  /*7c50*/  UPRMT UR4, URZ, 0x654, UR4 ;  /* 0x000006543f047896 */ /* 0x000fe20008000004 */
[----:B------:R-:W-:Y:S01]  /*7c60*/  LEA R0, P1, R12, UR6, 0x1 ;  /* 0x000000060c007c11 */ /* 0x000fe2000f8208ff */
[----:B------:R-:W-:-:S03]  /*7c70*/  UISETP.NE.AND UP0, UPT, UR44, 0x2, UPT ;  /* 0x000000022c00788c */ /* 0x000fc6000bf05270 */
[----:B------:R-:W-:Y:S01]  /*7c80*/  LEA.HI.X R26, R12, UR7, R3, 0x1, P1 ;  /* 0x000000070c1a7c11 */ /* 0x000fe200088f0c03 */
[----:B------:R-:W-:Y:S01]  /*7c90*/  USEL UR6, URZ, 0x1, UP0 ;  /* 0x000000013f067887 */ /* 0x000fe20008000000 */
[----:B------:R-:W-:Y:S01]  /*7ca0*/  ULDC UR5, c[0x0][0xc] ;  /* 0x0000030000057ab9 */ /* 0x000fe20000000800 */
[----:B------:R-:W-:Y:S01]  /*7cb0*/  USEL UR44, UR44, URZ, UP0 ;  /* 0x0000003f2c2c7287 */ /* 0x000fe20008000000 */
[----:B0-----:R2:W0:Y:S01]  /*7cc0*/  SHFL.IDX PT, R14, R0, RZ, 0x1c1f ;  /* 0x001c1fff000e7589 */ /* 0x00142200000e0000 */
[----:B------:R-:W-:Y:S01]  /*7cd0*/  UIADD3 UR36, UR5, UR36, URZ ;  /* 0x0000002405247290 */ /* 0x000fe2000fffe03f */
[----:B------:R-:W-:Y:S01]  /*7ce0*/  SYNCS.ARRIVE.TRANS64.RED.A1T0 RZ, [UR4], RZ ;  /* 0x000000ffffff79a7 */ /* 0x000fe20008100404 */
[----:B------:R-:W-:Y:S01]  /*7cf0*/  ULOP3.LUT UR45, UR45, UR6, URZ, 0x3c, !UPT ;  /* 0x000000062d2d7292 */ /* 0x000fe2000f8e3c3f */
[----:B------:R2:W1:Y:S01]  /*7d00*/  SHFL.IDX PT, R15, R26, RZ, 0x1c1f ;  /* 0x001c1fff1a0f7589 */ /* 0x00046200000e0000 */
[----:B------:R-:W-:Y:S04]  /*7d10*/  BSSY B0, `(.L_x_31) ;  /* 0x000000e000007945 */ /* 0x000fe80003800000 */
[----:B------:R-:W-:Y:S06]  /*7d20*/  @P0 BRA `(.L_x_32) ;  /* 0x0000000000300947 */ /* 0x000fec0003800000 */
[----:B------:R-:W-:Y:S02]  /*7d30*/  ULDC UR4, c[0x0][0xac8] ;  /* 0x0002b20000047ab9 */ /* 0x000fe40000000800 */
[----:B------:R-:W-:Y:S02]  /*7d40*/  ISETP.GE.AND P1, PT, R136, UR4, PT ;  /* 0x0000000488007c0c */ /* 0x000fe4000bf26270 */
[----:B------:R-:W-:Y:S02]  /*7d50*/  ISETP.GE.AND P2, PT, R23, UR4, PT ;  /* 0x0000000417007c0c */ /* 0x000fe4000bf46270 */
[----:B------:R-:W-:-:S09]  /*7d60*/  ISETP.GE.AND P0, PT, R22, UR4, PT ;  /* 0x0000000416007c0c */ /* 0x000fd2000bf06270 */
[-C--:B0-2---:R-:W-:Y:S02]  /*7d70*/  @!P1 LEA R20, P3, R136, R14.reuse, 0x1 ;  /* 0x0000000e88149211 */ /* 0x085fe400078608ff */
[C---:B------:R-:W-:Y:S02]  /*7d80*/  @!P2 LEA R24, P4, R23.reuse, R14, 0x1 ;  /* 0x0000000e1718a211 */ /* 0x040fe400078808ff */
[----:B-1----:R-:W-:Y:S01]  /*7d90*/  @!P0 IMAD.WIDE R12, R22, 0x2, R14 ;  /* 0x00000002160c8825 */ /* 0x002fe200078e020e */
[-C--:B------:R-:W-:Y:S02]  /*7da0*/  @!P1 LEA.HI.X R21, R136, R15.reuse, R146, 0x1, P3 ;  /* 0x0000000f88159211 */ /* 0x080fe400018f0c92 */
[----:B------:R-:W-:Y:S02]  /*7db0*/  @!P2 LEA.HI.X R25, R23, R15, R145, 0x1, P4 ;  /* 0x0000000f1719a211 */ /* 0x000fe400020f0c91 */
[----:B-----5:R3:W-:Y:S04]  /*7dc0*/  @!P0 ST.E.128 desc[UR48][R12.64], R36 ;  /* 0x000000240c008985 */ /* 0x0207e8000c101d30 */
[----:B------:R3:W-:Y:S04]  /*7dd0*/  @!P1 ST.E.128 desc[UR48][R20.64], R48 ;  /* 0x0000003014009985 */ /* 0x0007e8000c101d30 */
[----:B------:R3:W-:Y:S02]  /*7de0*/  @!P2 ST.E.128 desc[UR48][R24.64], R52 ;  /* 0x000000341800a985 */ /* 0x0007e4000c101d30 */
.L_x_32:
[----:B------:R-:W-:Y:S05]  /*7df0*/  BSYNC B0 ;  /* 0x0000000000007941 */ /* 0x000fea0003800000 */
.L_x_31:
[----:B------:R-:W-:Y:S01]  /*7e00*/  IADD3 R3, R61, 0x60, RZ ;  /* 0x000000603d037810 */ /* 0x000fe20007ffe0ff */
[----:B-1----:R1:W4:Y:S01]  /*7e10*/  SHFL.IDX PT, R15, R26, 0x1, 0x1c1f ;  /* 0x003c1f001a0f7f89 */ /* 0x00232200000e0000 */
[----:B------:R-:W-:Y:S01]  /*7e20*/  UIADD3 UR46, UR46, 0x1, URZ ;  /* 0x000000012e2e7890 */ /* 0x000fe2000fffe03f */
[----:B------:R-:W-:Y:S01]  /*7e30*/  BSSY B0, `(.L_x_33) ;  /* 0x0000010000007945 */ /* 0x000fe20003800000 */
[----:B------:R-:W-:Y:S01]  /*7e40*/  ISETP.GE.AND P0, PT, R3, R62, PT ;  /* 0x0000003e0300720c */ /* 0x000fe20003f06270 */
[----:B0-----:R1:W0:-:S12]  /*7e50*/  SHFL.IDX PT, R14, R0, 0x1, 0x1c1f ;  /* 0x003c1f00000e7f89 */ /* 0x00121800000e0000 */
[----:B-1----:R-:W-:Y:S05]  /*7e60*/  @P0 BRA `(.L_x_34) ;  /* 0x0000000000300947 */ /* 0x002fea0003800000 */
[----:B------:R-:W-:Y:S02]  /*7e70*/  ULDC UR4, c[0x0][0xac8] ;  /* 0x0002b20000047ab9 */ /* 0x000fe40000000800 */
[----:B------:R-:W-:Y:S02]  /*7e80*/  ISETP.GE.AND P3, PT, R136, UR4, PT ;  /* 0x0000000488007c0c */ /* 0x000fe4000bf66270 */
[----:B------:R-:W-:Y:S02]  /*7e90*/  ISETP.GE.AND P4, PT, R23, UR4, PT ;  /* 0x0000000417007c0c */ /* 0x000fe4000bf86270 */
[----:B------:R-:W-:-:S09]  /*7ea0*/  ISETP.GE.AND P2, PT, R22, UR4, PT ;  /* 0x0000000416007c0c */ /* 0x000fd2000bf46270 */
[-C--:B0-23--:R-:W-:Y:S02]  /*7eb0*/  @!P3 LEA R20, P0, R136, R14.reuse, 0x1 ;  /* 0x0000000e8814b211 */ /* 0x08dfe400078008ff */
[C---:B------:R-:W-:Y:S02]  /*7ec0*/  @!P4 LEA R24, P1, R23.reuse, R14, 0x1 ;  /* 0x0000000e1718c211 */ /* 0x040fe400078208ff */
[----:B----4-:R-:W-:Y:S01]  /*7ed0*/  @!P2 IMAD.WIDE R12, R22, 0x2, R14 ;  /* 0x00000002160ca825 */ /* 0x010fe200078e020e */
[-C--:B------:R-:W-:Y:S02]  /*7ee0*/  @!P3 LEA.HI.X R21, R136, R15.reuse, R146, 0x1, P0 ;  /* 0x0000000f8815b211 */ /* 0x080fe400000f0c92 */
[----:B------:R-:W-:Y:S02]  /*7ef0*/  @!P4 LEA.HI.X R25, R23, R15, R145, 0x1, P1 ;  /* 0x0000000f1719c211 */ /* 0x000fe400008f0c91 */
[----:B-----5:R1:W-:Y:S04]  /*7f00*/  @!P2 ST.E.128 desc[UR48][R12.64], R44 ;  /* 0x0000002c0c00a985 */ /* 0x0203e8000c101d30 */
[----:B------:R1:W-:Y:S04]  /*7f10*/  @!P3 ST.E.128 desc[UR48][R20.64], R4 ;  /* 0x000000041400b985 */ /* 0x0003e8000c101d30 */
[----:B------:R1:W-:Y:S02]  /*7f20*/  @!P4 ST.E.128 desc[UR48][R24.64], R8 ;  /* 0x000000081800c985 */ /* 0x0003e4000c101d30 */
.L_x_34:
[----:B------:R-:W-:Y:S05]  /*7f30*/  BSYNC B0 ;  /* 0x0000000000007941 */ /* 0x000fea0003800000 */
.L_x_33:
[----:B--2---:R-:W2:Y:S02]  /*7f40*/  LDC R0, c[0x0][0xc34] ;  /* 0x00030d00ff007b82 */ /* 0x004ea40000000800 */
[----:B--2---:R-:W-:-:S13]  /*7f50*/  ISETP.LE.AND P0, PT, R0, UR36, PT ;  /* 0x0000002400007c0c */ /* 0x004fda000bf03270 */
[----:B------:R-:W-:Y:S05]  /*7f60*/  @!P0 BRA `(.L_x_35) ;  /* 0xffffff8c00bc8947 */ /* 0x000fea000383ffff */
[----:B------:R-:W-:Y:S05]  /*7f70*/  EXIT ;  /* 0x000000000000794d */ /* 0x000fea0003800000 */
.L_x_5:
[----:B------:R-:W-:-:S08]  /*7f80*/  NOP ;  /* 0x0000000000007918 */ /* 0x000fd00000000000 */
[----:B------:R-:W0:-:S00]  /*7f90*/  USETMAXREG.DEALLOC.CTAPOOL 0x20 ;  /* 0x00000020000079c8 */ /* 0x000e0000080e0500 */
[----:B------:R-:W1:Y:S01]  /*7fa0*/  S2UR UR10, SR_CTAID.X ;  /* 0x00000000000a79c3 */ /* 0x000e620000002500 */
[----:B0-----:R-:W-:Y:S02]  /*7fb0*/  IMAD.MOV.U32 R0, RZ, RZ, 0x1 ;  /* 0x00000001ff007424 */ /* 0x001fe400078e00ff */
[----:B------:R-:W-:Y:S02]  /*7fc0*/  IMAD.MOV.U32 R23, RZ, RZ, RZ ;  /* 0x000000ffff177224 */ /* 0x000fe400078e00ff */
[----:B------:R-:W-:-:S03]  /*7fd0*/  IMAD.MOV.U32 R25, RZ, RZ, 0x1 ;  /* 0x00000001ff197424 */ /* 0x000fc600078e00ff */
[----:B------:R-:W1:Y:S02]  /*7fe0*/  LDC R2, c[0x0][0xc34] ;  /* 0x00030d00ff027b82 */ /* 0x000e640000000800 */
[----:B-1----:R-:W-:-:S13]  /*7ff0*/  ISETP.LE.AND P0, PT, R2, UR10, PT ;  /* 0x0000000a02007c0c */ /* 0x002fda000bf03270 */
[----:B------:R-:W-:Y:S05]  /*8000*/  @P0 BRA `(.L_x_36) ;  /* 0x00000034001c0947 */ /* 0x000fea0003800000 */
[----:B------:R-:W0:Y:S01]  /*8010*/  S2R R5, SR_TID.X ;  /* 0x0000000000057919 */ /* 0x000e220000002100 */
[----:B------:R-:W-:Y:S01]  /*8020*/  ULDC.64 UR6, c[0x0][0x2f0] ;  /* 0x0000bc0000067ab9 */ /* 0x000fe20000000a00 */
[----:B------:R-:W-:Y:S01]  /*8030*/  ULDC UR9, c[0x0][0x2b8] ;  /* 0x0000ae0000097ab9 */ /* 0x000fe20000000800 */
[----:B------:R-:W-:Y:S01]  /*8040*/  LOP3.LUT R16, R16, 0xfffffffd, RZ, 0xc0, !PT ;  /* 0xfffffffd10107812 */ /* 0x000fe200078ec0ff */
[----:B------:R-:W-:Y:S01]  /*8050*/  ULDC.64 UR4, c[0x0][0x418] ;  /* 0x0001060000047ab9 */ /* 0x000fe20000000a00 */
[----:B------:R-:W1:Y:S01]  /*8060*/  S2UR UR8, SR_CgaCtaId ;  /* 0x00000000000879c3 */ /* 0x000e620000008800 */
[----:B------:R-:W-:Y:S01]  /*8070*/  UISETP.NE.U32.AND UP0, UPT, UR4, URZ, UPT ;  /* 0x0000003f0400728c */ /* 0x000fe2000bf05070 */
[----:B------:R-:W-:Y:S01]  /*8080*/  IMAD.MOV.U32 R25, RZ, RZ, 0x1 ;  /* 0x00000001ff197424 */ /* 0x000fe200078e00ff */
[----:B------:R-:W-:Y:S01]  /*8090*/  UMOV UR37, 0x400 ;  /* 0x0000040000257882 */ /* 0x000fe20000000000 */
[----:B------:R-:W-:Y:S01]  /*80a0*/  ULDC UR4, c[0x0][0x424] ;  /* 0x0001090000047ab9 */ /* 0x000fe20000000800 */
[----:B------:R-:W-:Y:S01]  /*80b0*/  UISETP.NE.AND.EX UP0, UPT, UR5, URZ, UPT, UP0 ;  /* 0x0000003f0500728c */ /* 0x000fe2000bf05300 */
[----:B------:R-:W-:Y:S01]  /*80c0*/  IMAD.MOV.U32 R23, RZ, RZ, RZ ;  /* 0x000000ffff177224 */ /* 0x000fe200078e00ff */
[----:B------:R-:W-:Y:S01]  /*80d0*/  ULDC UR38, c[0x0][0x448] ;  /* 0x0001120000267ab9 */ /* 0x000fe20000000800 */
[----:B------:R-:W-:-:S02]  /*80e0*/  ULOP3.LUT UR40, UR42, 0x2, URZ, 0xfc, !UPT ;  /* 0x000000022a287892 */ /* 0x000fc4000f8efc3f */
[----:B------:R-:W-:Y:S01]  /*80f0*/  USEL UR4, UR4, 0x1, UP0 ;  /* 0x0000000104047887 */ /* 0x000fe20008000000 */
[----:B------:R-:W-:-:S03]  /*8100*/  ULDC UR41, c[0x0][0xc] ;  /* 0x0000030000297ab9 */ /* 0x000fc60000000800 */
[----:B------:R-:W-:-:S03]  /*8110*/  UIMAD UR36, UR4, UR6, URZ ;  /* 0x00000006042472a4 */ /* 0x000fc6000f8e023f */
[----:B------:R-:W-:Y:S01]  /*8120*/  ULDC UR4, c[0x0][0x288] ;  /* 0x0000a20000047ab9 */ /* 0x000fe20000000800 */
[----:B------:R-:W-:Y:S02]  /*8130*/  UIADD3 UR5, UR36, 0x7f, URZ ;  /* 0x0000007f24057890 */ /* 0x000fe4000fffe03f */
[----:B------:R-:W-:Y:S02]  /*8140*/  UIMAD UR38, UR38, UR4, URZ ;  /* 0x00000004262672a4 */ /* 0x000fe4000f8e023f */
[----:B------:R-:W-:Y:S02]  /*8150*/  USHF.R.S32.HI UR6, URZ, 0x1f, UR5 ;  /* 0x0000001f3f067899 */ /* 0x000fe40008011405 */
[----:B-1----:R-:W-:Y:S02]  /*8160*/  ULEA UR37, UR8, UR37, 0x18 ;  /* 0x0000002508257291 */ /* 0x002fe4000f8ec03f */
[----:B------:R-:W-:Y:S01]  /*8170*/  ULEA.HI UR6, UR6, UR5, URZ, 0x7 ;  /* 0x0000000506067291 */ /* 0x000fe2000f8f383f */
[----:B0-----:R-:W-:-:S03]  /*8180*/  IMAD.SHL.U32 R28, R5, 0x8, RZ ;  /* 0x00000008051c7824 */ /* 0x001fc600078e00ff */
[----:B------:R-:W-:Y:S02]  /*8190*/  ULEA.HI.SX32 UR43, UR6, 0xffffffff, 0x19 ;  /* 0xffffffff062b7891 */ /* 0x000fe4000f8fca3f */
[C---:B------:R-:W-:Y:S01]  /*81a0*/  LOP3.LUT R0, R28.reuse, 0xd8, RZ, 0xc0, !PT ;  /* 0x000000d81c007812 */ /* 0x040fe200078ec0ff */
[----:B------:R-:W-:Y:S01]  /*81b0*/  ULEA.HI.SX32 UR39, UR6, 0xfffffffe, 0x19 ;  /* 0xfffffffe06277891 */ /* 0x000fe2000f8fca3f */
[----:B------:R-:W-:Y:S01]  /*81c0*/  LOP3.LUT R4, R28, 0x18, RZ, 0xc0, !PT ;  /* 0x000000181c047812 */ /* 0x000fe200078ec0ff */
[----:B------:R-:W-:Y:S01]  /*81d0*/  USHF.L.U32 UR5, UR43, 0x7, URZ ;  /* 0x000000072b057899 */ /* 0x000fe2000800063f */
[----:B------:R-:W-:Y:S02]  /*81e0*/  LOP3.LUT R3, R0, 0x18, R5, 0x78, !PT ;  /* 0x0000001800037812 */ /* 0x000fe400078e7805 */
[C---:B------:R-:W-:Y:S02]  /*81f0*/  LOP3.LUT R0, R4.reuse, 0x20, RZ, 0xfc, !PT ;  /* 0x0000002004007812 */ /* 0x040fe400078efcff */
[----:B------:R-:W-:-:S02]  /*8200*/  LOP3.LUT R2, R4, 0x40, RZ, 0xfc, !PT ;  /* 0x0000004004027812 */ /* 0x000fc400078efcff */
[C---:B------:R-:W-:Y:S02]  /*8210*/  ISETP.GE.AND P0, PT, R0.reuse, UR7, PT ;  /* 0x0000000700007c0c */ /* 0x040fe4000bf06270 */
[----:B------:R-:W-:Y:S02]  /*8220*/  ISETP.GE.AND P1, PT, R0, UR9, PT ;  /* 0x0000000900007c0c */ /* 0x000fe4000bf26270 */
[----:B------:R-:W-:Y:S02]  /*8230*/  ISETP.GE.AND P2, PT, R2, UR7, PT ;  /* 0x0000000702007c0c */ /* 0x000fe4000bf46270 */
[----:B------:R-:W-:Y:S01]  /*8240*/  LOP3.LUT R28, R3, 0x320, R28, 0xf8, !PT ;  /* 0x00000320031c7812 */ /* 0x000fe200078ef81c */
[----:B------:R-:W-:-:S05]  /*8250*/  IMAD.U32 R3, RZ, RZ, UR10 ;  /* 0x0000000aff037e24 */ /* 0x000fca000f8e00ff */
[----:B------:R0:W-:Y:S01]  /*8260*/  STL [R1+0xc], R3 ;  /* 0x00000c0301007387 */ /* 0x0001e20000100800 */
[----:B------:R-:W-:Y:S02]  /*8270*/  @P0 LOP3.LUT R16, R16, 0x2, RZ, 0xfc, !PT ;  /* 0x0000000210100812 */ /* 0x000fe400078efcff */
[----:B------:R-:W-:Y:S01]  /*8280*/  ISETP.GE.AND P0, PT, R0, UR7, PT ;  /* 0x0000000700007c0c */ /* 0x000fe2000bf06270 */
[----:B------:R1:W-:Y:S01]  /*8290*/  STL [R1+0x10], RZ ;  /* 0x000010ff01007387 */ /* 0x0003e20000100800 */
[----:B------:R-:W-:Y:S02]  /*82a0*/  LOP3.LUT R16, R16, 0xfffffdff, RZ, 0xc0, !PT ;  /* 0xfffffdff10107812 */ /* 0x000fe400078ec0ff */
[----:B------:R-:W-:Y:S02]  /*82b0*/  SHF.R.U32.HI R0, RZ, 0x2, R5 ;  /* 0x00000002ff007819 */ /* 0x000fe40000011605 */
[----:B------:R-:W-:Y:S02]  /*82c0*/  @P1 LOP3.LUT R16, R16, 0x200, RZ, 0xfc, !PT ;  /* 0x0000020010101812 */ /* 0x000fe400078efcff */
[----:B------:R-:W-:-:S02]  /*82d0*/  ISETP.GE.AND P1, PT, R2, UR9, PT ;  /* 0x0000000902007c0c */ /* 0x000fc4000bf26270 */
[----:B------:R-:W-:Y:S02]  /*82e0*/  LOP3.LUT R16, R16, 0xffffffef, RZ, 0xc0, !PT ;  /* 0xffffffef10107812 */ /* 0x000fe400078ec0ff */
[----:B0-----:R-:W-:Y:S01]  /*82f0*/  LOP3.LUT R3, R0, 0x1f, RZ, 0xc0, !PT ;  /* 0x0000001f00037812 */ /* 0x001fe200078ec0ff */
[----:B------:R-:W-:Y:S01]  /*8300*/  IMAD.U32 R0, RZ, RZ, UR5 ;  /* 0x00000005ff007e24 */ /* 0x000fe2000f8e00ff */
[----:B------:R-:W-:Y:S02]  /*8310*/  @P0 LOP3.LUT R16, R16, 0x10, RZ, 0xfc, !PT ;  /* 0x0000001010100812 */ /* 0x000fe400078efcff */
[----:B------:R-:W-:Y:S02]  /*8320*/  ISETP.GE.AND P0, PT, R2, UR7, PT ;  /* 0x0000000702007c0c */ /* 0x000fe4000bf06270 */
[----:B------:R-:W-:Y:S02]  /*8330*/  LOP3.LUT R16, R16, 0xfffffffe, RZ, 0xc0, !PT ;  /* 0xfffffffe10107812 */ /* 0x000fe400078ec0ff */
[----:B------:R-:W-:-:S02]  /*8340*/  SHF.L.U32 R2, R5, 0x5, RZ ;  /* 0x0000000505027819 */ /* 0x000fc400000006ff */
[----:B------:R-:W-:Y:S02]  /*8350*/  @P2 LOP3.LUT R16, R16, 0x1, RZ, 0xfc, !PT ;  /* 0x0000000110102812 */ /* 0x000fe400078efcff */
[----:B------:R-:W-:Y:S02]  /*8360*/  LOP3.LUT R2, R2, 0x60, RZ, 0xc0, !PT ;  /* 0x0000006002027812 */ /* 0x000fe400078ec0ff */
[----:B------:R-:W-:Y:S02]  /*8370*/  LOP3.LUT R16, R16, 0xfffffeff, RZ, 0xc0, !PT ;  /* 0xfffffeff10107812 */ /* 0x000fe400078ec0ff */
[----:B------:R-:W-:Y:S02]  /*8380*/  LOP3.LUT R5, R3, R2, RZ, 0xfc, !PT ;  /* 0x0000000203057212 */ /* 0x000fe400078efcff */
[----:B------:R-:W-:Y:S02]  /*8390*/  @P1 LOP3.LUT R16, R16, 0x100, RZ, 0xfc, !PT ;  /* 0x0000010010101812 */ /* 0x000fe400078efcff */
[----:B------:R-:W-:-:S02]  /*83a0*/  ISETP.GE.AND P1, PT, R4, UR7, PT ;  /* 0x0000000704007c0c */ /* 0x000fc4000bf26270 */
[----:B------:R-:W-:Y:S02]  /*83b0*/  LOP3.LUT R16, R16, 0xfffffff7, RZ, 0xc0, !PT ;  /* 0xfffffff710107812 */ /* 0x000fe400078ec0ff */
[----:B------:R-:W-:Y:S02]  /*83c0*/  LEA R5, R28, UR37, 0x1 ;  /* 0x000000251c057c11 */ /* 0x000fe4000f8e08ff */
[----:B------:R-:W-:Y:S02]  /*83d0*/  @P0 LOP3.LUT R16, R16, 0x8, RZ, 0xfc, !PT ;  /* 0x0000000810100812 */ /* 0x000fe400078efcff */
[----:B------:R-:W-:Y:S02]  /*83e0*/  ISETP.GE.AND P0, PT, R4, UR7, PT ;  /* 0x0000000704007c0c */ /* 0x000fe4000bf06270 */
[----:B------:R-:W-:Y:S02]  /*83f0*/  LOP3.LUT R16, R16, 0xfffffffb, RZ, 0xc0, !PT ;  /* 0xfffffffb10107812 */ /* 0x000fe400078ec0ff */
[----:B------:R-:W-:-:S02]  /*8400*/  LOP3.LUT R2, R3, UR5, R2, 0xfe, !PT ;  /* 0x0000000503027c12 */ /* 0x000fc4000f8efe02 */
[----:B------:R-:W-:-:S07]  /*8410*/  IADD3 R0, -R3, UR36, -R0 ;  /* 0x0000002403007c10 */ /* 0x000fce000fffe900 */
[----:B------:R-:W-:Y:S02]  /*8420*/  @P0 LOP3.LUT R16, R16, 0x4, RZ, 0xfc, !PT ;  /* 0x0000000410100812 */ /* 0x000fe400078efcff */
[----:B------:R-:W-:Y:S02]  /*8430*/  ISETP.GE.AND P0, PT, R4, UR9, PT ;  /* 0x0000000904007c0c */ /* 0x000fe4000bf06270 */
[----:B------:R-:W-:-:S04]  /*8440*/  LOP3.LUT R16, R16, 0xfffffbff, RZ, 0xc0, !PT ;  /* 0xfffffbff10107812 */ /* 0x000fc800078ec0ff */
[----:B------:R-:W-:-:S04]  /*8450*/  LOP3.LUT R16, R16, 0xffffffdf, RZ, 0xc0, !PT ;  /* 0xffffffdf10107812 */ /* 0x000fc800078ec0ff */
[----:B------:R-:W-:-:S04]  /*8460*/  @P1 LOP3.LUT R16, R16, 0x20, RZ, 0xfc, !PT ;  /* 0x0000002010101812 */ /* 0x000fc800078efcff */
[----:B-1----:R-:W-:-:S07]  /*8470*/  @P0 LOP3.LUT R16, R16, 0x400, RZ, 0xfc, !PT ;  /* 0x0000040010100812 */ /* 0x002fce00078efcff */
.L_x_71:
[----:B------:R-:W2:Y:S01]  /*8480*/  LDL R2, [R1+0xc] ;  /* 0x00000c0001027983 */ /* 0x000ea20000100800 */
[----:B------:R-:W0:Y:S01]  /*8490*/  LDC R0, c[0x0][0xc38] ;  /* 0x00030e00ff007b82 */ /* 0x000e220000000800 */
[----:B------:R-:W-:Y:S05]  /*84a0*/  YIELD ;  /* 0x0000000000007946 */ /* 0x000fea0003800000 */
[----:B------:R-:W-:Y:S01]  /*84b0*/  ULDC.64 UR4, c[0x0][0xa28] ;  /* 0x00028a0000047ab9 */ /* 0x000fe20000000a00 */
[----:B------:R-:W-:Y:S01]  /*84c0*/  IMAD.MOV.U32 R18, RZ, RZ, RZ ;  /* 0x000000ffff127224 */ /* 0x000fe200078e00ff */
[----:B0-----:R-:W-:-:S13]  /*84d0*/  ISETP.NE.AND P0, PT, R0, 0x1, PT ;  /* 0x000000010000780c */ /* 0x001fda0003f05270 */
[----:B------:R-:W2:Y:S08]  /*84e0*/  @P0 LDC R0, c[0x0][0xc3c] ;  /* 0x00030f00ff000b82 */ /* 0x000eb00000000800 */
[----:B------:R-:W0:Y:S01]  /*84f0*/  @P0 LDC R3, c[0x0][0xc40] ;  /* 0x00031000ff030b82 */ /* 0x000e220000000800 */
[----:B--2---:R-:W-:Y:S01]  /*8500*/  @P0 IMAD.HI.U32 R0, R2, R0, RZ ;  /* 0x0000000002000227 */ /* 0x004fe200078e00ff */
[----:B------:R-:W-:-:S04]  /*8510*/  MOV R24, R2 ;  /* 0x0000000200187202 */ /* 0x000fc80000000f00 */
[----:B0-----:R-:W-:Y:S02]  /*8520*/  @P0 SHF.R.U32.HI R24, RZ, R3, R0 ;  /* 0x00000003ff180219 */ /* 0x001fe40000011600 */
[----:B------:R-:W0:Y:S03]  /*8530*/  LDC R0, c[0x0][0xc44] ;  /* 0x00031100ff007b82 */ /* 0x000e260000000800 */
[----:B------:R-:W-:Y:S01]  /*8540*/  IMAD.MOV.U32 R19, RZ, RZ, R24 ;  /* 0x000000ffff137224 */ /* 0x000fe200078e0018 */
[----:B0-----:R-:W-:-:S13]  /*8550*/  ISETP.NE.AND P0, PT, R0, 0x1, PT ;  /* 0x000000010000780c */ /* 0x001fda0003f05270 */
[----:B------:R-:W0:Y:S02]  /*8560*/  @P0 LDC.64 R2, c[0x0][0xc48] ;  /* 0x00031200ff020b82 */ /* 0x000e240000000a00 */
[----:B0-----:R-:W-:-:S05]  /*8570*/  @P0 IMAD.HI.U32 R2, R24, R2, RZ ;  /* 0x0000000218020227 */ /* 0x001fca00078e00ff */
[----:B------:R-:W-:Y:S02]  /*8580*/  @P0 SHF.R.U32.HI R19, RZ, R3, R2 ;  /* 0x00000003ff130219 */ /* 0x000fe40000011602 */
[----:B------:R-:W-:-:S04]  /*8590*/  ISETP.NE.U32.AND P0, PT, RZ, UR4, PT ;  /* 0x00000004ff007c0c */ /* 0x000fc8000bf05070 */
[----:B------:R-:W-:-:S13]  /*85a0*/  ISETP.NE.AND.EX P0, PT, RZ, UR5, PT, P0 ;  /* 0x00000005ff007c0c */ /* 0x000fda000bf05300 */
[----:B------:R-:W0:Y:S02]  /*85b0*/  @P0 LDC.64 R2, c[0x0][0xa28] ;  /* 0x00028a00ff020b82 */ /* 0x000e240000000a00 */
[----:B0-----:R-:W-:-:S05]  /*85c0*/  @P0 IMAD.WIDE R2, R19, 0x4, R2 ;  /* 0x0000000413020825 */ /* 0x001fca00078e0202 */
[----:B------:R-:W2:Y:S01]  /*85d0*/  @P0 LDG.E R18, desc[UR48][R2.64] ;  /* 0x0000003002120981 */ /* 0x000ea2000c1e1900 */
[----:B------:R-:W-:-:S04]  /*85e0*/  UIADD3 UR4, UR37, 0x15400, URZ ;  /* 0x0001540025047890 */ /* 0x000fc8000fffe03f */
[----:B------:R-:W-:-:S06]  /*85f0*/  ULOP3.LUT UP0, URZ, UR4, 0x1bf, URZ, 0xc0, !UPT ;  /* 0x000001bf043f7892 */ /* 0x000fcc000f80c03f */
[----:B------:R-:W-:Y:S01]  /*8600*/  PLOP3.LUT P0, PT, PT, PT, UP0, 0x80, 0x0 ;  /* 0x000000000000781c */ /* 0x000fe20003f0f008 */
[----:B--2---:R0:W-:-:S12]  /*8610*/  STL [R1+0x8], R18 ;  /* 0x0000081201007387 */ /* 0x0041d80000100800 */
[----:B------:R-:W-:Y:S05]  /*8620*/  @!P0 BRA `(.L_x_37) ;  /* 0x0000000000408947 */ /* 0x000fea0003800000 */
[----:B------:R-:W-:Y:S01]  /*8630*/  MOV R2, 0x0 ;  /* 0x0000000000027802 */ /* 0x000fe20000000f00 */
[----:B------:R-:W-:Y:S01]  /*8640*/  ULDC.64 UR6, c[0x4][0x88] ;  /* 0x0100220000067ab9 */ /* 0x000fe20000000a00 */
[----:B------:R-:W-:Y:S01]  /*8650*/  ULDC.64 UR8, c[0x4][0x90] ;  /* 0x0100240000087ab9 */ /* 0x000fe20000000a00 */
[----:B------:R-:W-:Y:S01]  /*8660*/  ULDC.64 UR4, c[0x4][0x8] ;  /* 0x0100020000047ab9 */ /* 0x000fe20000000a00 */
[----:B------:R-:W-:Y:S01]  /*8670*/  IMAD.U32 R4, RZ, RZ, UR6 ;  /* 0x00000006ff047e24 */ /* 0x000fe2000f8e00ff */
[----:B------:R-:W-:Y:S01]  /*8680*/  MOV R6, UR8 ;  /* 0x0000000800067c02 */ /* 0x000fe20008000f00 */
[----:B------:R-:W1:Y:S01]  /*8690*/  LDC.64 R2, c[0x4][R2] ;  /* 0x0100000002027b82 */ /* 0x000e620000000a00 */
[----:B------:R-:W-:Y:S01]  /*86a0*/  IMAD.U32 R5, RZ, RZ, UR7 ;  /* 0x00000007ff057e24 */ /* 0x000fe2000f8e00ff */
[----:B------:R-:W-:Y:S01]  /*86b0*/  MOV R12, 0x1 ;  /* 0x00000001000c7802 */ /* 0x000fe20000000f00 */
[----:B------:R-:W-:Y:S02]  /*86c0*/  IMAD.U32 R7, RZ, RZ, UR9 ;  /* 0x00000009ff077e24 */ /* 0x000fe4000f8e00ff */
[----:B------:R-:W-:-:S02]  /*86d0*/  IMAD.U32 R10, RZ, RZ, UR4 ;  /* 0x00000004ff0a7e24 */ /* 0x000fc4000f8e00ff */
[----:B------:R-:W-:Y:S02]  /*86e0*/  IMAD.U32 R11, RZ, RZ, UR5 ;  /* 0x00000005ff0b7e24 */ /* 0x000fe4000f8e00ff */
[----:B------:R-:W-:Y:S02]  /*86f0*/  IMAD.MOV.U32 R8, RZ, RZ, 0x70 ;  /* 0x00000070ff087424 */ /* 0x000fe400078e00ff */
[----:B------:R-:W-:-:S07]  /*8700*/  IMAD.MOV.U32 R13, RZ, RZ, RZ ;  /* 0x000000ffff0d7224 */ /* 0x000fce00078e00ff */
[----:B------:R-:W-:-:S07]  /*8710*/  LEPC R20, `(.L_x_37) ;  /* 0x000000001014794e */ /* 0x000fce0000000000 */
[----:B01----:R-:W-:Y:S05]  /*8720*/  CALL.ABS.NOINC R2 ;  /* 0x0000000002007343 */ /* 0x003fea0003c00000 */
.L_x_37:
[----:B------:R-:W-:-:S04]  /*8730*/  UIADD3 UR4, UR37, 0x400, URZ ;  /* 0x0000040025047890 */ /* 0x000fc8000fffe03f */
[----:B------:R-:W-:-:S06]  /*8740*/  ULOP3.LUT UP0, URZ, UR4, 0x1bf, URZ, 0xc0, !UPT ;  /* 0x000001bf043f7892 */ /* 0x000fcc000f80c03f */
[----:B------:R-:W-:-:S13]  /*8750*/  PLOP3.LUT P0, PT, PT, PT, UP0, 0x80, 0x0 ;  /* 0x000000000000781c */ /* 0x000fda0003f0f008 */
[----:B------:R-:W-:Y:S05]  /*8760*/  @!P0 BRA `(.L_x_38) ;  /* 0x00000000007c8947 */ /* 0x000fea0003800000 */
[----:B------:R-:W-:Y:S01]  /*8770*/  MOV R17, 0x0 ;  /* 0x0000000000117802 */ /* 0x000fe20000000f00 */
[----:B------:R-:W-:Y:S01]  /*8780*/  ULDC.64 UR6, c[0x4][0x88] ;  /* 0x0100220000067ab9 */ /* 0x000fe20000000a00 */
[----:B------:R-:W-:Y:S01]  /*8790*/  ULDC.64 UR8, c[0x4][0x90] ;  /* 0x0100240000087ab9 */ /* 0x000fe20000000a00 */
[----:B------:R-:W-:Y:S01]  /*87a0*/  ULDC.64 UR4, c[0x4][0x10] ;  /* 0x0100040000047ab9 */ /* 0x000fe20000000a00 */
[----:B------:R1:W2:Y:S01]  /*87b0*/  LDC.64 R2, c[0x4][R17] ;  /* 0x0100000011027b82 */ /* 0x0002a20000000a00 */
[----:B------:R-:W-:Y:S01]  /*87c0*/  IMAD.U32 R4, RZ, RZ, UR6 ;  /* 0x00000006ff047e24 */ /* 0x000fe2000f8e00ff */
[----:B------:R-:W-:Y:S01]  /*87d0*/  MOV R7, UR9 ;  /* 0x0000000900077c02 */ /* 0x000fe20008000f00 */
[----:B------:R-:W-:Y:S01]  /*87e0*/  IMAD.U32 R5, RZ, RZ, UR7 ;  /* 0x00000007ff057e24 */ /* 0x000fe2000f8e00ff */
[----:B------:R-:W-:Y:S01]  /*87f0*/  MOV R13, RZ ;  /* 0x000000ff000d7202 */ /* 0x000fe20000000f00 */
[----:B------:R-:W-:Y:S02]  /*8800*/  IMAD.U32 R6, RZ, RZ, UR8 ;  /* 0x00000008ff067e24 */ /* 0x000fe4000f8e00ff */
[----:B------:R-:W-:-:S02]  /*8810*/  IMAD.U32 R10, RZ, RZ, UR4 ;  /* 0x00000004ff0a7e24 */ /* 0x000fc4000f8e00ff */
[----:B------:R-:W-:Y:S02]  /*8820*/  IMAD.U32 R11, RZ, RZ, UR5 ;  /* 0x00000005ff0b7e24 */ /* 0x000fe4000f8e00ff */
[----:B------:R-:W-:Y:S02]  /*8830*/  IMAD.MOV.U32 R8, RZ, RZ, 0x70 ;  /* 0x00000070ff087424 */ /* 0x000fe400078e00ff */
[----:B-1----:R-:W-:-:S07]  /*8840*/  IMAD.MOV.U32 R12, RZ, RZ, 0x1 ;  /* 0x00000001ff0c7424 */ /* 0x002fce00078e00ff */
[----:B------:R-:W-:-:S07]  /*8850*/  LEPC R20, `(.L_x_39) ;  /* 0x000000001014794e */ /* 0x000fce0000000000 */
[----:B0-2---:R-:W-:Y:S05]  /*8860*/  CALL.ABS.NOINC R2 ;  /* 0x0000000002007343 */ /* 0x005fea0003c00000 */
.L_x_39:
[----:B------:R0:W1:Y:S01]  /*8870*/  LDC.64 R2, c[0x4][R17] ;  /* 0x0100000011027b82 */ /* 0x0000620000000a00 */
[----:B------:R-:W-:Y:S01]  /*8880*/  ULDC.64 UR6, c[0x4][0x88] ;  /* 0x0100220000067ab9 */ /* 0x000fe20000000a00 */
[----:B------:R-:W-:Y:S01]  /*8890*/  ULDC.64 UR8, c[0x4][0x90] ;  /* 0x0100240000087ab9 */ /* 0x000fe20000000a00 */
[----:B------:R-:W-:Y:S01]  /*88a0*/  ULDC.64 UR4, c[0x4][0x18] ;  /* 0x0100060000047ab9 */ /* 0x000fe20000000a00 */
[----:B------:R-:W-:Y:S01]  /*88b0*/  IMAD.U32 R4, RZ, RZ, UR6 ;  /* 0x00000006ff047e24 */ /* 0x000fe2000f8e00ff */
[----:B------:R-:W-:Y:S01]  /*88c0*/  MOV R10, UR4 ;  /* 0x00000004000a7c02 */ /* 0x000fe20008000f00 */
[----:B------:R-:W-:Y:S02]  /*88d0*/  IMAD.U32 R5, RZ, RZ, UR7 ;  /* 0x00000007ff057e24 */ /* 0x000fe4000f8e00ff */
[----:B------:R-:W-:Y:S02]  /*88e0*/  IMAD.U32 R6, RZ, RZ, UR8 ;  /* 0x00000008ff067e24 */ /* 0x000fe4000f8e00ff */
[----:B------:R-:W-:-:S02]  /*88f0*/  IMAD.U32 R7, RZ, RZ, UR9 ;  /* 0x00000009ff077e24 */ /* 0x000fc4000f8e00ff */
[----:B------:R-:W-:Y:S02]  /*8900*/  IMAD.U32 R11, RZ, RZ, UR5 ;  /* 0x00000005ff0b7e24 */ /* 0x000fe4000f8e00ff */
[----:B------:R-:W-:Y:S02]  /*8910*/  IMAD.MOV.U32 R8, RZ, RZ, 0x70 ;  /* 0x00000070ff087424 */ /* 0x000fe400078e00ff */
[----:B------:R-:W-:Y:S02]  /*8920*/  IMAD.MOV.U32 R12, RZ, RZ, 0x1 ;  /* 0x00000001ff0c7424 */ /* 0x000fe400078e00ff */
[----:B0-----:R-:W-:-:S07]  /*8930*/  IMAD.MOV.U32 R13, RZ, RZ, RZ ;  /* 0x000000ffff0d7224 */ /* 0x001fce00078e00ff */
[----:B------:R-:W-:-:S07]  /*8940*/  LEPC R20, `(.L_x_38) ;  /* 0x000000001014794e */ /* 0x000fce0000000000 */
[----:B-1----:R-:W-:Y:S05]  /*8950*/  CALL.ABS.NOINC R2 ;  /* 0x0000000002007343 */ /* 0x002fea0003c00000 */
.L_x_38:
[----:B------:R-:W-:Y:S01]  /*8960*/  ULDC.64 UR4, c[0x0][0x9f8] ;  /* 0x00027e0000047ab9 */ /* 0x000fe20000000a00 */
[----:B------:R-:W-:Y:S01]  /*8970*/  MOV R6, R19 ;  /* 0x0000001300067202 */ /* 0x000fe20000000f00 */
[----:B------:R-:W1:Y:S01]  /*8980*/  LDC R9, c[0x0][0x430] ;  /* 0x00010c00ff097b82 */ /* 0x000e620000000800 */
[----:B------:R-:W-:Y:S01]  /*8990*/  ISETP.NE.U32.AND P0, PT, RZ, UR4, PT ;  /* 0x00000004ff007c0c */ /* 0x000fe2000bf05070 */
[----:B------:R-:W-:Y:S01]  /*89a0*/  IMAD.MOV R5, RZ, RZ, -R19 ;  /* 0x000000ffff057224 */ /* 0x000fe200078e0a13 */
[----:B------:R-:W-:Y:S02]  /*89b0*/  ULDC UR4, c[0x0][0xc44] ;  /* 0x0003110000047ab9 */ /* 0x000fe40000000800 */
[----:B------:R-:W-:-:S13]  /*89c0*/  ISETP.NE.AND.EX P0, PT, RZ, UR5, PT, P0 ;  /* 0x00000005ff007c0c */ /* 0x000fda000bf05300 */
[----:B------:R-:W2:Y:S02]  /*89d0*/  @P0 LDC.64 R2, c[0x0][0x9f8] ;  /* 0x00027e00ff020b82 */ /* 0x000ea40000000a00 */
[----:B--2---:R-:W-:-:S05]  /*89e0*/  @P0 IMAD.WIDE R2, R19, 0x4, R2 ;  /* 0x0000000413020825 */ /* 0x004fca00078e0202 */
[----:B------:R-:W2:Y:S01]  /*89f0*/  @P0 LDG.E R6, desc[UR48][R2.64] ;  /* 0x0000003002060981 */ /* 0x000ea2000c1e1900 */
[----:B------:R-:W-:Y:S01]  /*8a00*/  UMOV UR5, 0xffffffff ;  /* 0xffffffff00057882 */ /* 0x000fe20000000000 */
[----:B------:R-:W-:Y:S02]  /*8a10*/  IMAD R22, R5, UR4, R24 ;  /* 0x0000000405167c24 */ /* 0x000fe4000f8e0218 */
[----:B--2---:R2:W-:Y:S01]  /*8a20*/  STL [R1], R6 ;  /* 0x0000000601007387 */ /* 0x0045e20000100800 */
[----:B-1----:R-:W-:Y:S05]  /*8a30*/  BRA.DIV UR5, `(.L_x_40) ;  /* 0x0000002e05d87947 */ /* 0x002fea000b800000 */
.L_x_88:
[----:B------:R-:W1:Y:S01]  /*8a40*/  S2R R2, SR_TID.X ;  /* 0x0000000000027919 */ /* 0x000e620000002100 */
[----:B------:R-:W-:Y:S01]  /*8a50*/  USHF.L.U32 UR4, UR43, 0x7, URZ ;  /* 0x000000072b047899 */ /* 0x000fe2000800063f */
[----:B------:R-:W-:Y:S02]  /*8a60*/  ISETP.NE.AND P1, PT, R9, 0x1, PT ;  /* 0x000000010900780c */ /* 0x000fe40003f25270 */
[----:B------:R-:W-:Y:S02]  /*8a70*/  SHF.R.S32.HI R10, RZ, 0x1f, R6 ;  /* 0x0000001fff0a7819 */ /* 0x000fe40000011406 */
[----:B------:R-:W-:-:S03]  /*8a80*/  LOP3.LUT R16, R16, 0xffffffbf, RZ, 0xc0, !PT ;  /* 0xffffffbf10107812 */ /* 0x000fc600078ec0ff */
[----:B------:R3:W-:Y:S06]  /*8a90*/  STL [R1+0x4], R10 ;  /* 0x0000040a01007387 */ /* 0x0007ec0000100800 */
[----:B------:R-:W4:Y:S01]  /*8aa0*/  @P1 LDC R3, c[0x0][0x434] ;  /* 0x00010d00ff031b82 */ /* 0x000f220000000800 */
[----:B------:R-:W-:-:S07]  /*8ab0*/  @P1 LOP3.LUT R16, R16, 0x40, RZ, 0xfc, !PT ;  /* 0x0000004010101812 */ /* 0x000fce00078efcff */
[----:B------:R-:W0:Y:S01]  /*8ac0*/  @P1 LDC R7, c[0x0][0x438] ;  /* 0x00010e00ff071b82 */ /* 0x000e220000000800 */
[----:B-1----:R-:W-:Y:S01]  /*8ad0*/  SHF.R.U32.HI R0, RZ, 0x2, R2 ;  /* 0x00000002ff007819 */ /* 0x002fe20000011602 */
[----:B------:R-:W-:-:S03]  /*8ae0*/  IMAD.SHL.U32 R2, R2, 0x20, RZ ;  /* 0x0000002002027824 */ /* 0x000fc600078e00ff */
[----:B------:R-:W-:Y:S02]  /*8af0*/  LOP3.LUT R0, R0, 0x1f, RZ, 0xc0, !PT ;  /* 0x0000001f00007812 */ /* 0x000fe400078ec0ff */
[----:B------:R-:W-:-:S04]  /*8b00*/  LOP3.LUT R2, R2, 0x60, RZ, 0xc0, !PT ;  /* 0x0000006002027812 */ /* 0x000fc800078ec0ff */
[----:B------:R-:W-:-:S04]  /*8b10*/  LOP3.LUT R0, R0, UR4, R2, 0xfe, !PT ;  /* 0x0000000400007c12 */ /* 0x000fc8000f8efe02 */
[C---:B------:R-:W-:Y:S01]  /*8b20*/  ISETP.GE.AND P0, PT, R0.reuse, UR36, PT ;  /* 0x0000002400007c0c */ /* 0x040fe2000bf06270 */
[----:B------:R-:W-:-:S04]  /*8b30*/  IMAD.IADD R0, R0, 0x1, R18 ;  /* 0x0000000100007824 */ /* 0x000fc800078e0212 */
[----:B----4-:R-:W-:-:S04]  /*8b40*/  @P1 IMAD.HI.U32 R2, R0, R3, RZ ;  /* 0x0000000300021227 */ /* 0x010fc800078e00ff */
[----:B------:R-:W-:Y:S01]  /*8b50*/  IMAD.MOV.U32 R8, RZ, RZ, R0 ;  /* 0x000000ffff087224 */ /* 0x000fe200078e0000 */
[----:B0-----:R-:W-:-:S03]  /*8b60*/  @P1 SHF.R.U32.HI R8, RZ, R7, R2 ;  /* 0x00000007ff081219 */ /* 0x001fc60000011602 */
[----:B------:R-:W0:Y:S01]  /*8b70*/  @!P0 LDC.64 R4, c[0x0][0x428] ;  /* 0x00010a00ff048b82 */ /* 0x000e220000000a00 */
[----:B------:R-:W-:Y:S01]  /*8b80*/  @!P0 SHF.R.S32.HI R3, RZ, 0x1f, R8 ;  /* 0x0000001fff038819 */ /* 0x000fe20000011408 */
[----:B0-----:R-:W-:-:S04]  /*8b90*/  @!P0 IMAD R2, R10, R4, RZ ;  /* 0x000000040a028224 */ /* 0x001fc800078e02ff */
[----:B------:R-:W-:Y:S01]  /*8ba0*/  @!P0 IMAD R5, R6, R5, R2 ;  /* 0x0000000506058224 */ /* 0x000fe200078e0202 */
[----:B------:R-:W-:-:S05]  /*8bb0*/  @!P0 MOV R2, R8 ;  /* 0x0000000800028202 */ /* 0x000fca0000000f00 */
[----:B------:R-:W-:Y:S02]  /*8bc0*/  @!P0 IMAD.WIDE.U32 R2, R6, R4, R2 ;  /* 0x0000000406028225 */ /* 0x000fe400078e0002 */
[----:B--2---:R-:W0:Y:S02]  /*8bd0*/  @!P0 LDC.64 R6, c[0x0][0x418] ;  /* 0x00010600ff068b82 */ /* 0x004e240000000a00 */
[----:B------:R-:W-:Y:S02]  /*8be0*/  @!P0 IMAD.IADD R5, R3, 0x1, R5 ;  /* 0x0000000103058824 */ /* 0x000fe400078e0205 */
[----:B------:R-:W-:Y:S01]  /*8bf0*/  IMAD.MOV.U32 R4, RZ, RZ, RZ ;  /* 0x000000ffff047224 */ /* 0x000fe200078e00ff */
[----:B0-----:R-:W-:-:S04]  /*8c00*/  @!P0 LEA R6, P1, R2, R6, 0x2 ;  /* 0x0000000602068211 */ /* 0x001fc800078210ff */
[----:B------:R-:W-:Y:S01]  /*8c10*/  @!P0 LEA.HI.X R7, R2, R7, R5, 0x2, P1 ;  /* 0x0000000702078211 */ /* 0x000fe200008f1405 */
[----:B------:R-:W-:Y:S01]  /*8c20*/  IMAD.U32 R2, RZ, RZ, UR40 ;  /* 0x00000028ff027e24 */ /* 0x000fe2000f8e00ff */
[----:B------:R-:W-:Y:S01]  /*8c30*/  LOP3.LUT R16, R16, 0xffffff7f, RZ, 0xc0, !PT ;  /* 0xffffff7f10107812 */ /* 0x000fe200078ec0ff */
[----:B------:R-:W-:Y:S01]  /*8c40*/  IMAD.MOV R3, RZ, RZ, -R8 ;  /* 0x000000ffff037224 */ /* 0x000fe200078e0a08 */
[----:B------:R-:W-:Y:S01]  /*8c50*/  SHF.R.S32.HI R29, RZ, 0x1f, R22 ;  /* 0x0000001fff1d7819 */ /* 0x000fe20000011416 */
[----:B------:R0:W5:Y:S01]  /*8c60*/  @!P0 LDG.E R4, desc[UR48][R6.64] ;  /* 0x0000003006048981 */ /* 0x000162000c1e1900 */
[----:B------:R-:W-:Y:S01]  /*8c70*/  ISETP.NE.AND P2, PT, R2, 0x3, PT ;  /* 0x000000030200780c */ /* 0x000fe20003f45270 */
[----:B0-----:R-:W-:-:S12]  /*8c80*/  IMAD R6, R9, R3, R0 ;  /* 0x0000000309067224 */ /* 0x001fd800078e0200 */
[----:B------:R-:W-:Y:S01]  /*8c90*/  @P2 LOP3.LUT R16, R16, 0x80, RZ, 0xfc, !PT ;  /* 0x0000008010102812 */ /* 0x000fe200078efcff */
[----:B---3--:R-:W-:Y:S06]  /*8ca0*/  @!P2 BRA `(.L_x_41) ;  /* 0x000000000004a947 */ /* 0x008fec0003800000 */
[----:B------:R-:W-:Y:S01]  /*8cb0*/  BPT.TRAP 0x1 ;  /* 0x000000040000795c */ /* 0x000fe20000300000 */
.L_x_41:
[----:B------:R-:W-:Y:S01]  /*8cc0*/  SHF.R.S32.HI R7, RZ, 0x1f, R6 ;  /* 0x0000001fff077819 */ /* 0x000fe20000011406 */
[----:B------:R-:W-:Y:S01]  /*8cd0*/  ULDC.64 UR4, c[0x0][0x328] ;  /* 0x0000ca0000047ab9 */ /* 0x000fe20000000a00 */
[----:B------:R-:W-:Y:S03]  /*8ce0*/  BSSY B0, `(.L_x_42) ;  /* 0x0000017000007945 */ /* 0x000fe60003800000 */
[----:B------:R-:W-:-:S04]  /*8cf0*/  IMAD R3, R7, UR4, RZ ;  /* 0x0000000407037c24 */ /* 0x000fc8000f8e02ff */
[C---:B------:R-:W-:Y:S02]  /*8d00*/  IMAD R5, R6.reuse, UR5, R3 ;  /* 0x0000000506057c24 */ /* 0x040fe4000f8e0203 */
[----:B------:R-:W-:Y:S01]  /*8d10*/  IMAD.WIDE.U32 R2, R6, UR4, RZ ;  /* 0x0000000406027c25 */ /* 0x000fe2000f8e00ff */
[----:B------:R-:W-:-:S04]  /*8d20*/  ULDC.64 UR4, c[0x0][0x338] ;  /* 0x0000ce0000047ab9 */ /* 0x000fc80000000a00 */
[----:B------:R-:W-:Y:S02]  /*8d30*/  IADD3 R3, R3, R5, RZ ;  /* 0x0000000503037210 */ /* 0x000fe40007ffe0ff */
[----:B-----5:R-:W-:Y:S01]  /*8d40*/  SHF.R.S32.HI R5, RZ, 0x1f, R4 ;  /* 0x0000001fff057819 */ /* 0x020fe20000011404 */
[----:B------:R-:W-:-:S04]  /*8d50*/  IMAD.WIDE.U32 R2, R4, UR4, R2 ;  /* 0x0000000404027c25 */ /* 0x000fc8000f8e0002 */
[----:B------:R-:W-:-:S04]  /*8d60*/  IMAD R0, R5, UR4, RZ ;  /* 0x0000000405007c24 */ /* 0x000fc8000f8e02ff */
[----:B------:R-:W-:Y:S01]  /*8d70*/  IMAD R0, R4, UR5, R0 ;  /* 0x0000000504007c24 */ /* 0x000fe2000f8e0200 */
[----:B------:R-:W-:-:S03]  /*8d80*/  ULDC.64 UR4, c[0x0][0x330] ;  /* 0x0000cc0000047ab9 */ /* 0x000fc60000000a00 */
[----:B------:R-:W-:Y:S02]  /*8d90*/  IMAD.IADD R3, R3, 0x1, R0 ;  /* 0x0000000103037824 */ /* 0x000fe400078e0200 */
[----:B------:R-:W-:Y:S02]  /*8da0*/  IMAD R0, R29, UR4, RZ ;  /* 0x000000041d007c24 */ /* 0x000fe4000f8e02ff */
[----:B------:R-:W-:-:S04]  /*8db0*/  IMAD.WIDE.U32 R2, R22, UR4, R2 ;  /* 0x0000000416027c25 */ /* 0x000fc8000f8e0002 */
[----:B------:R-:W-:Y:S01]  /*8dc0*/  IMAD R0, R22, UR5, R0 ;  /* 0x0000000516007c24 */ /* 0x000fe2000f8e0200 */
[----:B------:R-:W-:Y:S02]  /*8dd0*/  ULDC.64 UR4, c[0x0][0x318] ;  /* 0x0000c60000047ab9 */ /* 0x000fe40000000a00 */
[----:B------:R-:W-:Y:S01]  /*8de0*/  LEA R17, P0, R2, UR4, 0x1 ;  /* 0x0000000402117c11 */ /* 0x000fe2000f8008ff */
[----:B------:R-:W-:-:S05]  /*8df0*/  IMAD.IADD R0, R3, 0x1, R0 ;  /* 0x0000000103007824 */ /* 0x000fca00078e0200 */
[----:B------:R-:W-:Y:S02]  /*8e00*/  LEA.HI.X R18, R2, UR5, R0, 0x1, P0 ;  /* 0x0000000502127c11 */ /* 0x000fe400080f0c00 */
[----:B------:R-:W-:Y:S02]  /*8e10*/  LEA R0, R23, UR37, 0x3 ;  /* 0x0000002517007c11 */ /* 0x000fe4000f8e18ff */
[----:B------:R-:W-:-:S04]  /*8e20*/  SHF.L.U32 R2, R25, 0x1f, RZ ;  /* 0x0000001f19027819 */ /* 0x000fc800000006ff */
[----:B------:R-:W0:Y:S02]  /*8e30*/  SYNCS.PHASECHK.TRANS64.TRYWAIT P0, [R0+URZ+0x2d840], R2 ;  /* 0x02d84002000075a7 */ /* 0x000e24000800017f */
[----:B0-----:R-:W-:Y:S05]  /*8e40*/  @!P0 BRA `(.L_x_43) ;  /* 0x0000002c00088947 */ /* 0x001fea0003800000 */
.L_x_89:
[----:B------:R-:W-:Y:S05]  /*8e50*/  BSYNC B0 ;  /* 0x0000000000007941 */ /* 0x000fea0003800000 */
.L_x_42:
[----:B------:R-:W1:Y:S01]  /*8e60*/  S2R R9, SR_TID.X ;  /* 0x0000000000097919 */ /* 0x000e620000002100 */
[----:B------:R-:W-:Y:S01]  /*8e70*/  ULDC.64 UR4, c[0x0][0x300] ;  /* 0x0000c00000047ab9 */ /* 0x000fe20000000a00 */
[----:B------:R-:W-:Y:S01]  /*8e80*/  USHF.L.U32 UR6, UR43, 0x7, URZ ;  /* 0x000000072b067899 */ /* 0x000fe2000800063f */
[----:B------:R-:W-:Y:S01]  /*8e90*/  IMAD R7, R7, UR4, RZ ;  /* 0x0000000407077c24 */ /* 0x000fe2000f8e02ff */
[----:B------:R-:W-:Y:S01]  /*8ea0*/  LOP3.LUT P4, RZ, R16, 0x4, RZ, 0xc0, !PT ;  /* 0x0000000410ff7812 */ /* 0x000fe2000788c0ff */
[----:B0-----:R-:W-:Y:S01]  /*8eb0*/  IMAD.WIDE.U32 R2, R6, UR4, RZ ;  /* 0x0000000406027c25 */ /* 0x001fe2000f8e00ff */
[C---:B------:R-:W-:Y:S02]  /*8ec0*/  LOP3.LUT P3, RZ, R16.reuse, 0x2, RZ, 0xc0, !PT ;  /* 0x0000000210ff7812 */ /* 0x040fe4000786c0ff */
[----:B------:R-:W-:Y:S01]  /*8ed0*/  LOP3.LUT P2, RZ, R16, 0x1, RZ, 0xc0, !PT ;  /* 0x0000000110ff7812 */ /* 0x000fe2000784c0ff */
[----:B------:R-:W-:Y:S01]  /*8ee0*/  IMAD R7, R6, UR5, R7 ;  /* 0x0000000506077c24 */ /* 0x000fe2000f8e0207 */
[----:B------:R-:W-:-:S02]  /*8ef0*/  ULDC.64 UR4, c[0x0][0x310] ;  /* 0x0000c40000047ab9 */ /* 0x000fc40000000a00 */
[----:B------:R-:W-:Y:S02]  /*8f00*/  IMAD R5, R5, UR4, RZ ;  /* 0x0000000405057c24 */ /* 0x000fe4000f8e02ff */
[----:B------:R-:W-:Y:S02]  /*8f10*/  IMAD.IADD R3, R3, 0x1, R7 ;  /* 0x0000000103037824 */ /* 0x000fe400078e0207 */
[C---:B------:R-:W-:Y:S02]  /*8f20*/  IMAD R5, R4.reuse, UR5, R5 ;  /* 0x0000000504057c24 */ /* 0x040fe4000f8e0205 */
[----:B------:R-:W-:Y:S01]  /*8f30*/  IMAD.WIDE.U32 R2, R4, UR4, R2 ;  /* 0x0000000404027c25 */ /* 0x000fe2000f8e0002 */
[----:B------:R-:W-:-:S03]  /*8f40*/  ULDC.64 UR4, c[0x0][0x308] ;  /* 0x0000c20000047ab9 */ /* 0x000fc60000000a00 */
[----:B------:R-:W-:Y:S02]  /*8f50*/  IMAD.IADD R3, R3, 0x1, R5 ;  /* 0x0000000103037824 */ /* 0x000fe400078e0205 */
[----:B------:R-:W-:Y:S02]  /*8f60*/  IMAD R5, R29, UR4, RZ ;  /* 0x000000041d057c24 */ /* 0x000fe4000f8e02ff */
[----:B------:R-:W-:-:S04]  /*8f70*/  IMAD.WIDE.U32 R2, R22, UR4, R2 ;  /* 0x0000000416027c25 */ /* 0x000fc8000f8e0002 */
[----:B------:R-:W-:Y:S01]  /*8f80*/  IMAD R4, R22, UR5, R5 ;  /* 0x0000000516047c24 */ /* 0x000fe2000f8e0205 */
[----:B------:R-:W-:Y:S01]  /*8f90*/  ULDC.64 UR4, c[0x0][0x2e8] ;  /* 0x0000ba0000047ab9 */ /* 0x000fe20000000a00 */
[----:B-1----:R-:W-:Y:S01]  /*8fa0*/  SHF.R.U32.HI R10, RZ, 0x2, R9 ;  /* 0x00000002ff0a7819 */ /* 0x002fe20000011609 */
[----:B------:R-:W-:Y:S01]  /*8fb0*/  IMAD.SHL.U32 R8, R9, 0x8, RZ ;  /* 0x0000000809087824 */ /* 0x000fe200078e00ff */
[----:B------:R-:W-:Y:S01]  /*8fc0*/  LEA R5, P0, R2, UR4, 0x1 ;  /* 0x0000000402057c11 */ /* 0x000fe2000f8008ff */
[----:B------:R-:W-:Y:S01]  /*8fd0*/  IMAD.U32 R9, RZ, RZ, UR6 ;  /* 0x00000006ff097e24 */ /* 0x000fe2000f8e00ff */
[----:B------:R-:W-:Y:S01]  /*8fe0*/  IADD3 R4, R3, R4, RZ ;  /* 0x0000000403047210 */ /* 0x000fe20007ffe0ff */
[----:B------:R-:W-:Y:S01]  /*8ff0*/  UMOV UR4, 0xffffffff ;  /* 0xffffffff00047882 */ /* 0x000fe20000000000 */
[----:B------:R-:W-:Y:S02]  /*9000*/  LOP3.LUT R10, R10, 0x1f, RZ, 0xc0, !PT ;  /* 0x0000001f0a0a7812 */ /* 0x000fe400078ec0ff */
[----:B------:R-:W-:Y:S01]  /*9010*/  LEA.HI.X R6, R2, UR5, R4, 0x1, P0 ;  /* 0x0000000502067c11 */ /* 0x000fe200080f0c04 */
[----:B------:R-:W-:Y:S01]  /*9020*/  IMAD R4, R23, 0x3000, R28 ;  /* 0x0000300017047824 */ /* 0x000fe200078e021c */
[----:B------:R-:W-:-:S02]  /*9030*/  LOP3.LUT R8, R8, 0x18, RZ, 0xc0, !PT ;  /* 0x0000001808087812 */ /* 0x000fc400078ec0ff */
[----:B------:R-:W-:Y:S01]  /*9040*/  IADD3 R9, -R10, UR36, -R9 ;  /* 0x000000240a097c10 */ /* 0x000fe2000fffe909 */
[----:B------:R-:W-:Y:S06]  /*9050*/  BRA.DIV UR4, `(.L_x_44) ;  /* 0x0000002a04987947 */ /* 0x000fec000b800000 */
[----:B------:R-:W0:Y:S01]  /*9060*/  SHFL.IDX PT, R3, R5, RZ, 0x1c1f ;  /* 0x001c1fff05037589 */ /* 0x000e2200000e0000 */
[----:B------:R-:W-:-:S03]  /*9070*/  ISETP.GE.AND P0, PT, R9, 0x1, PT ;  /* 0x000000010900780c */ /* 0x000fc60003f06270 */
[----:B------:R-:W1:Y:S04]  /*9080*/  SHFL.IDX PT, R2, R6, RZ, 0x1c1f ;  /* 0x001c1fff06027589 */ /* 0x000e6800000e0000 */
[----:B------:R-:W-:Y:S06]  /*9090*/  SHFL.IDX PT, R14, R5, 0x3, 0x1c1f ;  /* 0x007c1f00050e7f89 */ /* 0x000fec00000e0000 */
[----:B------:R-:W-:-:S02]  /*90a0*/  @P0 LEA R7, R4, UR37, 0x1 ;  /* 0x0000002504070c11 */ /* 0x000fc4000f8e08ff */
[----:B0-----:R-:W-:-:S05]  /*90b0*/  @P0 LEA R3, P1, R8, R3, 0x1 ;  /* 0x0000000308030211 */ /* 0x001fca00078208ff */
[----:B-1----:R-:W-:-:S05]  /*90c0*/  @P0 IMAD.X R2, RZ, RZ, R2, P1 ;  /* 0x000000ffff020224 */ /* 0x002fca00008e0602 */
[----:B------:R-:W-:-:S04]  /*90d0*/  @P0 LOP3.LUT R3, R3, R2, RZ, 0x3c, !PT ;  /* 0x0000000203030212 */ /* 0x000fc800078e3cff */
[----:B------:R-:W-:-:S04]  /*90e0*/  @P0 LOP3.LUT R2, R3, R2, RZ, 0x3c, !PT ;  /* 0x0000000203020212 */ /* 0x000fc800078e3cff */
[----:B------:R-:W-:-:S05]  /*90f0*/  @P0 LOP3.LUT R3, R3, R2, RZ, 0x3c, !PT ;  /* 0x0000000203030212 */ /* 0x000fca00078e3cff */
[----:B------:R-:W-:Y:S04]  /*9100*/  @P0 LDGSTS.E.BYPASS.LTC128B.128 [R7+0x15400], desc[UR48][R2.64], !P4 ;  /* 0x1540000002070fae */ /* 0x000fe8000e101d70 */
[----:B------:R-:W-:Y:S04]  /*9110*/  @P0 LDGSTS.E.BYPASS.LTC128B.128 [R7+0x17400], desc[UR48][R2.64+0x40], !P3 ;  /* 0x1740004002070fae */ /* 0x000fe8000d901d70 */
[----:B------:R0:W-:Y:S01]  /*9120*/  @P0 LDGSTS.E.BYPASS.LTC128B.128 [R7+0x19400], desc[UR48][R2.64+0x80], !P2 ;  /* 0x1940008002070fae */ /* 0x0001e2000d101d70 */
[----:B------:R-:W-:-:S03]  /*9130*/  ISETP.GE.AND P0, PT, R9, 0x21, PT ;  /* 0x000000210900780c */ /* 0x000fc60003f06270 */
[----:B0-----:R-:W0:Y:S10]  /*9140*/  SHFL.IDX PT, R3, R5, 0x1, 0x1c1f ;  /* 0x003c1f0005037f89 */ /* 0x001e3400000e0000 */
[----:B------:R-:W-:Y:S01]  /*9150*/  @P0 LEA R7, R4, UR37, 0x1 ;  /* 0x0000002504070c11 */ /* 0x000fe2000f8e08ff */
[----:B------:R-:W1:Y:S01]  /*9160*/  SHFL.IDX PT, R2, R6, 0x1, 0x1c1f ;  /* 0x003c1f0006027f89 */ /* 0x000e6200000e0000 */
        /* <DEDUP_REMOVED lines=11> */
[----:B------:R-:W1:Y:S04]  /*9220*/  SHFL.IDX PT, R2, R6, 0x2, 0x1c1f ;  /* 0x005c1f0006027f89 */ /* 0x000e6800000e0000 */
[----:B------:R-:W2:Y:S01]  /*9230*/  SHFL.IDX PT, R6, R6, 0x3, 0x1c1f ;  /* 0x007c1f0006067f89 */ /* 0x000ea200000e0000 */
[----:B0-----:R-:W-:-:S04]  /*9240*/  @P0 LEA R3, P1, R8, R3, 0x1 ;  /* 0x0000000308030211 */ /* 0x001fc800078208ff */
[----:B-1----:R-:W-:-:S04]  /*9250*/  @P0 IADD3.X R2, RZ, R2, RZ, P1, !PT ;  /* 0x00000002ff020210 */ /* 0x002fc80000ffe4ff */
[----:B------:R-:W-:-:S04]  /*9260*/  @P0 LOP3.LUT R3, R3, R2, RZ, 0x3c, !PT ;  /* 0x0000000203030212 */ /* 0x000fc800078e3cff */
[----:B------:R-:W-:-:S04]  /*9270*/  @P0 LOP3.LUT R2, R3, R2, RZ, 0x3c, !PT ;  /* 0x0000000203020212 */ /* 0x000fc800078e3cff */
[----:B------:R-:W-:-:S05]  /*9280*/  @P0 LOP3.LUT R3, R3, R2, RZ, 0x3c, !PT ;  /* 0x0000000203030212 */ /* 0x000fca00078e3cff */
[----:B------:R0:W-:Y:S04]  /*9290*/  @P0 LDGSTS.E.BYPASS.LTC128B.128 [R7+0x16400], desc[UR48][R2.64], !P4 ;  /* 0x1640000002070fae */ /* 0x0001e8000e101d70 */
[----:B------:R0:W-:Y:S04]  /*92a0*/  @P0 LDGSTS.E.BYPASS.LTC128B.128 [R7+0x18400], desc[UR48][R2.64+0x40], !P3 ;  /* 0x1840004002070fae */ /* 0x0001e8000d901d70 */
[----:B--2---:R0:W-:Y:S02]  /*92b0*/  @P0 LDGSTS.E.BYPASS.LTC128B.128 [R7+0x1a400], desc[UR48][R2.64+0x80], !P2 ;  /* 0x1a40008002070fae */ /* 0x0041e4000d101d70 */
.L_x_99:
[----:B------:R-:W-:-:S13]  /*92c0*/  ISETP.GE.AND P0, PT, R9, 0x61, PT ;  /* 0x000000610900780c */ /* 0x000fda0003f06270 */
[----:B0-----:R-:W-:Y:S02]  /*92d0*/  @P0 LEA R2, P1, R8, R14, 0x1 ;  /* 0x0000000e08020211 */ /* 0x001fe400078208ff */
[----:B------:R-:W-:-:S03]  /*92e0*/  @P0 LEA R5, R4, UR37, 0x1 ;  /* 0x0000002504050c11 */ /* 0x000fc6000f8e08ff */
[----:B------:R-:W-:-:S05]  /*92f0*/  @P0 IMAD.X R3, RZ, RZ, R6, P1 ;  /* 0x000000ffff030224 */ /* 0x000fca00008e0606 */
[----:B------:R-:W-:Y:S01]  /*9300*/  @!PT LDS RZ, [RZ] ;  /* 0x00000000fffff984 */ /* 0x000fe20000000800 */
[----:B------:R-:W-:Y:S01]  /*9310*/  @!PT LDS RZ, [RZ] ;  /* 0x00000000fffff984 */ /* 0x000fe20000000800 */
[----:B------:R-:W-:Y:S01]  /*9320*/  @!PT LDS RZ, [RZ] ;  /* 0x00000000fffff984 */ /* 0x000fe20000000800 */
[----:B------:R0:W-:Y:S04]  /*9330*/  @P0 LDGSTS.E.BYPASS.LTC128B.128 [R5+0x16c00], desc[UR48][R2.64], !P4 ;  /* 0x16c0000002050fae */ /* 0x0001e8000e101d70 */
[----:B------:R0:W-:Y:S04]  /*9340*/  @P0 LDGSTS.E.BYPASS.LTC128B.128 [R5+0x18c00], desc[UR48][R2.64+0x40], !P3 ;  /* 0x18c0004002050fae */ /* 0x0001e8000d901d70 */
[----:B------:R0:W-:Y:S01]  /*9350*/  @P0 LDGSTS.E.BYPASS.LTC128B.128 [R5+0x1ac00], desc[UR48][R2.64+0x80], !P2 ;  /* 0x1ac0008002050fae */ /* 0x0001e2000d101d70 */
[----:B------:R-:W-:Y:S01]  /*9360*/  PLOP3.LUT P0, PT, PT, PT, PT, 0x80, 0x0 ;  /* 0x000000000000781c */ /* 0x000fe20003f0f070 */
[----:B------:R-:W-:-:S12]  /*9370*/  NOP ;  /* 0x0000000000007918 */ /* 0x000fd80000000000 */
.L_x_45:
[----:B------:R-:W-:Y:S02]  /*9380*/  PLOP3.LUT P1, PT, P1, P0, PT, 0xa2, 0x0 ;  /* 0x000000000000781c */ /* 0x000fe40000f21472 */
[----:B------:R-:W-:-:S08]  /*9390*/  @P0 R2UR P1, UR4, R0 ;  /* 0x00000000000402ca */ /* 0x000fd00000020000 */
[----:B------:R-:W-:-:S05]  /*93a0*/  @P0 PLOP3.LUT P0, PT, P1, PT, PT, 0x80, 0x0 ;  /* 0x000000000000081c */ /* 0x000fca0000f0f070 */
[----:B------:R-:W-:Y:S01]  /*93b0*/  @!P1 SYNCS.ARRIVE.TRANS64.RED.A0T1 RZ, [UR4+0x2d830], RZ ;  /* 0x02d830ffffff99a7 */ /* 0x000fe20008200404 */
[----:B------:R-:W-:Y:S07]  /*93c0*/  @!P1 ARRIVES.LDGSTSBAR.64.TRANSCNT [UR4+0x2d830] ;  /* 0x02d83000ff0099b0 */ /* 0x000fee0008000a84 */
[----:B------:R-:W-:Y:S05]  /*93d0*/  @P0 BRA.U.ANY `(.L_x_45) ;  /* 0xfffffffd00e80947 */ /* 0x000fea000393ffff */
[----:B------:R-:W-:Y:S01]  /*93e0*/  NOP ;  /* 0x0000000000007918 */ /* 0x000fe20000000000 */
[----:B0-----:R-:W-:-:S05]  /*93f0*/  IMAD.U32 R2, RZ, RZ, UR40 ;  /* 0x00000028ff027e24 */ /* 0x001fca000f8e00ff */
[----:B------:R-:W-:-:S13]  /*9400*/  ISETP.NE.AND P2, PT, R2, 0x3, PT ;  /* 0x000000030200780c */ /* 0x000fda0003f45270 */
[----:B------:R-:W-:Y:S05]  /*9410*/  @!P2 BRA `(.L_x_46) ;  /* 0x000000000004a947 */ /* 0x000fea0003800000 */
[----:B------:R-:W-:Y:S01]  /*9420*/  BPT.TRAP 0x1 ;  /* 0x000000040000795c */ /* 0x000fe20000300000 */
.L_x_46:
[----:B------:R0:W-:Y:S02]  /*9430*/  SYNCS.ARRIVE.TRANS64.A1T0 RZ, [R0+URZ+0x2d830], RZ ;  /* 0x02d830ff00ff79a7 */ /* 0x0001e4000810003f */
[----:B------:R-:W-:Y:S05]  /*9440*/  WARPSYNC.ALL ;  /* 0x0000000000007948 */ /* 0x000fea0003800000 */
[----:B------:R-:W-:-:S04]  /*9450*/  UIADD3 UR4, UR37, 0xc400, URZ ;  /* 0x0000c40025047890 */ /* 0x000fc8000fffe03f */
[----:B------:R-:W-:Y:S01]  /*9460*/  ULOP3.LUT UP0, URZ, UR4, 0x1bf, URZ, 0xc0, !UPT ;  /* 0x000001bf043f7892 */ /* 0x000fe2000f80c03f */
[----:B------:R-:W-:Y:S05]  /*9470*/  BAR.SYNC.DEFER_BLOCKING 0x8, 0x200 ;  /* 0x0208000000007b1d */ /* 0x000fea0000010000 */
[----:B------:R-:W-:-:S13]  /*9480*/  PLOP3.LUT P0, PT, PT, PT, UP0, 0x80, 0x0 ;  /* 0x000000000000781c */ /* 0x000fda0003f0f008 */
        /* <DEDUP_REMOVED lines=17> */
.L_x_47:
[----:B------:R-:W2:Y:S01]  /*95a0*/  LDL R21, [R1+0xc] ;  /* 0x00000c0001157983 */ /* 0x000ea20000100800 */
[----:B------:R-:W1:Y:S01]  /*95b0*/  LDC R10, c[0x0][0x448] ;  /* 0x00011200ff0a7b82 */ /* 0x000e620000000800 */
[----:B------:R-:W-:Y:S01]  /*95c0*/  ULDC.64 UR4, c[0x0][0x2d8] ;  /* 0x0000b60000047ab9 */ /* 0x000fe20000000a00 */
[----:B0-----:R-:W-:Y:S01]  /*95d0*/  SHF.R.S32.HI R0, RZ, 0x1f, R19 ;  /* 0x0000001fff007819 */ /* 0x001fe20000011413 */
[----:B------:R-:W0:Y:S01]  /*95e0*/  S2R R26, SR_TID.X ;  /* 0x00000000001a7919 */ /* 0x000e220000002100 */
[----:B------:R-:W-:Y:S01]  /*95f0*/  IMAD R3, R29, UR4, RZ ;  /* 0x000000041d037c24 */ /* 0x000fe2000f8e02ff */
[----:B------:R-:W-:Y:S01]  /*9600*/  ULDC.64 UR6, c[0x0][0x2c8] ;  /* 0x0000b20000067ab9 */ /* 0x000fe20000000a00 */
[----:B------:R-:W-:Y:S01]  /*9610*/  IMAD.MOV R6, RZ, RZ, -R24 ;  /* 0x000000ffff067224 */ /* 0x000fe200078e0a18 */
[----:B------:R-:W-:Y:S01]  /*9620*/  ULDC.64 UR8, c[0x0][0x280] ;  /* 0x0000a00000087ab9 */ /* 0x000fe20000000a00 */
[C---:B------:R-:W-:Y:S01]  /*9630*/  IMAD R4, R22.reuse, UR5, R3 ;  /* 0x0000000516047c24 */ /* 0x040fe2000f8e0203 */
[----:B------:R-:W3:Y:S01]  /*9640*/  S2R R11, SR_TID.X ;  /* 0x00000000000b7919 */ /* 0x000ee20000002100 */
[----:B------:R-:W-:Y:S01]  /*9650*/  IMAD.WIDE.U32 R2, R22, UR4, RZ ;  /* 0x0000000416027c25 */ /* 0x000fe2000f8e00ff */
[----:B------:R-:W-:Y:S01]  /*9660*/  ULDC.64 UR4, c[0x0][0x2e0] ;  /* 0x0000b80000047ab9 */ /* 0x000fe20000000a00 */
[----:B------:R-:W-:-:S02]  /*9670*/  LOP3.LUT P3, RZ, R16, 0x400, RZ, 0xc0, !PT ;  /* 0x0000040010ff7812 */ /* 0x000fc4000786c0ff */
[----:B------:R-:W-:Y:S01]  /*9680*/  IMAD R0, R0, UR4, RZ ;  /* 0x0000000400007c24 */ /* 0x000fe2000f8e02ff */
[C---:B------:R-:W-:Y:S01]  /*9690*/  LOP3.LUT P4, RZ, R16.reuse, 0x200, RZ, 0xc0, !PT ;  /* 0x0000020010ff7812 */ /* 0x040fe2000788c0ff */
[----:B------:R-:W-:Y:S01]  /*96a0*/  IMAD.IADD R3, R3, 0x1, R4 ;  /* 0x0000000103037824 */ /* 0x000fe200078e0204 */
[----:B------:R-:W-:Y:S01]  /*96b0*/  LOP3.LUT P5, RZ, R16, 0x100, RZ, 0xc0, !PT ;  /* 0x0000010010ff7812 */ /* 0x000fe200078ac0ff */
[C---:B------:R-:W-:Y:S02]  /*96c0*/  IMAD R5, R19.reuse, UR5, R0 ;  /* 0x0000000513057c24 */ /* 0x040fe4000f8e0200 */
[----:B------:R-:W-:Y:S01]  /*96d0*/  IMAD.WIDE.U32 R2, R19, UR4, R2 ;  /* 0x0000000413027c25 */ /* 0x000fe2000f8e0002 */
[----:B------:R-:W-:Y:S01]  /*96e0*/  ULDC UR4, c[0x0][0xc38] ;  /* 0x00030e0000047ab9 */ /* 0x000fe20000000800 */
[----:B------:R-:W-:Y:S02]  /*96f0*/  LEA R19, R28, UR37, 0x1 ;  /* 0x000000251c137c11 */ /* 0x000fe4000f8e08ff */
[----:B-1----:R-:W-:-:S02]  /*9700*/  ISETP.NE.AND P0, PT, R10, 0x1, PT ;  /* 0x000000010a00780c */ /* 0x002fc40003f05270 */
[----:B------:R-:W-:Y:S02]  /*9710*/  IADD3 R3, R3, R5, RZ ;  /* 0x0000000503037210 */ /* 0x000fe40007ffe0ff */
[----:B0-----:R-:W-:Y:S01]  /*9720*/  SHF.R.U32.HI R20, RZ, 0x2, R26 ;  /* 0x00000002ff147819 */ /* 0x001fe2000001161a */
[----:B------:R-:W-:-:S08]  /*9730*/  IMAD.SHL.U32 R26, R26, 0x20, RZ ;  /* 0x000000201a1a7824 */ /* 0x000fd000078e00ff */
[----:B------:R-:W0:Y:S01]  /*9740*/  @P0 LDC R0, c[0x0][0x44c] ;  /* 0x00011300ff000b82 */ /* 0x000e220000000800 */
[----:B------:R-:W-:Y:S02]  /*9750*/  LOP3.LUT R20, R20, 0x1f, RZ, 0xc0, !PT ;  /* 0x0000001f14147812 */ /* 0x000fe400078ec0ff */
[----:B------:R-:W-:-:S05]  /*9760*/  LOP3.LUT R26, R26, 0x60, RZ, 0xc0, !PT ;  /* 0x000000601a1a7812 */ /* 0x000fca00078ec0ff */
[----:B------:R-:W1:Y:S01]  /*9770*/  @P0 LDC R4, c[0x0][0x450] ;  /* 0x00011400ff040b82 */ /* 0x000e620000000800 */
[----:B------:R-:W-:-:S07]  /*9780*/  LOP3.LUT R20, R20, R26, RZ, 0xfc, !PT ;  /* 0x0000001a14147212 */ /* 0x000fce00078efcff */
[----:B------:R-:W4:Y:S01]  /*9790*/  @P0 LDC R9, c[0x0][0x44c] ;  /* 0x00011300ff090b82 */ /* 0x000f220000000800 */
[----:B--2---:R-:W-:Y:S01]  /*97a0*/  IMAD R6, R6, UR4, R21 ;  /* 0x0000000406067c24 */ /* 0x004fe2000f8e0215 */
[----:B------:R-:W-:Y:S01]  /*97b0*/  ULDC.64 UR4, c[0x0][0x2d0] ;  /* 0x0000b40000047ab9 */ /* 0x000fe20000000a00 */
[----:B---3--:R-:W-:Y:S02]  /*97c0*/  SHF.R.U32.HI R21, RZ, 0x2, R11 ;  /* 0x00000002ff157819 */ /* 0x008fe4000001160b */
[----:B------:R-:W-:Y:S02]  /*97d0*/  IMAD R7, R6, 0xc0, R20 ;  /* 0x000000c006077824 */ /* 0x000fe400078e0214 */
[----:B------:R-:W-:Y:S01]  /*97e0*/  IMAD.SHL.U32 R20, R11, 0x8, RZ ;  /* 0x000000080b147824 */ /* 0x000fe200078e00ff */
[----:B------:R-:W-:Y:S01]  /*97f0*/  LOP3.LUT R21, R21, 0x1f, RZ, 0xc0, !PT ;  /* 0x0000001f15157812 */ /* 0x000fe200078ec0ff */
[----:B0-----:R-:W-:-:S03]  /*9800*/  @P0 IMAD.HI.U32 R0, R7, R0, RZ ;  /* 0x0000000007000227 */ /* 0x001fc600078e00ff */
[----:B------:R-:W-:Y:S01]  /*9810*/  LOP3.LUT R20, R20, 0x18, RZ, 0xc0, !PT ;  /* 0x0000001814147812 */ /* 0x000fe200078ec0ff */
[----:B------:R-:W-:Y:S01]  /*9820*/  IMAD.MOV.U32 R5, RZ, RZ, R7 ;  /* 0x000000ffff057224 */ /* 0x000fe200078e0007 */
[----:B-1----:R-:W-:-:S04]  /*9830*/  @P0 SHF.R.U32.HI R5, RZ, R4, R0 ;  /* 0x00000004ff050219 */ /* 0x002fc80000011600 */
[----:B------:R-:W-:-:S05]  /*9840*/  SHF.R.S32.HI R0, RZ, 0x1f, R5 ;  /* 0x0000001fff007819 */ /* 0x000fca0000011405 */
[----:B------:R-:W-:-:S04]  /*9850*/  IMAD R0, R0, UR4, RZ ;  /* 0x0000000400007c24 */ /* 0x000fc8000f8e02ff */
[C---:B------:R-:W-:Y:S02]  /*9860*/  IMAD R8, R5.reuse, UR5, R0 ;  /* 0x0000000505087c24 */ /* 0x040fe4000f8e0200 */
[----:B------:R-:W-:Y:S02]  /*9870*/  IMAD.MOV R0, RZ, RZ, -R5 ;  /* 0x000000ffff007224 */ /* 0x000fe400078e0a05 */
[----:B------:R-:W-:-:S04]  /*9880*/  IMAD.WIDE.U32 R4, R5, UR4, R2 ;  /* 0x0000000405047c25 */ /* 0x000fc8000f8e0002 */
[----:B------:R-:W-:Y:S02]  /*9890*/  IMAD R0, R10, R0, R7 ;  /* 0x000000000a007224 */ /* 0x000fe400078e0207 */
[----:B------:R-:W-:-:S03]  /*98a0*/  IMAD.IADD R5, R5, 0x1, R8 ;  /* 0x0000000105057824 */ /* 0x000fc600078e0208 */
[----:B------:R-:W-:Y:S01]  /*98b0*/  SHF.R.S32.HI R8, RZ, 0x1f, R0 ;  /* 0x0000001fff087819 */ /* 0x000fe20000011400 */
[----:B------:R-:W-:-:S04]  /*98c0*/  IMAD.WIDE.U32 R4, R0, UR6, R4 ;  /* 0x0000000600047c25 */ /* 0x000fc8000f8e0004 */
[----:B------:R-:W-:-:S04]  /*98d0*/  IMAD R8, R8, UR6, RZ ;  /* 0x0000000608087c24 */ /* 0x000fc8000f8e02ff */
[----:B------:R-:W-:Y:S01]  /*98e0*/  IMAD R8, R0, UR7, R8 ;  /* 0x0000000700087c24 */ /* 0x000fe2000f8e0208 */
[----:B------:R-:W-:-:S03]  /*98f0*/  LEA R0, P1, R4, UR8, 0x1 ;  /* 0x0000000804007c11 */ /* 0x000fc6000f8208ff */
[----:B------:R-:W-:Y:S01]  /*9900*/  IMAD.IADD R5, R5, 0x1, R8 ;  /* 0x0000000105057824 */ /* 0x000fe200078e0208 */
[----:B------:R-:W-:-:S04]  /*9910*/  IADD3 R8, R7, 0x80, RZ ;  /* 0x0000008007087810 */ /* 0x000fc80007ffe0ff */
[----:B------:R-:W-:Y:S01]  /*9920*/  LEA.HI.X R4, R4, UR9, R5, 0x1, P1 ;  /* 0x0000000904047c11 */ /* 0x000fe200088f0c05 */
[----:B----4-:R-:W-:Y:S01]  /*9930*/  @P0 IMAD.HI.U32 R9, R8, R9, RZ ;  /* 0x0000000908090227 */ /* 0x010fe200078e00ff */
[----:B------:R-:W0:Y:S03]  /*9940*/  @P0 LDC R5, c[0x0][0x450] ;  /* 0x00011400ff050b82 */ /* 0x000e260000000800 */
[----:B------:R-:W-:Y:S01]  /*9950*/  IMAD.MOV.U32 R7, RZ, RZ, R8 ;  /* 0x000000ffff077224 */ /* 0x000fe200078e0008 */
[----:B0-----:R-:W-:-:S05]  /*9960*/  @P0 SHF.R.U32.HI R7, RZ, R5, R9 ;  /* 0x00000005ff070219 */ /* 0x001fca0000011609 */
[----:B------:R-:W-:Y:S02]  /*9970*/  IMAD.MOV R5, RZ, RZ, -R7 ;  /* 0x000000ffff057224 */ /* 0x000fe400078e0a07 */
[----:B------:R-:W-:-:S04]  /*9980*/  IMAD.WIDE.U32 R2, R7, UR4, R2 ;  /* 0x0000000407027c25 */ /* 0x000fc8000f8e0002 */
[----:B------:R-:W-:Y:S01]  /*9990*/  IMAD R5, R10, R5, R8 ;  /* 0x000000050a057224 */ /* 0x000fe200078e0208 */
[----:B------:R-:W-:-:S05]  /*99a0*/  SHF.R.S32.HI R8, RZ, 0x1f, R7 ;  /* 0x0000001fff087819 */ /* 0x000fca0000011407 */
[----:B------:R-:W-:Y:S01]  /*99b0*/  IMAD R8, R8, UR4, RZ ;  /* 0x0000000408087c24 */ /* 0x000fe2000f8e02ff */
[----:B------:R-:W-:-:S03]  /*99c0*/  UMOV UR4, 0xffffffff ;  /* 0xffffffff00047882 */ /* 0x000fc60000000000 */
[----:B------:R-:W-:Y:S01]  /*99d0*/  IMAD R8, R7, UR5, R8 ;  /* 0x0000000507087c24 */ /* 0x000fe2000f8e0208 */
[----:B------:R-:W-:-:S03]  /*99e0*/  SHF.R.S32.HI R7, RZ, 0x1f, R5 ;  /* 0x0000001fff077819 */ /* 0x000fc60000011405 */
[----:B------:R-:W-:Y:S02]  /*99f0*/  IMAD.IADD R3, R3, 0x1, R8 ;  /* 0x0000000103037824 */ /* 0x000fe400078e0208 */
[----:B------:R-:W-:Y:S02]  /*9a00*/  IMAD R7, R7, UR6, RZ ;  /* 0x0000000607077c24 */ /* 0x000fe4000f8e02ff */
[----:B------:R-:W-:-:S04]  /*9a10*/  IMAD.WIDE.U32 R2, R5, UR6, R2 ;  /* 0x0000000605027c25 */ /* 0x000fc8000f8e0002 */
[----:B------:R-:W-:Y:S01]  /*9a20*/  IMAD R7, R5, UR7, R7 ;  /* 0x0000000705077c24 */ /* 0x000fe2000f8e0207 */
[----:B------:R-:W-:-:S04]  /*9a30*/  LEA R8, P0, R2, UR8, 0x1 ;  /* 0x0000000802087c11 */ /* 0x000fc8000f8008ff */
[----:B------:R-:W-:-:S04]  /*9a40*/  IADD3 R7, R3, R7, RZ ;  /* 0x0000000703077210 */ /* 0x000fc80007ffe0ff */
[----:B------:R-:W-:Y:S01]  /*9a50*/  LEA.HI.X R7, R2, UR9, R7, 0x1, P0 ;  /* 0x0000000902077c11 */ /* 0x000fe200080f0c07 */
[----:B------:R-:W-:Y:S06]  /*9a60*/  BRA.DIV UR4, `(.L_x_48) ;  /* 0x00000026047c7947 */ /* 0x000fec000b800000 */
[----:B------:R-:W0:Y:S01]  /*9a70*/  SHFL.IDX PT, R3, R0, RZ, 0x1c1f ;  /* 0x001c1fff00037589 */ /* 0x000e2200000e0000 */
[----:B------:R-:W-:-:S03]  /*9a80*/  IMAD R5, R6, 0xc0, R21 ;  /* 0x000000c006057824 */ /* 0x000fc600078e0215 */
[----:B------:R-:W1:Y:S01]  /*9a90*/  SHFL.IDX PT, R2, R4, RZ, 0x1c1f ;  /* 0x001c1fff04027589 */ /* 0x000e6200000e0000 */
[C---:B------:R-:W-:Y:S01]  /*9aa0*/  VIADD R6, R5.reuse, 0x20 ;  /* 0x0000002005067836 */ /* 0x040fe20000000000 */
[----:B------:R-:W-:Y:S02]  /*9ab0*/  ISETP.GE.AND P0, PT, R5, UR38, PT ;  /* 0x0000002605007c0c */ /* 0x000fe4000bf06270 */
[----:B------:R-:W-:Y:S11]  /*9ac0*/  SHFL.IDX PT, R14, R0, 0x3, 0x1c1f ;  /* 0x007c1f00000e7f89 */ /* 0x000ff600000e0000 */
[----:B0-----:R-:W-:-:S05]  /*9ad0*/  @!P0 LEA R3, P1, R20, R3, 0x1 ;  /* 0x0000000314038211 */ /* 0x001fca00078208ff */
[----:B-1----:R-:W-:-:S05]  /*9ae0*/  @!P0 IMAD.X R2, RZ, RZ, R2, P1 ;  /* 0x000000ffff028224 */ /* 0x002fca00008e0602 */
[----:B------:R-:W-:-:S04]  /*9af0*/  @!P0 LOP3.LUT R3, R3, R2, RZ, 0x3c, !PT ;  /* 0x0000000203038212 */ /* 0x000fc800078e3cff */
[----:B------:R-:W-:-:S04]  /*9b00*/  @!P0 LOP3.LUT R2, R3, R2, RZ, 0x3c, !PT ;  /* 0x0000000203028212 */ /* 0x000fc800078e3cff */
[----:B------:R-:W-:-:S05]  /*9b10*/  @!P0 LOP3.LUT R3, R3, R2, RZ, 0x3c, !PT ;  /* 0x0000000203038212 */ /* 0x000fca00078e3cff */
[----:B------:R-:W-:Y:S04]  /*9b20*/  @!P0 LDGSTS.E.BYPASS.LTC128B.128 [R19+0xc400], desc[UR48][R2.64], !P3 ;  /* 0x0c40000002138fae */ /* 0x000fe8000d901d70 */
[----:B------:R-:W-:Y:S04]  /*9b30*/  @!P0 LDGSTS.E.BYPASS.LTC128B.128 [R19+0xf400], desc[UR48][R2.64+0x40], !P4 ;  /* 0x0f40004002138fae */ /* 0x000fe8000e101d70 */
[----:B------:R0:W-:Y:S01]  /*9b40*/  @!P0 LDGSTS.E.BYPASS.LTC128B.128 [R19+0x12400], desc[UR48][R2.64+0x80], !P5 ;  /* 0x1240008002138fae */ /* 0x0001e2000e901d70 */
[----:B------:R-:W-:Y:S01]  /*9b50*/  ISETP.GE.AND P0, PT, R6, UR38, PT ;  /* 0x0000002606007c0c */ /* 0x000fe2000bf06270 */
[----:B------:R-:W-:-:S02]  /*9b60*/  VIADD R6, R5, 0x40 ;  /* 0x0000004005067836 */ /* 0x000fc40000000000 */
[----:B0-----:R-:W0:Y:S04]  /*9b70*/  SHFL.IDX PT, R3, R0, 0x1, 0x1c1f ;  /* 0x003c1f0000037f89 */ /* 0x001e2800000e0000 */
[----:B------:R-:W1:Y:S06]  /*9b80*/  SHFL.IDX PT, R2, R4, 0x1, 0x1c1f ;  /* 0x003c1f0004027f89 */ /* 0x000e6c00000e0000 */
[----:B0-----:R-:W-:-:S04]  /*9b90*/  @!P0 LEA R3, P1, R20, R3, 0x1 ;  /* 0x0000000314038211 */ /* 0x001fc800078208ff */
[----:B-1----:R-:W-:-:S04]  /*9ba0*/  @!P0 IADD3.X R2, RZ, R2, RZ, P1, !PT ;  /* 0x00000002ff028210 */ /* 0x002fc80000ffe4ff */
        /* <DEDUP_REMOVED lines=9> */
[----:B------:R-:W1:Y:S04]  /*9c40*/  SHFL.IDX PT, R2, R4, 0x2, 0x1c1f ;  /* 0x005c1f0004027f89 */ /* 0x000e6800000e0000 */
[----:B------:R-:W2:Y:S04]  /*9c50*/  SHFL.IDX PT, R4, R4, 0x3, 0x1c1f ;  /* 0x007c1f0004047f89 */ /* 0x000ea800000e0000 */
[----:B------:R-:W-:Y:S04]  /*9c60*/  SHFL.IDX PT, R0, R7, RZ, 0x1c1f ;  /* 0x001c1fff07007589 */ /* 0x000fe800000e0000 */
[----:B------:R-:W-:Y:S01]  /*9c70*/  SHFL.IDX PT, R7, R7, 0x1, 0x1c1f ;  /* 0x003c1f0007077f89 */ /* 0x000fe200000e0000 */
        /* <DEDUP_REMOVED lines=8> */
[----:B------:R-:W-:-:S13]  /*9d00*/  ISETP.GE.AND P0, PT, R6, UR38, PT ;  /* 0x0000002606007c0c */ /* 0x000fda000bf06270 */
[----:B------:R-:W-:-:S04]  /*9d10*/  @!P0 LEA R14, P1, R20, R14, 0x1 ;  /* 0x0000000e140e8211 */ /* 0x000fc800078208ff */
[----:B--2---:R-:W-:Y:S01]  /*9d20*/  @!P0 IADD3.X R9, RZ, R4, RZ, P1, !PT ;  /* 0x00000004ff098210 */ /* 0x004fe20000ffe4ff */
[----:B0-----:R-:W-:Y:S02]  /*9d30*/  @!P0 IMAD.MOV.U32 R2, RZ, RZ, R14 ;  /* 0x000000ffff028224 */ /* 0x001fe400078e000e */
[----:B------:R-:W0:Y:S01]  /*9d40*/  SHFL.IDX PT, R14, R8, RZ, 0x1c1f ;  /* 0x001c1fff080e7589 */ /* 0x000e2200000e0000 */
[----:B------:R-:W-:Y:S02]  /*9d50*/  VIADD R4, R5, 0x80 ;  /* 0x0000008005047836 */ /* 0x000fe40000000000 */
[----:B------:R-:W-:-:S05]  /*9d60*/  @!P0 IMAD.MOV.U32 R3, RZ, RZ, R9 ;  /* 0x000000ffff038224 */ /* 0x000fca00078e0009 */
[----:B------:R-:W-:Y:S04]  /*9d70*/  @!P0 LDGSTS.E.BYPASS.LTC128B.128 [R19+0xdc00], desc[UR48][R2.64], !P3 ;  /* 0x0dc0000002138fae */ /* 0x000fe8000d901d70 */
[----:B------:R-:W-:Y:S04]  /*9d80*/  @!P0 LDGSTS.E.BYPASS.LTC128B.128 [R19+0x10c00], desc[UR48][R2.64+0x40], !P4 ;  /* 0x10c0004002138fae */ /* 0x000fe8000e101d70 */
[----:B------:R1:W-:Y:S01]  /*9d90*/  @!P0 LDGSTS.E.BYPASS.LTC128B.128 [R19+0x13c00], desc[UR48][R2.64+0x80], !P5 ;  /* 0x13c0008002138fae */ /* 0x0003e2000e901d70 */
[----:B------:R-:W-:-:S13]  /*9da0*/  ISETP.GE.AND P0, PT, R4, UR38, PT ;  /* 0x0000002604007c0c */ /* 0x000fda000bf06270 */
[----:B0-----:R-:W-:-:S04]  /*9db0*/  @!P0 LEA R14, P1, R20, R14, 0x1 ;  /* 0x0000000e140e8211 */ /* 0x001fc800078208ff */
[----:B------:R-:W-:Y:S01]  /*9dc0*/  @!P0 IADD3.X R9, RZ, R0, RZ, P1, !PT ;  /* 0x00000000ff098210 */ /* 0x000fe20000ffe4ff */
[----:B-1----:R-:W-:Y:S02]  /*9dd0*/  @!P0 IMAD.MOV.U32 R2, RZ, RZ, R14 ;  /* 0x000000ffff028224 */ /* 0x002fe400078e000e */
[----:B------:R0:W1:Y:S02]  /*9de0*/  SHFL.IDX PT, R14, R8, 0x1, 0x1c1f ;  /* 0x003c1f00080e7f89 */ /* 0x00006400000e0000 */
[----:B------:R-:W-:-:S05]  /*9df0*/  @!P0 IMAD.MOV.U32 R3, RZ, RZ, R9 ;  /* 0x000000ffff038224 */ /* 0x000fca00078e0009 */
[----:B------:R0:W-:Y:S04]  /*9e00*/  @!P0 LDGSTS.E.BYPASS.LTC128B.128 [R19+0xe400], desc[UR48][R2.64], !P3 ;  /* 0x0e40000002138fae */ /* 0x0001e8000d901d70 */
[----:B------:R0:W-:Y:S04]  /*9e10*/  @!P0 LDGSTS.E.BYPASS.LTC128B.128 [R19+0x11400], desc[UR48][R2.64+0x40], !P4 ;  /* 0x1140004002138fae */ /* 0x0001e8000e101d70 */
[----:B------:R0:W-:Y:S02]  /*9e20*/  @!P0 LDGSTS.E.BYPASS.LTC128B.128 [R19+0x14400], desc[UR48][R2.64+0x80], !P5 ;  /* 0x1440008002138fae */ /* 0x0001e4000e901d70 */
.L_x_112:
[----:B------:R-:W2:Y:S01]  /*9e30*/  LDL R0, [R1+0x10] ;  /* 0x0000100001007983 */ /* 0x000ea20000100800 */
[----:B------:R-:W-:-:S05]  /*9e40*/  VIADD R5, R5, 0xa0 ;  /* 0x000000a005057836 */ /* 0x000fca0000000000 */
[----:B------:R-:W-:-:S13]  /*9e50*/  ISETP.GE.AND P0, PT, R5, UR38, PT ;  /* 0x0000002605007c0c */ /* 0x000fda000bf06270 */
[----:B01----:R-:W-:-:S04]  /*9e60*/  @!P0 LEA R2, P1, R20, R14, 0x1 ;  /* 0x0000000e14028211 */ /* 0x003fc800078208ff */
[----:B------:R-:W-:-:S05]  /*9e70*/  @!P0 IADD3.X R3, RZ, R7, RZ, P1, !PT ;  /* 0x00000007ff038210 */ /* 0x000fca0000ffe4ff */
[----:B------:R-:W-:Y:S01]  /*9e80*/  @!PT LDS RZ, [RZ] ;  /* 0x00000000fffff984 */ /* 0x000fe20000000800 */
[----:B------:R-:W-:Y:S01]  /*9e90*/  @!PT LDS RZ, [RZ] ;  /* 0x00000000fffff984 */ /* 0x000fe20000000800 */
[----:B------:R-:W-:Y:S01]  /*9ea0*/  @!PT LDS RZ, [RZ] ;  /* 0x00000000fffff984 */ /* 0x000fe20000000800 */
[----:B------:R0:W-:Y:S04]  /*9eb0*/  @!P0 LDGSTS.E.BYPASS.LTC128B.128 [R19+0xec00], desc[UR48][R2.64], !P3 ;  /* 0x0ec0000002138fae */ /* 0x0001e8000d901d70 */
[----:B------:R0:W-:Y:S04]  /*9ec0*/  @!P0 LDGSTS.E.BYPASS.LTC128B.128 [R19+0x11c00], desc[UR48][R2.64+0x40], !P4 ;  /* 0x11c0004002138fae */ /* 0x0001e8000e101d70 */
[----:B------:R0:W-:Y:S01]  /*9ed0*/  @!P0 LDGSTS.E.BYPASS.LTC128B.128 [R19+0x14c00], desc[UR48][R2.64+0x80], !P5 ;  /* 0x14c0008002138fae */ /* 0x0001e2000e901d70 */
[----:B------:R-:W-:Y:S01]  /*9ee0*/  NOP ;  /* 0x0000000000007918 */ /* 0x000fe20000000000 */
[----:B------:R-:W-:Y:S02]  /*9ef0*/  SYNCS.ARRIVE.TRANS64.RED.A0T1 RZ, [UR37+0x2d800], RZ ;  /* 0x02d800ffffff79a7 */ /* 0x000fe40008200425 */
[----:B------:R-:W-:Y:S01]  /*9f00*/  ARRIVES.LDGSTSBAR.64.TRANSCNT [UR37+0x2d800] ;  /* 0x02d80000ff0079b0 */ /* 0x000fe20008000aa5 */
[----:B--2---:R-:W-:-:S04]  /*9f10*/  LOP3.LUT R0, R0, 0x1, RZ, 0xc, !PT ;  /* 0x0000000100007812 */ /* 0x004fc800078e0cff */
[----:B------:R-:W-:Y:S01]  /*9f20*/  SHF.L.U32 R0, R0, 0x1f, RZ ;  /* 0x0000001f00007819 */ /* 0x000fe200000006ff */
[----:B------:R-:W-:Y:S01]  /*9f30*/  NOP ;  /* 0x0000000000007918 */ /* 0x000fe20000000000 */
[----:B------:R-:W-:Y:S01]  /*9f40*/  SYNCS.ARRIVE.TRANS64.A1T0 RZ, [UR37+0x2d800], RZ ;  /* 0x02d800ffffff79a7 */ /* 0x000fe20008100025 */
[----:B------:R-:W-:Y:S01]  /*9f50*/  BSSY B0, `(.L_x_49) ;  /* 0x0000003000007945 */ /* 0x000fe20003800000 */
[----:B------:R-:W1:Y:S03]  /*9f60*/  SYNCS.PHASECHK.TRANS64.TRYWAIT P0, [UR37+0x2d820], R0 ;  /* 0x02d82000ff0075a7 */ /* 0x000e660008000165 */
[----:B01----:R-:W-:Y:S05]  /*9f70*/  @!P0 BRA `(.L_x_50) ;  /* 0x0000002800488947 */ /* 0x003fea0003800000 */
.L_x_113:
[----:B------:R-:W-:Y:S05]  /*9f80*/  BSYNC B0 ;  /* 0x0000000000007941 */ /* 0x000fea0003800000 */
.L_x_49:
[----:B------:R-:W-:Y:S01]  /*9f90*/  UISETP.GE.AND UP0, UPT, UR36, 0x81, UPT ;  /* 0x000000812400788c */ /* 0x000fe2000bf06270 */
[----:B------:R-:W-:-:S05]  /*9fa0*/  IMAD.U32 R10, RZ, RZ, UR43 ;  /* 0x0000002bff0a7e24 */ /* 0x000fca000f8e00ff */
[----:B------:R-:W-:-:S13]  /*9fb0*/  PLOP3.LUT P0, PT, PT, PT, UP0, 0x40, 0x0 ;  /* 0x000000000000781c */ /* 0x000fda0003f0e808 */
[----:B------:R-:W-:Y:S05]  /*9fc0*/  @P0 BRA `(.L_x_51) ;  /* 0x0000000c00a00947 */ /* 0x000fea0003800000 */
[----:B------:R-:W-:Y:S01]  /*9fd0*/  BSSY B0, `(.L_x_51) ;  /* 0x00000e7000007945 */ /* 0x000fe20003800000 */
[----:B------:R-:W-:Y:S01]  /*9fe0*/  IMAD.MOV.U32 R20, RZ, RZ, R25 ;  /* 0x000000ffff147224 */ /* 0x000fe200078e0019 */
[----:B0-----:R-:W-:Y:S01]  /*9ff0*/  MOV R0, UR39 ;  /* 0x0000002700007c02 */ /* 0x001fe20008000f00 */
[----:B------:R-:W-:Y:S02]  /*a000*/  IMAD.MOV.U32 R7, RZ, RZ, R23 ;  /* 0x000000ffff077224 */ /* 0x000fe400078e0017 */
[----:B------:R-:W-:-:S07]  /*a010*/  IMAD.U32 R26, RZ, RZ, UR43 ;  /* 0x0000002bff1a7e24 */ /* 0x000fce000f8e00ff */
.L_x_64:
[----:B------:R-:W2:Y:S01]  /*a020*/  LDL R9, [R1+0x8] ;  /* 0x0000080001097983 */ /* 0x000ea20000100800 */
[----:B------:R-:W0:Y:S01]  /*a030*/  LDC R3, c[0x0][0x430] ;  /* 0x00010c00ff037b82 */ /* 0x000e220000000800 */
[----:B------:R-:W-:Y:S02]  /*a040*/  ULDC.64 UR4, c[0x0][0x428] ;  /* 0x00010a0000047ab9 */ /* 0x000fe40000000a00 */
[----:B------:R-:W3:Y:S04]  /*a050*/  LDL R6, [R1+0x4] ;  /* 0x0000040001067983 */ /* 0x000ee80000100800 */
[----:B------:R-:W4:Y:S01]  /*a060*/  LDL R8, [R1] ;  /* 0x0000000001087983 */ /* 0x000f220000100800 */
[----:B------:R-:W1:Y:S01]  /*a070*/  S2R R2, SR_TID.X ;  /* 0x0000000000027919 */ /* 0x000e620000002100 */
[----:B0-----:R-:W-:-:S13]  /*a080*/  ISETP.NE.AND P0, PT, R3, 0x1, PT ;  /* 0x000000010300780c */ /* 0x001fda0003f05270 */
[----:B------:R-:W0:Y:S01]  /*a090*/  @P0 LDC R4, c[0x0][0x434] ;  /* 0x00010d00ff040b82 */ /* 0x000e220000000800 */
[----:B-1----:R-:W-:Y:S01]  /*a0a0*/  IMAD.SHL.U32 R3, R2, 0x20, RZ ;  /* 0x0000002002037824 */ /* 0x002fe200078e00ff */
[----:B------:R-:W-:-:S06]  /*a0b0*/  SHF.R.U32.HI R5, RZ, 0x2, R2 ;  /* 0x00000002ff057819 */ /* 0x000fcc0000011602 */
[----:B------:R-:W1:Y:S01]  /*a0c0*/  @P0 LDC R2, c[0x0][0x438] ;  /* 0x00010e00ff020b82 */ /* 0x000e620000000800 */
[----:B------:R-:W-:Y:S02]  /*a0d0*/  LOP3.LUT R5, R5, 0x1f, RZ, 0xc0, !PT ;  /* 0x0000001f05057812 */ /* 0x000fe400078ec0ff */
[----:B------:R-:W-:-:S03]  /*a0e0*/  LOP3.LUT R3, R3, 0x60, RZ, 0xc0, !PT ;  /* 0x0000006003037812 */ /* 0x000fc600078ec0ff */
[----:B------:R-:W-:-:S05]  /*a0f0*/  IMAD R5, R0, 0x80, R5 ;  /* 0x0000008000057824 */ /* 0x000fca00078e0205 */
[----:B--2---:R-:W-:-:S05]  /*a100*/  IADD3 R5, R3, R5, R9 ;  /* 0x0000000503057210 */ /* 0x004fca0007ffe009 */
[----:B0-----:R-:W-:Y:S01]  /*a110*/  @P0 IMAD.HI.U32 R3, R5, R4, RZ ;  /* 0x0000000405030227 */ /* 0x001fe200078e00ff */
[----:B------:R-:W-:-:S04]  /*a120*/  MOV R4, R5 ;  /* 0x0000000500047202 */ /* 0x000fc80000000f00 */
[----:B-1----:R-:W-:Y:S01]  /*a130*/  @P0 SHF.R.U32.HI R4, RZ, R2, R3 ;  /* 0x00000002ff040219 */ /* 0x002fe20000011603 */
[----:B---3--:R-:W-:-:S03]  /*a140*/  IMAD R6, R6, UR4, RZ ;  /* 0x0000000406067c24 */ /* 0x008fc6000f8e02ff */
[--C-:B------:R-:W-:Y:S01]  /*a150*/  SHF.R.S32.HI R3, RZ, 0x1f, R4.reuse ;  /* 0x0000001fff037819 */ /* 0x100fe20000011404 */
[----:B------:R-:W-:Y:S02]  /*a160*/  IMAD.MOV.U32 R2, RZ, RZ, R4 ;  /* 0x000000ffff027224 */ /* 0x000fe400078e0004 */
[C---:B----4-:R-:W-:Y:S02]  /*a170*/  IMAD R6, R8.reuse, UR5, R6 ;  /* 0x0000000508067c24 */ /* 0x050fe4000f8e0206 */
[----:B------:R-:W-:Y:S01]  /*a180*/  IMAD.WIDE.U32 R2, R8, UR4, R2 ;  /* 0x0000000408027c25 */ /* 0x000fe2000f8e0002 */
[----:B------:R-:W-:-:S03]  /*a190*/  ULDC.64 UR4, c[0x0][0x418] ;  /* 0x0001060000047ab9 */ /* 0x000fc60000000a00 */
[----:B------:R-:W-:Y:S01]  /*a1a0*/  IMAD.IADD R6, R6, 0x1, R3 ;  /* 0x0000000106067824 */ /* 0x000fe200078e0203 */
[C---:B------:R-:W-:Y:S01]  /*a1b0*/  LEA R8, P0, R2.reuse, UR4, 0x2 ;  /* 0x0000000402087c11 */ /* 0x040fe2000f8010ff */
[----:B------:R-:W-:Y:S01]  /*a1c0*/  IMAD.U32 R10, RZ, RZ, UR40 ;  /* 0x00000028ff0a7e24 */ /* 0x000fe2000f8e00ff */
[----:B------:R-:W-:Y:S01]  /*a1d0*/  IADD3 R23, R7, 0x1, RZ ;  /* 0x0000000107177810 */ /* 0x000fe20007ffe0ff */
[----:B------:R-:W-:Y:S01]  /*a1e0*/  ULDC UR4, c[0x0][0x430] ;  /* 0x00010c0000047ab9 */ /* 0x000fe20000000800 */
[----:B------:R-:W-:Y:S01]  /*a1f0*/  LEA.HI.X R9, R2, UR5, R6, 0x2, P0 ;  /* 0x0000000502097c11 */ /* 0x000fe200080f1406 */
[----:B------:R-:W-:-:S04]  /*a200*/  IMAD.MOV R2, RZ, RZ, -R4 ;  /* 0x000000ffff027224 */ /* 0x000fc800078e0a04 */
[----:B------:R-:W2:Y:S01]  /*a210*/  LDG.E R4, desc[UR48][R8.64] ;  /* 0x0000003008047981 */ /* 0x000ea2000c1e1900 */
[----:B------:R-:W-:Y:S02]  /*a220*/  ISETP.NE.AND P1, PT, R10, 0x3, PT ;  /* 0x000000030a00780c */ /* 0x000fe40003f25270 */
[----:B------:R-:W-:Y:S01]  /*a230*/  ISETP.NE.AND P0, PT, R23, 0x2, PT ;  /* 0x000000021700780c */ /* 0x000fe20003f05270 */
[----:B------:R-:W-:-:S03]  /*a240*/  IMAD R5, R2, UR4, R5 ;  /* 0x0000000402057c24 */ /* 0x000fc6000f8e0205 */
[----:B------:R-:W-:Y:S01]  /*a250*/  SEL R25, RZ, 0x1, P0 ;  /* 0x00000001ff197807 */ /* 0x000fe20000000000 */
[----:B------:R-:W-:Y:S01]  /*a260*/  IMAD.MOV.U32 R10, RZ, RZ, R0 ;  /* 0x000000ffff0a7224 */ /* 0x000fe200078e0000 */
[----:B------:R-:W-:Y:S02]  /*a270*/  SEL R23, R23, RZ, P0 ;  /* 0x000000ff17177207 */ /* 0x000fe40000000000 */
[----:B------:R-:W-:Y:S02]  /*a280*/  LOP3.LUT R25, R20, R25, RZ, 0x3c, !PT ;  /* 0x0000001914197212 */ /* 0x000fe400078e3cff */
[----:B--2---:R-:W-:Y:S01]  /*a290*/  SHF.R.S32.HI R24, RZ, 0x1f, R4 ;  /* 0x0000001fff187819 */ /* 0x004fe20000011404 */
[----:B------:R-:W-:Y:S06]  /*a2a0*/  @!P1 BRA `(.L_x_52) ;  /* 0x0000000000049947 */ /* 0x000fec0003800000 */
[----:B------:R-:W-:Y:S01]  /*a2b0*/  BPT.TRAP 0x1 ;  /* 0x000000040000795c */ /* 0x000fe20000300000 */
.L_x_52:
[----:B------:R-:W-:Y:S01]  /*a2c0*/  LEA R6, R23, UR37, 0x3 ;  /* 0x0000002517067c11 */ /* 0x000fe2000f8e18ff */
[----:B------:R-:W-:Y:S01]  /*a2d0*/  BSSY B1, `(.L_x_53) ;  /* 0x0000004000017945 */ /* 0x000fe20003800000 */
[----:B------:R-:W-:-:S04]  /*a2e0*/  SHF.L.U32 R0, R25, 0x1f, RZ ;  /* 0x0000001f19007819 */ /* 0x000fc800000006ff */
[----:B------:R-:W0:Y:S02]  /*a2f0*/  SYNCS.PHASECHK.TRANS64.TRYWAIT P0, [R6+URZ+0x2d840], R0 ;  /* 0x02d84000060075a7 */ /* 0x000e24000800017f */
[----:B0-----:R-:W-:Y:S05]  /*a300*/  @!P0 BRA `(.L_x_54) ;  /* 0x00000024007c8947 */ /* 0x001fea0003800000 */
.L_x_114:
[----:B------:R-:W-:Y:S05]  /*a310*/  BSYNC B1 ;  /* 0x0000000000017941 */ /* 0x000fea0003800000 */
.L_x_53:
[----:B------:R-:W-:Y:S01]  /*a320*/  SHF.R.S32.HI R21, RZ, 0x1f, R5 ;  /* 0x0000001fff157819 */ /* 0x000fe20000011405 */
[----:B------:R-:W-:Y:S01]  /*a330*/  ULDC.64 UR4, c[0x0][0x300] ;  /* 0x0000c00000047ab9 */ /* 0x000fe20000000a00 */
[C---:B------:R-:W-:Y:S01]  /*a340*/  LOP3.LUT P3, RZ, R16.reuse, 0x4, RZ, 0xc0, !PT ;  /* 0x0000000410ff7812 */ /* 0x040fe2000786c0ff */
[----:B------:R-:W-:Y:S01]  /*a350*/  IMAD.WIDE.U32 R2, R5, UR4, RZ ;  /* 0x0000000405027c25 */ /* 0x000fe2000f8e00ff */
[C---:B------:R-:W-:Y:S02]  /*a360*/  LOP3.LUT P2, RZ, R16.reuse, 0x2, RZ, 0xc0, !PT ;  /* 0x0000000210ff7812 */ /* 0x040fe4000784c0ff */
[----:B------:R-:W-:Y:S01]  /*a370*/  LOP3.LUT P1, RZ, R16, 0x1, RZ, 0xc0, !PT ;  /* 0x0000000110ff7812 */ /* 0x000fe2000782c0ff */
[----:B0-----:R-:W-:Y:S02]  /*a380*/  IMAD R0, R21, UR4, RZ ;  /* 0x0000000415007c24 */ /* 0x001fe4000f8e02ff */
[----:B------:R-:W-:Y:S02]  /*a390*/  IMAD R9, R23, 0x3000, R28 ;  /* 0x0000300017097824 */ /* 0x000fe400078e021c */
[----:B------:R-:W-:Y:S01]  /*a3a0*/  IMAD R0, R5, UR5, R0 ;  /* 0x0000000505007c24 */ /* 0x000fe2000f8e0200 */
[----:B------:R-:W-:-:S03]  /*a3b0*/  ULDC.64 UR4, c[0x0][0x310] ;  /* 0x0000c40000047ab9 */ /* 0x000fc60000000a00 */
[----:B------:R-:W-:Y:S02]  /*a3c0*/  IMAD.IADD R3, R3, 0x1, R0 ;  /* 0x0000000103037824 */ /* 0x000fe400078e0200 */
[----:B------:R-:W-:Y:S02]  /*a3d0*/  IMAD R0, R24, UR4, RZ ;  /* 0x0000000418007c24 */ /* 0x000fe4000f8e02ff */
[----:B------:R-:W-:-:S04]  /*a3e0*/  IMAD.WIDE.U32 R2, R4, UR4, R2 ;  /* 0x0000000404027c25 */ /* 0x000fc8000f8e0002 */
[----:B------:R-:W-:Y:S01]  /*a3f0*/  IMAD R0, R4, UR5, R0 ;  /* 0x0000000504007c24 */ /* 0x000fe2000f8e0200 */
[----:B------:R-:W-:-:S04]  /*a400*/  ULDC.64 UR4, c[0x0][0x308] ;  /* 0x0000c20000047ab9 */ /* 0x000fc80000000a00 */
[----:B------:R-:W-:Y:S01]  /*a410*/  IADD3 R3, R3, R0, RZ ;  /* 0x0000000003037210 */ /* 0x000fe20007ffe0ff */
[----:B------:R-:W-:-:S04]  /*a420*/  IMAD R0, R29, UR4, RZ ;  /* 0x000000041d007c24 */ /* 0x000fc8000f8e02ff */
[C---:B------:R-:W-:Y:S02]  /*a430*/  IMAD R0, R22.reuse, UR5, R0 ;  /* 0x0000000516007c24 */ /* 0x040fe4000f8e0200 */
[----:B------:R-:W-:Y:S01]  /*a440*/  IMAD.WIDE.U32 R2, R22, UR4, R2 ;  /* 0x0000000416027c25 */ /* 0x000fe2000f8e0002 */
[----:B------:R-:W-:-:S03]  /*a450*/  ULDC.64 UR4, c[0x0][0x2e8] ;  /* 0x0000ba0000047ab9 */ /* 0x000fc60000000a00 */
[----:B------:R-:W-:Y:S01]  /*a460*/  IMAD.IADD R0, R0, 0x1, R3 ;  /* 0x0000000100007824 */ /* 0x000fe200078e0203 */
[----:B------:R-:W-:Y:S01]  /*a470*/  LEA R8, P0, R2, UR4, 0x1 ;  /* 0x0000000402087c11 */ /* 0x000fe2000f8008ff */
[----:B------:R-:W-:-:S03]  /*a480*/  UMOV UR4, 0xffffffff ;  /* 0xffffffff00047882 */ /* 0x000fc60000000000 */
[----:B------:R-:W-:Y:S01]  /*a490*/  LEA.HI.X R19, R2, UR5, R0, 0x1, P0 ;  /* 0x0000000502137c11 */ /* 0x000fe200080f0c00 */
[----:B------:R-:W-:Y:S08]  /*a4a0*/  BRA.DIV UR4, `(.L_x_55) ;  /* 0x0000002604287947 */ /* 0x000ff0000b800000 */
[----:B------:R-:W0:Y:S01]  /*a4b0*/  S2R R3, SR_TID.X ;  /* 0x0000000000037919 */ /* 0x000e220000002100 */
[----:B------:R-:W-:Y:S01]  /*a4c0*/  LEA R9, R9, UR37, 0x1 ;  /* 0x0000002509097c11 */ /* 0x000fe2000f8e08ff */
[----:B------:R-:W1:Y:S04]  /*a4d0*/  SHFL.IDX PT, R2, R8, RZ, 0x1c1f ;  /* 0x001c1fff08027589 */ /* 0x000e6800000e0000 */
[----:B------:R-:W-:Y:S01]  /*a4e0*/  SHFL.IDX PT, R27, R19, 0x2, 0x1c1f ;  /* 0x005c1f00131b7f89 */ /* 0x000fe200000e0000 */
[----:B0-----:R-:W-:-:S03]  /*a4f0*/  IMAD.SHL.U32 R11, R3, 0x8, RZ ;  /* 0x00000008030b7824 */ /* 0x001fc600078e00ff */
[----:B------:R-:W0:Y:S02]  /*a500*/  SHFL.IDX PT, R3, R19, RZ, 0x1c1f ;  /* 0x001c1fff13037589 */ /* 0x000e2400000e0000 */
[----:B------:R-:W-:-:S05]  /*a510*/  LOP3.LUT R11, R11, 0x18, RZ, 0xc0, !PT ;  /* 0x000000180b0b7812 */ /* 0x000fca00078ec0ff */
[----:B------:R-:W-:-:S05]  /*a520*/  IMAD.SHL.U32 R0, R11, 0x2, RZ ;  /* 0x000000020b007824 */ /* 0x000fca00078e00ff */
[----:B-1----:R-:W-:-:S04]  /*a530*/  IADD3 R2, P0, R2, R0, RZ ;  /* 0x0000000002027210 */ /* 0x002fc80007f1e0ff */
[----:B0-----:R-:W-:-:S05]  /*a540*/  IADD3.X R3, RZ, R3, RZ, P0, !PT ;  /* 0x00000003ff037210 */ /* 0x001fca00007fe4ff */
[----:B------:R-:W-:Y:S04]  /*a550*/  LDGSTS.E.BYPASS.LTC128B.128 [R9+0x15400], desc[UR48][R2.64], !P3 ;  /* 0x1540000002097fae */ /* 0x000fe8000d901d70 */
[----:B------:R-:W-:Y:S04]  /*a560*/  LDGSTS.E.BYPASS.LTC128B.128 [R9+0x17400], desc[UR48][R2.64+0x40], !P2 ;  /* 0x1740004002097fae */ /* 0x000fe8000d101d70 */
[----:B------:R0:W-:Y:S04]  /*a570*/  LDGSTS.E.BYPASS.LTC128B.128 [R9+0x19400], desc[UR48][R2.64+0x80], !P1 ;  /* 0x1940008002097fae */ /* 0x0001e8000c901d70 */
[----:B0-----:R-:W0:Y:S04]  /*a580*/  SHFL.IDX PT, R2, R8, 0x1, 0x1c1f ;  /* 0x003c1f0008027f89 */ /* 0x001e2800000e0000 */
[----:B------:R-:W1:Y:S01]  /*a590*/  SHFL.IDX PT, R3, R19, 0x1, 0x1c1f ;  /* 0x003c1f0013037f89 */ /* 0x000e6200000e0000 */
[----:B0-----:R-:W-:-:S05]  /*a5a0*/  IADD3 R2, P0, R2, R0, RZ ;  /* 0x0000000002027210 */ /* 0x001fca0007f1e0ff */
[----:B-1----:R-:W-:-:S05]  /*a5b0*/  IMAD.X R3, RZ, RZ, R3, P0 ;  /* 0x000000ffff037224 */ /* 0x002fca00000e0603 */
[----:B------:R-:W-:Y:S04]  /*a5c0*/  LDGSTS.E.BYPASS.LTC128B.128 [R9+0x15c00], desc[UR48][R2.64], !P3 ;  /* 0x15c0000002097fae */ /* 0x000fe8000d901d70 */
[----:B------:R-:W-:Y:S04]  /*a5d0*/  LDGSTS.E.BYPASS.LTC128B.128 [R9+0x17c00], desc[UR48][R2.64+0x40], !P2 ;  /* 0x17c0004002097fae */ /* 0x000fe8000d101d70 */
[----:B------:R0:W-:Y:S04]  /*a5e0*/  LDGSTS.E.BYPASS.LTC128B.128 [R9+0x19c00], desc[UR48][R2.64+0x80], !P1 ;  /* 0x19c0008002097fae */ /* 0x0001e8000c901d70 */
[----:B0-----:R-:W0:Y:S02]  /*a5f0*/  SHFL.IDX PT, R2, R8, 0x2, 0x1c1f ;  /* 0x005c1f0008027f89 */ /* 0x001e2400000e0000 */
[----:B0-----:R-:W-:-:S05]  /*a600*/  IADD3 R2, P0, R2, R0, RZ ;  /* 0x0000000002027210 */ /* 0x001fca0007f1e0ff */
[----:B------:R-:W-:Y:S02]  /*a610*/  IMAD.X R3, RZ, RZ, R27, P0 ;  /* 0x000000ffff037224 */ /* 0x000fe400000e061b */
[----:B------:R0:W1:Y:S04]  /*a620*/  SHFL.IDX PT, R27, R19, 0x3, 0x1c1f ;  /* 0x007c1f00131b7f89 */ /* 0x00006800000e0000 */
[----:B------:R-:W-:Y:S04]  /*a630*/  LDGSTS.E.BYPASS.LTC128B.128 [R9+0x16400], desc[UR48][R2.64], !P3 ;  /* 0x1640000002097fae */ /* 0x000fe8000d901d70 */
[----:B------:R-:W-:Y:S04]  /*a640*/  LDGSTS.E.BYPASS.LTC128B.128 [R9+0x18400], desc[UR48][R2.64+0x40], !P2 ;  /* 0x1840004002097fae */ /* 0x000fe8000d101d70 */
[----:B------:R2:W-:Y:S04]  /*a650*/  LDGSTS.E.BYPASS.LTC128B.128 [R9+0x1a400], desc[UR48][R2.64+0x80], !P1 ;  /* 0x1a40008002097fae */ /* 0x0005e8000c901d70 */
[----:B-12---:R0:W2:Y:S02]  /*a660*/  SHFL.IDX PT, R2, R8, 0x3, 0x1c1f ;  /* 0x007c1f0008027f89 */ /* 0x0060a400000e0000 */
.L_x_124:
[----:B--2---:R-:W-:-:S05]  /*a670*/  IADD3 R2, P0, R2, R0, RZ ;  /* 0x0000000002027210 */ /* 0x004fca0007f1e0ff */
[----:B------:R-:W-:Y:S01]  /*a680*/  IMAD.X R3, RZ, RZ, R27, P0 ;  /* 0x000000ffff037224 */ /* 0x000fe200000e061b */
[----:B------:R-:W-:-:S04]  /*a690*/  PLOP3.LUT P0, PT, PT, PT, PT, 0x80, 0x0 ;  /* 0x000000000000781c */ /* 0x000fc80003f0f070 */
[----:B------:R-:W-:Y:S01]  /*a6a0*/  @!PT LDS RZ, [RZ] ;  /* 0x00000000fffff984 */ /* 0x000fe20000000800 */
[----:B------:R-:W-:Y:S01]  /*a6b0*/  @!PT LDS RZ, [RZ] ;  /* 0x00000000fffff984 */ /* 0x000fe20000000800 */
[----:B------:R-:W-:Y:S01]  /*a6c0*/  @!PT LDS RZ, [RZ] ;  /* 0x00000000fffff984 */ /* 0x000fe20000000800 */
[----:B------:R1:W-:Y:S04]  /*a6d0*/  LDGSTS.E.BYPASS.LTC128B.128 [R9+0x16c00], desc[UR48][R2.64], !P3 ;  /* 0x16c0000002097fae */ /* 0x0003e8000d901d70 */
[----:B------:R1:W-:Y:S04]  /*a6e0*/  LDGSTS.E.BYPASS.LTC128B.128 [R9+0x18c00], desc[UR48][R2.64+0x40], !P2 ;  /* 0x18c0004002097fae */ /* 0x0003e8000d101d70 */
[----:B------:R1:W-:Y:S01]  /*a6f0*/  LDGSTS.E.BYPASS.LTC128B.128 [R9+0x1ac00], desc[UR48][R2.64+0x80], !P1 ;  /* 0x1ac0008002097fae */ /* 0x0003e2000c901d70 */
[----:B------:R-:W-:Y:S01]  /*a700*/  NOP ;  /* 0x0000000000007918 */ /* 0x000fe20000000000 */
.L_x_56:
[----:B------:R-:W-:Y:S02]  /*a710*/  PLOP3.LUT P1, PT, P1, P0, PT, 0xa2, 0x0 ;  /* 0x000000000000781c */ /* 0x000fe40000f21472 */
[----:B------:R-:W-:-:S08]  /*a720*/  @P0 R2UR P1, UR4, R6 ;  /* 0x00000000060402ca */ /* 0x000fd00000020000 */
[----:B------:R-:W-:-:S05]  /*a730*/  @P0 PLOP3.LUT P0, PT, P1, PT, PT, 0x80, 0x0 ;  /* 0x000000000000081c */ /* 0x000fca0000f0f070 */
[----:B------:R-:W-:Y:S01]  /*a740*/  @!P1 SYNCS.ARRIVE.TRANS64.RED.A0T1 RZ, [UR4+0x2d830], RZ ;  /* 0x02d830ffffff99a7 */ /* 0x000fe20008200404 */
[----:B------:R-:W-:Y:S07]  /*a750*/  @!P1 ARRIVES.LDGSTSBAR.64.TRANSCNT [UR4+0x2d830] ;  /* 0x02d83000ff0099b0 */ /* 0x000fee0008000a84 */
[----:B------:R-:W-:Y:S05]  /*a760*/  @P0 BRA.U.ANY `(.L_x_56) ;  /* 0xfffffffd00e80947 */ /* 0x000fea000393ffff */
[----:B------:R-:W-:Y:S01]  /*a770*/  NOP ;  /* 0x0000000000007918 */ /* 0x000fe20000000000 */
[----:B-1----:R-:W-:-:S04]  /*a780*/  MOV R2, UR40 ;  /* 0x0000002800027c02 */ /* 0x002fc80008000f00 */
[----:B------:R-:W-:-:S13]  /*a790*/  ISETP.NE.AND P2, PT, R2, 0x3, PT ;  /* 0x000000030200780c */ /* 0x000fda0003f45270 */
[----:B------:R-:W-:Y:S05]  /*a7a0*/  @!P2 BRA `(.L_x_57) ;  /* 0x000000000004a947 */ /* 0x000fea0003800000 */
[----:B------:R-:W-:Y:S01]  /*a7b0*/  BPT.TRAP 0x1 ;  /* 0x000000040000795c */ /* 0x000fe20000300000 */
.L_x_57:
[----:B------:R1:W-:Y:S01]  /*a7c0*/  SYNCS.ARRIVE.TRANS64.A1T0 RZ, [R6+URZ+0x2d830], RZ ;  /* 0x02d830ff06ff79a7 */ /* 0x0003e2000810003f */
[----:B------:R-:W-:Y:S05]  /*a7d0*/  @!P2 BRA `(.L_x_58) ;  /* 0x000000000004a947 */ /* 0x000fea0003800000 */
[----:B------:R-:W-:Y:S01]  /*a7e0*/  BPT.TRAP 0x1 ;  /* 0x000000040000795c */ /* 0x000fe20000300000 */
.L_x_58:
[----:B------:R-:W-:Y:S01]  /*a7f0*/  SHF.L.U32 R2, R20, 0x1f, RZ ;  /* 0x0000001f14027819 */ /* 0x000fe200000006ff */
[----:B------:R-:W-:Y:S01]  /*a800*/  BSSY B1, `(.L_x_59) ;  /* 0x0000004000017945 */ /* 0x000fe20003800000 */
[----:B-1----:R-:W-:-:S04]  /*a810*/  LEA R6, R7, UR37, 0x3 ;  /* 0x0000002507067c11 */ /* 0x002fc8000f8e18ff */
[----:B------:R-:W1:Y:S02]  /*a820*/  SYNCS.PHASECHK.TRANS64.TRYWAIT P0, [R6+URZ+0x2d860], R2 ;  /* 0x02d86002060075a7 */ /* 0x000e64000800017f */
[----:B-1----:R-:W-:Y:S05]  /*a830*/  @!P0 BRA `(.L_x_60) ;  /* 0x0000002400888947 */ /* 0x002fea0003800000 */
.L_x_125:
[----:B------:R-:W-:Y:S05]  /*a840*/  BSYNC B1 ;  /* 0x0000000000017941 */ /* 0x000fea0003800000 */
.L_x_59:
[----:B------:R-:W2:Y:S01]  /*a850*/  S2R R3, SR_TID.X ;  /* 0x0000000000037919 */ /* 0x000ea20000002100 */
[----:B-1----:R-:W-:Y:S01]  /*a860*/  IMAD.MOV.U32 R2, RZ, RZ, -0x80 ;  /* 0xffffff80ff027424 */ /* 0x002fe200078e00ff */
[----:B------:R-:W-:Y:S01]  /*a870*/  UMOV UR4, 0xffffffff ;  /* 0xffffffff00047882 */ /* 0x000fe20000000000 */
[C---:B------:R-:W-:Y:S01]  /*a880*/  LOP3.LUT P3, RZ, R16.reuse, 0x20, RZ, 0xc0, !PT ;  /* 0x0000002010ff7812 */ /* 0x040fe2000786c0ff */
[----:B------:R-:W-:Y:S01]  /*a890*/  IMAD R7, R7, 0x3000, R28 ;  /* 0x0000300007077824 */ /* 0x000fe200078e021c */
[----:B------:R-:W-:Y:S01]  /*a8a0*/  LOP3.LUT P2, RZ, R16, 0x10, RZ, 0xc0, !PT ;  /* 0x0000001010ff7812 */ /* 0x000fe2000784c0ff */
[----:B------:R-:W-:Y:S01]  /*a8b0*/  IMAD R2, R26, R2, UR36 ;  /* 0x000000241a027e24 */ /* 0x000fe2000f8e0202 */
[----:B------:R-:W-:Y:S02]  /*a8c0*/  LOP3.LUT P1, RZ, R16, 0x8, RZ, 0xc0, !PT ;  /* 0x0000000810ff7812 */ /* 0x000fe4000782c0ff */
[----:B--2---:R-:W-:-:S04]  /*a8d0*/  SHF.R.U32.HI R3, RZ, 0x2, R3 ;  /* 0x00000002ff037819 */ /* 0x004fc80000011603 */
[----:B------:R-:W-:-:S05]  /*a8e0*/  LOP3.LUT R3, R3, 0x1f, RZ, 0xc0, !PT ;  /* 0x0000001f03037812 */ /* 0x000fca00078ec0ff */
[----:B0-----:R-:W-:Y:S01]  /*a8f0*/  IMAD.IADD R8, R2, 0x1, -R3 ;  /* 0x0000000102087824 */ /* 0x001fe200078e0a03 */
[----:B------:R-:W-:Y:S06]  /*a900*/  BRA.DIV UR4, `(.L_x_61) ;  /* 0x0000002604687947 */ /* 0x000fec000b800000 */
[----:B------:R-:W0:Y:S01]  /*a910*/  SHFL.IDX PT, R2, R17, RZ, 0x1c1f ;  /* 0x001c1fff11027589 */ /* 0x000e2200000e0000 */
[----:B------:R-:W-:-:S03]  /*a920*/  LEA R7, R7, UR37, 0x1 ;  /* 0x0000002507077c11 */ /* 0x000fc6000f8e08ff */
[----:B------:R-:W1:Y:S01]  /*a930*/  SHFL.IDX PT, R3, R18, RZ, 0x1c1f ;  /* 0x001c1fff12037589 */ /* 0x000e6200000e0000 */
[----:B0-----:R-:W-:-:S05]  /*a940*/  IADD3 R2, P0, R2, R0, RZ ;  /* 0x0000000002027210 */ /* 0x001fca0007f1e0ff */
[----:B-1----:R-:W-:Y:S01]  /*a950*/  IMAD.X R3, RZ, RZ, R3, P0 ;  /* 0x000000ffff037224 */ /* 0x002fe200000e0603 */
[----:B------:R-:W-:-:S13]  /*a960*/  ISETP.LT.OR P0, PT, R8, 0x1, P3 ;  /* 0x000000010800780c */ /* 0x000fda0001f01670 */
[----:B------:R-:W-:Y:S01]  /*a970*/  @!PT LDS RZ, [RZ] ;  /* 0x00000000fffff984 */ /* 0x000fe20000000800 */
[----:B------:R-:W-:Y:S01]  /*a980*/  LDGSTS.E.BYPASS.LTC128B.128 [R7+0x400], desc[UR48][R2.64], !P0 ;  /* 0x0040000002077fae */ /* 0x000fe2000c101d70 */
[----:B------:R-:W-:-:S13]  /*a990*/  ISETP.LT.OR P0, PT, R8, 0x1, P2 ;  /* 0x000000010800780c */ /* 0x000fda0001701670 */
[----:B------:R-:W-:Y:S01]  /*a9a0*/  LDGSTS.E.BYPASS.LTC128B.128 [R7+0x2400], desc[UR48][R2.64+0x40], !P0 ;  /* 0x0240004002077fae */ /* 0x000fe2000c101d70 */
[----:B------:R-:W-:-:S13]  /*a9b0*/  ISETP.LT.OR P0, PT, R8, 0x1, P1 ;  /* 0x000000010800780c */ /* 0x000fda0000f01670 */
[----:B------:R0:W-:Y:S04]  /*a9c0*/  LDGSTS.E.BYPASS.LTC128B.128 [R7+0x4400], desc[UR48][R2.64+0x80], !P0 ;  /* 0x0440008002077fae */ /* 0x0001e8000c101d70 */
[----:B0-----:R-:W0:Y:S04]  /*a9d0*/  SHFL.IDX PT, R2, R17, 0x1, 0x1c1f ;  /* 0x003c1f0011027f89 */ /* 0x001e2800000e0000 */
[----:B------:R-:W1:Y:S01]  /*a9e0*/  SHFL.IDX PT, R3, R18, 0x1, 0x1c1f ;  /* 0x003c1f0012037f89 */ /* 0x000e6200000e0000 */
[----:B0-----:R-:W-:-:S04]  /*a9f0*/  IADD3 R2, P0, R2, R0, RZ ;  /* 0x0000000002027210 */ /* 0x001fc80007f1e0ff */
[----:B-1----:R-:W-:Y:S02]  /*aa00*/  IADD3.X R3, RZ, R3, RZ, P0, !PT ;  /* 0x00000003ff037210 */ /* 0x002fe400007fe4ff */
[----:B------:R-:W-:-:S13]  /*aa10*/  ISETP.LT.OR P0, PT, R8, 0x21, P3 ;  /* 0x000000210800780c */ /* 0x000fda0001f01670 */
[----:B------:R-:W-:Y:S01]  /*aa20*/  LDGSTS.E.BYPASS.LTC128B.128 [R7+0xc00], desc[UR48][R2.64], !P0 ;  /* 0x00c0000002077fae */ /* 0x000fe2000c101d70 */
[----:B------:R-:W-:-:S13]  /*aa30*/  ISETP.LT.OR P0, PT, R8, 0x21, P2 ;  /* 0x000000210800780c */ /* 0x000fda0001701670 */
[----:B------:R-:W-:Y:S01]  /*aa40*/  LDGSTS.E.BYPASS.LTC128B.128 [R7+0x2c00], desc[UR48][R2.64+0x40], !P0 ;  /* 0x02c0004002077fae */ /* 0x000fe2000c101d70 */
[----:B------:R-:W-:-:S13]  /*aa50*/  ISETP.LT.OR P0, PT, R8, 0x21, P1 ;  /* 0x000000210800780c */ /* 0x000fda0000f01670 */
[----:B------:R0:W-:Y:S04]  /*aa60*/  LDGSTS.E.BYPASS.LTC128B.128 [R7+0x4c00], desc[UR48][R2.64+0x80], !P0 ;  /* 0x04c0008002077fae */ /* 0x0001e8000c101d70 */
[----:B0-----:R-:W0:Y:S04]  /*aa70*/  SHFL.IDX PT, R2, R17, 0x2, 0x1c1f ;  /* 0x005c1f0011027f89 */ /* 0x001e2800000e0000 */
[----:B------:R-:W1:Y:S04]  /*aa80*/  SHFL.IDX PT, R3, R18, 0x2, 0x1c1f ;  /* 0x005c1f0012037f89 */ /* 0x000e6800000e0000 */
[----:B------:R-:W2:Y:S01]  /*aa90*/  SHFL.IDX PT, R18, R18, 0x3, 0x1c1f ;  /* 0x007c1f0012127f89 */ /* 0x000ea200000e0000 */
[----:B0-----:R-:W-:-:S05]  /*aaa0*/  IADD3 R2, P0, R2, R0, RZ ;  /* 0x0000000002027210 */ /* 0x001fca0007f1e0ff */
[----:B-1----:R-:W-:Y:S01]  /*aab0*/  IMAD.X R3, RZ, RZ, R3, P0 ;  /* 0x000000ffff037224 */ /* 0x002fe200000e0603 */
[----:B------:R-:W-:-:S13]  /*aac0*/  ISETP.LT.OR P0, PT, R8, 0x41, P3 ;  /* 0x000000410800780c */ /* 0x000fda0001f01670 */
[----:B------:R-:W-:Y:S01]  /*aad0*/  LDGSTS.E.BYPASS.LTC128B.128 [R7+0x1400], desc[UR48][R2.64], !P0 ;  /* 0x0140000002077fae */ /* 0x000fe2000c101d70 */
[----:B------:R-:W-:-:S13]  /*aae0*/  ISETP.LT.OR P0, PT, R8, 0x41, P2 ;  /* 0x000000410800780c */ /* 0x000fda0001701670 */
[----:B------:R-:W-:Y:S01]  /*aaf0*/  LDGSTS.E.BYPASS.LTC128B.128 [R7+0x3400], desc[UR48][R2.64+0x40], !P0 ;  /* 0x0340004002077fae */ /* 0x000fe2000c101d70 */
[----:B------:R-:W-:-:S13]  /*ab00*/  ISETP.LT.OR P0, PT, R8, 0x41, P1 ;  /* 0x000000410800780c */ /* 0x000fda0000f01670 */
[----:B------:R0:W-:Y:S04]  /*ab10*/  LDGSTS.E.BYPASS.LTC128B.128 [R7+0x5400], desc[UR48][R2.64+0x80], !P0 ;  /* 0x0540008002077fae */ /* 0x0001e8000c101d70 */
[----:B0-2---:R0:W1:Y:S02]  /*ab20*/  SHFL.IDX PT, R2, R17, 0x3, 0x1c1f ;  /* 0x007c1f0011027f89 */ /* 0x00506400000e0000 */
.L_x_135:
[----:B-1----:R-:W-:Y:S01]  /*ab30*/  IADD3 R2, P0, R2, R0, RZ ;  /* 0x0000000002027210 */ /* 0x002fe20007f1e0ff */
[----:B------:R-:W-:Y:S02]  /*ab40*/  ULDC.64 UR4, c[0x0][0x328] ;  /* 0x0000ca0000047ab9 */ /* 0x000fe40000000a00 */
[----:B------:R-:W-:Y:S02]  /*ab50*/  IMAD R0, R21, UR4, RZ ;  /* 0x0000000415007c24 */ /* 0x000fe4000f8e02ff */
[----:B------:R-:W-:Y:S01]  /*ab60*/  IMAD.X R3, RZ, RZ, R18, P0 ;  /* 0x000000ffff037224 */ /* 0x000fe200000e0612 */
[----:B------:R-:W-:Y:S01]  /*ab70*/  ISETP.LT.OR P0, PT, R8, 0x61, P3 ;  /* 0x000000610800780c */ /* 0x000fe20001f01670 */
[----:B------:R-:W-:-:S12]  /*ab80*/  IMAD R9, R5, UR5, R0 ;  /* 0x0000000505097c24 */ /* 0x000fd8000f8e0200 */
[----:B------:R-:W-:Y:S01]  /*ab90*/  @!PT LDS RZ, [RZ] ;  /* 0x00000000fffff984 */ /* 0x000fe20000000800 */
[----:B------:R-:W-:Y:S01]  /*aba0*/  @!PT LDS RZ, [RZ] ;  /* 0x00000000fffff984 */ /* 0x000fe20000000800 */
[----:B------:R-:W-:Y:S01]  /*abb0*/  @!PT LDS RZ, [RZ] ;  /* 0x00000000fffff984 */ /* 0x000fe20000000800 */
[----:B------:R-:W-:Y:S01]  /*abc0*/  LDGSTS.E.BYPASS.LTC128B.128 [R7+0x1c00], desc[UR48][R2.64], !P0 ;  /* 0x01c0000002077fae */ /* 0x000fe2000c101d70 */
[----:B------:R-:W-:-:S13]  /*abd0*/  ISETP.LT.OR P0, PT, R8, 0x61, P2 ;  /* 0x000000610800780c */ /* 0x000fda0001701670 */
[----:B------:R-:W-:Y:S01]  /*abe0*/  LDGSTS.E.BYPASS.LTC128B.128 [R7+0x3c00], desc[UR48][R2.64+0x40], !P0 ;  /* 0x03c0004002077fae */ /* 0x000fe2000c101d70 */
[----:B------:R-:W-:-:S13]  /*abf0*/  ISETP.LT.OR P0, PT, R8, 0x61, P1 ;  /* 0x000000610800780c */ /* 0x000fda0000f01670 */
[----:B------:R1:W-:Y:S01]  /*ac00*/  LDGSTS.E.BYPASS.LTC128B.128 [R7+0x5c00], desc[UR48][R2.64+0x80], !P0 ;  /* 0x05c0008002077fae */ /* 0x0003e2000c101d70 */
[----:B------:R-:W-:Y:S01]  /*ac10*/  NOP ;  /* 0x0000000000007918 */ /* 0x000fe20000000000 */
[----:B-1----:R-:W-:Y:S01]  /*ac20*/  IMAD.WIDE.U32 R2, R5, UR4, RZ ;  /* 0x0000000405027c25 */ /* 0x002fe2000f8e00ff */
        /* <DEDUP_REMOVED lines=12> */
[----:B0-----:R-:W-:-:S04]  /*acf0*/  LEA R17, P0, R2, UR4, 0x1 ;  /* 0x0000000402117c11 */ /* 0x001fc8000f8008ff */
[----:B------:R-:W-:Y:S02]  /*ad00*/  LEA.HI.X R18, R2, UR5, R3, 0x1, P0 ;  /* 0x0000000502127c11 */ /* 0x000fe400080f0c03 */
[----:B------:R-:W-:-:S13]  /*ad10*/  PLOP3.LUT P0, PT, PT, PT, PT, 0x80, 0x0 ;  /* 0x000000000000781c */ /* 0x000fda0003f0f070 */
.L_x_62:
[----:B------:R-:W-:Y:S02]  /*ad20*/  PLOP3.LUT P1, PT, P1, P0, PT, 0xa2, 0x0 ;  /* 0x000000000000781c */ /* 0x000fe40000f21472 */
[----:B------:R-:W-:-:S08]  /*ad30*/  @P0 R2UR P1, UR4, R6 ;  /* 0x00000000060402ca */ /* 0x000fd00000020000 */
[----:B------:R-:W-:-:S05]  /*ad40*/  @P0 PLOP3.LUT P0, PT, P1, PT, PT, 0x80, 0x0 ;  /* 0x000000000000081c */ /* 0x000fca0000f0f070 */
[----:B------:R-:W-:Y:S01]  /*ad50*/  @!P1 SYNCS.ARRIVE.TRANS64.RED.A0T1 RZ, [UR4+0x2d850], RZ ;  /* 0x02d850ffffff99a7 */ /* 0x000fe20008200404 */
[----:B------:R-:W-:Y:S07]  /*ad60*/  @!P1 ARRIVES.LDGSTSBAR.64.TRANSCNT [UR4+0x2d850] ;  /* 0x02d85000ff0099b0 */ /* 0x000fee0008000a84 */
[----:B------:R-:W-:Y:S05]  /*ad70*/  @P0 BRA.U.ANY `(.L_x_62) ;  /* 0xfffffffd00e80947 */ /* 0x000fea000393ffff */
[----:B------:R-:W-:Y:S01]  /*ad80*/  NOP ;  /* 0x0000000000007918 */ /* 0x000fe20000000000 */
[----:B------:R-:W-:-:S05]  /*ad90*/  IMAD.U32 R0, RZ, RZ, UR40 ;  /* 0x00000028ff007e24 */ /* 0x000fca000f8e00ff */
[----:B------:R-:W-:-:S13]  /*ada0*/  ISETP.NE.AND P2, PT, R0, 0x3, PT ;  /* 0x000000030000780c */ /* 0x000fda0003f45270 */
[----:B------:R-:W-:Y:S05]  /*adb0*/  @!P2 BRA `(.L_x_63) ;  /* 0x000000000004a947 */ /* 0x000fea0003800000 */
[----:B------:R-:W-:Y:S01]  /*adc0*/  BPT.TRAP 0x1 ;  /* 0x000000040000795c */ /* 0x000fe20000300000 */
.L_x_63:
[C---:B------:R-:W-:Y:S01]  /*add0*/  ISETP.GT.AND P0, PT, R10.reuse, RZ, PT ;  /* 0x000000ff0a00720c */ /* 0x040fe20003f04270 */
[----:B------:R0:W-:Y:S01]  /*ade0*/  SYNCS.ARRIVE.TRANS64.A1T0 RZ, [R6+URZ+0x2d850], RZ ;  /* 0x02d850ff06ff79a7 */ /* 0x0001e2000810003f */
[----:B------:R-:W-:Y:S01]  /*adf0*/  VIADD R0, R10, 0xffffffff ;  /* 0xffffffff0a007836 */ /* 0x000fe20000000000 */
[----:B------:R-:W-:Y:S01]  /*ae00*/  MOV R20, R25 ;  /* 0x0000001900147202 */ /* 0x000fe20000000f00 */
[----:B------:R-:W-:Y:S02]  /*ae10*/  IMAD.MOV.U32 R7, RZ, RZ, R23 ;  /* 0x000000ffff077224 */ /* 0x000fe400078e0017 */
[----:B------:R-:W-:-:S07]  /*ae20*/  IMAD.MOV.U32 R26, RZ, RZ, R10 ;  /* 0x000000ffff1a7224 */ /* 0x000fce00078e000a */
[----:B0-----:R-:W-:Y:S05]  /*ae30*/  @P0 BRA `(.L_x_64) ;  /* 0xfffffff000780947 */ /* 0x001fea000383ffff */
[----:B------:R-:W-:Y:S05]  /*ae40*/  BSYNC B0 ;  /* 0x0000000000007941 */ /* 0x000fea0003800000 */
.L_x_51:
[----:B0-----:R-:W-:-:S05]  /*ae50*/  IMAD.U32 R0, RZ, RZ, UR40 ;  /* 0x00000028ff007e24 */ /* 0x001fca000f8e00ff */
[----:B------:R-:W-:-:S13]  /*ae60*/  ISETP.NE.AND P0, PT, R0, 0x3, PT ;  /* 0x000000030000780c */ /* 0x000fda0003f05270 */
[----:B------:R-:W-:Y:S05]  /*ae70*/  @!P0 BRA `(.L_x_65) ;  /* 0x0000000000048947 */ /* 0x000fea0003800000 */
[----:B------:R-:W-:Y:S01]  /*ae80*/  BPT.TRAP 0x1 ;  /* 0x000000040000795c */ /* 0x000fe20000300000 */
.L_x_65:
[----:B------:R-:W-:Y:S01]  /*ae90*/  LEA R4, R23, UR37, 0x3 ;  /* 0x0000002517047c11 */ /* 0x000fe2000f8e18ff */
[----:B------:R-:W-:Y:S01]  /*aea0*/  BSSY B0, `(.L_x_66) ;  /* 0x0000006000007945 */ /* 0x000fe20003800000 */
[----:B------:R-:W-:Y:S02]  /*aeb0*/  SHF.L.U32 R3, R25, 0x1f, RZ ;  /* 0x0000001f19037819 */ /* 0x000fe400000006ff */
[----:B------:R-:W-:Y:S02]  /*aec0*/  MOV R5, 0xffffff80 ;  /* 0xffffff8000057802 */ /* 0x000fe40000000f00 */
[----:B------:R-:W0:Y:S03]  /*aed0*/  SYNCS.PHASECHK.TRANS64.TRYWAIT P0, [R4+URZ+0x2d860], R3 ;  /* 0x02d86003040075a7 */ /* 0x000e26000800017f */
[----:B------:R-:W-:Y:S01]  /*aee0*/  IMAD R5, R10, R5, UR36 ;  /* 0x000000240a057e24 */ /* 0x000fe2000f8e0205 */
[----:B0-----:R-:W-:Y:S06]  /*aef0*/  @!P0 BRA `(.L_x_67) ;  /* 0x0000002400508947 */ /* 0x001fec0003800000 */
.L_x_136:
[----:B------:R-:W-:Y:S05]  /*af00*/  BSYNC B0 ;  /* 0x0000000000007941 */ /* 0x000fea0003800000 */
.L_x_66:
[----:B------:R-:W1:Y:S01]  /*af10*/  S2R R0, SR_TID.X ;  /* 0x0000000000007919 */ /* 0x000e620000002100 */
[----:B------:R-:W-:Y:S01]  /*af20*/  UMOV UR4, 0xffffffff ;  /* 0xffffffff00047882 */ /* 0x000fe20000000000 */
[C---:B------:R-:W-:Y:S01]  /*af30*/  LOP3.LUT P3, RZ, R16.reuse, 0x20, RZ, 0xc0, !PT ;  /* 0x0000002010ff7812 */ /* 0x040fe2000786c0ff */
[----:B------:R-:W-:Y:S01]  /*af40*/  IMAD R7, R23, 0x3000, R28 ;  /* 0x0000300017077824 */ /* 0x000fe200078e021c */
[C---:B------:R-:W-:Y:S02]  /*af50*/  LOP3.LUT P2, RZ, R16.reuse, 0x10, RZ, 0xc0, !PT ;  /* 0x0000001010ff7812 */ /* 0x040fe4000784c0ff */
[----:B------:R-:W-:Y:S02]  /*af60*/  LOP3.LUT P1, RZ, R16, 0x8, RZ, 0xc0, !PT ;  /* 0x0000000810ff7812 */ /* 0x000fe4000782c0ff */
[----:B-1----:R-:W-:-:S04]  /*af70*/  SHF.R.U32.HI R0, RZ, 0x2, R0 ;  /* 0x00000002ff007819 */ /* 0x002fc80000011600 */
[----:B------:R-:W-:-:S05]  /*af80*/  LOP3.LUT R0, R0, 0x1f, RZ, 0xc0, !PT ;  /* 0x0000001f00007812 */ /* 0x000fca00078ec0ff */
[----:B------:R-:W-:Y:S01]  /*af90*/  IMAD.IADD R5, R5, 0x1, -R0 ;  /* 0x0000000105057824 */ /* 0x000fe200078e0a00 */
[----:B------:R-:W-:Y:S06]  /*afa0*/  BRA.DIV UR4, `(.L_x_68) ;  /* 0x0000002604387947 */ /* 0x000fec000b800000 */
[----:B------:R-:W1:Y:S01]  /*afb0*/  S2R R2, SR_TID.X ;  /* 0x0000000000027919 */ /* 0x000e620000002100 */
[----:B------:R-:W2:Y:S04]  /*afc0*/  SHFL.IDX PT, R14, R17, RZ, 0x1c1f ;  /* 0x001c1fff110e7589 */ /* 0x000ea800000e0000 */
[----:B------:R-:W0:Y:S01]  /*afd0*/  SHFL.IDX PT, R0, R18, RZ, 0x1c1f ;  /* 0x001c1fff12007589 */ /* 0x000e2200000e0000 */
[----:B-1----:R-:W-:-:S05]  /*afe0*/  IMAD.SHL.U32 R2, R2, 0x8, RZ ;  /* 0x0000000802027824 */ /* 0x002fca00078e00ff */
[----:B------:R-:W-:-:S05]  /*aff0*/  LOP3.LUT R2, R2, 0x18, RZ, 0xc0, !PT ;  /* 0x0000001802027812 */ /* 0x000fca00078ec0ff */
[----:B------:R-:W-:-:S05]  /*b000*/  IMAD.SHL.U32 R6, R2, 0x2, RZ ;  /* 0x0000000202067824 */ /* 0x000fca00078e00ff */
[----:B--2---:R-:W-:Y:S02]  /*b010*/  IADD3 R2, P0, R14, R6, RZ ;  /* 0x000000060e027210 */ /* 0x004fe40007f1e0ff */
[----:B------:R-:W1:Y:S02]  /*b020*/  SHFL.IDX PT, R14, R17, 0x1, 0x1c1f ;  /* 0x003c1f00110e7f89 */ /* 0x000e6400000e0000 */
[----:B0-----:R-:W-:Y:S02]  /*b030*/  IADD3.X R3, RZ, R0, RZ, P0, !PT ;  /* 0x00000000ff037210 */ /* 0x001fe400007fe4ff */
[----:B------:R-:W-:Y:S02]  /*b040*/  ISETP.LT.OR P0, PT, R5, 0x1, P3 ;  /* 0x000000010500780c */ /* 0x000fe40001f01670 */
[----:B------:R-:W-:Y:S02]  /*b050*/  LEA R0, R7, UR37, 0x1 ;  /* 0x0000002507007c11 */ /* 0x000fe4000f8e08ff */
[----:B------:R-:W-:Y:S09]  /*b060*/  SHFL.IDX PT, R7, R18, 0x3, 0x1c1f ;  /* 0x007c1f0012077f89 */ /* 0x000ff200000e0000 */
[----:B------:R-:W-:Y:S01]  /*b070*/  LDGSTS.E.BYPASS.LTC128B.128 [R0+0x400], desc[UR48][R2.64], !P0 ;  /* 0x0040000002007fae */ /* 0x000fe2000c101d70 */
[----:B------:R-:W-:-:S13]  /*b080*/  ISETP.LT.OR P0, PT, R5, 0x1, P2 ;  /* 0x000000010500780c */ /* 0x000fda0001701670 */
[----:B------:R-:W-:Y:S01]  /*b090*/  LDGSTS.E.BYPASS.LTC128B.128 [R0+0x2400], desc[UR48][R2.64+0x40], !P0 ;  /* 0x0240004002007fae */ /* 0x000fe2000c101d70 */
[----:B------:R-:W-:-:S13]  /*b0a0*/  ISETP.LT.OR P0, PT, R5, 0x1, P1 ;  /* 0x000000010500780c */ /* 0x000fda0000f01670 */
[----:B------:R0:W-:Y:S04]  /*b0b0*/  LDGSTS.E.BYPASS.LTC128B.128 [R0+0x4400], desc[UR48][R2.64+0x80], !P0 ;  /* 0x0440008002007fae */ /* 0x0001e8000c101d70 */
[----:B0-----:R-:W0:Y:S01]  /*b0c0*/  SHFL.IDX PT, R3, R18, 0x1, 0x1c1f ;  /* 0x003c1f0012037f89 */ /* 0x001e2200000e0000 */
[----:B-1----:R-:W-:-:S03]  /*b0d0*/  IADD3 R2, P0, R14, R6, RZ ;  /* 0x000000060e027210 */ /* 0x002fc60007f1e0ff */
[----:B------:R-:W1:Y:S02]  /*b0e0*/  SHFL.IDX PT, R14, R17, 0x2, 0x1c1f ;  /* 0x005c1f00110e7f89 */ /* 0x000e6400000e0000 */
[----:B0-----:R-:W-:Y:S01]  /*b0f0*/  IMAD.X R3, RZ, RZ, R3, P0 ;  /* 0x000000ffff037224 */ /* 0x001fe200000e0603 */
[----:B------:R-:W-:-:S13]  /*b100*/  ISETP.LT.OR P0, PT, R5, 0x21, P3 ;  /* 0x000000210500780c */ /* 0x000fda0001f01670 */
[----:B------:R-:W-:Y:S01]  /*b110*/  LDGSTS.E.BYPASS.LTC128B.128 [R0+0xc00], desc[UR48][R2.64], !P0 ;  /* 0x00c0000002007fae */ /* 0x000fe2000c101d70 */
[----:B------:R-:W-:-:S13]  /*b120*/  ISETP.LT.OR P0, PT, R5, 0x21, P2 ;  /* 0x000000210500780c */ /* 0x000fda0001701670 */
[----:B------:R-:W-:Y:S01]  /*b130*/  LDGSTS.E.BYPASS.LTC128B.128 [R0+0x2c00], desc[UR48][R2.64+0x40], !P0 ;  /* 0x02c0004002007fae */ /* 0x000fe2000c101d70 */
[----:B------:R-:W-:-:S13]  /*b140*/  ISETP.LT.OR P0, PT, R5, 0x21, P1 ;  /* 0x000000210500780c */ /* 0x000fda0000f01670 */
[----:B------:R0:W-:Y:S04]  /*b150*/  LDGSTS.E.BYPASS.LTC128B.128 [R0+0x4c00], desc[UR48][R2.64+0x80], !P0 ;  /* 0x04c0008002007fae */ /* 0x0001e8000c101d70 */
[----:B0-----:R-:W0:Y:S01]  /*b160*/  SHFL.IDX PT, R3, R18, 0x2, 0x1c1f ;  /* 0x005c1f0012037f89 */ /* 0x001e2200000e0000 */
[----:B-1----:R-:W-:-:S03]  /*b170*/  IADD3 R2, P0, R14, R6, RZ ;  /* 0x000000060e027210 */ /* 0x002fc60007f1e0ff */
[----:B------:R1:W2:Y:S02]  /*b180*/  SHFL.IDX PT, R14, R17, 0x3, 0x1c1f ;  /* 0x007c1f00110e7f89 */ /* 0x0002a400000e0000 */
[----:B0-----:R-:W-:Y:S01]  /*b190*/  IMAD.X R3, RZ, RZ, R3, P0 ;  /* 0x000000ffff037224 */ /* 0x001fe200000e0603 */
[----:B------:R-:W-:-:S13]  /*b1a0*/  ISETP.LT.OR P0, PT, R5, 0x41, P3 ;  /* 0x000000410500780c */ /* 0x000fda0001f01670 */
[----:B------:R1:W-:Y:S01]  /*b1b0*/  LDGSTS.E.BYPASS.LTC128B.128 [R0+0x1400], desc[UR48][R2.64], !P0 ;  /* 0x0140000002007fae */ /* 0x0003e2000c101d70 */
[----:B------:R-:W-:-:S13]  /*b1c0*/  ISETP.LT.OR P0, PT, R5, 0x41, P2 ;  /* 0x000000410500780c */ /* 0x000fda0001701670 */
[----:B------:R1:W-:Y:S01]  /*b1d0*/  LDGSTS.E.BYPASS.LTC128B.128 [R0+0x3400], desc[UR48][R2.64+0x40], !P0 ;  /* 0x0340004002007fae */ /* 0x0003e2000c101d70 */
[----:B------:R-:W-:-:S13]  /*b1e0*/  ISETP.LT.OR P0, PT, R5, 0x41, P1 ;  /* 0x000000410500780c */ /* 0x000fda0000f01670 */
[----:B--2---:R1:W-:Y:S02]  /*b1f0*/  LDGSTS.E.BYPASS.LTC128B.128 [R0+0x5400], desc[UR48][R2.64+0x80], !P0 ;  /* 0x0540008002007fae */ /* 0x0043e4000c101d70 */
.L_x_146:
[----:B01----:R-:W-:-:S05]  /*b200*/  IADD3 R2, P0, R14, R6, RZ ;  /* 0x000000060e027210 */ /* 0x003fca0007f1e0ff */
[----:B------:R-:W-:Y:S01]  /*b210*/  IMAD.X R3, RZ, RZ, R7, P0 ;  /* 0x000000ffff037224 */ /* 0x000fe200000e0607 */
[----:B------:R-:W-:-:S13]  /*b220*/  ISETP.LT.OR P0, PT, R5, 0x61, P3 ;  /* 0x000000610500780c */ /* 0x000fda0001f01670 */
[----:B------:R-:W-:Y:S01]  /*b230*/  @!PT LDS RZ, [RZ] ;  /* 0x00000000fffff984 */ /* 0x000fe20000000800 */
[----:B------:R-:W-:Y:S01]  /*b240*/  @!PT LDS RZ, [RZ] ;  /* 0x00000000fffff984 */ /* 0x000fe20000000800 */
[----:B------:R-:W-:Y:S01]  /*b250*/  @!PT LDS RZ, [RZ] ;  /* 0x00000000fffff984 */ /* 0x000fe20000000800 */
[----:B------:R0:W-:Y:S01]  /*b260*/  LDGSTS.E.BYPASS.LTC128B.128 [R0+0x1c00], desc[UR48][R2.64], !P0 ;  /* 0x01c0000002007fae */ /* 0x0001e2000c101d70 */
[----:B------:R-:W-:-:S13]  /*b270*/  ISETP.LT.OR P0, PT, R5, 0x61, P2 ;  /* 0x000000610500780c */ /* 0x000fda0001701670 */
[----:B------:R0:W-:Y:S01]  /*b280*/  LDGSTS.E.BYPASS.LTC128B.128 [R0+0x3c00], desc[UR48][R2.64+0x40], !P0 ;  /* 0x03c0004002007fae */ /* 0x0001e2000c101d70 */
[----:B------:R-:W-:-:S13]  /*b290*/  ISETP.LT.OR P0, PT, R5, 0x61, P1 ;  /* 0x000000610500780c */ /* 0x000fda0000f01670 */
[----:B------:R0:W-:Y:S01]  /*b2a0*/  LDGSTS.E.BYPASS.LTC128B.128 [R0+0x5c00], desc[UR48][R2.64+0x80], !P0 ;  /* 0x05c0008002007fae */ /* 0x0001e2000c101d70 */
[----:B------:R-:W-:Y:S01]  /*b2b0*/  PLOP3.LUT P0, PT, PT, PT, PT, 0x80, 0x0 ;  /* 0x000000000000781c */ /* 0x000fe20003f0f070 */
[----:B------:R-:W-:-:S12]  /*b2c0*/  NOP ;  /* 0x0000000000007918 */ /* 0x000fd80000000000 */
.L_x_69:
[----:B------:R-:W-:Y:S02]  /*b2d0*/  PLOP3.LUT P1, PT, P1, P0, PT, 0xa2, 0x0 ;  /* 0x000000000000781c */ /* 0x000fe40000f21472 */
[----:B------:R-:W-:-:S08]  /*b2e0*/  @P0 R2UR P1, UR4, R4 ;  /* 0x00000000040402ca */ /* 0x000fd00000020000 */
[----:B------:R-:W-:-:S05]  /*b2f0*/  @P0 PLOP3.LUT P0, PT, P1, PT, PT, 0x80, 0x0 ;  /* 0x000000000000081c */ /* 0x000fca0000f0f070 */
[----:B------:R-:W-:Y:S01]  /*b300*/  @!P1 SYNCS.ARRIVE.TRANS64.RED.A0T1 RZ, [UR4+0x2d850], RZ ;  /* 0x02d850ffffff99a7 */ /* 0x000fe20008200404 */
[----:B------:R-:W-:Y:S07]  /*b310*/  @!P1 ARRIVES.LDGSTSBAR.64.TRANSCNT [UR4+0x2d850] ;  /* 0x02d85000ff0099b0 */ /* 0x000fee0008000a84 */
[----:B------:R-:W-:Y:S05]  /*b320*/  @P0 BRA.U.ANY `(.L_x_69) ;  /* 0xfffffffd00e80947 */ /* 0x000fea000393ffff */
[----:B------:R-:W-:Y:S01]  /*b330*/  NOP ;  /* 0x0000000000007918 */ /* 0x000fe20000000000 */
[----:B0-----:R-:W-:-:S04]  /*b340*/  MOV R0, UR40 ;  /* 0x0000002800007c02 */ /* 0x001fc80008000f00 */
[----:B------:R-:W-:-:S13]  /*b350*/  ISETP.NE.AND P2, PT, R0, 0x3, PT ;  /* 0x000000030000780c */ /* 0x000fda0003f45270 */
[----:B------:R-:W-:Y:S05]  /*b360*/  @!P2 BRA `(.L_x_70) ;  /* 0x000000000004a947 */ /* 0x000fea0003800000 */
[----:B------:R-:W-:Y:S01]  /*b370*/  BPT.TRAP 0x1 ;  /* 0x000000040000795c */ /* 0x000fe20000300000 */
.L_x_70:
[----:B------:R-:W2:Y:S01]  /*b380*/  LDL.LU R3, [R1+0xc] ;  /* 0x00000c0001037983 */ /* 0x000ea20000300800 */
[----:B------:R-:W-:Y:S01]  /*b390*/  VIADD R23, R23, 0x1 ;  /* 0x0000000117177836 */ /* 0x000fe20000000000 */
[----:B------:R-:W-:Y:S01]  /*b3a0*/  ULDC UR4, c[0x0][0xc34] ;  /* 0x00030d0000047ab9 */ /* 0x000fe20000000800 */
[----:B------:R0:W-:Y:S01]  /*b3b0*/  SYNCS.ARRIVE.TRANS64.A1T0 RZ, [R4+URZ+0x2d850], RZ ;  /* 0x02d850ff04ff79a7 */ /* 0x0001e2000810003f */
[----:B------:R-:W3:Y:S02]  /*b3c0*/  LDL.LU R2, [R1+0x10] ;  /* 0x0000100001027983 */ /* 0x000ee40000300800 */
[----:B------:R-:W-:-:S04]  /*b3d0*/  ISETP.NE.AND P0, PT, R23, 0x2, PT ;  /* 0x000000021700780c */ /* 0x000fc80003f05270 */
[----:B------:R-:W-:Y:S02]  /*b3e0*/  SEL R23, R23, RZ, P0 ;  /* 0x000000ff17177207 */ /* 0x000fe40000000000 */
[----:B------:R-:W-:-:S04]  /*b3f0*/  SEL R0, RZ, 0x1, P0 ;  /* 0x00000001ff007807 */ /* 0x000fc80000000000 */
[----:B------:R-:W-:Y:S01]  /*b400*/  LOP3.LUT R25, R25, R0, RZ, 0x3c, !PT ;  /* 0x0000000019197212 */ /* 0x000fe200078e3cff */
[----:B--2---:R-:W-:Y:S02]  /*b410*/  VIADD R3, R3, UR41 ;  /* 0x0000002903037c36 */ /* 0x004fe40008000000 */
[----:B---3--:R-:W-:-:S03]  /*b420*/  VIADD R2, R2, 0x1 ;  /* 0x0000000102027836 */ /* 0x008fc60000000000 */
[----:B------:R0:W-:Y:S01]  /*b430*/  STL [R1+0xc], R3 ;  /* 0x00000c0301007387 */ /* 0x0001e20000100800 */
[----:B------:R-:W-:-:S03]  /*b440*/  ISETP.GE.AND P0, PT, R3, UR4, PT ;  /* 0x0000000403007c0c */ /* 0x000fc6000bf06270 */
[----:B------:R0:W-:Y:S10]  /*b450*/  STL [R1+0x10], R2 ;  /* 0x0000100201007387 */ /* 0x0001f40000100800 */
[----:B0-----:R-:W-:Y:S05]  /*b460*/  @!P0 BRA `(.L_x_71) ;  /* 0xffffffd000048947 */ /* 0x001fea000383ffff */
[----:B------:R-:W-:-:S07]  /*b470*/  LOP3.LUT R0, R2, 0x1, RZ, 0xc, !PT ;  /* 0x0000000102007812 */ /* 0x000fce00078e0cff */
.L_x_36:
[----:B------:R-:W0:Y:S01]  /*b480*/  S2R R3, SR_CgaCtaId ;  /* 0x0000000000037919 */ /* 0x000e220000008800 */
[----:B------:R-:W-:Y:S01]  /*b490*/  MOV R2, 0x400 ;  /* 0x0000040000027802 */ /* 0x000fe20000000f00 */
[----:B------:R-:W-:Y:S01]  /*b4a0*/  BSSY B0, `(.L_x_72) ;  /* 0x0000005000007945 */ /* 0x000fe20003800000 */
[----:B------:R-:W-:Y:S02]  /*b4b0*/  SHF.L.U32 R0, R0, 0x1f, RZ ;  /* 0x0000001f00007819 */ /* 0x000fe400000006ff */
[----:B0-----:R-:W-:-:S04]  /*b4c0*/  LEA R4, R3, R2, 0x18 ;  /* 0x0000000203047211 */ /* 0x001fc800078ec0ff */
[----:B------:R-:W0:Y:S02]  /*b4d0*/  SYNCS.PHASECHK.TRANS64.TRYWAIT P0, [R4+URZ+0x2d820], R0 ;  /* 0x02d82000040075a7 */ /* 0x000e24000800017f */
[----:B0-----:R-:W-:Y:S05]  /*b4e0*/  @!P0 BRA `(.L_x_73) ;  /* 0x00000024004c8947 */ /* 0x001fea0003800000 */
.L_x_147:
[----:B------:R-:W-:Y:S05]  /*b4f0*/  BSYNC B0 ;  /* 0x0000000000007941 */ /* 0x000fea0003800000 */
.L_x_72:
[----:B------:R-:W-:-:S03]  /*b500*/  UMOV UR4, 0xffffffff ;  /* 0xffffffff00047882 */ /* 0x000fc60000000000 */
[----:B------:R-:W-:Y:S05]  /*b510*/  BRA.DIV UR4, `(.L_x_74) ;  /* 0x0000002604547947 */ /* 0x000fea000b800000 */
[----:B0-----:R-:W0:Y:S02]  /*b520*/  S2R R0, SR_TID.X ;  /* 0x0000000000007919 */ /* 0x001e240000002100 */
[----:B0-----:R-:W-:-:S04]  /*b530*/  SHF.R.U32.HI R0, RZ, 0x5, R0 ;  /* 0x00000005ff007819 */ /* 0x001fc80000011600 */
[----:B------:R-:W-:-:S05]  /*b540*/  LOP3.LUT R0, R0, 0x3, RZ, 0xc0, !PT ;  /* 0x0000000300007812 */ /* 0x000fca00078ec0ff */
[----:B------:R0:W1:Y:S02]  /*b550*/  SHFL.IDX PT, R14, R0, RZ, 0x1f ;  /* 0x00001fff000e7589 */ /* 0x00006400000e0000 */
.L_x_150:
[----:B-1----:R-:W-:Y:S01]  /*b560*/  ISETP.NE.AND P0, PT, R14, RZ, PT ;  /* 0x000000ff0e00720c */ /* 0x002fe20003f05270 */
[----:B------:R-:W-:-:S12]  /*b570*/  BSSY B0, `(.L_x_75) ;  /* 0x0000024000007945 */ /* 0x000fd80003800000 */
[----:B------:R-:W-:Y:S05]  /*b580*/  @P0 BRA `(.L_x_76) ;  /* 0x0000000000880947 */ /* 0x000fea0003800000 */
[----:B------:R-:W-:-:S03]  /*b590*/  UMOV UR4, 0xffffffff ;  /* 0xffffffff00047882 */ /* 0x000fc60000000000 */
[----:B------:R-:W-:Y:S05]  /*b5a0*/  BRA.DIV UR4, `(.L_x_77) ;  /* 0x0000002604647947 */ /* 0x000fea000b800000 */
[----:B------:R-:W-:-:S13]  /*b5b0*/  ELECT P6, URZ, PT ;  /* 0x00000000003f782f */ /* 0x000fda00038c0000 */
.L_x_153:
[----:B------:R-:W-:Y:S05]  /*b5c0*/  @!P6 BRA `(.L_x_76) ;  /* 0x000000000078e947 */ /* 0x000fea0003800000 */
[----:B------:R-:W-:-:S06]  /*b5d0*/  ULOP3.LUT UR4, UR42, 0x2, URZ, 0xfc, !UPT ;  /* 0x000000022a047892 */ /* 0x000fcc000f8efc3f */
[----:B0-----:R-:W-:-:S04]  /*b5e0*/  MOV R0, UR4 ;  /* 0x0000000400007c02 */ /* 0x001fc80008000f00 */
[----:B------:R-:W-:-:S13]  /*b5f0*/  ISETP.NE.AND P0, PT, R0, 0x3, PT ;  /* 0x000000030000780c */ /* 0x000fda0003f05270 */
[----:B------:R-:W-:Y:S05]  /*b600*/  @!P0 BRA `(.L_x_78) ;  /* 0x0000000000048947 */ /* 0x000fea0003800000 */
[----:B------:R-:W-:Y:S01]  /*b610*/  BPT.TRAP 0x1 ;  /* 0x000000040000795c */ /* 0x000fe20000300000 */
.L_x_78:
[----:B------:R-:W-:Y:S01]  /*b620*/  IMAD R3, R23, 0x8, R4 ;  /* 0x0000000817037824 */ /* 0x000fe200078e0204 */
[----:B------:R-:W-:Y:S01]  /*b630*/  SHF.L.U32 R2, R25, 0x1f, RZ ;  /* 0x0000001f19027819 */ /* 0x000fe200000006ff */
[----:B------:R-:W-:-:S03]  /*b640*/  VIADD R23, R23, 0x1 ;  /* 0x0000000117177836 */ /* 0x000fc60000000000 */
[----:B------:R-:W0:Y:S02]  /*b650*/  SYNCS.PHASECHK.TRANS64.TRYWAIT P1, [R3+URZ+0x2d840], R2 ;  /* 0x02d84002030075a7 */ /* 0x000e24000802017f */
[----:B------:R-:W-:-:S04]  /*b660*/  ISETP.NE.AND P2, PT, R23, 0x2, PT ;  /* 0x000000021700780c */ /* 0x000fc80003f45270 */
[----:B------:R-:W-:Y:S01]  /*b670*/  SEL R0, RZ, 0x1, P2 ;  /* 0x00000001ff007807 */ /* 0x000fe20001000000 */
[----:B0-----:R-:W-:Y:S08]  /*b680*/  @!P1 BRA `(.L_x_79) ;  /* 0x00000024004c9947 */ /* 0x001ff00003800000 */
.L_x_154:
[----:B------:R-:W-:Y:S02]  /*b690*/  SEL R23, R23, RZ, P2 ;  /* 0x000000ff17177207 */ /* 0x000fe40001000000 */
[----:B------:R-:W-:Y:S01]  /*b6a0*/  LOP3.LUT R0, R25, R0, RZ, 0x3c, !PT ;  /* 0x0000000019007212 */ /* 0x000fe200078e3cff */
[----:B------:R-:W-:Y:S06]  /*b6b0*/  @!P0 BRA `(.L_x_80) ;  /* 0x0000000000048947 */ /* 0x000fec0003800000 */
[----:B------:R-:W-:Y:S01]  /*b6c0*/  BPT.TRAP 0x1 ;  /* 0x000000040000795c */ /* 0x000fe20000300000 */
.L_x_80:
[----:B------:R-:W-:Y:S01]  /*b6d0*/  IMAD R23, R23, 0x8, R4 ;  /* 0x0000000817177824 */ /* 0x000fe200078e0204 */
[----:B------:R-:W-:-:S04]  /*b6e0*/  SHF.L.U32 R0, R0, 0x1f, RZ ;  /* 0x0000001f00007819 */ /* 0x000fc800000006ff */
[----:B------:R-:W1:Y:S02]  /*b6f0*/  SYNCS.PHASECHK.TRANS64.TRYWAIT P1, [R23+URZ+0x2d840], R0 ;  /* 0x02d84000170075a7 */ /* 0x000e64000802017f */
[----:B-1----:R-:W-:Y:S05]  /*b700*/  @!P1 BRA `(.L_x_81) ;  /* 0x0000002400409947 */ /* 0x002fea0003800000 */
.L_x_155:
[----:B------:R-:W-:Y:S05]  /*b710*/  @!P0 BRA `(.L_x_82) ;  /* 0x0000000000048947 */ /* 0x000fea0003800000 */
[----:B------:R-:W-:Y:S01]  /*b720*/  BPT.TRAP 0x1 ;  /* 0x000000040000795c */ /* 0x000fe20000300000 */
.L_x_82:
[----:B------:R-:W2:Y:S02]  /*b730*/  SYNCS.PHASECHK.TRANS64.TRYWAIT P1, [R3+URZ+0x2d860], R2 ;  /* 0x02d86002030075a7 */ /* 0x000ea4000802017f */
[----:B--2---:R-:W-:Y:S05]  /*b740*/  @!P1 BRA `(.L_x_83) ;  /* 0x0000002400449947 */ /* 0x004fea0003800000 */
.L_x_156:
[----:B------:R-:W-:Y:S05]  /*b750*/  @!P0 BRA `(.L_x_84) ;  /* 0x0000000000048947 */ /* 0x000fea0003800000 */
[----:B------:R-:W-:Y:S01]  /*b760*/  BPT.TRAP 0x1 ;  /* 0x000000040000795c */ /* 0x000fe20000300000 */
.L_x_84:
[----:B---3--:R3:W4:Y:S02]  /*b770*/  SYNCS.PHASECHK.TRANS64.TRYWAIT P0, [R23+URZ+0x2d860], R0 ;  /* 0x02d86000170075a7 */ /* 0x008724000800017f */
[----:B----4-:R-:W-:Y:S05]  /*b780*/  @!P0 NANOSLEEP.SYNCS 0x989680 ;  /* 0x009896800000895d */ /* 0x010fea0003900000 */
[----:B------:R-:W4:Y:S02]  /*b790*/  @!P0 SYNCS.PHASECHK.TRANS64 P0, [R23+URZ+0x2d860], R0 ;  /* 0x02d86000170085a7 */ /* 0x000f24000800007f */
[----:B----4-:R-:W-:Y:S05]  /*b7a0*/  @!P0 BRA `(.L_x_84) ;  /* 0xfffffffc00f08947 */ /* 0x010fea000383ffff */
.L_x_76:
[----:B------:R-:W-:Y:S05]  /*b7b0*/  BSYNC B0 ;  /* 0x0000000000007941 */ /* 0x000fea0003800000 */
.L_x_75:
[----:B------:R-:W-:Y:S05]  /*b7c0*/  EXIT ;  /* 0x000000000000794d */ /* 0x000fea0003800000 */
.L_x_8:
[----:B0-----:R-:W-:-:S04]  /*b7d0*/  MOV R3, UR40 ;  /* 0x0000002800037c02 */ /* 0x001fc80008000f00 */
[----:B------:R0:W1:Y:S03]  /*b7e0*/  SYNCS.PHASECHK.TRANS64.TRYWAIT P1, [R3+URZ+0x2d800], R0 ;  /* 0x02d80000030075a7 */ /* 0x000066000802017f */
[----:B-1----:R-:W-:Y:S05]  /*b7f0*/  @!P1 NANOSLEEP.SYNCS 0x989680 ;  /* 0x009896800000995d */ /* 0x002fea0003900000 */
[----:B------:R-:W1:Y:S02]  /*b800*/  @!P1 SYNCS.PHASECHK.TRANS64 P1, [R3+URZ+0x2d800], R0 ;  /* 0x02d80000030095a7 */ /* 0x000e64000802007f */
[----:B-1----:R-:W-:Y:S05]  /*b810*/  @!P1 BRA `(.L_x_8) ;  /* 0xfffffffc00ec9947 */ /* 0x002fea000383ffff */
[----:B------:R-:W-:Y:S05]  /*b820*/  BRA `(.L_x_85) ;  /* 0xffffff5800787947 */ /* 0x000fea000383ffff */
.L_x_12:
[----:B-1----:R1:W2:Y:S02]  /*b830*/  SYNCS.PHASECHK.TRANS64.TRYWAIT P1, [R0+URZ+0x2d830], R3 ;  /* 0x02d83003000075a7 */ /* 0x0022a4000802017f */
[----:B--2---:R-:W-:Y:S05]  /*b840*/  @!P1 NANOSLEEP.SYNCS 0x989680 ;  /* 0x009896800000995d */ /* 0x004fea0003900000 */
[----:B------:R-:W2:Y:S02]  /*b850*/  @!P1 SYNCS.PHASECHK.TRANS64 P1, [R0+URZ+0x2d830], R3 ;  /* 0x02d83003000095a7 */ /* 0x000ea4000802007f */
[----:B--2---:R-:W-:Y:S05]  /*b860*/  @!P1 BRA `(.L_x_12) ;  /* 0xfffffffc00f09947 */ /* 0x004fea000383ffff */
[----:B------:R-:W-:Y:S05]  /*b870*/  BRA `(.L_x_11) ;  /* 0xffffff5800987947 */ /* 0x000fea000383ffff */
.L_x_18:
[----:B--2---:R-:W-:-:S04]  /*b880*/  IMAD.U32 R7, RZ, RZ, UR6 ;  /* 0x00000006ff077e24 */ /* 0x004fc8000f8e00ff */
[----:B------:R2:W3:Y:S03]  /*b890*/  SYNCS.PHASECHK.TRANS64.TRYWAIT P1, [R7+URZ+0x2d830], R6 ;  /* 0x02d83006070075a7 */ /* 0x0004e6000802017f */
[----:B---3--:R-:W-:Y:S05]  /*b8a0*/  @!P1 NANOSLEEP.SYNCS 0x989680 ;  /* 0x009896800000995d */ /* 0x008fea0003900000 */
[----:B------:R-:W3:Y:S02]  /*b8b0*/  @!P1 SYNCS.PHASECHK.TRANS64 P1, [R7+URZ+0x2d830], R6 ;  /* 0x02d83006070095a7 */ /* 0x000ee4000802007f */
[----:B---3--:R-:W-:Y:S05]  /*b8c0*/  @!P1 BRA `(.L_x_18) ;  /* 0xfffffffc00ec9947 */ /* 0x008fea000383ffff */
[----:B------:R-:W-:Y:S05]  /*b8d0*/  BRA `(.L_x_15) ;  /* 0xffffff8400647947 */ /* 0x000fea000383ffff */
.L_x_22:
[----:B-1----:R-:W-:-:S04]  /*b8e0*/  IMAD.U32 R7, RZ, RZ, UR6 ;  /* 0x00000006ff077e24 */ /* 0x002fc8000f8e00ff */
[----:B------:R1:W2:Y:S03]  /*b8f0*/  SYNCS.PHASECHK.TRANS64.TRYWAIT P1, [R7+URZ+0x2d850], R6 ;  /* 0x02d85006070075a7 */ /* 0x0002a6000802017f */
[----:B--2---:R-:W-:Y:S05]  /*b900*/  @!P1 NANOSLEEP.SYNCS 0x989680 ;  /* 0x009896800000995d */ /* 0x004fea0003900000 */
[----:B------:R-:W2:Y:S02]  /*b910*/  @!P1 SYNCS.PHASECHK.TRANS64 P1, [R7+URZ+0x2d850], R6 ;  /* 0x02d85006070095a7 */ /* 0x000ea4000802007f */
[----:B--2---:R-:W-:Y:S05]  /*b920*/  @!P1 BRA `(.L_x_22) ;  /* 0xfffffffc00ec9947 */ /* 0x004fea000383ffff */
[----:B------:R-:W-:Y:S05]  /*b930*/  BRA `(.L_x_19) ;  /* 0xffffff8800107947 */ /* 0x000fea000383ffff */
.L_x_29:
[----:B--2---:R-:W-:-:S04]  /*b940*/  IMAD.U32 R7, RZ, RZ, UR8 ;  /* 0x00000008ff077e24 */ /* 0x004fc8000f8e00ff */
[----:B------:R2:W3:Y:S03]  /*b950*/  SYNCS.PHASECHK.TRANS64.TRYWAIT P1, [R7+URZ+0x2d850], R0 ;  /* 0x02d85000070075a7 */ /* 0x0004e6000802017f */
[----:B---3--:R-:W-:Y:S05]  /*b960*/  @!P1 NANOSLEEP.SYNCS 0x989680 ;  /* 0x009896800000995d */ /* 0x008fea0003900000 */
[----:B------:R-:W3:Y:S02]  /*b970*/  @!P1 SYNCS.PHASECHK.TRANS64 P1, [R7+URZ+0x2d850], R0 ;  /* 0x02d85000070095a7 */ /* 0x000ee4000802007f */
[----:B---3--:R-:W-:Y:S05]  /*b980*/  @!P1 BRA `(.L_x_29) ;  /* 0xfffffffc00ec9947 */ /* 0x008fea000383ffff */
[----:B------:R-:W-:Y:S05]  /*b990*/  BRA `(.L_x_28) ;  /* 0xffffffac00447947 */ /* 0x000fea000383ffff */
.L_x_40:
[----:B------:R-:W1:Y:S01]  /*b9a0*/  S2R R17, SR_TID.X ;  /* 0x0000000000117919 */ /* 0x000e620000002100 */
[----:B------:R-:W-:Y:S01]  /*b9b0*/  BSSY B0, `(.L_x_86) ;  /* 0x000000a000007945 */ /* 0x000fe20003800000 */
[----:B------:R-:W-:Y:S02]  /*b9c0*/  IMAD.MOV.U32 R12, RZ, RZ, RZ ;  /* 0x000000ffff0c7224 */ /* 0x000fe400078e00ff */
[----:B------:R-:W-:Y:S02]  /*b9d0*/  IMAD.MOV.U32 R11, RZ, RZ, 0x1f ;  /* 0x0000001fff0b7424 */ /* 0x000fe400078e00ff */
[----:B------:R-:W-:Y:S01]  /*b9e0*/  IMAD.MOV.U32 R15, RZ, RZ, -0x1 ;  /* 0xffffffffff0f7424 */ /* 0x000fe200078e00ff */
[----:B-1----:R-:W-:-:S04]  /*b9f0*/  SHF.R.U32.HI R17, RZ, 0x5, R17 ;  /* 0x00000005ff117819 */ /* 0x002fc80000011611 */
[----:B------:R-:W-:-:S04]  /*ba00*/  LOP3.LUT R17, R17, 0x3, RZ, 0xc0, !PT ;  /* 0x0000000311117812 */ /* 0x000fc800078ec0ff */
[----:B------:R-:W-:-:S07]  /*ba10*/  MOV R13, R17 ;  /* 0x00000011000d7202 */ /* 0x000fce0000000f00 */
[----:B0-2---:R-:W-:Y:S05]  /*ba20*/  WARPSYNC.COLLECTIVE R15, `(.L_x_87) ;  /* 0x000000000f087348 */ /* 0x005fea0003c00000 */
[----:B------:R1:W3:Y:S02]  /*ba30*/  SHFL.IDX P6, R14, R13, R12, R11 ;  /* 0x0000000c0d0e7389 */ /* 0x0002e400000c000b */
[----:B0123--:R-:W-:Y:S01]  /*ba40*/  ENDCOLLECTIVE ;  /* 0x000000000000791b */ /* 0x00ffe20003800000 */
.L_x_87:
[----:B------:R-:W-:Y:S05]  /*ba50*/  BSYNC B0 ;  /* 0x0000000000007941 */ /* 0x000fea0003800000 */
.L_x_86:
[----:B------:R-:W-:Y:S05]  /*ba60*/  BRA `(.L_x_88) ;  /* 0xffffffcc00f47947 */ /* 0x000fea000383ffff */
.L_x_43:
[----:B0-----:R0:W1:Y:S02]  /*ba70*/  SYNCS.PHASECHK.TRANS64.TRYWAIT P0, [R0+URZ+0x2d840], R2 ;  /* 0x02d84002000075a7 */ /* 0x001064000800017f */
[----:B-1----:R-:W-:Y:S05]  /*ba80*/  @!P0 NANOSLEEP.SYNCS 0x989680 ;  /* 0x009896800000895d */ /* 0x002fea0003900000 */
[----:B------:R-:W1:Y:S02]  /*ba90*/  @!P0 SYNCS.PHASECHK.TRANS64 P0, [R0+URZ+0x2d840], R2 ;  /* 0x02d84002000085a7 */ /* 0x000e64000800007f */
[----:B-1----:R-:W-:Y:S05]  /*baa0*/  @!P0 BRA `(.L_x_43) ;  /* 0xfffffffc00f08947 */ /* 0x002fea000383ffff */
[----:B------:R-:W-:Y:S05]  /*bab0*/  BRA `(.L_x_89) ;  /* 0xffffffd000e47947 */ /* 0x000fea000383ffff */
.L_x_44:
[----:B------:R-:W-:Y:S01]  /*bac0*/  BSSY B0, `(.L_x_90) ;  /* 0x0000008000007945 */ /* 0x000fe20003800000 */
[----:B------:R-:W-:Y:S01]  /*bad0*/  MOV R13, R6 ;  /* 0x00000006000d7202 */ /* 0x000fe20000000f00 */
[----:B------:R-:W-:Y:S02]  /*bae0*/  IMAD.MOV.U32 R12, RZ, RZ, RZ ;  /* 0x000000ffff0c7224 */ /* 0x000fe400078e00ff */
[----:B------:R-:W-:Y:S02]  /*baf0*/  IMAD.MOV.U32 R11, RZ, RZ, 0x1c1f ;  /* 0x00001c1fff0b7424 */ /* 0x000fe400078e00ff */
[----:B------:R-:W-:-:S07]  /*bb00*/  IMAD.MOV.U32 R15, RZ, RZ, -0x1 ;  /* 0xffffffffff0f7424 */ /* 0x000fce00078e00ff */
[----:B------:R-:W-:Y:S05]  /*bb10*/  WARPSYNC.COLLECTIVE R15, `(.L_x_91) ;  /* 0x000000000f087348 */ /* 0x000fea0003c00000 */
[----:B------:R0:W1:Y:S02]  /*bb20*/  SHFL.IDX P6, R14, R13, R12, R11 ;  /* 0x0000000c0d0e7389 */ /* 0x00006400000c000b */
[----:B01----:R-:W-:Y:S01]  /*bb30*/  ENDCOLLECTIVE ;  /* 0x000000000000791b */ /* 0x003fe20003800000 */
.L_x_91:
[----:B------:R-:W-:Y:S05]  /*bb40*/  BSYNC B0 ;  /* 0x0000000000007941 */ /* 0x000fea0003800000 */
.L_x_90:
[----:B------:R-:W-:Y:S01]  /*bb50*/  IMAD.MOV.U32 R13, RZ, RZ, R5 ;  /* 0x000000ffff0d7224 */ /* 0x000fe200078e0005 */
[----:B------:R-:W-:Y:S01]  /*bb60*/  MOV R15, 0xffffffff ;  /* 0xffffffff000f7802 */ /* 0x000fe20000000f00 */
[----:B------:R-:W-:Y:S01]  /*bb70*/  IMAD.MOV.U32 R12, RZ, RZ, RZ ;  /* 0x000000ffff0c7224 */ /* 0x000fe200078e00ff */
[----:B------:R-:W-:Y:S01]  /*bb80*/  MOV R2, R14 ;  /* 0x0000000e00027202 */ /* 0x000fe20000000f00 */
[----:B------:R-:W-:Y:S01]  /*bb90*/  IMAD.MOV.U32 R11, RZ, RZ, 0x1c1f ;  /* 0x00001c1fff0b7424 */ /* 0x000fe200078e00ff */
[----:B------:R-:W-:-:S13]  /*bba0*/  ISETP.GE.AND P0, PT, R9, 0x1, PT ;  /* 0x000000010900780c */ /* 0x000fda0003f06270 */
[----:B------:R-:W-:Y:S05]  /*bbb0*/  WARPSYNC.COLLECTIVE R15, `(.L_x_92) ;  /* 0x000000000f087348 */ /* 0x000fea0003c00000 */
[----:B------:R0:W1:Y:S02]  /*bbc0*/  SHFL.IDX P6, R14, R13, R12, R11 ;  /* 0x0000000c0d0e7389 */ /* 0x00006400000c000b */
[----:B01----:R-:W-:Y:S01]  /*bbd0*/  ENDCOLLECTIVE ;  /* 0x000000000000791b */ /* 0x003fe20003800000 */
.L_x_92:
[----:B------:R-:W-:Y:S01]  /*bbe0*/  @P0 LEA R7, R4, UR37, 0x1 ;  /* 0x0000002504070c11 */ /* 0x000fe2000f8e08ff */
[----:B------:R-:W-:Y:S01]  /*bbf0*/  IMAD.MOV.U32 R13, RZ, RZ, R6 ;  /* 0x000000ffff0d7224 */ /* 0x000fe200078e0006 */
[----:B------:R-:W-:Y:S01]  /*bc00*/  MOV R12, 0x1 ;  /* 0x00000001000c7802 */ /* 0x000fe20000000f00 */
[----:B------:R-:W-:-:S07]  /*bc10*/  IMAD.MOV.U32 R3, RZ, RZ, R14 ;  /* 0x000000ffff037224 */ /* 0x000fce00078e000e */
[----:B------:R-:W-:Y:S05]  /*bc20*/  WARPSYNC.COLLECTIVE R15, `(.L_x_93) ;  /* 0x000000000f087348 */ /* 0x000fea0003c00000 */
[----:B------:R0:W1:Y:S02]  /*bc30*/  SHFL.IDX P6, R14, R13, R12, R11 ;  /* 0x0000000c0d0e7389 */ /* 0x00006400000c000b */
[----:B01----:R-:W-:Y:S01]  /*bc40*/  ENDCOLLECTIVE ;  /* 0x000000000000791b */ /* 0x003fe20003800000 */
.L_x_93:
[----:B------:R-:W-:-:S05]  /*bc50*/  @P0 LEA R3, P1, R8, R3, 0x1 ;  /* 0x0000000308030211 */ /* 0x000fca00078208ff */
[----:B------:R-:W-:-:S05]  /*bc60*/  @P0 IMAD.X R2, RZ, RZ, R2, P1 ;  /* 0x000000ffff020224 */ /* 0x000fca00008e0602 */
[----:B------:R-:W-:Y:S01]  /*bc70*/  @P0 LOP3.LUT R3, R3, R2, RZ, 0x3c, !PT ;  /* 0x0000000203030212 */ /* 0x000fe200078e3cff */
[----:B------:R-:W-:-:S03]  /*bc80*/  IMAD.MOV.U32 R13, RZ, RZ, R5 ;  /* 0x000000ffff0d7224 */ /* 0x000fc600078e0005 */
[----:B------:R-:W-:-:S04]  /*bc90*/  @P0 LOP3.LUT R2, R3, R2, RZ, 0x3c, !PT ;  /* 0x0000000203020212 */ /* 0x000fc800078e3cff */
[----:B------:R-:W-:-:S05]  /*bca0*/  @P0 LOP3.LUT R3, R3, R2, RZ, 0x3c, !PT ;  /* 0x0000000203030212 */ /* 0x000fca00078e3cff */
[----:B------:R-:W-:Y:S01]  /*bcb0*/  @!PT LDS RZ, [RZ] ;  /* 0x00000000fffff984 */ /* 0x000fe20000000800 */
[----:B------:R-:W-:Y:S01]  /*bcc0*/  @!PT LDS RZ, [RZ] ;  /* 0x00000000fffff984 */ /* 0x000fe20000000800 */
[----:B------:R-:W-:Y:S01]  /*bcd0*/  @!PT LDS RZ, [RZ] ;  /* 0x00000000fffff984 */ /* 0x000fe20000000800 */
[----:B------:R-:W-:Y:S04]  /*bce0*/  @P0 LDGSTS.E.BYPASS.LTC128B.128 [R7+0x15400], desc[UR48][R2.64], !P4 ;  /* 0x1540000002070fae */ /* 0x000fe8000e101d70 */
[----:B------:R-:W-:Y:S04]  /*bcf0*/  @P0 LDGSTS.E.BYPASS.LTC128B.128 [R7+0x17400], desc[UR48][R2.64+0x40], !P3 ;  /* 0x1740004002070fae */ /* 0x000fe8000d901d70 */
[----:B------:R0:W-:Y:S01]  /*bd00*/  @P0 LDGSTS.E.BYPASS.LTC128B.128 [R7+0x19400], desc[UR48][R2.64+0x80], !P2 ;  /* 0x1940008002070fae */ /* 0x0001e2000d101d70 */
[----:B------:R-:W-:Y:S01]  /*bd10*/  ISETP.GE.AND P0, PT, R9, 0x21, PT ;  /* 0x000000210900780c */ /* 0x000fe20003f06270 */
[----:B0-----:R-:W-:-:S12]  /*bd20*/  IMAD.MOV.U32 R2, RZ, RZ, R14 ;  /* 0x000000ffff027224 */ /* 0x001fd800078e000e */
[----:B------:R-:W-:Y:S05]  /*bd30*/  WARPSYNC.COLLECTIVE R15, `(.L_x_94) ;  /* 0x000000000f087348 */ /* 0x000fea0003c00000 */
[----:B------:R0:W1:Y:S02]  /*bd40*/  SHFL.IDX P6, R14, R13, R12, R11 ;  /* 0x0000000c0d0e7389 */ /* 0x00006400000c000b */
[----:B01----:R-:W-:Y:S01]  /*bd50*/  ENDCOLLECTIVE ;  /* 0x000000000000791b */ /* 0x003fe20003800000 */
.L_x_94:
[----:B------:R-:W-:Y:S01]  /*bd60*/  @P0 LEA R7, R4, UR37, 0x1 ;  /* 0x0000002504070c11 */ /* 0x000fe2000f8e08ff */
[----:B------:R-:W-:Y:S02]  /*bd70*/  IMAD.MOV.U32 R13, RZ, RZ, R6 ;  /* 0x000000ffff0d7224 */ /* 0x000fe400078e0006 */
[----:B------:R-:W-:Y:S02]  /*bd80*/  IMAD.MOV.U32 R12, RZ, RZ, 0x2 ;  /* 0x00000002ff0c7424 */ /* 0x000fe400078e00ff */
[----:B------:R-:W-:-:S07]  /*bd90*/  IMAD.MOV.U32 R3, RZ, RZ, R14 ;  /* 0x000000ffff037224 */ /* 0x000fce00078e000e */
[----:B------:R-:W-:Y:S05]  /*bda0*/  WARPSYNC.COLLECTIVE R15, `(.L_x_95) ;  /* 0x000000000f087348 */ /* 0x000fea0003c00000 */
[----:B------:R0:W1:Y:S02]  /*bdb0*/  SHFL.IDX P6, R14, R13, R12, R11 ;  /* 0x0000000c0d0e7389 */ /* 0x00006400000c000b */
[----:B01----:R-:W-:Y:S01]  /*bdc0*/  ENDCOLLECTIVE ;  /* 0x000000000000791b */ /* 0x003fe20003800000 */
.L_x_95:
[----:B------:R-:W-:-:S04]  /*bdd0*/  @P0 LEA R3, P1, R8, R3, 0x1 ;  /* 0x0000000308030211 */ /* 0x000fc800078208ff */
[----:B------:R-:W-:-:S04]  /*bde0*/  @P0 IADD3.X R2, RZ, R2, RZ, P1, !PT ;  /* 0x00000002ff020210 */ /* 0x000fc80000ffe4ff */
[-C--:B------:R-:W-:Y:S02]  /*bdf0*/  @P0 LOP3.LUT R3, R3, R2.reuse, RZ, 0x3c, !PT ;  /* 0x0000000203030212 */ /* 0x080fe400078e3cff */
[----:B------:R-:W-:Y:S02]  /*be00*/  MOV R13, R5 ;  /* 0x00000005000d7202 */ /* 0x000fe40000000f00 */
        /* <DEDUP_REMOVED lines=13> */
.L_x_96:
[----:B------:R-:W-:Y:S01]  /*bee0*/  @P0 LEA R7, R4, UR37, 0x1 ;  /* 0x0000002504070c11 */ /* 0x000fe2000f8e08ff */
[----:B------:R-:W-:Y:S01]  /*bef0*/  IMAD.MOV.U32 R13, RZ, RZ, R6 ;  /* 0x000000ffff0d7224 */ /* 0x000fe200078e0006 */
[----:B------:R-:W-:Y:S01]  /*bf00*/  MOV R12, 0x3 ;  /* 0x00000003000c7802 */ /* 0x000fe20000000f00 */
[----:B------:R-:W-:-:S07]  /*bf10*/  IMAD.MOV.U32 R3, RZ, RZ, R14 ;  /* 0x000000ffff037224 */ /* 0x000fce00078e000e */
[----:B------:R-:W-:Y:S05]  /*bf20*/  WARPSYNC.COLLECTIVE R15, `(.L_x_97) ;  /* 0x000000000f087348 */ /* 0x000fea0003c00000 */
[----:B------:R0:W1:Y:S02]  /*bf30*/  SHFL.IDX P6, R14, R13, R12, R11 ;  /* 0x0000000c0d0e7389 */ /* 0x00006400000c000b */
[----:B01----:R-:W-:Y:S01]  /*bf40*/  ENDCOLLECTIVE ;  /* 0x000000000000791b */ /* 0x003fe20003800000 */
.L_x_97:
[----:B------:R-:W-:-:S05]  /*bf50*/  @P0 LEA R3, P1, R8, R3, 0x1 ;  /* 0x0000000308030211 */ /* 0x000fca00078208ff */
[----:B------:R-:W-:-:S05]  /*bf60*/  @P0 IMAD.X R2, RZ, RZ, R2, P1 ;  /* 0x000000ffff020224 */ /* 0x000fca00008e0602 */
[----:B------:R-:W-:Y:S01]  /*bf70*/  @P0 LOP3.LUT R3, R3, R2, RZ, 0x3c, !PT ;  /* 0x0000000203030212 */ /* 0x000fe200078e3cff */
[----:B------:R-:W-:-:S03]  /*bf80*/  IMAD.MOV.U32 R13, RZ, RZ, R5 ;  /* 0x000000ffff0d7224 */ /* 0x000fc600078e0005 */
[----:B------:R-:W-:-:S04]  /*bf90*/  @P0 LOP3.LUT R2, R3, R2, RZ, 0x3c, !PT ;  /* 0x0000000203020212 */ /* 0x000fc800078e3cff */
[----:B------:R-:W-:Y:S01]  /*bfa0*/  @P0 LOP3.LUT R3, R3, R2, RZ, 0x3c, !PT ;  /* 0x0000000203030212 */ /* 0x000fe200078e3cff */
[----:B------:R-:W-:-:S04]  /*bfb0*/  IMAD.MOV.U32 R6, RZ, RZ, R14 ;  /* 0x000000ffff067224 */ /* 0x000fc800078e000e */
[----:B------:R-:W-:Y:S01]  /*bfc0*/  @!PT LDS RZ, [RZ] ;  /* 0x00000000fffff984 */ /* 0x000fe20000000800 */
[----:B------:R-:W-:Y:S01]  /*bfd0*/  @!PT LDS RZ, [RZ] ;  /* 0x00000000fffff984 */ /* 0x000fe20000000800 */
[----:B------:R-:W-:Y:S01]  /*bfe0*/  @!PT LDS RZ, [RZ] ;  /* 0x00000000fffff984 */ /* 0x000fe20000000800 */
[----:B------:R0:W-:Y:S04]  /*bff0*/  @P0 LDGSTS.E.BYPASS.LTC128B.128 [R7+0x16400], desc[UR48][R2.64], !P4 ;  /* 0x1640000002070fae */ /* 0x0001e8000e101d70 */
[----:B------:R0:W-:Y:S04]  /*c000*/  @P0 LDGSTS.E.BYPASS.LTC128B.128 [R7+0x18400], desc[UR48][R2.64+0x40], !P3 ;  /* 0x1840004002070fae */ /* 0x0001e8000d901d70 */
[----:B------:R0:W-:Y:S02]  /*c010*/  @P0 LDGSTS.E.BYPASS.LTC128B.128 [R7+0x1a400], desc[UR48][R2.64+0x80], !P2 ;  /* 0x1a40008002070fae */ /* 0x0001e4000d101d70 */
[----:B0-----:R-:W-:Y:S05]  /*c020*/  WARPSYNC.COLLECTIVE R15, `(.L_x_98) ;  /* 0x000000000f087348 */ /* 0x001fea0003c00000 */
[----:B------:R1:W2:Y:S02]  /*c030*/  SHFL.IDX P6, R14, R13, R12, R11 ;  /* 0x0000000c0d0e7389 */ /* 0x0002a400000c000b */
[----:B012---:R-:W-:Y:S01]  /*c040*/  ENDCOLLECTIVE ;  /* 0x000000000000791b */ /* 0x007fe20003800000 */
.L_x_98:
[----:B------:R-:W-:Y:S05]  /*c050*/  BRA `(.L_x_99) ;  /* 0xffffffd000987947 */ /* 0x000fea000383ffff */
.L_x_48:
[----:B------:R-:W-:Y:S01]  /*c060*/  IMAD.MOV.U32 R13, RZ, RZ, R4 ;  /* 0x000000ffff0d7224 */ /* 0x000fe200078e0004 */
[----:B------:R-:W-:Y:S01]  /*c070*/  MOV R12, RZ ;  /* 0x000000ff000c7202 */ /* 0x000fe20000000f00 */
[----:B------:R-:W-:Y:S02]  /*c080*/  IMAD.MOV.U32 R11, RZ, RZ, 0x1c1f ;  /* 0x00001c1fff0b7424 */ /* 0x000fe400078e00ff */
[----:B------:R-:W-:Y:S02]  /*c090*/  IMAD.MOV.U32 R15, RZ, RZ, -0x1 ;  /* 0xffffffffff0f7424 */ /* 0x000fe400078e00ff */
[----:B------:R-:W-:-:S07]  /*c0a0*/  IMAD R5, R6, 0xc0, R21 ;  /* 0x000000c006057824 */ /* 0x000fce00078e0215 */
[----:B------:R-:W-:Y:S05]  /*c0b0*/  WARPSYNC.COLLECTIVE R15, `(.L_x_100) ;  /* 0x000000000f087348 */ /* 0x000fea0003c00000 */
[----:B------:R0:W1:Y:S02]  /*c0c0*/  SHFL.IDX P6, R14, R13, R12, R11 ;  /* 0x0000000c0d0e7389 */ /* 0x00006400000c000b */
[----:B01----:R-:W-:Y:S01]  /*c0d0*/  ENDCOLLECTIVE ;  /* 0x000000000000791b */ /* 0x003fe20003800000 */
.L_x_100:
[C---:B------:R-:W-:Y:S01]  /*c0e0*/  VIADD R6, R5.reuse, 0x20 ;  /* 0x0000002005067836 */ /* 0x040fe20000000000 */
[----:B------:R-:W-:Y:S02]  /*c0f0*/  ISETP.GE.AND P0, PT, R5, UR38, PT ;  /* 0x0000002605007c0c */ /* 0x000fe4000bf06270 */
[----:B------:R-:W-:Y:S01]  /*c100*/  MOV R13, R0 ;  /* 0x00000000000d7202 */ /* 0x000fe20000000f00 */
[----:B------:R-:W-:-:S10]  /*c110*/  IMAD.MOV.U32 R2, RZ, RZ, R14 ;  /* 0x000000ffff027224 */ /* 0x000fd400078e000e */
[----:B------:R-:W-:Y:S05]  /*c120*/  WARPSYNC.COLLECTIVE R15, `(.L_x_101) ;  /* 0x000000000f087348 */ /* 0x000fea0003c00000 */
[----:B------:R0:W1:Y:S02]  /*c130*/  SHFL.IDX P6, R14, R13, R12, R11 ;  /* 0x0000000c0d0e7389 */ /* 0x00006400000c000b */
[----:B01----:R-:W-:Y:S01]  /*c140*/  ENDCOLLECTIVE ;  /* 0x000000000000791b */ /* 0x003fe20003800000 */
.L_x_101:
[----:B------:R-:W-:Y:S01]  /*c150*/  MOV R13, R4 ;  /* 0x00000004000d7202 */ /* 0x000fe20000000f00 */
[----:B------:R-:W-:Y:S02]  /*c160*/  IMAD.MOV.U32 R12, RZ, RZ, 0x1 ;  /* 0x00000001ff0c7424 */ /* 0x000fe400078e00ff */
[----:B------:R-:W-:-:S07]  /*c170*/  IMAD.MOV.U32 R3, RZ, RZ, R14 ;  /* 0x000000ffff037224 */ /* 0x000fce00078e000e */
[----:B------:R-:W-:Y:S05]  /*c180*/  WARPSYNC.COLLECTIVE R15, `(.L_x_102) ;  /* 0x000000000f087348 */ /* 0x000fea0003c00000 */
[----:B------:R0:W1:Y:S02]  /*c190*/  SHFL.IDX P6, R14, R13, R12, R11 ;  /* 0x0000000c0d0e7389 */ /* 0x00006400000c000b */
[----:B01----:R-:W-:Y:S01]  /*c1a0*/  ENDCOLLECTIVE ;  /* 0x000000000000791b */ /* 0x003fe20003800000 */
.L_x_102:
[----:B------:R-:W-:-:S05]  /*c1b0*/  @!P0 LEA R3, P1, R20, R3, 0x1 ;  /* 0x0000000314038211 */ /* 0x000fca00078208ff */
[----:B------:R-:W-:-:S05]  /*c1c0*/  @!P0 IMAD.X R2, RZ, RZ, R2, P1 ;  /* 0x000000ffff028224 */ /* 0x000fca00008e0602 */
[----:B------:R-:W-:Y:S01]  /*c1d0*/  @!P0 LOP3.LUT R3, R3, R2, RZ, 0x3c, !PT ;  /* 0x0000000203038212 */ /* 0x000fe200078e3cff */
[----:B------:R-:W-:-:S03]  /*c1e0*/  IMAD.MOV.U32 R13, RZ, RZ, R0 ;  /* 0x000000ffff0d7224 */ /* 0x000fc600078e0000 */
[----:B------:R-:W-:-:S04]  /*c1f0*/  @!P0 LOP3.LUT R2, R3, R2, RZ, 0x3c, !PT ;  /* 0x0000000203028212 */ /* 0x000fc800078e3cff */
[----:B------:R-:W-:-:S05]  /*c200*/  @!P0 LOP3.LUT R3, R3, R2, RZ, 0x3c, !PT ;  /* 0x0000000203038212 */ /* 0x000fca00078e3cff */
[----:B------:R-:W-:Y:S01]  /*c210*/  @!PT LDS RZ, [RZ] ;  /* 0x00000000fffff984 */ /* 0x000fe20000000800 */
[----:B------:R-:W-:Y:S01]  /*c220*/  @!PT LDS RZ, [RZ] ;  /* 0x00000000fffff984 */ /* 0x000fe20000000800 */
[----:B------:R-:W-:Y:S01]  /*c230*/  @!PT LDS RZ, [RZ] ;  /* 0x00000000fffff984 */ /* 0x000fe20000000800 */
[----:B------:R-:W-:Y:S04]  /*c240*/  @!P0 LDGSTS.E.BYPASS.LTC128B.128 [R19+0xc400], desc[UR48][R2.64], !P3 ;  /* 0x0c40000002138fae */ /* 0x000fe8000d901d70 */
[----:B------:R-:W-:Y:S04]  /*c250*/  @!P0 LDGSTS.E.BYPASS.LTC128B.128 [R19+0xf400], desc[UR48][R2.64+0x40], !P4 ;  /* 0x0f40004002138fae */ /* 0x000fe8000e101d70 */
[----:B------:R0:W-:Y:S01]  /*c260*/  @!P0 LDGSTS.E.BYPASS.LTC128B.128 [R19+0x12400], desc[UR48][R2.64+0x80], !P5 ;  /* 0x1240008002138fae */ /* 0x0001e2000e901d70 */
[----:B------:R-:W-:Y:S01]  /*c270*/  ISETP.GE.AND P0, PT, R6, UR38, PT ;  /* 0x0000002606007c0c */ /* 0x000fe2000bf06270 */
[----:B------:R-:W-:-:S02]  /*c280*/  VIADD R6, R5, 0x40 ;  /* 0x0000004005067836 */ /* 0x000fc40000000000 */
[----:B0-----:R-:W-:-:S10]  /*c290*/  IMAD.MOV.U32 R2, RZ, RZ, R14 ;  /* 0x000000ffff027224 */ /* 0x001fd400078e000e */
[----:B------:R-:W-:Y:S05]  /*c2a0*/  WARPSYNC.COLLECTIVE R15, `(.L_x_103) ;  /* 0x000000000f087348 */ /* 0x000fea0003c00000 */
[----:B------:R0:W1:Y:S02]  /*c2b0*/  SHFL.IDX P6, R14, R13, R12, R11 ;  /* 0x0000000c0d0e7389 */ /* 0x00006400000c000b */
[----:B01----:R-:W-:Y:S01]  /*c2c0*/  ENDCOLLECTIVE ;  /* 0x000000000000791b */ /* 0x003fe20003800000 */
.L_x_103:
[----:B------:R-:W-:Y:S01]  /*c2d0*/  IMAD.MOV.U32 R13, RZ, RZ, R4 ;  /* 0x000000ffff0d7224 */ /* 0x000fe200078e0004 */
[----:B------:R-:W-:Y:S02]  /*c2e0*/  MOV R12, 0x2 ;  /* 0x00000002000c7802 */ /* 0x000fe40000000f00 */
[----:B------:R-:W-:-:S07]  /*c2f0*/  MOV R3, R14 ;  /* 0x0000000e00037202 */ /* 0x000fce0000000f00 */
[----:B------:R-:W-:Y:S05]  /*c300*/  WARPSYNC.COLLECTIVE R15, `(.L_x_104) ;  /* 0x000000000f087348 */ /* 0x000fea0003c00000 */
[----:B------:R0:W1:Y:S02]  /*c310*/  SHFL.IDX P6, R14, R13, R12, R11 ;  /* 0x0000000c0d0e7389 */ /* 0x00006400000c000b */
[----:B01----:R-:W-:Y:S01]  /*c320*/  ENDCOLLECTIVE ;  /* 0x000000000000791b */ /* 0x003fe20003800000 */
.L_x_104:
        /* <DEDUP_REMOVED lines=13> */
[----:B0-----:R-:W-:-:S12]  /*c400*/  IMAD.MOV.U32 R2, RZ, RZ, R14 ;  /* 0x000000ffff027224 */ /* 0x001fd800078e000e */
[----:B------:R-:W-:Y:S05]  /*c410*/  WARPSYNC.COLLECTIVE R15, `(.L_x_105) ;  /* 0x000000000f087348 */ /* 0x000fea0003c00000 */
[----:B------:R0:W1:Y:S02]  /*c420*/  SHFL.IDX P6, R14, R13, R12, R11 ;  /* 0x0000000c0d0e7389 */ /* 0x00006400000c000b */
[----:B01----:R-:W-:Y:S01]  /*c430*/  ENDCOLLECTIVE ;  /* 0x000000000000791b */ /* 0x003fe20003800000 */
.L_x_105:
[----:B------:R-:W-:Y:S02]  /*c440*/  IMAD.MOV.U32 R13, RZ, RZ, R4 ;  /* 0x000000ffff0d7224 */ /* 0x000fe400078e0004 */
[----:B------:R-:W-:Y:S02]  /*c450*/  IMAD.MOV.U32 R12, RZ, RZ, 0x3 ;  /* 0x00000003ff0c7424 */ /* 0x000fe400078e00ff */
[----:B------:R-:W-:-:S07]  /*c460*/  IMAD.MOV.U32 R3, RZ, RZ, R14 ;  /* 0x000000ffff037224 */ /* 0x000fce00078e000e */
[----:B------:R-:W-:Y:S05]  /*c470*/  WARPSYNC.COLLECTIVE R15, `(.L_x_106) ;  /* 0x000000000f087348 */ /* 0x000fea0003c00000 */
[----:B------:R0:W1:Y:S02]  /*c480*/  SHFL.IDX P6, R14, R13, R12, R11 ;  /* 0x0000000c0d0e7389 */ /* 0x00006400000c000b */
[----:B01----:R-:W-:Y:S01]  /*c490*/  ENDCOLLECTIVE ;  /* 0x000000000000791b */ /* 0x003fe20003800000 */
.L_x_106:
[----:B------:R-:W-:-:S04]  /*c4a0*/  @!P0 LEA R3, P1, R20, R3, 0x1 ;  /* 0x0000000314038211 */ /* 0x000fc800078208ff */
[----:B------:R-:W-:-:S04]  /*c4b0*/  @!P0 IADD3.X R2, RZ, R2, RZ, P1, !PT ;  /* 0x00000002ff028210 */ /* 0x000fc80000ffe4ff */
[----:B------:R-:W-:Y:S02]  /*c4c0*/  @!P0 LOP3.LUT R3, R3, R2, RZ, 0x3c, !PT ;  /* 0x0000000203038212 */ /* 0x000fe400078e3cff */
[----:B------:R-:W-:Y:S01]  /*c4d0*/  MOV R13, R0 ;  /* 0x00000000000d7202 */ /* 0x000fe20000000f00 */
[----:B------:R-:W-:Y:S01]  /*c4e0*/  VIADD R0, R5, 0x60 ;  /* 0x0000006005007836 */ /* 0x000fe20000000000 */
[----:B------:R-:W-:-:S04]  /*c4f0*/  @!P0 LOP3.LUT R2, R3, R2, RZ, 0x3c, !PT ;  /* 0x0000000203028212 */ /* 0x000fc800078e3cff */
[----:B------:R-:W-:Y:S01]  /*c500*/  @!P0 LOP3.LUT R3, R3, R2, RZ, 0x3c, !PT ;  /* 0x0000000203038212 */ /* 0x000fe200078e3cff */
[----:B------:R-:W-:-:S04]  /*c510*/  IMAD.MOV.U32 R4, RZ, RZ, R14 ;  /* 0x000000ffff047224 */ /* 0x000fc800078e000e */
[----:B------:R-:W-:Y:S01]  /*c520*/  @!PT LDS RZ, [RZ] ;  /* 0x00000000fffff984 */ /* 0x000fe20000000800 */
[----:B------:R-:W-:Y:S01]  /*c530*/  @!PT LDS RZ, [RZ] ;  /* 0x00000000fffff984 */ /* 0x000fe20000000800 */
[----:B------:R-:W-:Y:S01]  /*c540*/  @!PT LDS RZ, [RZ] ;  /* 0x00000000fffff984 */ /* 0x000fe20000000800 */
[----:B------:R0:W-:Y:S03]  /*c550*/  @!P0 LDGSTS.E.BYPASS.LTC128B.128 [R19+0xd400], desc[UR48][R2.64], !P3 ;  /* 0x0d40000002138fae */ /* 0x0001e6000d901d70 */
[----:B0-----:R-:W-:Y:S05]  /*c560*/  WARPSYNC.COLLECTIVE R15, `(.L_x_107) ;  /* 0x000000000f087348 */ /* 0x001fea0003c00000 */
[----:B------:R1:W2:Y:S02]  /*c570*/  SHFL.IDX P6, R14, R13, R12, R11 ;  /* 0x0000000c0d0e7389 */ /* 0x0002a400000c000b */
[----:B012---:R-:W-:Y:S01]  /*c580*/  ENDCOLLECTIVE ;  /* 0x000000000000791b */ /* 0x007fe20003800000 */
.L_x_107:
[----:B------:R-:W-:Y:S01]  /*c590*/  @!PT LDS RZ, [RZ] ;  /* 0x00000000fffff984 */ /* 0x000fe20000000800 */
[----:B------:R-:W-:Y:S01]  /*c5a0*/  @!PT LDS RZ, [RZ] ;  /* 0x00000000fffff984 */ /* 0x000fe20000000800 */
[----:B------:R-:W-:Y:S01]  /*c5b0*/  @!PT LDS RZ, [RZ] ;  /* 0x00000000fffff984 */ /* 0x000fe20000000800 */
[----:B------:R-:W-:Y:S04]  /*c5c0*/  @!P0 LDGSTS.E.BYPASS.LTC128B.128 [R19+0x10400], desc[UR48][R2.64+0x40], !P4 ;  /* 0x1040004002138fae */ /* 0x000fe8000e101d70 */
[----:B------:R0:W-:Y:S01]  /*c5d0*/  @!P0 LDGSTS.E.BYPASS.LTC128B.128 [R19+0x13400], desc[UR48][R2.64+0x80], !P5 ;  /* 0x1340008002138fae */ /* 0x0001e2000e901d70 */
[----:B------:R-:W-:Y:S01]  /*c5e0*/  ISETP.GE.AND P0, PT, R0, UR38, PT ;  /* 0x0000002600007c0c */ /* 0x000fe2000bf06270 */
[----:B------:R-:W-:Y:S02]  /*c5f0*/  VIADD R0, R5, 0x80 ;  /* 0x0000008005007836 */ /* 0x000fe40000000000 */
[----:B------:R-:W-:Y:S02]  /*c600*/  IMAD.MOV.U32 R13, RZ, RZ, R7 ;  /* 0x000000ffff0d7224 */ /* 0x000fe400078e0007 */
[----:B------:R-:W-:-:S08]  /*c610*/  IMAD.MOV.U32 R12, RZ, RZ, RZ ;  /* 0x000000ffff0c7224 */ /* 0x000fd000078e00ff */
[----:B------:R-:W-:-:S05]  /*c620*/  @!P0 LEA R14, P1, R20, R14, 0x1 ;  /* 0x0000000e140e8211 */ /* 0x000fca00078208ff */
[----:B0-----:R-:W-:-:S08]  /*c630*/  @!P0 IMAD.MOV.U32 R2, RZ, RZ, R14 ;  /* 0x000000ffff028224 */ /* 0x001fd000078e000e */
[----:B------:R-:W-:Y:S05]  /*c640*/  WARPSYNC.COLLECTIVE R15, `(.L_x_108) ;  /* 0x000000000f087348 */ /* 0x000fea0003c00000 */
[----:B------:R0:W1:Y:S02]  /*c650*/  SHFL.IDX P6, R14, R13, R12, R11 ;  /* 0x0000000c0d0e7389 */ /* 0x00006400000c000b */
[----:B01----:R-:W-:Y:S01]  /*c660*/  ENDCOLLECTIVE ;  /* 0x000000000000791b */ /* 0x003fe20003800000 */
.L_x_108:
[----:B------:R-:W-:-:S05]  /*c670*/  @!P0 IMAD.X R9, RZ, RZ, R4, P1 ;  /* 0x000000ffff098224 */ /* 0x000fca00008e0604 */
[----:B------:R-:W-:-:S05]  /*c680*/  @!P0 MOV R3, R9 ;  /* 0x0000000900038202 */ /* 0x000fca0000000f00 */
[----:B------:R-:W-:Y:S01]  /*c690*/  @!PT LDS RZ, [RZ] ;  /* 0x00000000fffff984 */ /* 0x000fe20000000800 */
[----:B------:R-:W-:Y:S01]  /*c6a0*/  @!PT LDS RZ, [RZ] ;  /* 0x00000000fffff984 */ /* 0x000fe20000000800 */
[----:B------:R-:W-:Y:S01]  /*c6b0*/  @!PT LDS RZ, [RZ] ;  /* 0x00000000fffff984 */ /* 0x000fe20000000800 */
[----:B------:R0:W-:Y:S01]  /*c6c0*/  @!P0 LDGSTS.E.BYPASS.LTC128B.128 [R19+0xdc00], desc[UR48][R2.64], !P3 ;  /* 0x0dc0000002138fae */ /* 0x0001e2000d901d70 */
[----:B------:R-:W-:-:S03]  /*c6d0*/  IMAD.MOV.U32 R13, RZ, RZ, R8 ;  /* 0x000000ffff0d7224 */ /* 0x000fc600078e0008 */
[----:B------:R0:W-:Y:S04]  /*c6e0*/  @!P0 LDGSTS.E.BYPASS.LTC128B.128 [R19+0x10c00], desc[UR48][R2.64+0x40], !P4 ;  /* 0x10c0004002138fae */ /* 0x0001e8000e101d70 */
[----:B------:R0:W-:Y:S01]  /*c6f0*/  @!P0 LDGSTS.E.BYPASS.LTC128B.128 [R19+0x13c00], desc[UR48][R2.64+0x80], !P5 ;  /* 0x13c0008002138fae */ /* 0x0001e2000e901d70 */
[----:B------:R-:W-:Y:S02]  /*c700*/  ISETP.GE.AND P0, PT, R0, UR38, PT ;  /* 0x0000002600007c0c */ /* 0x000fe4000bf06270 */
[----:B------:R-:W-:-:S11]  /*c710*/  MOV R0, R14 ;  /* 0x0000000e00007202 */ /* 0x000fd60000000f00 */
[----:B0-----:R-:W-:Y:S05]  /*c720*/  WARPSYNC.COLLECTIVE R15, `(.L_x_109) ;  /* 0x000000000f087348 */ /* 0x001fea0003c00000 */
[----:B------:R1:W2:Y:S02]  /*c730*/  SHFL.IDX P6, R14, R13, R12, R11 ;  /* 0x0000000c0d0e7389 */ /* 0x0002a400000c000b */
[----:B012---:R-:W-:Y:S01]  /*c740*/  ENDCOLLECTIVE ;  /* 0x000000000000791b */ /* 0x007fe20003800000 */
.L_x_109:
[----:B------:R-:W-:Y:S02]  /*c750*/  IMAD.MOV.U32 R13, RZ, RZ, R7 ;  /* 0x000000ffff0d7224 */ /* 0x000fe400078e0007 */
[----:B------:R-:W-:Y:S01]  /*c760*/  IMAD.MOV.U32 R12, RZ, RZ, 0x1 ;  /* 0x00000001ff0c7424 */ /* 0x000fe200078e00ff */
[----:B------:R-:W-:-:S05]  /*c770*/  @!P0 LEA R14, P1, R20, R14, 0x1 ;  /* 0x0000000e140e8211 */ /* 0x000fca00078208ff */
[----:B------:R-:W-:-:S08]  /*c780*/  @!P0 IMAD.MOV.U32 R2, RZ, RZ, R14 ;  /* 0x000000ffff028224 */ /* 0x000fd000078e000e */
[----:B------:R-:W-:Y:S05]  /*c790*/  WARPSYNC.COLLECTIVE R15, `(.L_x_110) ;  /* 0x000000000f087348 */ /* 0x000fea0003c00000 */
[----:B------:R0:W1:Y:S02]  /*c7a0*/  SHFL.IDX P6, R14, R13, R12, R11 ;  /* 0x0000000c0d0e7389 */ /* 0x00006400000c000b */
[----:B01----:R-:W-:Y:S01]  /*c7b0*/  ENDCOLLECTIVE ;  /* 0x000000000000791b */ /* 0x003fe20003800000 */
.L_x_110:
[----:B------:R-:W-:-:S05]  /*c7c0*/  @!P0 IMAD.X R9, RZ, RZ, R0, P1 ;  /* 0x000000ffff098224 */ /* 0x000fca00008e0600 */
[----:B------:R-:W-:-:S05]  /*c7d0*/  @!P0 MOV R3, R9 ;  /* 0x0000000900038202 */ /* 0x000fca0000000f00 */
[----:B------:R-:W-:Y:S01]  /*c7e0*/  @!PT LDS RZ, [RZ] ;  /* 0x00000000fffff984 */ /* 0x000fe20000000800 */
[----:B------:R-:W-:Y:S01]  /*c7f0*/  @!PT LDS RZ, [RZ] ;  /* 0x00000000fffff984 */ /* 0x000fe20000000800 */
[----:B------:R-:W-:Y:S01]  /*c800*/  @!PT LDS RZ, [RZ] ;  /* 0x00000000fffff984 */ /* 0x000fe20000000800 */
[----:B------:R0:W-:Y:S01]  /*c810*/  @!P0 LDGSTS.E.BYPASS.LTC128B.128 [R19+0xe400], desc[UR48][R2.64], !P3 ;  /* 0x0e40000002138fae */ /* 0x0001e2000d901d70 */
[----:B------:R-:W-:-:S03]  /*c820*/  MOV R13, R8 ;  /* 0x00000008000d7202 */ /* 0x000fc60000000f00 */
[----:B------:R0:W-:Y:S04]  /*c830*/  @!P0 LDGSTS.E.BYPASS.LTC128B.128 [R19+0x11400], desc[UR48][R2.64+0x40], !P4 ;  /* 0x1140004002138fae */ /* 0x0001e8000e101d70 */
[----:B------:R0:W-:Y:S01]  /*c840*/  @!P0 LDGSTS.E.BYPASS.LTC128B.128 [R19+0x14400], desc[UR48][R2.64+0x80], !P5 ;  /* 0x1440008002138fae */ /* 0x0001e2000e901d70 */
[----:B------:R-:W-:-:S07]  /*c850*/  IMAD.MOV.U32 R7, RZ, RZ, R14 ;  /* 0x000000ffff077224 */ /* 0x000fce00078e000e */
[----:B0-----:R-:W-:Y:S05]  /*c860*/  WARPSYNC.COLLECTIVE R15, `(.L_x_111) ;  /* 0x000000000f087348 */ /* 0x001fea0003c00000 */
[----:B------:R1:W2:Y:S02]  /*c870*/  SHFL.IDX P6, R14, R13, R12, R11 ;  /* 0x0000000c0d0e7389 */ /* 0x0002a400000c000b */
[----:B012---:R-:W-:Y:S01]  /*c880*/  ENDCOLLECTIVE ;  /* 0x000000000000791b */ /* 0x007fe20003800000 */
.L_x_111:
[----:B------:R-:W-:Y:S05]  /*c890*/  BRA `(.L_x_112) ;  /* 0xffffffd400647947 */ /* 0x000fea000383ffff */
.L_x_50:
[----:B0-----:R-:W-:-:S04]  /*c8a0*/  IMAD.U32 R3, RZ, RZ, UR37 ;  /* 0x00000025ff037e24 */ /* 0x001fc8000f8e00ff */
[----:B------:R0:W1:Y:S03]  /*c8b0*/  SYNCS.PHASECHK.TRANS64.TRYWAIT P0, [R3+URZ+0x2d820], R0 ;  /* 0x02d82000030075a7 */ /* 0x000066000800017f */
[----:B-1----:R-:W-:Y:S05]  /*c8c0*/  @!P0 NANOSLEEP.SYNCS 0x989680 ;  /* 0x009896800000895d */ /* 0x002fea0003900000 */
[----:B------:R-:W1:Y:S02]  /*c8d0*/  @!P0 SYNCS.PHASECHK.TRANS64 P0, [R3+URZ+0x2d820], R0 ;  /* 0x02d82000030085a7 */ /* 0x000e64000800007f */
[----:B-1----:R-:W-:Y:S05]  /*c8e0*/  @!P0 BRA `(.L_x_50) ;  /* 0xfffffffc00ec8947 */ /* 0x002fea000383ffff */
[----:B------:R-:W-:Y:S05]  /*c8f0*/  BRA `(.L_x_113) ;  /* 0xffffffd400a07947 */ /* 0x000fea000383ffff */
.L_x_54:
[----:B0-----:R0:W1:Y:S02]  /*c900*/  SYNCS.PHASECHK.TRANS64.TRYWAIT P0, [R6+URZ+0x2d840], R0 ;  /* 0x02d84000060075a7 */ /* 0x001064000800017f */
[----:B-1----:R-:W-:Y:S05]  /*c910*/  @!P0 NANOSLEEP.SYNCS 0x989680 ;  /* 0x009896800000895d */ /* 0x002fea0003900000 */
[----:B------:R-:W1:Y:S02]  /*c920*/  @!P0 SYNCS.PHASECHK.TRANS64 P0, [R6+URZ+0x2d840], R0 ;  /* 0x02d84000060085a7 */ /* 0x000e64000800007f */
[----:B-1----:R-:W-:Y:S05]  /*c930*/  @!P0 BRA `(.L_x_54) ;  /* 0xfffffffc00f08947 */ /* 0x002fea000383ffff */
[----:B------:R-:W-:Y:S05]  /*c940*/  BRA `(.L_x_114) ;  /* 0xffffffd800707947 */ /* 0x000fea000383ffff */
.L_x_55:
[----:B------:R-:W-:Y:S01]  /*c950*/  BSSY B1, `(.L_x_115) ;  /* 0x0000008000017945 */ /* 0x000fe20003800000 */
[----:B------:R-:W-:Y:S01]  /*c960*/  IMAD.MOV.U32 R13, RZ, RZ, R19 ;  /* 0x000000ffff0d7224 */ /* 0x000fe200078e0013 */
[----:B------:R-:W-:Y:S01]  /*c970*/  MOV R11, 0x1c1f ;  /* 0x00001c1f000b7802 */ /* 0x000fe20000000f00 */
[----:B------:R-:W-:Y:S02]  /*c980*/  IMAD.MOV.U32 R12, RZ, RZ, RZ ;  /* 0x000000ffff0c7224 */ /* 0x000fe400078e00ff */
[----:B------:R-:W-:-:S07]  /*c990*/  IMAD.MOV.U32 R15, RZ, RZ, -0x1 ;  /* 0xffffffffff0f7424 */ /* 0x000fce00078e00ff */
[----:B------:R-:W-:Y:S05]  /*c9a0*/  WARPSYNC.COLLECTIVE R15, `(.L_x_116) ;  /* 0x000000000f087348 */ /* 0x000fea0003c00000 */
[----:B------:R0:W1:Y:S02]  /*c9b0*/  SHFL.IDX P6, R14, R13, R12, R11 ;  /* 0x0000000c0d0e7389 */ /* 0x00006400000c000b */
[----:B01----:R-:W-:Y:S01]  /*c9c0*/  ENDCOLLECTIVE ;  /* 0x000000000000791b */ /* 0x003fe20003800000 */
.L_x_116:
[----:B------:R-:W-:Y:S05]  /*c9d0*/  BSYNC B1 ;  /* 0x0000000000017941 */ /* 0x000fea0003800000 */
.L_x_115:
[----:B------:R-:W0:Y:S01]  /*c9e0*/  S2R R27, SR_TID.X ;  /* 0x00000000001b7919 */ /* 0x000e220000002100 */
[----:B------:R-:W-:Y:S01]  /*c9f0*/  IMAD.MOV.U32 R13, RZ, RZ, R8 ;  /* 0x000000ffff0d7224 */ /* 0x000fe200078e0008 */
[----:B------:R-:W-:Y:S01]  /*ca00*/  MOV R12, RZ ;  /* 0x000000ff000c7202 */ /* 0x000fe20000000f00 */
[----:B------:R-:W-:Y:S01]  /*ca10*/  IMAD.MOV.U32 R11, RZ, RZ, 0x1c1f ;  /* 0x00001c1fff0b7424 */ /* 0x000fe200078e00ff */
[----:B------:R-:W-:Y:S01]  /*ca20*/  LEA R9, R9, UR37, 0x1 ;  /* 0x0000002509097c11 */ /* 0x000fe2000f8e08ff */
[----:B------:R-:W-:Y:S02]  /*ca30*/  IMAD.MOV.U32 R15, RZ, RZ, -0x1 ;  /* 0xffffffffff0f7424 */ /* 0x000fe400078e00ff */
[----:B------:R-:W-:-:S07]  /*ca40*/  IMAD.MOV.U32 R3, RZ, RZ, R14 ;  /* 0x000000ffff037224 */ /* 0x000fce00078e000e */
[----:B0-----:R-:W-:Y:S05]  /*ca50*/  WARPSYNC.COLLECTIVE R15, `(.L_x_117) ;  /* 0x000000000f087348 */ /* 0x001fea0003c00000 */
[----:B------:R1:W2:Y:S02]  /*ca60*/  SHFL.IDX P6, R14, R13, R12, R11 ;  /* 0x0000000c0d0e7389 */ /* 0x0002a400000c000b */
[----:B012---:R-:W-:Y:S01]  /*ca70*/  ENDCOLLECTIVE ;  /* 0x000000000000791b */ /* 0x007fe20003800000 */
.L_x_117:
[----:B------:R-:W-:Y:S01]  /*ca80*/  IMAD.MOV.U32 R13, RZ, RZ, R19 ;  /* 0x000000ffff0d7224 */ /* 0x000fe200078e0013 */
[----:B------:R-:W-:Y:S01]  /*ca90*/  MOV R12, 0x1 ;  /* 0x00000001000c7802 */ /* 0x000fe20000000f00 */
[----:B------:R-:W-:Y:S01]  /*caa0*/  IMAD.SHL.U32 R27, R27, 0x8, RZ ;  /* 0x000000081b1b7824 */ /* 0x000fe200078e00ff */
[----:B------:R-:W-:-:S07]  /*cab0*/  MOV R2, R14 ;  /* 0x0000000e00027202 */ /* 0x000fce0000000f00 */
[----:B------:R-:W-:Y:S05]  /*cac0*/  WARPSYNC.COLLECTIVE R15, `(.L_x_118) ;  /* 0x000000000f087348 */ /* 0x000fea0003c00000 */
[----:B------:R0:W1:Y:S02]  /*cad0*/  SHFL.IDX P6, R14, R13, R12, R11 ;  /* 0x0000000c0d0e7389 */ /* 0x00006400000c000b */
[----:B01----:R-:W-:Y:S01]  /*cae0*/  ENDCOLLECTIVE ;  /* 0x000000000000791b */ /* 0x003fe20003800000 */
.L_x_118:
[----:B------:R-:W-:-:S05]  /*caf0*/  LOP3.LUT R27, R27, 0x18, RZ, 0xc0, !PT ;  /* 0x000000181b1b7812 */ /* 0x000fca00078ec0ff */
[----:B------:R-:W-:-:S05]  /*cb00*/  IMAD.SHL.U32 R0, R27, 0x2, RZ ;  /* 0x000000021b007824 */ /* 0x000fca00078e00ff */
[----:B------:R-:W-:Y:S01]  /*cb10*/  IADD3 R2, P0, R2, R0, RZ ;  /* 0x0000000002027210 */ /* 0x000fe20007f1e0ff */
[----:B------:R-:W-:-:S04]  /*cb20*/  IMAD.MOV.U32 R13, RZ, RZ, R8 ;  /* 0x000000ffff0d7224 */ /* 0x000fc800078e0008 */
[----:B------:R-:W-:-:S05]  /*cb30*/  IMAD.X R3, RZ, RZ, R3, P0 ;  /* 0x000000ffff037224 */ /* 0x000fca00000e0603 */
[----:B------:R-:W-:Y:S01]  /*cb40*/  @!PT LDS RZ, [RZ] ;  /* 0x00000000fffff984 */ /* 0x000fe20000000800 */
[----:B------:R-:W-:Y:S01]  /*cb50*/  @!PT LDS RZ, [RZ] ;  /* 0x00000000fffff984 */ /* 0x000fe20000000800 */
[----:B------:R-:W-:Y:S01]  /*cb60*/  @!PT LDS RZ, [RZ] ;  /* 0x00000000fffff984 */ /* 0x000fe20000000800 */
[----:B------:R-:W-:Y:S04]  /*cb70*/  LDGSTS.E.BYPASS.LTC128B.128 [R9+0x15400], desc[UR48][R2.64], !P3 ;  /* 0x1540000002097fae */ /* 0x000fe8000d901d70 */
[----:B------:R-:W-:Y:S04]  /*cb80*/  LDGSTS.E.BYPASS.LTC128B.128 [R9+0x17400], desc[UR48][R2.64+0x40], !P2 ;  /* 0x1740004002097fae */ /* 0x000fe8000d101d70 */
[----:B------:R0:W-:Y:S02]  /*cb90*/  LDGSTS.E.BYPASS.LTC128B.128 [R9+0x19400], desc[UR48][R2.64+0x80], !P1 ;  /* 0x1940008002097fae */ /* 0x0001e4000c901d70 */
[----:B0-----:R-:W-:-:S07]  /*cba0*/  IMAD.MOV.U32 R3, RZ, RZ, R14 ;  /* 0x000000ffff037224 */ /* 0x001fce00078e000e */
[----:B------:R-:W-:Y:S05]  /*cbb0*/  WARPSYNC.COLLECTIVE R15, `(.L_x_119) ;  /* 0x000000000f087348 */ /* 0x000fea0003c00000 */
[----:B------:R0:W1:Y:S02]  /*cbc0*/  SHFL.IDX P6, R14, R13, R12, R11 ;  /* 0x0000000c0d0e7389 */ /* 0x00006400000c000b */
[----:B01----:R-:W-:Y:S01]  /*cbd0*/  ENDCOLLECTIVE ;  /* 0x000000000000791b */ /* 0x003fe20003800000 */
.L_x_119:
[----:B------:R-:W-:Y:S02]  /*cbe0*/  IMAD.MOV.U32 R13, RZ, RZ, R19 ;  /* 0x000000ffff0d7224 */ /* 0x000fe400078e0013 */
[----:B------:R-:W-:Y:S02]  /*cbf0*/  IMAD.MOV.U32 R12, RZ, RZ, 0x2 ;  /* 0x00000002ff0c7424 */ /* 0x000fe400078e00ff */
[----:B------:R-:W-:-:S07]  /*cc00*/  IMAD.MOV.U32 R2, RZ, RZ, R14 ;  /* 0x000000ffff027224 */ /* 0x000fce00078e000e */
[----:B------:R-:W-:Y:S05]  /*cc10*/  WARPSYNC.COLLECTIVE R15, `(.L_x_120) ;  /* 0x000000000f087348 */ /* 0x000fea0003c00000 */
[----:B------:R0:W1:Y:S02]  /*cc20*/  SHFL.IDX P6, R14, R13, R12, R11 ;  /* 0x0000000c0d0e7389 */ /* 0x00006400000c000b */
[----:B01----:R-:W-:Y:S01]  /*cc30*/  ENDCOLLECTIVE ;  /* 0x000000000000791b */ /* 0x003fe20003800000 */
.L_x_120:
[----:B------:R-:W-:-:S04]  /*cc40*/  IADD3 R2, P0, R2, R0, RZ ;  /* 0x0000000002027210 */ /* 0x000fc80007f1e0ff */
[----:B------:R-:W-:-:S05]  /*cc50*/  IADD3.X R3, RZ, R3, RZ, P0, !PT ;  /* 0x00000003ff037210 */ /* 0x000fca00007fe4ff */
[----:B------:R-:W-:Y:S01]  /*cc60*/  @!PT LDS RZ, [RZ] ;  /* 0x00000000fffff984 */ /* 0x000fe20000000800 */
[----:B------:R-:W-:Y:S01]  /*cc70*/  @!PT LDS RZ, [RZ] ;  /* 0x00000000fffff984 */ /* 0x000fe20000000800 */
[----:B------:R-:W-:Y:S01]  /*cc80*/  @!PT LDS RZ, [RZ] ;  /* 0x00000000fffff984 */ /* 0x000fe20000000800 */
[----:B------:R0:W-:Y:S01]  /*cc90*/  LDGSTS.E.BYPASS.LTC128B.128 [R9+0x15c00], desc[UR48][R2.64], !P3 ;  /* 0x15c0000002097fae */ /* 0x0001e2000d901d70 */
[----:B------:R-:W-:-:S03]  /*cca0*/  MOV R13, R8 ;  /* 0x00000008000d7202 */ /* 0x000fc60000000f00 */
[----:B------:R0:W-:Y:S04]  /*ccb0*/  LDGSTS.E.BYPASS.LTC128B.128 [R9+0x17c00], desc[UR48][R2.64+0x40], !P2 ;  /* 0x17c0004002097fae */ /* 0x0001e8000d101d70 */
[----:B------:R0:W-:Y:S01]  /*ccc0*/  LDGSTS.E.BYPASS.LTC128B.128 [R9+0x19c00], desc[UR48][R2.64+0x80], !P1 ;  /* 0x19c0008002097fae */ /* 0x0001e2000c901d70 */
[----:B------:R-:W-:-:S07]  /*ccd0*/  IMAD.MOV.U32 R27, RZ, RZ, R14 ;  /* 0x000000ffff1b7224 */ /* 0x000fce00078e000e */
[----:B0-----:R-:W-:Y:S05]  /*cce0*/  WARPSYNC.COLLECTIVE R15, `(.L_x_121) ;  /* 0x000000000f087348 */ /* 0x001fea0003c00000 */
[----:B------:R1:W2:Y:S02]  /*ccf0*/  SHFL.IDX P6, R14, R13, R12, R11 ;  /* 0x0000000c0d0e7389 */ /* 0x0002a400000c000b */
[----:B012---:R-:W-:Y:S01]  /*cd00*/  ENDCOLLECTIVE ;  /* 0x000000000000791b */ /* 0x007fe20003800000 */
.L_x_121:
[----:B------:R-:W-:Y:S01]  /*cd10*/  IMAD.MOV.U32 R13, RZ, RZ, R19 ;  /* 0x000000ffff0d7224 */ /* 0x000fe200078e0013 */
[----:B------:R-:W-:Y:S01]  /*cd20*/  MOV R12, 0x3 ;  /* 0x00000003000c7802 */ /* 0x000fe20000000f00 */
[----:B------:R-:W-:-:S07]  /*cd30*/  IMAD.MOV.U32 R2, RZ, RZ, R14 ;  /* 0x000000ffff027224 */ /* 0x000fce00078e000e */
[----:B------:R-:W-:Y:S05]  /*cd40*/  WARPSYNC.COLLECTIVE R15, `(.L_x_122) ;  /* 0x000000000f087348 */ /* 0x000fea0003c00000 */
[----:B------:R0:W1:Y:S02]  /*cd50*/  SHFL.IDX P6, R14, R13, R12, R11 ;  /* 0x0000000c0d0e7389 */ /* 0x00006400000c000b */
[----:B01----:R-:W-:Y:S01]  /*cd60*/  ENDCOLLECTIVE ;  /* 0x000000000000791b */ /* 0x003fe20003800000 */
.L_x_122:
[----:B------:R-:W-:-:S05]  /*cd70*/  IADD3 R2, P0, R2, R0, RZ ;  /* 0x0000000002027210 */ /* 0x000fca0007f1e0ff */
[----:B------:R-:W-:-:S05]  /*cd80*/  IMAD.X R3, RZ, RZ, R27, P0 ;  /* 0x000000ffff037224 */ /* 0x000fca00000e061b */
[----:B------:R-:W-:Y:S01]  /*cd90*/  @!PT LDS RZ, [RZ] ;  /* 0x00000000fffff984 */ /* 0x000fe20000000800 */
[----:B------:R-:W-:Y:S01]  /*cda0*/  @!PT LDS RZ, [RZ] ;  /* 0x00000000fffff984 */ /* 0x000fe20000000800 */
[----:B------:R-:W-:Y:S01]  /*cdb0*/  @!PT LDS RZ, [RZ] ;  /* 0x00000000fffff984 */ /* 0x000fe20000000800 */
[----:B------:R0:W-:Y:S01]  /*cdc0*/  LDGSTS.E.BYPASS.LTC128B.128 [R9+0x16400], desc[UR48][R2.64], !P3 ;  /* 0x1640000002097fae */ /* 0x0001e2000d901d70 */
[----:B------:R-:W-:-:S03]  /*cdd0*/  IMAD.MOV.U32 R13, RZ, RZ, R8 ;  /* 0x000000ffff0d7224 */ /* 0x000fc600078e0008 */
[----:B------:R0:W-:Y:S04]  /*cde0*/  LDGSTS.E.BYPASS.LTC128B.128 [R9+0x18400], desc[UR48][R2.64+0x40], !P2 ;  /* 0x1840004002097fae */ /* 0x0001e8000d101d70 */
[----:B------:R0:W-:Y:S01]  /*cdf0*/  LDGSTS.E.BYPASS.LTC128B.128 [R9+0x1a400], desc[UR48][R2.64+0x80], !P1 ;  /* 0x1a40008002097fae */ /* 0x0001e2000c901d70 */
[----:B------:R-:W-:-:S07]  /*ce00*/  IMAD.MOV.U32 R27, RZ, RZ, R14 ;  /* 0x000000ffff1b7224 */ /* 0x000fce00078e000e */
[----:B0-----:R-:W-:Y:S05]  /*ce10*/  WARPSYNC.COLLECTIVE R15, `(.L_x_123) ;  /* 0x000000000f087348 */ /* 0x001fea0003c00000 */
[----:B------:R1:W2:Y:S02]  /*ce20*/  SHFL.IDX P6, R14, R13, R12, R11 ;  /* 0x0000000c0d0e7389 */ /* 0x0002a400000c000b */
[----:B012---:R-:W-:Y:S01]  /*ce30*/  ENDCOLLECTIVE ;  /* 0x000000000000791b */ /* 0x007fe20003800000 */
.L_x_123:
[----:B------:R-:W-:Y:S01]  /*ce40*/  IMAD.MOV.U32 R2, RZ, RZ, R14 ;  /* 0x000000ffff027224 */ /* 0x000fe200078e000e */
[----:B------:R-:W-:Y:S06]  /*ce50*/  BRA `(.L_x_124) ;  /* 0xffffffd800047947 */ /* 0x000fec000383ffff */
.L_x_60:
[----:B-1----:R1:W2:Y:S02]  /*ce60*/  SYNCS.PHASECHK.TRANS64.TRYWAIT P0, [R6+URZ+0x2d860], R2 ;  /* 0x02d86002060075a7 */ /* 0x0022a4000800017f */
[----:B--2---:R-:W-:Y:S05]  /*ce70*/  @!P0 NANOSLEEP.SYNCS 0x989680 ;  /* 0x009896800000895d */ /* 0x004fea0003900000 */
[----:B------:R-:W2:Y:S02]  /*ce80*/  @!P0 SYNCS.PHASECHK.TRANS64 P0, [R6+URZ+0x2d860], R2 ;  /* 0x02d86002060085a7 */ /* 0x000ea4000800007f */
[----:B--2---:R-:W-:Y:S05]  /*ce90*/  @!P0 BRA `(.L_x_60) ;  /* 0xfffffffc00f08947 */ /* 0x004fea000383ffff */
[----:B------:R-:W-:Y:S05]  /*cea0*/  BRA `(.L_x_125) ;  /* 0xffffffd800647947 */ /* 0x000fea000383ffff */
.L_x_61:
        /* <DEDUP_REMOVED lines=8> */
.L_x_127:
[----:B------:R-:W-:Y:S05]  /*cf30*/  BSYNC B1 ;  /* 0x0000000000017941 */ /* 0x000fea0003800000 */
.L_x_126:
[----:B------:R-:W-:Y:S01]  /*cf40*/  IMAD.MOV.U32 R13, RZ, RZ, R17 ;  /* 0x000000ffff0d7224 */ /* 0x000fe200078e0011 */
[----:B------:R-:W-:Y:S01]  /*cf50*/  MOV R15, 0xffffffff ;  /* 0xffffffff000f7802 */ /* 0x000fe20000000f00 */
[----:B------:R-:W-:Y:S01]  /*cf60*/  IMAD.MOV.U32 R12, RZ, RZ, RZ ;  /* 0x000000ffff0c7224 */ /* 0x000fe200078e00ff */
[----:B------:R-:W-:Y:S01]  /*cf70*/  MOV R3, R14 ;  /* 0x0000000e00037202 */ /* 0x000fe20000000f00 */
[----:B------:R-:W-:Y:S01]  /*cf80*/  IMAD.MOV.U32 R11, RZ, RZ, 0x1c1f ;  /* 0x00001c1fff0b7424 */ /* 0x000fe200078e00ff */
[----:B------:R-:W-:-:S07]  /*cf90*/  LEA R7, R7, UR37, 0x1 ;  /* 0x0000002507077c11 */ /* 0x000fce000f8e08ff */
[----:B------:R-:W-:Y:S05]  /*cfa0*/  WARPSYNC.COLLECTIVE R15, `(.L_x_128) ;  /* 0x000000000f087348 */ /* 0x000fea0003c00000 */
[----:B------:R0:W1:Y:S02]  /*cfb0*/  SHFL.IDX P6, R14, R13, R12, R11 ;  /* 0x0000000c0d0e7389 */ /* 0x00006400000c000b */
[----:B01----:R-:W-:Y:S01]  /*cfc0*/  ENDCOLLECTIVE ;  /* 0x000000000000791b */ /* 0x003fe20003800000 */
.L_x_128:
[----:B------:R-:W-:Y:S01]  /*cfd0*/  IMAD.MOV.U32 R13, RZ, RZ, R18 ;  /* 0x000000ffff0d7224 */ /* 0x000fe200078e0012 */
[----:B------:R-:W-:Y:S01]  /*cfe0*/  MOV R12, 0x1 ;  /* 0x00000001000c7802 */ /* 0x000fe20000000f00 */
[----:B------:R-:W-:-:S07]  /*cff0*/  IMAD.MOV.U32 R2, RZ, RZ, R14 ;  /* 0x000000ffff027224 */ /* 0x000fce00078e000e */
[----:B------:R-:W-:Y:S05]  /*d000*/  WARPSYNC.COLLECTIVE R15, `(.L_x_129) ;  /* 0x000000000f087348 */ /* 0x000fea0003c00000 */
[----:B------:R0:W1:Y:S02]  /*d010*/  SHFL.IDX P6, R14, R13, R12, R11 ;  /* 0x0000000c0d0e7389 */ /* 0x00006400000c000b */
[----:B01----:R-:W-:Y:S01]  /*d020*/  ENDCOLLECTIVE ;  /* 0x000000000000791b */ /* 0x003fe20003800000 */
.L_x_129:
[----:B------:R-:W-:-:S05]  /*d030*/  IADD3 R2, P0, R2, R0, RZ ;  /* 0x0000000002027210 */ /* 0x000fca0007f1e0ff */
[----:B------:R-:W-:Y:S01]  /*d040*/  IMAD.X R3, RZ, RZ, R3, P0 ;  /* 0x000000ffff037224 */ /* 0x000fe200000e0603 */
[----:B------:R-:W-:Y:S01]  /*d050*/  ISETP.LT.OR P0, PT, R8, 0x1, P3 ;  /* 0x000000010800780c */ /* 0x000fe20001f01670 */
[----:B------:R-:W-:-:S12]  /*d060*/  IMAD.MOV.U32 R13, RZ, RZ, R17 ;  /* 0x000000ffff0d7224 */ /* 0x000fd800078e0011 */
[----:B------:R-:W-:Y:S01]  /*d070*/  @!PT LDS RZ, [RZ] ;  /* 0x00000000fffff984 */ /* 0x000fe20000000800 */
[----:B------:R-:W-:Y:S01]  /*d080*/  @!PT LDS RZ, [RZ] ;  /* 0x00000000fffff984 */ /* 0x000fe20000000800 */
[----:B------:R-:W-:Y:S01]  /*d090*/  @!PT LDS RZ, [RZ] ;  /* 0x00000000fffff984 */ /* 0x000fe20000000800 */
[----:B------:R-:W-:Y:S01]  /*d0a0*/  LDGSTS.E.BYPASS.LTC128B.128 [R7+0x400], desc[UR48][R2.64], !P0 ;  /* 0x0040000002077fae */ /* 0x000fe2000c101d70 */
[----:B------:R-:W-:-:S13]  /*d0b0*/  ISETP.LT.OR P0, PT, R8, 0x1, P2 ;  /* 0x000000010800780c */ /* 0x000fda0001701670 */
[----:B------:R-:W-:Y:S01]  /*d0c0*/  LDGSTS.E.BYPASS.LTC128B.128 [R7+0x2400], desc[UR48][R2.64+0x40], !P0 ;  /* 0x0240004002077fae */ /* 0x000fe2000c101d70 */
[----:B------:R-:W-:-:S13]  /*d0d0*/  ISETP.LT.OR P0, PT, R8, 0x1, P1 ;  /* 0x000000010800780c */ /* 0x000fda0000f01670 */
[----:B------:R0:W-:Y:S02]  /*d0e0*/  LDGSTS.E.BYPASS.LTC128B.128 [R7+0x4400], desc[UR48][R2.64+0x80], !P0 ;  /* 0x0440008002077fae */ /* 0x0001e4000c101d70 */
[----:B0-----:R-:W-:-:S07]  /*d0f0*/  IMAD.MOV.U32 R3, RZ, RZ, R14 ;  /* 0x000000ffff037224 */ /* 0x001fce00078e000e */
[----:B------:R-:W-:Y:S05]  /*d100*/  WARPSYNC.COLLECTIVE R15, `(.L_x_130) ;  /* 0x000000000f087348 */ /* 0x000fea0003c00000 */
[----:B------:R0:W1:Y:S02]  /*d110*/  SHFL.IDX P6, R14, R13, R12, R11 ;  /* 0x0000000c0d0e7389 */ /* 0x00006400000c000b */
[----:B01----:R-:W-:Y:S01]  /*d120*/  ENDCOLLECTIVE ;  /* 0x000000000000791b */ /* 0x003fe20003800000 */
.L_x_130:
[----:B------:R-:W-:Y:S02]  /*d130*/  IMAD.MOV.U32 R13, RZ, RZ, R18 ;  /* 0x000000ffff0d7224 */ /* 0x000fe400078e0012 */
[----:B------:R-:W-:Y:S02]  /*d140*/  IMAD.MOV.U32 R12, RZ, RZ, 0x2 ;  /* 0x00000002ff0c7424 */ /* 0x000fe400078e00ff */
[----:B------:R-:W-:-:S07]  /*d150*/  IMAD.MOV.U32 R2, RZ, RZ, R14 ;  /* 0x000000ffff027224 */ /* 0x000fce00078e000e */
[----:B------:R-:W-:Y:S05]  /*d160*/  WARPSYNC.COLLECTIVE R15, `(.L_x_131) ;  /* 0x000000000f087348 */ /* 0x000fea0003c00000 */
[----:B------:R0:W1:Y:S02]  /*d170*/  SHFL.IDX P6, R14, R13, R12, R11 ;  /* 0x0000000c0d0e7389 */ /* 0x00006400000c000b */
[----:B01----:R-:W-:Y:S01]  /*d180*/  ENDCOLLECTIVE ;  /* 0x000000000000791b */ /* 0x003fe20003800000 */
.L_x_131:
[----:B------:R-:W-:-:S04]  /*d190*/  IADD3 R2, P0, R2, R0, RZ ;  /* 0x0000000002027210 */ /* 0x000fc80007f1e0ff */
[----:B------:R-:W-:Y:S02]  /*d1a0*/  IADD3.X R3, RZ, R3, RZ, P0, !PT ;  /* 0x00000003ff037210 */ /* 0x000fe400007fe4ff */
[----:B------:R-:W-:Y:S02]  /*d1b0*/  ISETP.LT.OR P0, PT, R8, 0x21, P3 ;  /* 0x000000210800780c */ /* 0x000fe40001f01670 */
[----:B------:R-:W-:-:S11]  /*d1c0*/  MOV R13, R17 ;  /* 0x00000011000d7202 */ /* 0x000fd60000000f00 */
        /* <DEDUP_REMOVED lines=12> */
.L_x_132:
[----:B------:R-:W-:Y:S01]  /*d290*/  IMAD.MOV.U32 R13, RZ, RZ, R18 ;  /* 0x000000ffff0d7224 */ /* 0x000fe200078e0012 */
[----:B------:R-:W-:Y:S01]  /*d2a0*/  MOV R12, 0x3 ;  /* 0x00000003000c7802 */ /* 0x000fe20000000f00 */
[----:B------:R-:W-:-:S07]  /*d2b0*/  IMAD.MOV.U32 R2, RZ, RZ, R14 ;  /* 0x000000ffff027224 */ /* 0x000fce00078e000e */
[----:B------:R-:W-:Y:S05]  /*d2c0*/  WARPSYNC.COLLECTIVE R15, `(.L_x_133) ;  /* 0x000000000f087348 */ /* 0x000fea0003c00000 */
[----:B------:R0:W1:Y:S02]  /*d2d0*/  SHFL.IDX P6, R14, R13, R12, R11 ;  /* 0x0000000c0d0e7389 */ /* 0x00006400000c000b */
[----:B01----:R-:W-:Y:S01]  /*d2e0*/  ENDCOLLECTIVE ;  /* 0x000000000000791b */ /* 0x003fe20003800000 */
.L_x_133:
[----:B------:R-:W-:-:S05]  /*d2f0*/  IADD3 R2, P0, R2, R0, RZ ;  /* 0x0000000002027210 */ /* 0x000fca0007f1e0ff */
[----:B------:R-:W-:Y:S01]  /*d300*/  IMAD.X R3, RZ, RZ, R3, P0 ;  /* 0x000000ffff037224 */ /* 0x000fe200000e0603 */
[----:B------:R-:W-:Y:S01]  /*d310*/  ISETP.LT.OR P0, PT, R8, 0x41, P3 ;  /* 0x000000410800780c */ /* 0x000fe20001f01670 */
[----:B------:R-:W-:-:S12]  /*d320*/  IMAD.MOV.U32 R13, RZ, RZ, R17 ;  /* 0x000000ffff0d7224 */ /* 0x000fd800078e0011 */
[----:B------:R-:W-:Y:S01]  /*d330*/  @!PT LDS RZ, [RZ] ;  /* 0x00000000fffff984 */ /* 0x000fe20000000800 */
[----:B------:R-:W-:Y:S01]  /*d340*/  @!PT LDS RZ, [RZ] ;  /* 0x00000000fffff984 */ /* 0x000fe20000000800 */
[----:B------:R-:W-:Y:S01]  /*d350*/  @!PT LDS RZ, [RZ] ;  /* 0x00000000fffff984 */ /* 0x000fe20000000800 */
[----:B------:R0:W-:Y:S01]  /*d360*/  LDGSTS.E.BYPASS.LTC128B.128 [R7+0x1400], desc[UR48][R2.64], !P0 ;  /* 0x0140000002077fae */ /* 0x0001e2000c101d70 */
[----:B------:R-:W-:Y:S01]  /*d370*/  ISETP.LT.OR P0, PT, R8, 0x41, P2 ;  /* 0x000000410800780c */ /* 0x000fe20001701670 */
[----:B------:R-:W-:-:S12]  /*d380*/  IMAD.MOV.U32 R18, RZ, RZ, R14 ;  /* 0x000000ffff127224 */ /* 0x000fd800078e000e */
[----:B0-----:R-:W-:Y:S05]  /*d390*/  WARPSYNC.COLLECTIVE R15, `(.L_x_134) ;  /* 0x000000000f087348 */ /* 0x001fea0003c00000 */
[----:B------:R1:W2:Y:S02]  /*d3a0*/  SHFL.IDX P6, R14, R13, R12, R11 ;  /* 0x0000000c0d0e7389 */ /* 0x0002a400000c000b */
[----:B012---:R-:W-:Y:S01]  /*d3b0*/  ENDCOLLECTIVE ;  /* 0x000000000000791b */ /* 0x007fe20003800000 */
.L_x_134:
[----:B------:R-:W-:Y:S01]  /*d3c0*/  @!PT LDS RZ, [RZ] ;  /* 0x00000000fffff984 */ /* 0x000fe20000000800 */
[----:B------:R-:W-:Y:S01]  /*d3d0*/  @!PT LDS RZ, [RZ] ;  /* 0x00000000fffff984 */ /* 0x000fe20000000800 */
[----:B------:R-:W-:Y:S01]  /*d3e0*/  @!PT LDS RZ, [RZ] ;  /* 0x00000000fffff984 */ /* 0x000fe20000000800 */
[----:B------:R-:W-:Y:S01]  /*d3f0*/  LDGSTS.E.BYPASS.LTC128B.128 [R7+0x3400], desc[UR48][R2.64+0x40], !P0 ;  /* 0x0340004002077fae */ /* 0x000fe2000c101d70 */
[----:B------:R-:W-:-:S13]  /*d400*/  ISETP.LT.OR P0, PT, R8, 0x41, P1 ;  /* 0x000000410800780c */ /* 0x000fda0000f01670 */
[----:B------:R0:W-:Y:S02]  /*d410*/  LDGSTS.E.BYPASS.LTC128B.128 [R7+0x5400], desc[UR48][R2.64+0x80], !P0 ;  /* 0x0540008002077fae */ /* 0x0001e4000c101d70 */
[----:B0-----:R-:W-:Y:S01]  /*d420*/  IMAD.MOV.U32 R2, RZ, RZ, R14 ;  /* 0x000000ffff027224 */ /* 0x001fe200078e000e */
[----:B------:R-:W-:Y:S06]  /*d430*/  BRA `(.L_x_135) ;  /* 0xffffffd400bc7947 */ /* 0x000fec000383ffff */
.L_x_67:
[----:B0-----:R0:W1:Y:S02]  /*d440*/  SYNCS.PHASECHK.TRANS64.TRYWAIT P0, [R4+URZ+0x2d860], R3 ;  /* 0x02d86003040075a7 */ /* 0x001064000800017f */
[----:B-1----:R-:W-:Y:S05]  /*d450*/  @!P0 NANOSLEEP.SYNCS 0x989680 ;  /* 0x009896800000895d */ /* 0x002fea0003900000 */
[----:B------:R-:W1:Y:S02]  /*d460*/  @!P0 SYNCS.PHASECHK.TRANS64 P0, [R4+URZ+0x2d860], R3 ;  /* 0x02d86003040085a7 */ /* 0x000e64000800007f */
[----:B-1----:R-:W-:Y:S05]  /*d470*/  @!P0 BRA `(.L_x_67) ;  /* 0xfffffffc00f08947 */ /* 0x002fea000383ffff */
[----:B------:R-:W-:Y:S05]  /*d480*/  BRA `(.L_x_136) ;  /* 0xffffffd8009c7947 */ /* 0x000fea000383ffff */
.L_x_68:
[----:B------:R-:W-:Y:S01]  /*d490*/  BSSY B0, `(.L_x_137) ;  /* 0x0000008000007945 */ /* 0x000fe20003800000 */
[----:B------:R-:W-:Y:S01]  /*d4a0*/  MOV R13, R18 ;  /* 0x00000012000d7202 */ /* 0x000fe20000000f00 */
[----:B------:R-:W-:Y:S02]  /*d4b0*/  IMAD.MOV.U32 R12, RZ, RZ, RZ ;  /* 0x000000ffff0c7224 */ /* 0x000fe400078e00ff */
[----:B------:R-:W-:Y:S02]  /*d4c0*/  IMAD.MOV.U32 R11, RZ, RZ, 0x1c1f ;  /* 0x00001c1fff0b7424 */ /* 0x000fe400078e00ff */
[----:B------:R-:W-:-:S07]  /*d4d0*/  IMAD.MOV.U32 R15, RZ, RZ, -0x1 ;  /* 0xffffffffff0f7424 */ /* 0x000fce00078e00ff */
[----:B0-----:R-:W-:Y:S05]  /*d4e0*/  WARPSYNC.COLLECTIVE R15, `(.L_x_138) ;  /* 0x000000000f087348 */ /* 0x001fea0003c00000 */
[----:B------:R1:W2:Y:S02]  /*d4f0*/  SHFL.IDX P6, R14, R13, R12, R11 ;  /* 0x0000000c0d0e7389 */ /* 0x0002a400000c000b */
[----:B012---:R-:W-:Y:S01]  /*d500*/  ENDCOLLECTIVE ;  /* 0x000000000000791b */ /* 0x007fe20003800000 */
.L_x_138:
[----:B------:R-:W-:Y:S05]  /*d510*/  BSYNC B0 ;  /* 0x0000000000007941 */ /* 0x000fea0003800000 */
.L_x_137:
[----:B------:R-:W0:Y:S01]  /*d520*/  S2R R2, SR_TID.X ;  /* 0x0000000000027919 */ /* 0x000e220000002100 */
[----:B------:R-:W-:Y:S01]  /*d530*/  IMAD.MOV.U32 R13, RZ, RZ, R17 ;  /* 0x000000ffff0d7224 */ /* 0x000fe200078e0011 */
[----:B------:R-:W-:Y:S01]  /*d540*/  MOV R0, R14 ;  /* 0x0000000e00007202 */ /* 0x000fe20000000f00 */
[----:B------:R-:W-:Y:S02]  /*d550*/  IMAD.MOV.U32 R12, RZ, RZ, RZ ;  /* 0x000000ffff0c7224 */ /* 0x000fe400078e00ff */
[----:B------:R-:W-:Y:S02]  /*d560*/  IMAD.MOV.U32 R11, RZ, RZ, 0x1c1f ;  /* 0x00001c1fff0b7424 */ /* 0x000fe400078e00ff */
[----:B------:R-:W-:-:S07]  /*d570*/  IMAD.MOV.U32 R15, RZ, RZ, -0x1 ;  /* 0xffffffffff0f7424 */ /* 0x000fce00078e00ff */
[----:B0-----:R-:W-:Y:S05]  /*d580*/  WARPSYNC.COLLECTIVE R15, `(.L_x_139) ;  /* 0x000000000f087348 */ /* 0x001fea0003c00000 */
[----:B------:R1:W2:Y:S02]  /*d590*/  SHFL.IDX P6, R14, R13, R12, R11 ;  /* 0x0000000c0d0e7389 */ /* 0x0002a400000c000b */
[----:B012---:R-:W-:Y:S01]  /*d5a0*/  ENDCOLLECTIVE ;  /* 0x000000000000791b */ /* 0x007fe20003800000 */
.L_x_139:
[----:B------:R-:W-:Y:S01]  /*d5b0*/  MOV R13, R18 ;  /* 0x00000012000d7202 */ /* 0x000fe20000000f00 */
[----:B------:R-:W-:Y:S01]  /*d5c0*/  IMAD.MOV.U32 R12, RZ, RZ, 0x1 ;  /* 0x00000001ff0c7424 */ /* 0x000fe200078e00ff */
[----:B------:R-:W-:-:S04]  /*d5d0*/  SHF.L.U32 R2, R2, 0x3, RZ ;  /* 0x0000000302027819 */ /* 0x000fc800000006ff */
[----:B------:R-:W-:-:S05]  /*d5e0*/  LOP3.LUT R2, R2, 0x18, RZ, 0xc0, !PT ;  /* 0x0000001802027812 */ /* 0x000fca00078ec0ff */
[----:B------:R-:W-:-:S05]  /*d5f0*/  IMAD.SHL.U32 R6, R2, 0x2, RZ ;  /* 0x0000000202067824 */ /* 0x000fca00078e00ff */
[----:B------:R-:W-:-:S13]  /*d600*/  IADD3 R2, P0, R14, R6, RZ ;  /* 0x000000060e027210 */ /* 0x000fda0007f1e0ff */
[----:B------:R-:W-:Y:S05]  /*d610*/  WARPSYNC.COLLECTIVE R15, `(.L_x_140) ;  /* 0x000000000f087348 */ /* 0x000fea0003c00000 */
[----:B------:R0:W1:Y:S02]  /*d620*/  SHFL.IDX P6, R14, R13, R12, R11 ;  /* 0x0000000c0d0e7389 */ /* 0x00006400000c000b */
[----:B01----:R-:W-:Y:S01]  /*d630*/  ENDCOLLECTIVE ;  /* 0x000000000000791b */ /* 0x003fe20003800000 */
.L_x_140:
[----:B------:R-:W-:Y:S01]  /*d640*/  IMAD.X R3, RZ, RZ, R0, P0 ;  /* 0x000000ffff037224 */ /* 0x000fe200000e0600 */
[----:B------:R-:W-:Y:S02]  /*d650*/  ISETP.LT.OR P0, PT, R5, 0x1, P3 ;  /* 0x000000010500780c */ /* 0x000fe40001f01670 */
[----:B------:R-:W-:Y:S01]  /*d660*/  LEA R0, R7, UR37, 0x1 ;  /* 0x0000002507007c11 */ /* 0x000fe2000f8e08ff */
[----:B------:R-:W-:-:S10]  /*d670*/  IMAD.MOV.U32 R13, RZ, RZ, R17 ;  /* 0x000000ffff0d7224 */ /* 0x000fd400078e0011 */
        /* <DEDUP_REMOVED lines=12> */
.L_x_141:
[----:B------:R-:W-:Y:S02]  /*d740*/  IMAD.MOV.U32 R13, RZ, RZ, R18 ;  /* 0x000000ffff0d7224 */ /* 0x000fe400078e0012 */
[----:B------:R-:W-:Y:S01]  /*d750*/  IMAD.MOV.U32 R12, RZ, RZ, 0x2 ;  /* 0x00000002ff0c7424 */ /* 0x000fe200078e00ff */
[----:B------:R-:W-:-:S13]  /*d760*/  IADD3 R2, P0, R14, R6, RZ ;  /* 0x000000060e027210 */ /* 0x000fda0007f1e0ff */
[----:B------:R-:W-:Y:S05]  /*d770*/  WARPSYNC.COLLECTIVE R15, `(.L_x_142) ;  /* 0x000000000f087348 */ /* 0x000fea0003c00000 */
[----:B------:R0:W1:Y:S02]  /*d780*/  SHFL.IDX P6, R14, R13, R12, R11 ;  /* 0x0000000c0d0e7389 */ /* 0x00006400000c000b */
[----:B01----:R-:W-:Y:S01]  /*d790*/  ENDCOLLECTIVE ;  /* 0x000000000000791b */ /* 0x003fe20003800000 */
.L_x_142:
        /* <DEDUP_REMOVED lines=15> */
.L_x_143:
[----:B------:R-:W-:Y:S02]  /*d890*/  IMAD.MOV.U32 R13, RZ, RZ, R18 ;  /* 0x000000ffff0d7224 */ /* 0x000fe400078e0012 */
[----:B------:R-:W-:Y:S01]  /*d8a0*/  IMAD.MOV.U32 R12, RZ, RZ, 0x3 ;  /* 0x00000003ff0c7424 */ /* 0x000fe200078e00ff */
[----:B------:R-:W-:-:S13]  /*d8b0*/  IADD3 R2, P0, R14, R6, RZ ;  /* 0x000000060e027210 */ /* 0x000fda0007f1e0ff */
[----:B------:R-:W-:Y:S05]  /*d8c0*/  WARPSYNC.COLLECTIVE R15, `(.L_x_144) ;  /* 0x000000000f087348 */ /* 0x000fea0003c00000 */
[----:B------:R0:W1:Y:S02]  /*d8d0*/  SHFL.IDX P6, R14, R13, R12, R11 ;  /* 0x0000000c0d0e7389 */ /* 0x00006400000c000b */
[----:B01----:R-:W-:Y:S01]  /*d8e0*/  ENDCOLLECTIVE ;  /* 0x000000000000791b */ /* 0x003fe20003800000 */
.L_x_144:
[----:B------:R-:W-:Y:S01]  /*d8f0*/  IMAD.X R3, RZ, RZ, R3, P0 ;  /* 0x000000ffff037224 */ /* 0x000fe200000e0603 */
[----:B------:R-:W-:Y:S01]  /*d900*/  ISETP.LT.OR P0, PT, R5, 0x41, P3 ;  /* 0x000000410500780c */ /* 0x000fe20001f01670 */
[----:B------:R-:W-:-:S12]  /*d910*/  IMAD.MOV.U32 R13, RZ, RZ, R17 ;  /* 0x000000ffff0d7224 */ /* 0x000fd800078e0011 */
[----:B------:R-:W-:Y:S01]  /*d920*/  @!PT LDS RZ, [RZ] ;  /* 0x00000000fffff984 */ /* 0x000fe20000000800 */
[----:B------:R-:W-:Y:S01]  /*d930*/  @!PT LDS RZ, [RZ] ;  /* 0x00000000fffff984 */ /* 0x000fe20000000800 */
[----:B------:R-:W-:Y:S01]  /*d940*/  @!PT LDS RZ, [RZ] ;  /* 0x00000000fffff984 */ /* 0x000fe20000000800 */
[----:B------:R0:W-:Y:S01]  /*d950*/  LDGSTS.E.BYPASS.LTC128B.128 [R0+0x1400], desc[UR48][R2.64], !P0 ;  /* 0x0140000002007fae */ /* 0x0001e2000c101d70 */
[----:B------:R-:W-:Y:S02]  /*d960*/  ISETP.LT.OR P0, PT, R5, 0x41, P2 ;  /* 0x000000410500780c */ /* 0x000fe40001701670 */
[----:B------:R-:W-:-:S11]  /*d970*/  MOV R7, R14 ;  /* 0x0000000e00077202 */ /* 0x000fd60000000f00 */
[----:B0-----:R-:W-:Y:S05]  /*d980*/  WARPSYNC.COLLECTIVE R15, `(.L_x_145) ;  /* 0x000000000f087348 */ /* 0x001fea0003c00000 */
[----:B------:R1:W2:Y:S02]  /*d990*/  SHFL.IDX P6, R14, R13, R12, R11 ;  /* 0x0000000c0d0e7389 */ /* 0x0002a400000c000b */
[----:B012---:R-:W-:Y:S01]  /*d9a0*/  ENDCOLLECTIVE ;  /* 0x000000000000791b */ /* 0x007fe20003800000 */
.L_x_145:
[----:B------:R-:W-:Y:S01]  /*d9b0*/  @!PT LDS RZ, [RZ] ;  /* 0x00000000fffff984 */ /* 0x000fe20000000800 */
[----:B------:R-:W-:Y:S01]  /*d9c0*/  @!PT LDS RZ, [RZ] ;  /* 0x00000000fffff984 */ /* 0x000fe20000000800 */
[----:B------:R-:W-:Y:S01]  /*d9d0*/  @!PT LDS RZ, [RZ] ;  /* 0x00000000fffff984 */ /* 0x000fe20000000800 */
[----:B------:R0:W-:Y:S01]  /*d9e0*/  LDGSTS.E.BYPASS.LTC128B.128 [R0+0x3400], desc[UR48][R2.64+0x40], !P0 ;  /* 0x0340004002007fae */ /* 0x0001e2000c101d70 */
[----:B------:R-:W-:-:S13]  /*d9f0*/  ISETP.LT.OR P0, PT, R5, 0x41, P1 ;  /* 0x000000410500780c */ /* 0x000fda0000f01670 */
[----:B------:R0:W-:Y:S01]  /*da00*/  LDGSTS.E.BYPASS.LTC128B.128 [R0+0x5400], desc[UR48][R2.64+0x80], !P0 ;  /* 0x0540008002007fae */ /* 0x0001e2000c101d70 */
[----:B------:R-:W-:Y:S05]  /*da10*/  BRA `(.L_x_146) ;  /* 0xffffffd400f87947 */ /* 0x000fea000383ffff */
.L_x_73:
[----:B0-----:R0:W1:Y:S02]  /*da20*/  SYNCS.PHASECHK.TRANS64.TRYWAIT P0, [R4+URZ+0x2d820], R0 ;  /* 0x02d82000040075a7 */ /* 0x001064000800017f */
[----:B-1----:R-:W-:Y:S05]  /*da30*/  @!P0 NANOSLEEP.SYNCS 0x989680 ;  /* 0x009896800000895d */ /* 0x002fea0003900000 */
[----:B------:R-:W1:Y:S02]  /*da40*/  @!P0 SYNCS.PHASECHK.TRANS64 P0, [R4+URZ+0x2d820], R0 ;  /* 0x02d82000040085a7 */ /* 0x000e64000800007f */
[----:B-1----:R-:W-:Y:S05]  /*da50*/  @!P0 BRA `(.L_x_73) ;  /* 0xfffffffc00f08947 */ /* 0x002fea000383ffff */
[----:B------:R-:W-:Y:S05]  /*da60*/  BRA `(.L_x_147) ;  /* 0xffffffd800a07947 */ /* 0x000fea000383ffff */
.L_x_74:
[----:B------:R-:W1:Y:S01]  /*da70*/  S2R R2, SR_TID.X ;  /* 0x0000000000027919 */ /* 0x000e620000002100 */
[----:B------:R-:W-:Y:S01]  /*da80*/  BSSY B0, `(.L_x_148) ;  /* 0x000000a000007945 */ /* 0x000fe20003800000 */
[----:B------:R-:W-:Y:S01]  /*da90*/  IMAD.MOV.U32 R12, RZ, RZ, RZ ;  /* 0x000000ffff0c7224 */ /* 0x000fe200078e00ff */
[----:B------:R-:W-:Y:S01]  /*daa0*/  MOV R11, 0x1f ;  /* 0x0000001f000b7802 */ /* 0x000fe20000000f00 */
[----:B------:R-:W-:Y:S01]  /*dab0*/  IMAD.MOV.U32 R15, RZ, RZ, -0x1 ;  /* 0xffffffffff0f7424 */ /* 0x000fe200078e00ff */
[----:B-1----:R-:W-:-:S04]  /*dac0*/  SHF.R.U32.HI R2, RZ, 0x5, R2 ;  /* 0x00000005ff027819 */ /* 0x002fc80000011602 */
[----:B------:R-:W-:-:S05]  /*dad0*/  LOP3.LUT R2, R2, 0x3, RZ, 0xc0, !PT ;  /* 0x0000000302027812 */ /* 0x000fca00078ec0ff */
[----:B------:R-:W-:-:S07]  /*dae0*/  IMAD.MOV.U32 R13, RZ, RZ, R2 ;  /* 0x000000ffff0d7224 */ /* 0x000fce00078e0002 */
[----:B0-----:R-:W-:Y:S05]  /*daf0*/  WARPSYNC.COLLECTIVE R15, `(.L_x_149) ;  /* 0x000000000f087348 */ /* 0x001fea0003c00000 */
[----:B------:R1:W2:Y:S02]  /*db00*/  SHFL.IDX P6, R14, R13, R12, R11 ;  /* 0x0000000c0d0e7389 */ /* 0x0002a400000c000b */
[----:B012---:R-:W-:Y:S01]  /*db10*/  ENDCOLLECTIVE ;  /* 0x000000000000791b */ /* 0x007fe20003800000 */
.L_x_149:
[----:B------:R-:W-:Y:S05]  /*db20*/  BSYNC B0 ;  /* 0x0000000000007941 */ /* 0x000fea0003800000 */
.L_x_148:
[----:B------:R-:W-:Y:S05]  /*db30*/  BRA `(.L_x_150) ;  /* 0xffffffd800887947 */ /* 0x000fea000383ffff */
.L_x_77:
[----:B------:R-:W-:Y:S01]  /*db40*/  BSSY B1, `(.L_x_151) ;  /* 0x0000006000017945 */ /* 0x000fe20003800000 */
[----:B------:R-:W-:-:S07]  /*db50*/  IMAD.MOV.U32 R15, RZ, RZ, -0x1 ;  /* 0xffffffffff0f7424 */ /* 0x000fce00078e00ff */
[----:B0-----:R-:W-:Y:S05]  /*db60*/  WARPSYNC.COLLECTIVE R15, `(.L_x_152) ;  /* 0x000000000f0c7348 */ /* 0x001fea0003c00000 */
[----:B------:R-:W-:Y:S02]  /*db70*/  ELECT P6, UR62, PT ;  /* 0x00000000003e782f */ /* 0x000fe400038c0000 */
[----:B------:R-:W-:Y:S01]  /*db80*/  MOV R14, UR62 ;  /* 0x0000003e000e7c02 */ /* 0x000fe20008000f00 */
[----:B0-----:R-:W-:Y:S10]  /*db90*/  ENDCOLLECTIVE ;  /* 0x000000000000791b */ /* 0x001ff40003800000 */
.L_x_152:
[----:B------:R-:W-:Y:S05]  /*dba0*/  BSYNC B1 ;  /* 0x0000000000017941 */ /* 0x000fea0003800000 */
.L_x_151:
[----:B------:R-:W-:Y:S05]  /*dbb0*/  BRA `(.L_x_153) ;  /* 0xffffffd800807947 */ /* 0x000fea000383ffff */
.L_x_79:
[----:B0-----:R0:W1:Y:S02]  /*dbc0*/  SYNCS.PHASECHK.TRANS64.TRYWAIT P1, [R3+URZ+0x2d840], R2 ;  /* 0x02d84002030075a7 */ /* 0x001064000802017f */
[----:B-1----:R-:W-:Y:S05]  /*dbd0*/  @!P1 NANOSLEEP.SYNCS 0x989680 ;  /* 0x009896800000995d */ /* 0x002fea0003900000 */
[----:B------:R-:W1:Y:S02]  /*dbe0*/  @!P1 SYNCS.PHASECHK.TRANS64 P1, [R3+URZ+0x2d840], R2 ;  /* 0x02d84002030095a7 */ /* 0x000e64000802007f */
[----:B-1----:R-:W-:Y:S05]  /*dbf0*/  @!P1 BRA `(.L_x_79) ;  /* 0xfffffffc00f09947 */ /* 0x002fea000383ffff */
[----:B------:R-:W-:Y:S05]  /*dc00*/  BRA `(.L_x_154) ;  /* 0xffffffd800a07947 */ /* 0x000fea000383ffff */
.L_x_81:
[----:B-1----:R1:W2:Y:S02]  /*dc10*/  SYNCS.PHASECHK.TRANS64.TRYWAIT P1, [R23+URZ+0x2d840], R0 ;  /* 0x02d84000170075a7 */ /* 0x0022a4000802017f */
[----:B--2---:R-:W-:Y:S05]  /*dc20*/  @!P1 NANOSLEEP.SYNCS 0x989680 ;  /* 0x009896800000995d */ /* 0x004fea0003900000 */
[----:B------:R-:W2:Y:S02]  /*dc30*/  @!P1 SYNCS.PHASECHK.TRANS64 P1, [R23+URZ+0x2d840], R0 ;  /* 0x02d84000170095a7 */ /* 0x000ea4000802007f */
[----:B--2---:R-:W-:Y:S05]  /*dc40*/  @!P1 BRA `(.L_x_81) ;  /* 0xfffffffc00f09947 */ /* 0x004fea000383ffff */
[----:B------:R-:W-:Y:S05]  /*dc50*/  BRA `(.L_x_155) ;  /* 0xffffffd800ac7947 */ /* 0x000fea000383ffff */
.L_x_83:
[----:B--2---:R2:W3:Y:S02]  /*dc60*/  SYNCS.PHASECHK.TRANS64.TRYWAIT P1, [R3+URZ+0x2d860], R2 ;  /* 0x02d86002030075a7 */ /* 0x0044e4000802017f */
[----:B---3--:R-:W-:Y:S05]  /*dc70*/  @!P1 NANOSLEEP.SYNCS 0x989680 ;  /* 0x009896800000995d */ /* 0x008fea0003900000 */
[----:B------:R-:W3:Y:S02]  /*dc80*/  @!P1 SYNCS.PHASECHK.TRANS64 P1, [R3+URZ+0x2d860], R2 ;  /* 0x02d86002030095a7 */ /* 0x000ee4000802007f */
[----:B---3--:R-:W-:Y:S05]  /*dc90*/  @!P1 BRA `(.L_x_83) ;  /* 0xfffffffc00f09947 */ /* 0x008fea000383ffff */
[----:B------:R-:W-:Y:S05]  /*dca0*/  BRA `(.L_x_156) ;  /* 0xffffffd800a87947 */ /* 0x000fea000383ffff */
.L_x_157:
[----:B------:R-:W-:-:S00]  /*dcb0*/  BRA `(.L_x_157) ;  /* 0xfffffffc00fc7947 */ /* 0x000fc0000383ffff */
[----:B------:R-:W-:-:S00]  /*dcc0*/  NOP ;  /* 0x0000000000007918 */ /* 0x000fc00000000000 */
        /* <DEDUP_REMOVED lines=11> */
.L_x_2728:


//--------------------- .text._ZN7cutlass13device_kernelIN5flash11enable_sm90INS1_16FlashAttnFwdSm90INS1_25CollectiveMainloopFwdSm90ILi2EN4cute5tupleIJNS5_1CILi1EEES8_S8_EEENS6_IJNS7_ILi192EEENS7_ILi128EEENS7_ILi96EEEEEELi96ENS_6half_tEfNS_4arch4Sm90ELb0ELb0ELb1ELb1ELb1ELb0ELb0ELb0ELb1ELb1ELb0ELb0EEENS1_21CollectiveEpilogueFwdINS6_IJSA_SC_SB_EEES9_SE_SG_Li384ELb1ELb1ELb0ELb0EEENS1_36VarlenDynamicPersistentTileSchedulerILi192ELi128ELi384ELi128ELb0ELb1ELb1ELb0ELb1ELb1EEEEEEEEEvNT_6ParamsE --------------------------
	.section	.text._ZN7cutlass13device_kernelIN5flash11enable_sm90INS1_16FlashAttnFwdSm90INS1_25CollectiveMainloopFwdSm90ILi2EN4cute5tupleIJNS5_1CILi1EEES8_S8_EEENS6_IJNS7_ILi192EEENS7_ILi128EEENS7_ILi96EEEEEELi96ENS_6half_tEfNS_4arch4Sm90ELb0ELb0ELb1ELb1ELb1ELb0ELb0ELb0ELb1ELb1ELb0ELb0EEENS1_21CollectiveEpilogueFwdINS6_IJSA_SC_SB_EEES9_SE_SG_Li384ELb1ELb1ELb0ELb0EEENS1_36VarlenDynamicPersistentTileSchedulerILi192ELi128ELi384ELi128ELb0ELb1ELb1ELb0ELb1ELb1EEEEEEEEEvNT_6ParamsE,"ax",@progbits
	.align	128
.text._ZN7cutlass13device_kernelIN5flash11enable_sm90INS1_16FlashAttnFwdSm90INS1_25CollectiveMainloopFwdSm90ILi2EN4cute5tupleIJNS5_1CILi1EEES8_S8_EEENS6_IJNS7_ILi192EEENS7_ILi128EEENS7_ILi96EEEEEELi96ENS_6half_tEfNS_4arch4Sm90ELb0ELb0ELb1ELb1ELb1ELb0ELb0ELb0ELb1ELb1ELb0ELb0EEENS1_21CollectiveEpilogueFwdINS6_IJSA_SC_SB_EEES9_SE_SG_Li384ELb1ELb1ELb0ELb0EEENS1_36VarlenDynamicPersistentTileSchedulerILi192ELi128ELi384ELi128ELb0ELb1ELb1ELb0ELb1ELb1EEEEEEEEEvNT_6ParamsE:
        .type           _ZN7cutlass13device_kernelIN5flash11enable_sm90INS1_16FlashAttnFwdSm90INS1_25CollectiveMainloopFwdSm90ILi2EN4cute5tupleIJNS5_1CILi1EEES8_S8_EEENS6_IJNS7_ILi192EEENS7_ILi128EEENS7_ILi96EEEEEELi96ENS_6half_tEfNS_4arch4Sm90ELb0ELb0ELb1ELb1ELb1ELb0ELb0ELb0ELb1ELb1ELb0ELb0EEENS1_21CollectiveEpilogueFwdINS6_IJSA_SC_SB_EEES9_SE_SG_Li384ELb1ELb1ELb0ELb0EEENS1_36VarlenDynamicPersistentTileSchedulerILi192ELi128ELi384ELi128ELb0ELb1ELb1ELb0ELb1ELb1EEEEEEEEEvNT_6ParamsE,@function
        .size           _ZN7cutlass13device_kernelIN5flash11enable_sm90INS1_16FlashAttnFwdSm90INS1_25CollectiveMainloopFwdSm90ILi2EN4cute5tupleIJNS5_1CILi1EEES8_S8_EEENS6_IJNS7_ILi192EEENS7_ILi128EEENS7_ILi96EEEEEELi96ENS_6half_tEfNS_4arch4Sm90ELb0ELb0ELb1ELb1ELb1ELb0ELb0ELb0ELb1ELb1ELb0ELb0EEENS1_21CollectiveEpilogueFwdINS6_IJSA_SC_SB_EEES9_SE_SG_Li384ELb1ELb1ELb0ELb0EEENS1_36VarlenDynamicPersistentTileSchedulerILi192ELi128ELi384ELi128ELb0ELb1ELb1ELb0ELb1ELb1EEEEEEEEEvNT_6ParamsE,(.L_x_2729 - _ZN7cutlass13device_kernelIN5flash11enable_sm90INS1_16FlashAttnFwdSm90INS1_25CollectiveMainloopFwdSm90ILi2EN4cute5tupleIJNS5_1CILi1EEES8_S8_EEENS6_IJNS7_ILi192EEENS7_ILi128EEENS7_ILi96EEEEEELi96ENS_6half_tEfNS_4arch4Sm90ELb0ELb0ELb1ELb1ELb1ELb0ELb0ELb0ELb1ELb1ELb0ELb0EEENS1_21CollectiveEpilogueFwdINS6_IJSA_SC_SB_EEES9_SE_SG_Li384ELb1ELb1ELb0ELb0EEENS1_36VarlenDynamicPersistentTileSchedulerILi192ELi128ELi384ELi128ELb0ELb1ELb1ELb0ELb1ELb1EEEEEEEEEvNT_6ParamsE)
        .other          _ZN7cutlass13device_kernelIN5flash11enable_sm90INS1_16FlashAttnFwdSm90INS1_25CollectiveMainloopFwdSm90ILi2EN4cute5tupleIJNS5_1CILi1EEES8_S8_EEENS6_IJNS7_ILi192EEENS7_ILi128EEENS7_ILi96EEEEEELi96ENS_6half_tEfNS_4arch4Sm90ELb0ELb0ELb1ELb1ELb1ELb0ELb0ELb0ELb1ELb1ELb0ELb0EEENS1_21CollectiveEpilogueFwdINS6_IJSA_SC_SB_EEES9_SE_SG_Li384ELb1ELb1ELb0ELb0EEENS1_36VarlenDynamicPersistentTileSchedulerILi192ELi128ELi384ELi128ELb0ELb1ELb1ELb0ELb1ELb1EEEEEEEEEvNT_6ParamsE,@"STO_CUDA_ENTRY STV_DEFAULT"
_ZN7cutlass13device_kernelIN5flash11enable_sm90INS1_16FlashAttnFwdSm90INS1_25CollectiveMainloopFwdSm90ILi2EN4cute5tupleIJNS5_1CILi1EEES8_S8_EEENS6_IJNS7_ILi192EEENS7_ILi128EEENS7_ILi96EEEEEELi96ENS_6half_tEfNS_4arch4Sm90ELb0ELb0ELb1ELb1ELb1ELb0ELb0ELb0ELb1ELb1ELb0ELb0EEENS1_21CollectiveEpilogueFwdINS6_IJSA_SC_SB_EEES9_SE_SG_Li384ELb1ELb1ELb0ELb0EEENS1_36VarlenDynamicPersistentTileSchedulerILi192ELi128ELi384ELi128ELb0ELb1ELb1ELb0ELb1ELb1EEEEEEEEEvNT_6ParamsE:
        /* <DEDUP_REMOVED lines=8> */
[----:B------:R-:W0:Y:S02]  /*0080*/  SHFL.IDX PT, R2, R0, RZ, 0x1f ;  /* 0x00001fff00027589 */ /* 0x000e2400000e0000 */
[C---:B0-----:R-:W-:Y:S02]  /*0090*/  ISETP.NE.OR P0, PT, R2.reuse, RZ, !P0 ;  /* 0x000000ff0200720c */ /* 0x041fe40004705670 */
[----:B------:R-:W-:Y:S02]  /*00a0*/  ISETP.NE.AND P1, PT, R2, RZ, PT ;  /* 0x000000ff0200720c */ /* 0x000fe40003f25270 */
[----:B------:R0:W1:Y:S09]  /*00b0*/  SHFL.IDX PT, R2, R3, RZ, 0x1f ;  /* 0x00001fff03027589 */ /* 0x00007200000e0000 */
[----:B------:R-:W-:Y:S01]  /*00c0*/  VOTEU.ALL UP0, P0 ;  /* 0x00000000003f7886 */ /* 0x000fe20000000000 */
[----:B------:R-:W-:-:S04]  /*00d0*/  VOTEU.ALL UP1, P0 ;  /* 0x00000000003f7886 */ /* 0x000fc80000020000 */
[----:B------:R-:W2:Y:S01]  /*00e0*/  @!UP0 S2UR UR8, SR_CgaCtaId ;  /* 0x00000000000889c3 */ /* 0x000ea20000008800 */
[----:B------:R-:W-:Y:S01]  /*00f0*/  @!UP0 UMOV UR6, 0x400 ;  /* 0x0000040000068882 */ /* 0x000fe20000000000 */
[----:B------:R-:W-:-:S04]  /*0100*/  @!UP0 UIADD3 UR4, -UR4, 0x100000, URZ ;  /* 0x0010000004048890 */ /* 0x000fc8000fffe13f */
[----:B------:R-:W-:Y:S02]  /*0110*/  @!UP0 USHF.L.U32 UR5, UR4, 0xb, URZ ;  /* 0x0000000b04058899 */ /* 0x000fe4000800063f */
[----:B------:R-:W-:Y:S02]  /*0120*/  @!UP0 USHF.L.U32 UR4, UR4, 0x1, URZ ;  /* 0x0000000104048899 */ /* 0x000fe4000800063f */
[----:B--2---:R-:W-:Y:S02]  /*0130*/  @!UP0 ULEA UR8, UR8, UR6, 0x18 ;  /* 0x0000000608088291 */ /* 0x004fe4000f8ec03f */
        /* <DEDUP_REMOVED lines=25> */
.L_x_158:
        /* <DEDUP_REMOVED lines=22> */
.L_x_159:
        /* <DEDUP_REMOVED lines=18> */
.L_x_160:
        /* <DEDUP_REMOVED lines=22> */
.L_x_161:
        /* <DEDUP_REMOVED lines=22> */
.L_x_162:
[----:B------:R-:W-:Y:S01]  /*0810*/  ISETP.NE.AND P0, PT, R2, RZ, PT ;  /* 0x000000ff0200720c */ /* 0x000fe20003f05270 */
[----:B------:R-:W-:Y:S01]  /*0820*/  IMAD.MOV.U32 R2, RZ, RZ, 0x1 ;  /* 0x00000001ff027424 */ /* 0x000fe200078e00ff */
[----:B------:R-:W-:Y:S01]  /*0830*/  NOP ;  /* 0x0000000000007918 */ /* 0x000fe20000000000 */
[----:B------:R-:W-:-:S03]  /*0840*/  ULDC.64 UR36, c[0x0][0x208] ;  /* 0x0000820000247ab9 */ /* 0x000fc60000000a00 */
[----:B------:R-:W-:-:S05]  /*0850*/  SEL R2, R2, 0x2, !P0 ;  /* 0x0000000202027807 */ /* 0x000fca0004000000 */
[----:B------:R0:W-:Y:S02]  /*0860*/  STL [R1+0x1c], R2 ;  /* 0x00001c0201007387 */ /* 0x0001e40000100800 */
[----:B01234-:R-:W-:Y:S06]  /*0870*/  BAR.SYNC.DEFER_BLOCKING 0x0 ;  /* 0x0000000000007b1d */ /* 0x01ffec0000010000 */
[----:B------:R-:W-:Y:S05]  /*0880*/  @!P0 BRA `(.L_x_163) ;  /* 0x00000084002c8947 */ /* 0x000fea0003800000 */
.L_x_164:
[----:B------:R-:W-:-:S08]  /*0890*/  NOP ;  /* 0x0000000000007918 */ /* 0x000fd00000000000 */
[----:B------:R-:W0:Y:S02]  /*08a0*/  USETMAXREG.TRY_ALLOC.CTAPOOL UP0, 0xa0 ;  /* 0x000000a0000079c8 */ /* 0x000e240008000600 */
[----:B0-----:R-:W-:-:S13]  /*08b0*/  PLOP3.LUT P0, PT, PT, PT, UP0, 0x80, 0x0 ;  /* 0x000000000000781c */ /* 0x001fda0003f0f008 */
[----:B------:R-:W-:Y:S05]  /*08c0*/  @!P0 BRA `(.L_x_164) ;  /* 0xfffffffc00f08947 */ /* 0x000fea000383ffff */
[----:B------:R-:W0:Y:S01]  /*08d0*/  S2R R2, SR_TID.X ;  /* 0x0000000000027919 */ /* 0x000e220000002100 */
[----:B------:R-:W1:Y:S01]  /*08e0*/  S2UR UR42, SR_CgaCtaId ;  /* 0x00000000002a79c3 */ /* 0x000e620000008800 */
[----:B------:R-:W-:Y:S01]  /*08f0*/  UMOV UR41, 0x400 ;  /* 0x0000040000297882 */ /* 0x000fe20000000000 */
[----:B------:R-:W-:Y:S01]  /*0900*/  ULDC UR4, c[0x0][0xc3c] ;  /* 0x00030f0000047ab9 */ /* 0x000fe20000000800 */
[----:B-1----:R-:W-:-:S05]  /*0910*/  ULEA UR41, UR42, UR41, 0x18 ;  /* 0x000000292a297291 */ /* 0x002fca000f8ec03f */
[----:B------:R-:W-:Y:S06]  /*0920*/  BAR.ARV 0x8, 0x200 ;  /* 0x0208000000007b1d */ /* 0x000fec0000002000 */
[----:B0-----:R-:W-:-:S04]  /*0930*/  LOP3.LUT R0, R2, 0xffffff80, RZ, 0xc0, !PT ;  /* 0xffffff8002007812 */ /* 0x001fc800078ec0ff */
[----:B------:R-:W-:-:S13]  /*0940*/  ISETP.NE.AND P0, PT, R0, 0x80, PT ;  /* 0x000000800000780c */ /* 0x000fda0003f05270 */
[----:B------:R-:W-:Y:S08]  /*0950*/  @!P0 BAR.ARV 0x9, 0x100 ;  /* 0x0244000000008b1d */ /* 0x000ff00000002000 */
[----:B------:R-:W-:Y:S06]  /*0960*/  BAR.SYNC.DEFER_BLOCKING 0x5, 0x200 ;  /* 0x0148000000007b1d */ /* 0x000fec0000010000 */
[----:B------:R-:W0:Y:S02]  /*0970*/  LDS.128 R28, [UR41+0x2d8d0] ;  /* 0x02d8d029ff1c7984 */ /* 0x000e240008000c00 */
[----:B------:R-:W-:Y:S06]  /*0980*/  BAR.ARV 0x4, 0x200 ;  /* 0x0108000000007b1d */ /* 0x000fec0000002000 */
[----:B0-----:R-:W-:-:S13]  /*0990*/  ISETP.GE.AND P0, PT, R31, UR4, PT ;  /* 0x000000041f007c0c */ /* 0x001fda000bf06270 */
[----:B------:R-:W-:Y:S05]  /*09a0*/  @P0 EXIT ;  /* 0x000000000000094d */ /* 0x000fea0003800000 */
[----:B------:R-:W2:Y:S01]  /*09b0*/  LDL.LU R13, [R1+0x1c] ;  /* 0x00001c00010d7983 */ /* 0x000ea20000300800 */
[----:B------:R-:W-:-:S05]  /*09c0*/  VIADD R155, R2, 0xffffff80 ;  /* 0xffffff80029b7836 */ /* 0x000fca0000000000 */
[----:B------:R-:W-:-:S04]  /*09d0*/  SHF.R.S32.HI R0, RZ, 0x1f, R155 ;  /* 0x0000001fff007819 */ /* 0x000fc8000001149b */
[CC--:B------:R-:W-:Y:S02]  /*09e0*/  LEA.HI R147, R0.reuse, R155.reuse, RZ, 0x7 ;  /* 0x0000009b00937211 */ /* 0x0c0fe400078f38ff */
[----:B------:R-:W-:Y:S02]  /*09f0*/  LEA.HI R2, R0, R155, RZ, 0x4 ;  /* 0x0000009b00027211 */ /* 0x000fe400078f20ff */
[----:B------:R-:W-:Y:S02]  /*0a00*/  LOP3.LUT R146, R147, 0xffffff80, RZ, 0xc0, !PT ;  /* 0xffffff8093927812 */ /* 0x000fe400078ec0ff */
[----:B------:R-:W-:Y:S02]  /*0a10*/  LOP3.LUT R4, R2, 0xfffffff0, RZ, 0xc0, !PT ;  /* 0xfffffff002047812 */ /* 0x000fe400078ec0ff */
[----:B------:R-:W-:Y:S01]  /*0a20*/  SHF.R.S32.HI R5, RZ, 0x4, R2 ;  /* 0x00000004ff057819 */ /* 0x000fe20000011402 */
[C---:B------:R-:W-:Y:S01]  /*0a30*/  IMAD.IADD R146, R155.reuse, 0x1, -R146 ;  /* 0x000000019b927824 */ /* 0x040fe200078e0a92 */
[----:B------:R-:W-:-:S02]  /*0a40*/  IADD3 R4, R155, -R4, RZ ;  /* 0x800000049b047210 */ /* 0x000fc40007ffe0ff */
[----:B------:R-:W-:Y:S02]  /*0a50*/  LEA.HI R2, R2, R5, RZ, 0x1 ;  /* 0x0000000502027211 */ /* 0x000fe400078f08ff */
[----:B------:R-:W-:Y:S02]  /*0a60*/  SHF.R.S32.HI R9, RZ, 0x1f, R146 ;  /* 0x0000001fff097819 */ /* 0x000fe40000011492 */
[----:B------:R-:W-:Y:S02]  /*0a70*/  SHF.R.S32.HI R3, RZ, 0x1f, R4 ;  /* 0x0000001fff037819 */ /* 0x000fe40000011404 */
[----:B------:R-:W-:Y:S02]  /*0a80*/  LOP3.LUT R2, R2, 0x1ffffffe, RZ, 0xc0, !PT ;  /* 0x1ffffffe02027812 */ /* 0x000fe400078ec0ff */
[----:B------:R-:W-:Y:S02]  /*0a90*/  LEA.HI R8, R9, R146, RZ, 0x2 ;  /* 0x0000009209087211 */ /* 0x000fe400078f10ff */
[----:B------:R-:W-:Y:S01]  /*0aa0*/  LEA.HI R3, R3, R4, RZ, 0x3 ;  /* 0x0000000403037211 */ /* 0x000fe200078f18ff */
[----:B------:R-:W-:Y:S01]  /*0ab0*/  IMAD.IADD R2, R5, 0x1, -R2 ;  /* 0x0000000105027824 */ /* 0x000fe200078e0a02 */
[----:B------:R-:W-:-:S02]  /*0ac0*/  SHF.R.S32.HI R10, RZ, 0x2, R8 ;  /* 0x00000002ff0a7819 */ /* 0x000fc40000011408 */
[----:B------:R-:W-:Y:S02]  /*0ad0*/  SHF.R.S32.HI R7, RZ, 0x1f, R8 ;  /* 0x0000001fff077819 */ /* 0x000fe40000011408 */
[----:B------:R-:W-:Y:S02]  /*0ae0*/  LOP3.LUT R5, R3, 0xfffffff8, RZ, 0xc0, !PT ;  /* 0xfffffff803057812 */ /* 0x000fe400078ec0ff */
[----:B------:R-:W-:Y:S02]  /*0af0*/  LEA.HI R7, R7, R10, RZ, 0x3 ;  /* 0x0000000a07077211 */ /* 0x000fe400078f18ff */
[----:B------:R-:W-:Y:S01]  /*0b00*/  LEA.HI R6, R0, R155, RZ, 0x5 ;  /* 0x0000009b00067211 */ /* 0x000fe200078f28ff */
[----:B------:R-:W-:Y:S01]  /*0b10*/  IMAD.IADD R5, R4, 0x1, -R5 ;  /* 0x0000000104057824 */ /* 0x000fe200078e0a05 */
[----:B------:R-:W-:Y:S02]  /*0b20*/  LOP3.LUT R11, R7, 0xfffffff8, RZ, 0xc0, !PT ;  /* 0xfffffff8070b7812 */ /* 0x000fe400078ec0ff */
[----:B------:R-:W-:-:S02]  /*0b30*/  SHF.R.S32.HI R6, RZ, 0x5, R6 ;  /* 0x00000005ff067819 */ /* 0x000fc40000011406 */
[C---:B------:R-:W-:Y:S01]  /*0b40*/  R2P PR, R5.reuse, 0x6 ;  /* 0x0000000605007804 */ /* 0x040fe20000000000 */
[----:B------:R-:W-:Y:S02]  /*0b50*/  IMAD.SHL.U32 R5, R5, 0x40, RZ ;  /* 0x0000004005057824 */ /* 0x000fe400078e00ff */
[----:B------:R-:W-:Y:S01]  /*0b60*/  IMAD.IADD R10, R10, 0x1, -R11 ;  /* 0x000000010a0a7824 */ /* 0x000fe200078e0a0b */
[----:B------:R-:W-:Y:S01]  /*0b70*/  LEA R11, R6, R4, 0x4 ;  /* 0x00000004060b7211 */ /* 0x000fe200078e20ff */
[----:B------:R-:W-:Y:S01]  /*0b80*/  IMAD.SHL.U32 R2, R2, 0x8, RZ ;  /* 0x0000000802027824 */ /* 0x000fe200078e00ff */
[----:B------:R-:W-:Y:S01]  /*0b90*/  LOP3.LUT R5, R5, 0x1c0, RZ, 0xc0, !PT ;  /* 0x000001c005057812 */ /* 0x000fe200078ec0ff */
[----:B------:R-:W-:Y:S01]  /*0ba0*/  IMAD.SHL.U32 R3, R3, 0x40, RZ ;  /* 0x0000004003037824 */ /* 0x000fe200078e00ff */
[----:B------:R-:W-:Y:S01]  /*0bb0*/  SHF.R.S32.HI R147, RZ, 0x7, R147 ;  /* 0x00000007ff937819 */ /* 0x000fe20000011493 */
[--C-:B------:R-:W-:Y:S01]  /*0bc0*/  IMAD.U32 R152, R11, 0x20, R2.reuse ;  /* 0x000000200b987824 */ /* 0x100fe200078e0002 */
[----:B------:R-:W-:-:S02]  /*0bd0*/  LOP3.LUT R2, R5, 0x8, R2, 0xf8, !PT ;  /* 0x0000000805027812 */ /* 0x000fc400078ef802 */
[----:B------:R-:W-:Y:S02]  /*0be0*/  LOP3.LUT R3, R3, 0x7ffffe00, RZ, 0xc0, !PT ;  /* 0x7ffffe0003037812 */ /* 0x000fe400078ec0ff */
[----:B------:R-:W-:Y:S01]  /*0bf0*/  SHF.R.U32.HI R5, RZ, 0x3, R5 ;  /* 0x00000003ff057819 */ /* 0x000fe20000011605 */
[----:B------:R-:W-:Y:S01]  /*0c00*/  IMAD.HI R7, R147, 0x55555556, RZ ;  /* 0x5555555693077827 */ /* 0x000fe200078e02ff */
[----:B------:R-:W-:Y:S02]  /*0c10*/  LEA.HI R9, R9, R146, RZ, 0x5 ;  /* 0x0000009209097211 */ /* 0x000fe400078f28ff */
[----:B------:R-:W-:Y:S01]  /*0c20*/  LOP3.LUT R2, R2, R5, RZ, 0x3c, !PT ;  /* 0x0000000502027212 */ /* 0x000fe200078e3cff */
[----:B------:R-:W-:Y:S01]  /*0c30*/  IMAD R3, R6, 0x400, R3 ;  /* 0x0000040006037824 */ /* 0x000fe200078e0203 */
[----:B------:R-:W-:Y:S02]  /*0c40*/  LEA.HI R0, R0, R155, RZ, 0x2 ;  /* 0x0000009b00007211 */ /* 0x000fe400078f10ff */
[----:B------:R-:W-:Y:S01]  /*0c50*/  LEA.HI R4, R7, R7, RZ, 0x1 ;  /* 0x0000000707047211 */ /* 0x000fe200078f08ff */
[----:B------:R-:W-:Y:S01]  /*0c60*/  IMAD.IADD R3, R3, 0x1, R2 ;  /* 0x0000000103037824 */ /* 0x000fe200078e0202 */
[----:B------:R-:W-:-:S02]  /*0c70*/  SHF.R.S32.HI R9, RZ, 0x5, R9 ;  /* 0x00000005ff097819 */ /* 0x000fc40000011409 */
[----:B------:R-:W-:Y:S01]  /*0c80*/  LOP3.LUT R2, R0, 0xfffffffc, RZ, 0xc0, !PT ;  /* 0xfffffffc00027812 */ /* 0x000fe200078ec0ff */
[----:B------:R-:W-:Y:S02]  /*0c90*/  IMAD R4, R4, -0x3, R147 ;  /* 0xfffffffd04047824 */ /* 0x000fe400078e0293 */
[----:B------:R-:W-:Y:S01]  /*0ca0*/  IMAD R9, R9, 0x10, R10 ;  /* 0x0000001009097824 */ /* 0x000fe200078e020a */
[----:B------:R-:W-:Y:S02]  /*0cb0*/  IADD3 R143, R155, -R2, RZ ;  /* 0x800000029b8f7210 */ /* 0x000fe40007ffe0ff */
[----:B------:R-:W-:Y:S01]  /*0cc0*/  LEA R16, R3, UR41, 0x1 ;  /* 0x0000002903107c11 */ /* 0x000fe2000f8e08ff */
[----:B------:R-:W-:Y:S01]  /*0cd0*/  IMAD R148, R4, 0x40, R9 ;  /* 0x0000004004947824 */ /* 0x000fe200078e0209 */
[C---:B------:R-:W-:Y:S01]  /*0ce0*/  LEA.HI R4, R143.reuse, R143, RZ, 0x1 ;  /* 0x0000008f8f047211 */ /* 0x040fe200078f08ff */
[----:B------:R-:W-:Y:S01]  /*0cf0*/  IMAD.MOV.U32 R17, RZ, RZ, 0x40 ;  /* 0x00000040ff117424 */ /* 0x000fe200078e00ff */
[----:B------:R-:W-:Y:S01]  /*0d00*/  LOP3.LUT R7, R8, 0x7ffffffc, RZ, 0xc0, !PT ;  /* 0x7ffffffc08077812 */ /* 0x000fe200078ec0ff */
[----:B------:R-:W-:Y:S01]  /*0d10*/  VIADD R18, R16, 0x21800 ;  /* 0x0002180010127836 */ /* 0x000fe20000000000 */
[----:B------:R-:W-:Y:S01]  /*0d20*/  LOP3.LUT R4, R4, 0x1ffffffe, RZ, 0xc0, !PT ;  /* 0x1ffffffe04047812 */ /* 0x000fe200078ec0ff */
[----:B------:R-:W-:Y:S01]  /*0d30*/  IMAD.SHL.U32 R136, R143, 0x8, RZ ;  /* 0x000000088f887824 */ /* 0x000fe200078e00ff */
[----:B------:R-:W-:Y:S01]  /*0d40*/  SEL R17, R17, 0xffffffc0, !P2 ;  /* 0xffffffc011117807 */ /* 0x000fe20005000000 */
[----:B------:R-:W-:Y:S01]  /*0d50*/  VIADD R22, R16, 0x21820 ;  /* 0x0002182010167836 */ /* 0x000fe20000000000 */
[----:B------:R-:W-:Y:S01]  /*0d60*/  IADD3 R7, R146, -R7, RZ ;  /* 0x8000000792077210 */ /* 0x000fe20007ffe0ff */
[----:B------:R-:W-:Y:S01]  /*0d70*/  VIADD R141, R136, 0x40 ;  /* 0x00000040888d7836 */ /* 0x000fe20000000000 */
[----:B------:R-:W-:Y:S01]  /*0d80*/  @P1 IADD3 R22, R18, -0x20, RZ ;  /* 0xffffffe012161810 */ /* 0x000fe20007ffe0ff */
[----:B------:R-:W-:Y:S01]  /*0d90*/  IMAD.MOV.U32 R12, RZ, RZ, -0x2 ;  /* 0xfffffffeff0c7424 */ /* 0x000fe200078e00ff */
[----:B------:R-:W-:Y:S01]  /*0da0*/  IADD3 R140, R136, 0x20, RZ ;  /* 0x00000020888c7810 */ /* 0x000fe20007ffe0ff */
[----:B------:R-:W-:Y:S01]  /*0db0*/  IMAD.IADD R3, R143, 0x1, -R4 ;  /* 0x000000018f037824 */ /* 0x000fe200078e0a04 */
[----:B------:R-:W-:Y:S01]  /*0dc0*/  SHF.R.S32.HI R144, RZ, 0x2, R0 ;  /* 0x00000002ff907819 */ /* 0x000fe20000011400 */
[----:B------:R-:W-:Y:S01]  /*0dd0*/  IMAD.IADD R18, R18, 0x1, R17 ;  /* 0x0000000112127824 */ /* 0x000fe200078e0211 */
[----:B------:R-:W-:Y:S01]  /*0de0*/  SHF.R.S32.HI R154, RZ, 0x1f, R140 ;  /* 0x0000001fff9a7819 */ /* 0x000fe2000001148c */
[----:B------:R-:W-:Y:S01]  /*0df0*/  IMAD R151, R7, R12, 0x80 ;  /* 0x0000008007977424 */ /* 0x000fe200078e020c */
[----:B------:R-:W-:Y:S01]  /*0e00*/  SHF.R.S32.HI R153, RZ, 0x1f, R141 ;  /* 0x0000001fff997819 */ /* 0x000fe2000001148d */
[----:B------:R-:W-:-:S02]  /*0e10*/  IMAD.MOV.U32 R145, RZ, RZ, RZ ;  /* 0x000000ffff917224 */ /* 0x000fc400078e00ff */
[----:B------:R-:W-:Y:S02]  /*0e20*/  IMAD.MOV.U32 R2, RZ, RZ, RZ ;  /* 0x000000ffff027224 */ /* 0x000fe400078e00ff */
[----:B------:R-:W-:Y:S02]  /*0e30*/  IMAD R150, R3, 0x8, R148 ;  /* 0x0000000803967824 */ /* 0x000fe400078e0294 */
[----:B------:R-:W-:Y:S02]  /*0e40*/  IMAD.IADD R17, R17, 0x1, R22 ;  /* 0x0000000111117824 */ /* 0x000fe400078e0216 */
[----:B------:R-:W-:Y:S01]  /*0e50*/  VIADD R23, R22, 0x6000 ;  /* 0x0000600016177836 */ /* 0x000fe20000000000 */
[----:B------:R-:W-:Y:S01]  /*0e60*/  UMOV UR38, URZ ;  /* 0x0000003f00267c82 */ /* 0x000fe20008000000 */
[----:B--2---:R-:W-:-:S07]  /*0e70*/  LOP3.LUT R19, R13, 0x1, RZ, 0xfc, !PT ;  /* 0x000000010d137812 */ /* 0x004fce00078efcff */
.L_x_202:
[----:B--23--:R-:W0:Y:S01]  /*0e80*/  LDC.64 R4, c[0x0][0xc88] ;  /* 0x00032200ff047b82 */ /* 0x00ce220000000a00 */
[----:B------:R-:W-:Y:S01]  /*0e90*/  ULDC.64 UR4, c[0x0][0xa28] ;  /* 0x00028a0000047ab9 */ /* 0x000fe20000000a00 */
[----:B-1----:R-:W-:Y:S01]  /*0ea0*/  MOV R3, RZ ;  /* 0x000000ff00037202 */ /* 0x002fe20000000f00 */
[----:B------:R-:W-:Y:S01]  /*0eb0*/  ULDC.64 UR6, c[0x0][0xa20] ;  /* 0x0002880000067ab9 */ /* 0x000fe20000000a00 */
[----:B0-----:R-:W-:-:S05]  /*0ec0*/  IMAD.WIDE R4, R31, 0x4, R4 ;  /* 0x000000041f047825 */ /* 0x001fca00078e0204 */
[----:B------:R-:W2:Y:S01]  /*0ed0*/  LDG.E R137, desc[UR36][R4.64] ;  /* 0x0000002404897981 */ /* 0x000ea2000c1e1900 */
[----:B------:R-:W-:-:S04]  /*0ee0*/  ISETP.NE.U32.AND P0, PT, RZ, UR4, PT ;  /* 0x00000004ff007c0c */ /* 0x000fc8000bf05070 */
[----:B------:R-:W-:Y:S02]  /*0ef0*/  ISETP.NE.AND.EX P0, PT, RZ, UR5, PT, P0 ;  /* 0x00000005ff007c0c */ /* 0x000fe4000bf05300 */
[----:B--2---:R-:W-:-:S11]  /*0f00*/  SHF.R.S32.HI R142, RZ, 0x1f, R137 ;  /* 0x0000001fff8e7819 */ /* 0x004fd60000011489 */
[----:B------:R-:W-:-:S04]  /*0f10*/  @P0 LEA R6, P1, R137, UR4, 0x2 ;  /* 0x0000000489060c11 */ /* 0x000fc8000f8210ff */
[----:B------:R-:W-:Y:S01]  /*0f20*/  @P0 LEA.HI.X R7, R137, UR5, R142, 0x2, P1 ;  /* 0x0000000589070c11 */ /* 0x000fe200088f148e */
[----:B------:R-:W-:-:S04]  /*0f30*/  ULDC.64 UR4, c[0x0][0x418] ;  /* 0x0001060000047ab9 */ /* 0x000fc80000000a00 */
[----:B------:R0:W5:Y:S01]  /*0f40*/  @P0 LDG.E R3, desc[UR36][R6.64] ;  /* 0x0000002406030981 */ /* 0x000162000c1e1900 */
[----:B------:R-:W-:Y:S01]  /*0f50*/  ISETP.NE.U32.AND P0, PT, RZ, UR6, PT ;  /* 0x00000006ff007c0c */ /* 0x000fe2000bf05070 */
[----:B------:R-:W-:-:S03]  /*0f60*/  UISETP.NE.U32.AND UP0, UPT, UR4, URZ, UPT ;  /* 0x0000003f0400728c */ /* 0x000fc6000bf05070 */
[----:B------:R-:W-:Y:S01]  /*0f70*/  ISETP.NE.AND.EX P0, PT, RZ, UR7, PT, P0 ;  /* 0x00000007ff007c0c */ /* 0x000fe2000bf05300 */
[----:B------:R-:W-:Y:S01]  /*0f80*/  UISETP.NE.AND.EX UP0, UPT, UR5, URZ, UPT, UP0 ;  /* 0x0000003f0500728c */ /* 0x000fe2000bf05300 */
[----:B------:R-:W-:Y:S02]  /*0f90*/  ULDC UR4, c[0x0][0x424] ;  /* 0x0001090000047ab9 */ /* 0x000fe40000000800 */
[----:B------:R-:W-:Y:S01]  /*0fa0*/  ULDC UR5, c[0x0][0x2f0] ;  /* 0x0000bc0000057ab9 */ /* 0x000fe20000000800 */
[----:B------:R-:W-:-:S04]  /*0fb0*/  USEL UR4, UR4, 0x1, UP0 ;  /* 0x0000000104047887 */ /* 0x000fc80008000000 */
[----:B------:R-:W-:-:S04]  /*0fc0*/  UIMAD UR4, UR4, UR5, URZ ;  /* 0x00000005040472a4 */ /* 0x000fc8000f8e023f */
[C---:B------:R-:W-:Y:S02]  /*0fd0*/  @P0 LEA R4, P1, R137.reuse, UR6, 0x2 ;  /* 0x0000000689040c11 */ /* 0x040fe4000f8210ff */
[----:B------:R-:W-:Y:S02]  /*0fe0*/  IMAD.U32 R88, RZ, RZ, UR4 ;  /* 0x00000004ff587e24 */ /* 0x000fe4000f8e00ff */
[----:B------:R-:W-:-:S05]  /*0ff0*/  @P0 LEA.HI.X R5, R137, UR7, R142, 0x2, P1 ;  /* 0x0000000789050c11 */ /* 0x000fca00088f148e */
[----:B------:R0:W5:Y:S01]  /*1000*/  @P0 LDG.E R88, desc[UR36][R4.64] ;  /* 0x0000002404580981 */ /* 0x000162000c1e1900 */
[----:B----4-:R-:W-:Y:S05]  /*1010*/  @P0 BRA `(.L_x_165) ;  /* 0x0000000000240947 */ /* 0x010fea0003800000 */
[----:B------:R-:W-:Y:S02]  /*1020*/  ULDC.64 UR4, c[0x0][0xa08] ;  /* 0x0002820000047ab9 */ /* 0x000fe40000000a00 */
[----:B------:R-:W-:-:S04]  /*1030*/  ISETP.NE.U32.AND P0, PT, RZ, UR4, PT ;  /* 0x00000004ff007c0c */ /* 0x000fc8000bf05070 */
[----:B------:R-:W-:-:S13]  /*1040*/  ISETP.NE.AND.EX P0, PT, RZ, UR5, PT, P0 ;  /* 0x00000005ff007c0c */ /* 0x000fda000bf05300 */
[----:B------:R-:W-:Y:S05]  /*1050*/  @!P0 BRA `(.L_x_165) ;  /* 0x0000000000148947 */ /* 0x000fea0003800000 */
[----:B0-----:R-:W0:Y:S02]  /*1060*/  LDC.64 R4, c[0x0][0xa08] ;  /* 0x00028200ff047b82 */ /* 0x001e240000000a00 */
[----:B0-----:R-:W-:-:S05]  /*1070*/  IMAD.WIDE R4, R137, 0x4, R4 ;  /* 0x0000000489047825 */ /* 0x001fca00078e0204 */
[----:B-----5:R-:W2:Y:S04]  /*1080*/  LDG.E R88, desc[UR36][R4.64] ;  /* 0x0000002404587981 */ /* 0x020ea8000c1e1900 */
[----:B------:R-:W2:Y:S02]  /*1090*/  LDG.E R7, desc[UR36][R4.64+0x4] ;  /* 0x0000042404077981 */ /* 0x000ea4000c1e1900 */
[----:B--2---:R-:W-:-:S07]  /*10a0*/  IMAD.IADD R88, R7, 0x1, -R88 ;  /* 0x0000000107587824 */ /* 0x004fce00078e0a58 */
.L_x_165:
[----:B-----5:R-:W-:Y:S01]  /*10b0*/  IMAD.IADD R88, R88, 0x1, -R3 ;  /* 0x0000000158587824 */ /* 0x020fe200078e0a03 */
[----:B------:R-:W-:Y:S01]  /*10c0*/  MOV R139, R29 ;  /* 0x0000001d008b7202 */ /* 0x000fe20000000f00 */
[----:B------:R-:W-:Y:S01]  /*10d0*/  IMAD.MOV.U32 R138, RZ, RZ, R30 ;  /* 0x000000ffff8a7224 */ /* 0x000fe200078e001e */
[----:B------:R-:W-:Y:S01]  /*10e0*/  PLOP3.LUT P0, PT, PT, PT, PT, 0x80, 0x0 ;  /* 0x000000000000781c */ /* 0x000fe20003f0f070 */
[C---:B------:R-:W-:Y:S01]  /*10f0*/  VIADD R0, R88.reuse, 0x7f ;  /* 0x0000007f58007836 */ /* 0x040fe20000000000 */
[----:B------:R-:W-:Y:S01]  /*1100*/  ISETP.GE.AND P1, PT, R88, 0x1, PT ;  /* 0x000000015800780c */ /* 0x000fe20003f26270 */
[----:B------:R-:W-:Y:S01]  /*1110*/  IMAD.MOV.U32 R135, RZ, RZ, RZ ;  /* 0x000000ffff877224 */ /* 0x000fe200078e00ff */
[----:B------:R-:W-:Y:S02]  /*1120*/  CS2R R52, SRZ ;  /* 0x0000000000347805 */ /* 0x000fe4000001ff00 */
[----:B------:R-:W-:Y:S02]  /*1130*/  CS2R R34, SRZ ;  /* 0x0000000000227805 */ /* 0x000fe4000001ff00 */
[----:B------:R-:W-:-:S02]  /*1140*/  SHF.R.S32.HI R3, RZ, 0x1f, R0 ;  /* 0x0000001fff037819 */ /* 0x000fc40000011400 */
[----:B------:R-:W-:Y:S02]  /*1150*/  CS2R R54, SRZ ;  /* 0x0000000000367805 */ /* 0x000fe4000001ff00 */
[----:B------:R-:W-:Y:S02]  /*1160*/  CS2R R40, SRZ ;  /* 0x0000000000287805 */ /* 0x000fe4000001ff00 */
[----:B------:R-:W-:Y:S02]  /*1170*/  CS2R R36, SRZ ;  /* 0x0000000000247805 */ /* 0x000fe4000001ff00 */
[----:B------:R-:W-:Y:S01]  /*1180*/  LEA.HI R149, R3, R0, RZ, 0x7 ;  /* 0x0000000003957211 */ /* 0x000fe200078f38ff */
[----:B------:R-:W-:Y:S01]  /*1190*/  IMAD.MOV.U32 R0, RZ, RZ, RZ ;  /* 0x000000ffff007224 */ /* 0x000fe200078e00ff */
[----:B------:R-:W-:Y:S01]  /*11a0*/  CS2R R56, SRZ ;  /* 0x0000000000387805 */ /* 0x000fe2000001ff00 */
[----:B------:R-:W-:Y:S01]  /*11b0*/  IMAD.MOV.U32 R3, RZ, RZ, RZ ;  /* 0x000000ffff037224 */ /* 0x000fe200078e00ff */
        /* <DEDUP_REMOVED lines=14> */
[----:B------:R-:W-:Y:S01]  /*12a0*/  MOV R24, RZ ;  /* 0x000000ff00187202 */ /* 0x000fe20000000f00 */
[----:B------:R-:W-:Y:S01]  /*12b0*/  IMAD.MOV.U32 R8, RZ, RZ, RZ ;  /* 0x000000ffff087224 */ /* 0x000fe200078e00ff */
[----:B0-----:R-:W-:Y:S01]  /*12c0*/  CS2R R6, SRZ ;  /* 0x0000000000067805 */ /* 0x001fe2000001ff00 */
[----:B------:R-:W-:Y:S02]  /*12d0*/  IMAD.MOV.U32 R26, RZ, RZ, RZ ;  /* 0x000000ffff1a7224 */ /* 0x000fe400078e00ff */
[----:B------:R-:W-:Y:S02]  /*12e0*/  IMAD.MOV.U32 R73, RZ, RZ, RZ ;  /* 0x000000ffff497224 */ /* 0x000fe400078e00ff */
[----:B------:R-:W-:Y:S01]  /*12f0*/  IMAD.MOV.U32 R33, RZ, RZ, RZ ;  /* 0x000000ffff217224 */ /* 0x000fe200078e00ff */
[----:B------:R-:W-:Y:S06]  /*1300*/  @!P1 BRA `(.L_x_166) ;  /* 0x0000005c00f09947 */ /* 0x000fec0003800000 */
[----:B------:R-:W0:Y:S01]  /*1310*/  SHFL.IDX PT, R0, R147, RZ, 0x1f ;  /* 0x00001fff93007589 */ /* 0x000e2200000e0000 */
[----:B------:R-:W-:Y:S01]  /*1320*/  UIADD3 UR6, UR41, 0x21800, URZ ;  /* 0x0002180029067890 */ /* 0x000fe2000fffe03f */
[----:B------:R-:W-:-:S03]  /*1330*/  SHF.R.S32.HI R149, RZ, 0x7, R149 ;  /* 0x00000007ff957819 */ /* 0x000fc60000011495 */
[----:B------:R-:W-:-:S06]  /*1340*/  ULOP3.LUT UP0, URZ, UR6, 0x3ff, URZ, 0xc0, !UPT ;  /* 0x000003ff063f7892 */ /* 0x000fcc000f80c03f */
[----:B------:R-:W-:Y:S02]  /*1350*/  PLOP3.LUT P0, PT, PT, PT, UP0, 0x80, 0x0 ;  /* 0x000000000000781c */ /* 0x000fe40003f0f008 */
[----:B0-----:R-:W-:-:S13]  /*1360*/  R2UR UR40, R0 ;  /* 0x00000000002872ca */ /* 0x001fda00000e0000 */
[----:B------:R-:W-:-:S04]  /*1370*/  UIMAD.WIDE UR4, UR40, 0x55555556, URZ ;  /* 0x55555556280478a5 */ /* 0x000fc8000f8e023f */
[----:B------:R-:W-:-:S04]  /*1380*/  ULEA.HI UR5, UR5, UR5, URZ, 0x1 ;  /* 0x0000000505057291 */ /* 0x000fc8000f8f083f */
[----:B------:R-:W-:-:S04]  /*1390*/  UIMAD UR43, UR5, -0x3, UR40 ;  /* 0xfffffffd052b78a4 */ /* 0x000fc8000f8e0228 */
[----:B------:R-:W-:-:S04]  /*13a0*/  ULEA UR4, UR43, UR6, 0xd ;  /* 0x000000062b047291 */ /* 0x000fc8000f8e683f */
[----:B------:R-:W-:-:S04]  /*13b0*/  USHF.R.U32.HI UR4, URZ, 0x4, UR4 ;  /* 0x000000043f047899 */ /* 0x000fc80008011604 */
[----:B------:R-:W-:Y:S01]  /*13c0*/  ULOP3.LUT UR39, UR4, 0x3fff, URZ, 0xc0, !UPT ;  /* 0x00003fff04277892 */ /* 0x000fe2000f8ec03f */
[----:B------:R-:W-:Y:S11]  /*13d0*/  @!P0 BRA `(.L_x_167) ;  /* 0x0000000000408947 */ /* 0x000ff60003800000 */
[----:B------:R-:W-:Y:S01]  /*13e0*/  MOV R0, 0x0 ;  /* 0x0000000000007802 */ /* 0x000fe20000000f00 */
[----:B------:R-:W-:Y:S01]  /*13f0*/  ULDC.64 UR4, c[0x4][0x88] ;  /* 0x0100220000047ab9 */ /* 0x000fe20000000a00 */
[----:B------:R-:W-:Y:S01]  /*1400*/  ULDC.64 UR6, c[0x4][0x28] ;  /* 0x01000a0000067ab9 */ /* 0x000fe20000000a00 */
[----:B------:R-:W-:Y:S01]  /*1410*/  MOV R4, UR4 ;  /* 0x0000000400047c02 */ /* 0x000fe20008000f00 */
[----:B------:R0:W1:Y:S01]  /*1420*/  LDC.64 R14, c[0x4][R0] ;  /* 0x01000000000e7b82 */ /* 0x0000620000000a00 */
[----:B------:R-:W-:Y:S01]  /*1430*/  IMAD.U32 R5, RZ, RZ, UR5 ;  /* 0x00000005ff057e24 */ /* 0x000fe2000f8e00ff */
[----:B------:R-:W-:Y:S01]  /*1440*/  ULDC.64 UR4, c[0x4][0x90] ;  /* 0x0100240000047ab9 */ /* 0x000fe20000000a00 */
[----:B------:R-:W-:Y:S01]  /*1450*/  IMAD.U32 R10, RZ, RZ, UR6 ;  /* 0x00000006ff0a7e24 */ /* 0x000fe2000f8e00ff */
[----:B------:R-:W-:Y:S01]  /*1460*/  MOV R11, UR7 ;  /* 0x00000007000b7c02 */ /* 0x000fe20008000f00 */
[----:B------:R-:W-:Y:S02]  /*1470*/  IMAD.U32 R6, RZ, RZ, UR4 ;  /* 0x00000004ff067e24 */ /* 0x000fe4000f8e00ff */
[----:B------:R-:W-:-:S02]  /*1480*/  IMAD.U32 R7, RZ, RZ, UR5 ;  /* 0x00000005ff077e24 */ /* 0x000fc4000f8e00ff */
[----:B------:R-:W-:Y:S02]  /*1490*/  IMAD.MOV.U32 R8, RZ, RZ, 0x70 ;  /* 0x00000070ff087424 */ /* 0x000fe400078e00ff */
[----:B------:R-:W-:Y:S02]  /*14a0*/  IMAD.MOV.U32 R12, RZ, RZ, 0x1 ;  /* 0x00000001ff0c7424 */ /* 0x000fe400078e00ff */
[----:B0-----:R-:W-:-:S07]  /*14b0*/  IMAD.MOV.U32 R13, RZ, RZ, RZ ;  /* 0x000000ffff0d7224 */ /* 0x001fce00078e00ff */
[----:B------:R-:W-:-:S07]  /*14c0*/  LEPC R20, `(.L_x_167) ;  /* 0x000000001014794e */ /* 0x000fce0000000000 */
[----:B-1----:R-:W-:Y:S05]  /*14d0*/  CALL.ABS.NOINC R14 ;  /* 0x000000000e007343 */ /* 0x002fea0003c00000 */
.L_x_167:
[----:B------:R-:W-:Y:S02]  /*14e0*/  LEA.HI R0, R145, R145, RZ, 0x1 ;  /* 0x0000009191007211 */ /* 0x000fe400078f08ff */
[----:B------:R-:W-:Y:S02]  /*14f0*/  ISETP.NE.AND P0, PT, R19, 0x3, PT ;  /* 0x000000031300780c */ /* 0x000fe40003f05270 */
[----:B------:R-:W-:-:S05]  /*1500*/  LOP3.LUT R0, R0, 0xfffffffe, RZ, 0xc0, !PT ;  /* 0xfffffffe00007812 */ /* 0x000fca00078ec0ff */
[----:B------:R-:W-:-:S05]  /*1510*/  IMAD.IADD R0, R145, 0x1, -R0 ;  /* 0x0000000191007824 */ /* 0x000fca00078e0a00 */
[----:B------:R-:W-:-:S04]  /*1520*/  SHF.L.U32 R0, R0, 0x1f, RZ ;  /* 0x0000001f00007819 */ /* 0x000fc800000006ff */
[----:B------:R-:W0:Y:S02]  /*1530*/  SYNCS.PHASECHK.TRANS64.TRYWAIT P1, [UR41+0x2d800], R0 ;  /* 0x02d80000ff0075a7 */ /* 0x000e240008020169 */
[----:B0-----:R-:W-:Y:S05]  /*1540*/  @!P1 BRA `(.L_x_168) ;  /* 0x000000c800b89947 */ /* 0x001fea0003800000 */
.L_x_287:
[----:B------:R-:W-:Y:S05]  /*1550*/  @!P0 BRA `(.L_x_169) ;  /* 0x0000000000048947 */ /* 0x000fea0003800000 */
[----:B------:R-:W-:Y:S01]  /*1560*/  BPT.TRAP 0x1 ;  /* 0x000000040000795c */ /* 0x000fe20000300000 */
.L_x_169:
[----:B0-----:R-:W-:Y:S02]  /*1570*/  MOV R0, UR38 ;  /* 0x0000002600007c02 */ /* 0x001fe40008000f00 */
[----:B------:R-:W-:Y:S02]  /*1580*/  SHF.L.U32 R3, R2, 0x1f, RZ ;  /* 0x0000001f02037819 */ /* 0x000fe400000006ff */
[----:B------:R-:W-:-:S04]  /*1590*/  LEA R0, R0, UR41, 0x3 ;  /* 0x0000002900007c11 */ /* 0x000fc8000f8e18ff */
[----:B------:R0:W1:Y:S01]  /*15a0*/  SYNCS.PHASECHK.TRANS64.TRYWAIT P1, [R0+URZ+0x2d830], R3 ;  /* 0x02d83003000075a7 */ /* 0x000062000802017f */
[----:B------:R-:W-:Y:S05]  /*15b0*/  @!P0 BRA `(.L_x_170) ;  /* 0x0000000000048947 */ /* 0x000fea0003800000 */
[----:B------:R-:W-:Y:S01]  /*15c0*/  BPT.TRAP 0x1 ;  /* 0x000000040000795c */ /* 0x000fe20000300000 */
.L_x_170:
[----:B------:R-:W-:Y:S01]  /*15d0*/  IMAD.MOV.U32 R135, RZ, RZ, RZ ;  /* 0x000000ffff877224 */ /* 0x000fe200078e00ff */
[----:B-1----:R-:W-:Y:S06]  /*15e0*/  @P1 BRA `(.L_x_171) ;  /* 0x0000000000081947 */ /* 0x002fec0003800000 */
[----:B------:R-:W1:Y:S02]  /*15f0*/  SYNCS.PHASECHK.TRANS64.TRYWAIT P1, [R0+URZ+0x2d830], R3 ;  /* 0x02d83003000075a7 */ /* 0x000e64000802017f */
[----:B-1----:R-:W-:Y:S05]  /*1600*/  @!P1 BRA `(.L_x_172) ;  /* 0x000000c800a09947 */ /* 0x002fea0003800000 */
.L_x_171:
        /* <DEDUP_REMOVED lines=53> */
.L_x_173:
        /* <DEDUP_REMOVED lines=9> */
[----:B------:R-:W-:Y:S02]  /*19f0*/  IMAD.IADD R34, R151, 0x1, R88 ;  /* 0x0000000197227824 */ /* 0x000fe400078e0258 */
[----:B------:R-:W-:Y:S01]  /*1a00*/  FMUL.FTZ R95, R32, UR6 ;  /* 0x00000006205f7c20 */ /* 0x000fe20008410000 */
[----:B------:R-:W-:Y:S01]  /*1a10*/  FMUL.FTZ R14, R71, UR6 ;  /* 0x00000006470e7c20 */ /* 0x000fe20008410000 */
[----:B------:R-:W-:Y:S01]  /*1a20*/  FMUL.FTZ R20, R26, UR6 ;  /* 0x000000061a147c20 */ /* 0x000fe20008410000 */
[----:B------:R-:W-:-:S02]  /*1a30*/  IMAD R71, R149, -0x80, R34 ;  /* 0xffffff8095477824 */ /* 0x000fc400078e0222 */
[----:B------:R-:W-:Y:S01]  /*1a40*/  FMUL.FTZ R13, R27, UR6 ;  /* 0x000000061b0d7c20 */ /* 0x000fe20008410000 */
[----:B------:R-:W-:Y:S01]  /*1a50*/  FMUL.FTZ R97, R36, UR6 ;  /* 0x0000000624617c20 */ /* 0x000fe20008410000 */
[----:B------:R-:W3:Y:S01]  /*1a60*/  MUFU.TANH R92, R92 ;  /* 0x0000005c005c7308 */ /* 0x000ee20000002400 */
[----:B------:R-:W-:Y:S01]  /*1a70*/  FMUL.FTZ R11, R35, UR6 ;  /* 0x00000006230b7c20 */ /* 0x000fe20008410000 */
[C---:B------:R-:W-:Y:S01]  /*1a80*/  ISETP.GT.AND P2, PT, R71.reuse, RZ, PT ;  /* 0x000000ff4700720c */ /* 0x040fe20003f44270 */
[----:B------:R-:W-:Y:S01]  /*1a90*/  FMUL.FTZ R89, R30, UR6 ;  /* 0x000000061e597c20 */ /* 0x000fe20008410000 */
[----:B------:R-:W-:Y:S01]  /*1aa0*/  ISETP.GT.AND P1, PT, R71, 0x1, PT ;  /* 0x000000014700780c */ /* 0x000fe20003f24270 */
[----:B------:R-:W-:Y:S01]  /*1ab0*/  FMUL.FTZ R37, R37, UR6 ;  /* 0x0000000625257c20 */ /* 0x000fe20008410000 */
[----:B------:R-:W-:Y:S01]  /*1ac0*/  ISETP.GT.AND P6, PT, R71, 0x8, PT ;  /* 0x000000084700780c */ /* 0x000fe20003fc4270 */
[----:B------:R-:W-:Y:S01]  /*1ad0*/  FMUL.FTZ R12, R31, UR6 ;  /* 0x000000061f0c7c20 */ /* 0x000fe20008410000 */
[----:B------:R-:W4:Y:S01]  /*1ae0*/  MUFU.TANH R93, R93 ;  /* 0x0000005d005d7308 */ /* 0x000f220000002400 */
[----:B--2---:R-:W-:Y:S01]  /*1af0*/  FSEL R34, R91, -INF , P2 ;  /* 0xff8000005b227808 */ /* 0x004fe20001000000 */
[----:B------:R-:W-:Y:S01]  /*1b00*/  FMUL.FTZ R98, R40, UR6 ;  /* 0x0000000628627c20 */ /* 0x000fe20008410000 */
[----:B------:R-:W-:Y:S01]  /*1b10*/  ISETP.GT.AND P5, PT, R71, 0x9, PT ;  /* 0x000000094700780c */ /* 0x000fe20003fa4270 */
[----:B------:R-:W-:Y:S01]  /*1b20*/  FMUL.FTZ R10, R39, UR6 ;  /* 0x00000006270a7c20 */ /* 0x000fe20008410000 */
[----:B------:R-:W-:Y:S01]  /*1b30*/  ISETP.GT.AND P4, PT, R71, 0x10, PT ;  /* 0x000000104700780c */ /* 0x000fe20003f84270 */
[----:B------:R-:W-:Y:S01]  /*1b40*/  FMUL.FTZ R39, R41, UR6 ;  /* 0x0000000629277c20 */ /* 0x000fe20008410000 */
[----:B------:R-:W-:Y:S01]  /*1b50*/  FMUL.FTZ R30, R42, UR6 ;  /* 0x000000062a1e7c20 */ /* 0x000fe20008410000 */
[----:B------:R-:W2:Y:S01]  /*1b60*/  MUFU.TANH R94, R94 ;  /* 0x0000005e005e7308 */ /* 0x000ea20000002400 */
[----:B---3--:R-:W-:Y:S01]  /*1b70*/  FSEL R35, R92, -INF , P1 ;  /* 0xff8000005c237808 */ /* 0x008fe20000800000 */
[----:B------:R-:W-:Y:S01]  /*1b80*/  FMUL.FTZ R9, R43, UR6 ;  /* 0x000000062b097c20 */ /* 0x000fe20008410000 */
[----:B------:R-:W-:Y:S01]  /*1b90*/  ISETP.GT.AND P3, PT, R71, 0x11, PT ;  /* 0x000000114700780c */ /* 0x000fe20003f64270 */
[----:B------:R-:W-:Y:S01]  /*1ba0*/  FMUL.FTZ R43, R44, UR6 ;  /* 0x000000062c2b7c20 */ /* 0x000fe20008410000 */
[----:B------:R-:W-:Y:S01]  /*1bb0*/  FMNMX.FTZ R91, R34, R35, !PT ;  /* 0x00000023225b7209 */ /* 0x000fe20007810000 */
[----:B------:R-:W-:Y:S01]  /*1bc0*/  FMUL.FTZ R24, R50, UR6 ;  /* 0x0000000632187c20 */ /* 0x000fe20008410000 */
[----:B------:R-:W-:Y:S01]  /*1bd0*/  FMUL.FTZ R25, R38, UR6 ;  /* 0x0000000626197c20 */ /* 0x000fe20008410000 */
[----:B------:R-:W3:Y:S01]  /*1be0*/  MUFU.TANH R95, R95 ;  /* 0x0000005f005f7308 */ /* 0x000ee20000002400 */
[----:B----4-:R-:W-:Y:S01]  /*1bf0*/  FSEL R36, R93, -INF , P6 ;  /* 0xff8000005d247808 */ /* 0x010fe20003000000 */
[----:B------:R-:W-:Y:S01]  /*1c00*/  FMUL.FTZ R41, R45, UR6 ;  /* 0x000000062d297c20 */ /* 0x000fe20008410000 */
[----:B01----:R-:W-:Y:S01]  /*1c10*/  FMUL.FTZ R3, R51, UR6 ;  /* 0x0000000633037c20 */ /* 0x003fe20008410000 */
[----:B------:R-:W-:Y:S01]  /*1c20*/  FMUL.FTZ R51, R52, UR6 ;  /* 0x0000000634337c20 */ /* 0x000fe20008410000 */
[----:B------:R-:W-:Y:S01]  /*1c30*/  FMNMX.FTZ R91, R36, R91, !PT ;  /* 0x0000005b245b7209 */ /* 0x000fe20007810000 */
[----:B------:R-:W-:Y:S01]  /*1c40*/  FMUL.FTZ R6, R47, UR6 ;  /* 0x000000062f067c20 */ /* 0x000fe20008410000 */
[----:B------:R-:W-:Y:S01]  /*1c50*/  FMUL.FTZ R47, R48, UR6 ;  /* 0x00000006302f7c20 */ /* 0x000fe20008410000 */
[----:B------:R-:W0:Y:S01]  /*1c60*/  MUFU.TANH R20, R20 ;  /* 0x0000001400147308 */ /* 0x000e220000002400 */
[----:B--2---:R-:W-:Y:S01]  /*1c70*/  FSEL R40, R94, -INF , P5 ;  /* 0xff8000005e287808 */ /* 0x004fe20002800000 */
[----:B------:R-:W-:Y:S01]  /*1c80*/  FMUL.FTZ R32, R54, UR6 ;  /* 0x0000000636207c20 */ /* 0x000fe20008410000 */
[----:B------:R-:W-:Y:S01]  /*1c90*/  FMUL.FTZ R45, R49, UR6 ;  /* 0x00000006312d7c20 */ /* 0x000fe20008410000 */
[----:B------:R-:W-:Y:S01]  /*1ca0*/  FMUL.FTZ R5, R55, UR6 ;  /* 0x0000000637057c20 */ /* 0x000fe20008410000 */
[----:B------:R-:W-:Y:S01]  /*1cb0*/  FMNMX.FTZ R91, R40, R91, !PT ;  /* 0x0000005b285b7209 */ /* 0x000fe20007810000 */
[----:B------:R-:W-:Y:S01]  /*1cc0*/  FMUL.FTZ R55, R56, UR6 ;  /* 0x0000000638377c20 */ /* 0x000fe20008410000 */
[----:B------:R-:W-:Y:S01]  /*1cd0*/  FMUL.FTZ R29, R58, UR6 ;  /* 0x000000063a1d7c20 */ /* 0x000fe20008410000 */
[----:B------:R-:W1:Y:S01]  /*1ce0*/  MUFU.TANH R96, R96 ;  /* 0x0000006000607308 */ /* 0x000e620000002400 */
[----:B---3--:R-:W-:Y:S01]  /*1cf0*/  FSEL R42, R95, -INF , P4 ;  /* 0xff8000005f2a7808 */ /* 0x008fe20002000000 */
        /* <DEDUP_REMOVED lines=35> */
[----:B------:R-:W-:Y:S01]  /*1f30*/  FMNMX.FTZ R91, R52, R91, !PT ;  /* 0x0000005b345b7209 */ /* 0x000fe20007810000 */
[----:B------:R-:W-:Y:S01]  /*1f40*/  FMUL.FTZ R81, R84, UR6 ;  /* 0x0000000654517c20 */ /* 0x000fe20008410000 */
[----:B------:R-:W-:Y:S01]  /*1f50*/  FMUL.FTZ R85, R85, UR6 ;  /* 0x0000000655557c20 */ /* 0x000fe20008410000 */
[----:B------:R-:W0:Y:S01]  /*1f60*/  MUFU.TANH R12, R12 ;  /* 0x0000000c000c7308 */ /* 0x000e220000002400 */
[----:B-1----:R-:W-:Y:S01]  /*1f70*/  FSEL R38, R89, -INF , P6 ;  /* 0xff80000059267808 */ /* 0x002fe20003000000 */
[--C-:B------:R-:W-:Y:S01]  /*1f80*/  IMAD.MOV.U32 R134, RZ, RZ, R135.reuse ;  /* 0x000000ffff867224 */ /* 0x100fe200078e0087 */
[----:B------:R-:W-:Y:S01]  /*1f90*/  ISETP.GT.AND P6, PT, R71, 0x20, PT ;  /* 0x000000204700780c */ /* 0x000fe20003fc4270 */
[--C-:B------:R-:W-:Y:S01]  /*1fa0*/  IMAD.MOV.U32 R131, RZ, RZ, R135.reuse ;  /* 0x000000ffff837224 */ /* 0x100fe200078e0087 */
[----:B------:R-:W-:Y:S01]  /*1fb0*/  P2R R90, PR, RZ, 0x1 ;  /* 0x00000001ff5a7803 */ /* 0x000fe20000000000 */
[--C-:B------:R-:W-:Y:S01]  /*1fc0*/  IMAD.MOV.U32 R129, RZ, RZ, R135.reuse ;  /* 0x000000ffff817224 */ /* 0x100fe200078e0087 */
[-C--:B------:R-:W-:Y:S01]  /*1fd0*/  MOV R133, R135.reuse ;  /* 0x0000008700857202 */ /* 0x080fe20000000f00 */
[----:B------:R-:W1:Y:S01]  /*1fe0*/  MUFU.TANH R98, R98 ;  /* 0x0000006200627308 */ /* 0x000e620000002400 */
[----:B--2---:R-:W-:Y:S01]  /*1ff0*/  FSEL R54, R37, -INF , P1 ;  /* 0xff80000025367808 */ /* 0x004fe20000800000 */
[----:B------:R-:W-:Y:S01]  /*2000*/  FMUL.FTZ R37, R83, UR6 ;  /* 0x0000000653257c20 */ /* 0x000fe20008410000 */
[--C-:B------:R-:W-:Y:S01]  /*2010*/  IMAD.MOV.U32 R127, RZ, RZ, R135.reuse ;  /* 0x000000ffff7f7224 */ /* 0x100fe200078e0087 */
[----:B------:R-:W-:Y:S01]  /*2020*/  MOV R123, R135 ;  /* 0x00000087007b7202 */ /* 0x000fe20000000f00 */
[--C-:B------:R-:W-:Y:S01]  /*2030*/  IMAD.MOV.U32 R125, RZ, RZ, R135.reuse ;  /* 0x000000ffff7d7224 */ /* 0x100fe200078e0087 */
[----:B------:R-:W-:Y:S01]  /*2040*/  FMNMX.FTZ R91, R54, R91, !PT ;  /* 0x0000005b365b7209 */ /* 0x000fe20007810000 */
[--C-:B------:R-:W-:Y:S01]  /*2050*/  IMAD.MOV.U32 R121, RZ, RZ, R135.reuse ;  /* 0x000000ffff797224 */ /* 0x100fe200078e0087 */
[----:B------:R-:W2:Y:S01]  /*2060*/  MUFU.TANH R33, R33 ;  /* 0x0000002100217308 */ /* 0x000ea20000002400 */
[----:B0-----:R-:W-:Y:S01]  /*2070*/  FSEL R12, R12, -INF , P5 ;  /* 0xff8000000c0c7808 */ /* 0x001fe20002800000 */
[--C-:B------:R-:W-:Y:S01]  /*2080*/  IMAD.MOV.U32 R119, RZ, RZ, R135.reuse ;  /* 0x000000ffff777224 */ /* 0x100fe200078e0087 */
[----:B------:R-:W-:Y:S01]  /*2090*/  ISETP.GT.AND P5, PT, R71, 0x21, PT ;  /* 0x000000214700780c */ /* 0x000fe20003fa4270 */
[--C-:B------:R-:W-:Y:S01]  /*20a0*/  IMAD.MOV.U32 R117, RZ, RZ, R135.reuse ;  /* 0x000000ffff757224 */ /* 0x100fe200078e0087 */
[-C--:B------:R-:W-:Y:S01]  /*20b0*/  MOV R113, R135.reuse ;  /* 0x0000008700717202 */ /* 0x080fe20000000f00 */
[--C-:B------:R-:W-:Y:S01]  /*20c0*/  IMAD.MOV.U32 R115, RZ, RZ, R135.reuse ;  /* 0x000000ffff737224 */ /* 0x100fe200078e0087 */
[-C--:B------:R-:W-:Y:S01]  /*20d0*/  MOV R103, R135.reuse ;  /* 0x0000008700677202 */ /* 0x080fe20000000f00 */
[----:B------:R-:W0:Y:S01]  /*20e0*/  MUFU.TANH R39, R39 ;  /* 0x0000002700277308 */ /* 0x000e220000002400 */
[----:B-1----:R-:W-:Y:S01]  /*20f0*/  FSEL R56, R98, -INF , P6 ;  /* 0xff80000062387808 */ /* 0x002fe20003000000 */
[--C-:B------:R-:W-:Y:S01]  /*2100*/  IMAD.MOV.U32 R111, RZ, RZ, R135.reuse ;  /* 0x000000ffff6f7224 */ /* 0x100fe200078e0087 */
[----:B------:R-:W-:Y:S01]  /*2110*/  MOV R93, R135 ;  /* 0x00000087005d7202 */ /* 0x000fe20000000f00 */
[--C-:B------:R-:W-:Y:S01]  /*2120*/  IMAD.MOV.U32 R109, RZ, RZ, R135.reuse ;  /* 0x000000ffff6d7224 */ /* 0x100fe200078e0087 */
[----:B------:R-:W-:Y:S01]  /*2130*/  FMNMX.FTZ R91, R56, R91, !PT ;  /* 0x0000005b385b7209 */ /* 0x000fe20007810000 */
[----:B------:R-:W-:-:S02]  /*2140*/  IMAD.MOV.U32 R107, RZ, RZ, R135 ;  /* 0x000000ffff6b7224 */ /* 0x000fc400078e0087 */
[----:B------:R-:W1:Y:S01]  /*2150*/  MUFU.TANH R11, R11 ;  /* 0x0000000b000b7308 */ /* 0x000e620000002400 */
[----:B--2---:R-:W-:Y:S01]  /*2160*/  FSEL R44, R33, -INF , P4 ;  /* 0xff800000212c7808 */ /* 0x004fe20002000000 */
[----:B------:R-:W-:Y:S01]  /*2170*/  FMUL.FTZ R33, R86, UR6 ;  /* 0x0000000656217c20 */ /* 0x000fe20008410000 */
[----:B------:R-:W-:Y:S01]  /*2180*/  ISETP.GT.AND P4, PT, R71, 0x28, PT ;  /* 0x000000284700780c */ /* 0x000fe20003f84270 */
[--C-:B------:R-:W-:Y:S02]  /*2190*/  IMAD.MOV.U32 R105, RZ, RZ, R135.reuse ;  /* 0x000000ffff697224 */ /* 0x100fe400078e0087 */
[--C-:B------:R-:W-:Y:S02]  /*21a0*/  IMAD.MOV.U32 R101, RZ, RZ, R135.reuse ;  /* 0x000000ffff657224 */ /* 0x100fe400078e0087 */
[----:B------:R-:W2:Y:S01]  /*21b0*/  MUFU.TANH R43, R43 ;  /* 0x0000002b002b7308 */ /* 0x000ea20000002400 */
[----:B0-----:R-:W-:Y:S01]  /*21c0*/  FSEL R58, R39, -INF , P5 ;  /* 0xff800000273a7808 */ /* 0x001fe20002800000 */
[----:B------:R-:W-:Y:S01]  /*21d0*/  FMUL.FTZ R39, R79, UR6 ;  /* 0x000000064f277c20 */ /* 0x000fe20008410000 */
[----:B------:R-:W-:-:S02]  /*21e0*/  IMAD.MOV.U32 R97, RZ, RZ, R135 ;  /* 0x000000ffff617224 */ /* 0x000fc400078e0087 */
[----:B------:R-:W-:Y:S01]  /*21f0*/  FMNMX.FTZ R91, R58, R91, !PT ;  /* 0x0000005b3a5b7209 */ /* 0x000fe20007810000 */
[--C-:B------:R-:W-:Y:S02]  /*2200*/  IMAD.MOV.U32 R95, RZ, RZ, R135.reuse ;  /* 0x000000ffff5f7224 */ /* 0x100fe400078e0087 */
[----:B------:R-:W0:Y:S01]  /*2210*/  MUFU.TANH R25, R25 ;  /* 0x0000001900197308 */ /* 0x000e220000002400 */
[----:B-1----:R-:W-:Y:S01]  /*2220*/  FSEL R46, R11, -INF , P3 ;  /* 0xff8000000b2e7808 */ /* 0x002fe20001800000 */
[----:B------:R-:W-:Y:S01]  /*2230*/  IMAD.MOV.U32 R89, RZ, RZ, R135 ;  /* 0x000000ffff597224 */ /* 0x000fe200078e0087 */
        /* <DEDUP_REMOVED lines=8> */
[----:B-1----:R-:W-:Y:S01]  /*22c0*/  FSEL R94, R41, -INF , P3 ;  /* 0xff800000295e7808 */ /* 0x002fe20001800000 */
[----:B------:R-:W-:-:S03]  /*22d0*/  FMUL.FTZ R41, R78, UR6 ;  /* 0x000000064e297c20 */ /* 0x000fc60008410000 */
        /* <DEDUP_REMOVED lines=20> */
[----:B--2---:R-:W-:Y:S01]  /*2420*/  FSEL R64, R31, -INF , P4 ;  /* 0xff8000001f407808 */ /* 0x004fe20002000000 */
[----:B------:R-:W-:Y:S01]  /*2430*/  FMUL.FTZ R31, R87, UR6 ;  /* 0x00000006571f7c20 */ /* 0x000fe20008410000 */
        /* <DEDUP_REMOVED lines=37> */
[----:B------:R-:W-:Y:S02]  /*2690*/  ISETP.GT.AND P4, PT, R71, 0x58, PT ;  /* 0x000000584700780c */ /* 0x000fe40003f84270 */
[----:B------:R-:W-:-:S03]  /*26a0*/  R2UR UR6, R0 ;  /* 0x00000000000672ca */ /* 0x000fc600000e0000 */
[----:B------:R-:W2:Y:S01]  /*26b0*/  MUFU.TANH R65, R65 ;  /* 0x0000004100417308 */ /* 0x000ea20000002400 */
[----:B0-----:R-:W-:-:S04]  /*26c0*/  FSEL R114, R61, -INF , P5 ;  /* 0xff8000003d727808 */ /* 0x001fc80002800000 */
[----:B------:R-:W-:-:S03]  /*26d0*/  FMNMX.FTZ R91, R114, R91, !PT ;  /* 0x0000005b725b7209 */ /* 0x000fc60007810000 */
[----:B------:R-:W0:Y:S01]  /*26e0*/  MUFU.TANH R28, R28 ;  /* 0x0000001c001c7308 */ /* 0x000e220000002400 */
[----:B-1----:R-:W-:Y:S01]  /*26f0*/  FSEL R8, R8, -INF , P3 ;  /* 0xff80000008087808 */ /* 0x002fe20001800000 */
[----:B------:R-:W-:Y:S01]  /*2700*/  UIADD3 UR6, UR6, 0x2d840, URZ ;  /* 0x0002d84006067890 */ /* 0x000fe2000fffe03f */
[----:B------:R-:W-:-:S03]  /*2710*/  ISETP.GT.AND P3, PT, R71, 0x59, PT ;  /* 0x000000594700780c */ /* 0x000fc60003f64270 */
[----:B------:R-:W-:Y:S02]  /*2720*/  UPRMT UR6, UR42, 0x654, UR6 ;  /* 0x000006542a067896 */ /* 0x000fe40008000006 */
[----:B------:R-:W1:Y:S01]  /*2730*/  MUFU.TANH R67, R67 ;  /* 0x0000004300437308 */ /* 0x000e620000002400 */
[----:B--2---:R-:W-:-:S04]  /*2740*/  FSEL R116, R65, -INF , P4 ;  /* 0xff80000041747808 */ /* 0x004fc80002000000 */
[----:B------:R-:W-:Y:S02]  /*2750*/  FMNMX.FTZ R91, R116, R91, !PT ;  /* 0x0000005b745b7209 */ /* 0x000fe40007810000 */
[----:B------:R-:W-:Y:S01]  /*2760*/  SYNCS.ARRIVE.TRANS64.RED.A1T0 RZ, [UR6], RZ ;  /* 0x000000ffffff79a7 */ /* 0x000fe20008100406 */
        /* <DEDUP_REMOVED lines=23> */
[----:B------:R-:W-:-:S03]  /*28e0*/  IMAD.MOV.U32 R99, RZ, RZ, R135 ;  /* 0x000000ffff637224 */ /* 0x000fc600078e0087 */
        /* <DEDUP_REMOVED lines=21> */
[----:B------:R-:W-:Y:S01]  /*2a40*/  ISETP.GT.AND P1, PT, R71, 0x79, PT ;  /* 0x000000794700780c */ /* 0x000fe20003f24270 */
[----:B------:R-:W-:-:S04]  /*2a50*/  IMAD.U32 R71, RZ, RZ, UR7 ;  /* 0x00000007ff477e24 */ /* 0x000fc8000f8e00ff */
        /* <DEDUP_REMOVED lines=12> */
[----:B-1----:R-:W-:Y:S01]  /*2b20*/  FMNMX.FTZ R3, R91, R70, !PT ;  /* 0x000000465b037209 */ /* 0x002fe20007810000 */
[----:B------:R-:W-:-:S04]  /*2b30*/  IMAD.MOV.U32 R91, RZ, RZ, R135 ;  /* 0x000000ffff5b7224 */ /* 0x000fc800078e0087 */
[----:B------:R-:W1:Y:S02]  /*2b40*/  SHFL.BFLY PT, R70, R3, 0x1, 0x1f ;  /* 0x0c201f0003467f89 */ /* 0x000e6400000e0000 */
[----:B-1----:R-:W-:Y:S02]  /*2b50*/  FMNMX.FTZ R70, R3, R70, !PT ;  /* 0x0000004603467209 */ /* 0x002fe40007810000 */
[----:B------:R-:W-:Y:S02]  /*2b60*/  FMNMX.FTZ R3, R20, R13, !PT ;  /* 0x0000000d14037209 */ /* 0x000fe40007810000 */
[C---:B------:R-:W-:Y:S01]  /*2b70*/  FSETP.NEU.FTZ.AND P0, PT, R70.reuse, -INF , PT ;  /* 0xff8000004600780b */ /* 0x040fe20003f1d000 */
[----:B------:R-:W-:Y:S01]  /*2b80*/  FMUL.FTZ R15, R70, R71 ;  /* 0x00000047460f7220 */ /* 0x000fe20000410000 */
[----:B------:R-:W-:-:S04]  /*2b90*/  FMNMX.FTZ R3, R38, R3, !PT ;  /* 0x0000000326037209 */ /* 0x000fc80007810000 */
[----:B------:R-:W-:Y:S02]  /*2ba0*/  FMNMX.FTZ R3, R12, R3, !PT ;  /* 0x000000030c037209 */ /* 0x000fe40007810000 */
[----:B------:R-:W-:Y:S02]  /*2bb0*/  FSEL R15, R15, RZ, P0 ;  /* 0x000000ff0f0f7208 */ /* 0x000fe40000000000 */
[----:B------:R-:W-:Y:S02]  /*2bc0*/  FMNMX.FTZ R3, R44, R3, !PT ;  /* 0x000000032c037209 */ /* 0x000fe40007810000 */
[----:B------:R-:W-:Y:S01]  /*2bd0*/  ISETP.NE.AND P0, PT, R90, RZ, PT ;  /* 0x000000ff5a00720c */ /* 0x000fe20003f05270 */
[--C-:B------:R-:W-:Y:S01]  /*2be0*/  FFMA.FTZ R82, R35, R71, -R15.reuse ;  /* 0x0000004723527223 */ /* 0x100fe2000001080f */
[----:B------:R-:W-:Y:S01]  /*2bf0*/  FMNMX.FTZ R3, R46, R3, !PT ;  /* 0x000000032e037209 */ /* 0x000fe20007810000 */
[-CC-:B------:R-:W-:Y:S01]  /*2c00*/  FFMA.FTZ R21, R56, R71.reuse, -R15.reuse ;  /* 0x0000004738157223 */ /* 0x180fe2000001080f */
[----:B------:R-:W-:Y:S01]  /*2c10*/  FSEL R56, R41, -INF , P6 ;  /* 0xff80000029387808 */ /* 0x000fe20003000000 */
[--C-:B------:R-:W-:Y:S01]  /*2c20*/  FFMA.FTZ R9, R42, R71, -R15.reuse ;  /* 0x000000472a097223 */ /* 0x100fe2000001080f */
[----:B------:R-:W-:Y:S01]  /*2c30*/  FMNMX.FTZ R3, R48, R3, !PT ;  /* 0x0000000330037209 */ /* 0x000fe20007810000 */
[-CC-:B------:R-:W-:Y:S01]  /*2c40*/  FFMA.FTZ R42, R58, R71.reuse, -R15.reuse ;  /* 0x000000473a2a7223 */ /* 0x180fe2000001080f */
[----:B------:R-:W-:Y:S01]  /*2c50*/  FSEL R58, R39, -INF , P5 ;  /* 0xff800000273a7808 */ /* 0x000fe20002800000 */
[--C-:B------:R-:W-:Y:S01]  /*2c60*/  FFMA.FTZ R100, R100, R71, -R15.reuse ;  /* 0x0000004764647223 */ /* 0x100fe2000001080f */
[----:B------:R-:W-:Y:S01]  /*2c70*/  FMNMX.FTZ R3, R10, R3, !PT ;  /* 0x000000030a037209 */ /* 0x000fe20007810000 */
[-CC-:B------:R-:W-:Y:S01]  /*2c80*/  FFMA.FTZ R29, R102, R71.reuse, -R15.reuse ;  /* 0x00000047661d7223 */ /* 0x180fe2000001080f */
[----:B--2---:R-:W-:Y:S01]  /*2c90*/  FSEL R90, R37, -INF , P3 ;  /* 0xff800000255a7808 */ /* 0x004fe20001800000 */
[--C-:B------:R-:W-:Y:S01]  /*2ca0*/  FFMA.FTZ R39, R4, R71, -R15.reuse ;  /* 0x0000004704277223 */ /* 0x100fe2000001080f */
[----:B------:R-:W-:Y:S01]  /*2cb0*/  FMNMX.FTZ R3, R30, R3, !PT ;  /* 0x000000031e037209 */ /* 0x000fe20007810000 */
[-CC-:B------:R-:W-:Y:S01]  /*2cc0*/  FFMA.FTZ R5, R36, R71.reuse, -R15.reuse ;  /* 0x0000004724057223 */ /* 0x180fe2000001080f */
[----:B0-----:R-:W-:Y:S01]  /*2cd0*/  FSEL R102, R31, -INF , P1 ;  /* 0xff8000001f667808 */ /* 0x001fe20000800000 */
[--C-:B------:R-:W-:Y:S01]  /*2ce0*/  FFMA.FTZ R7, R34, R71, -R15.reuse ;  /* 0x0000004722077223 */ /* 0x100fe2000001080f */
[----:B------:R-:W-:Y:S01]  /*2cf0*/  FMNMX.FTZ R3, R60, R3, !PT ;  /* 0x000000033c037209 */ /* 0x000fe20007810000 */
[-CC-:B------:R-:W-:Y:S01]  /*2d00*/  FFMA.FTZ R36, R40, R71.reuse, -R15.reuse ;  /* 0x0000004728247223 */ /* 0x180fe2000001080f */
[-CC-:B------:R-:W-:Y:S01]  /*2d10*/  FFMA.FTZ R34, R50, R71.reuse, -R15.reuse ;  /* 0x0000004732227223 */ /* 0x180fe2000001080f */
        /* <DEDUP_REMOVED lines=19> */
[----:B------:R-:W-:Y:S01]  /*2e50*/  FFMA.FTZ R108, R130, R71, -R15 ;  /* 0x00000047826c7223 */ /* 0x000fe2000001080f */
[----:B------:R-:W-:Y:S01]  /*2e60*/  MUFU.EX2 R7, R7 ;  /* 0x0000000700077308 */ /* 0x000fe20000000800 */
[----:B------:R-:W-:Y:S01]  /*2e70*/  FMNMX.FTZ R3, R68, R3, !PT ;  /* 0x0000000344037209 */ /* 0x000fe20007810000 */
[--C-:B------:R-:W-:Y:S01]  /*2e80*/  IMAD.MOV.U32 R130, RZ, RZ, R135.reuse ;  /* 0x000000ffff827224 */ /* 0x100fe200078e0087 */
[----:B------:R-:W-:Y:S01]  /*2e90*/  MOV R128, R135 ;  /* 0x0000008700807202 */ /* 0x000fe20000000f00 */
[--C-:B------:R-:W-:Y:S01]  /*2ea0*/  IMAD.MOV.U32 R126, RZ, RZ, R135.reuse ;  /* 0x000000ffff7e7224 */ /* 0x100fe200078e0087 */
[----:B------:R-:W-:Y:S01]  /*2eb0*/  FMNMX.FTZ R3, R72, R3, !PT ;  /* 0x0000000348037209 */ /* 0x000fe20007810000 */
[--C-:B------:R-:W-:Y:S01]  /*2ec0*/  IMAD.MOV.U32 R122, RZ, RZ, R135.reuse ;  /* 0x000000ffff7a7224 */ /* 0x100fe200078e0087 */
[----:B------:R-:W-:Y:S01]  /*2ed0*/  MOV R118, R135 ;  /* 0x0000008700767202 */ /* 0x000fe20000000f00 */
[----:B------:R-:W0:Y:S01]  /*2ee0*/  MUFU.EX2 R82, R82 ;  /* 0x0000005200527308 */ /* 0x000e220000000800 */
[----:B------:R-:W-:Y:S01]  /*2ef0*/  FMNMX.FTZ R3, R8, R3, !PT ;  /* 0x0000000308037209 */ /* 0x000fe20007810000 */
[----:B------:R-:W-:-:S03]  /*2f00*/  IMAD.MOV.U32 R114, RZ, RZ, R135 ;  /* 0x000000ffff727224 */ /* 0x000fc600078e0087 */
[----:B------:R-:W-:-:S03]  /*2f10*/  FMNMX.FTZ R3, R76, R3, !PT ;  /* 0x000000034c037209 */ /* 0x000fc60007810000 */
[----:B------:R-:W-:Y:S01]  /*2f20*/  MUFU.EX2 R5, R5 ;  /* 0x0000000500057308 */ /* 0x000fe20000000800 */
[----:B------:R-:W-:-:S04]  /*2f30*/  FMNMX.FTZ R27, R74, R3, !PT ;  /* 0x000000034a1b7209 */ /* 0x000fc80007810000 */
[----:B------:R-:W-:-:S03]  /*2f40*/  FMNMX.FTZ R27, R28, R27, !PT ;  /* 0x0000001b1c1b7209 */ /* 0x000fc60007810000 */
[----:B------:R1:W-:Y:S01]  /*2f50*/  MUFU.EX2 R3, R100 ;  /* 0x0000006400037308 */ /* 0x0003e20000000800 */
[----:B------:R-:W-:-:S04]  /*2f60*/  FMNMX.FTZ R27, R80, R27, !PT ;  /* 0x0000001b501b7209 */ /* 0x000fc80007810000 */
[----:B------:R-:W-:-:S03]  /*2f70*/  FMNMX.FTZ R27, R84, R27, !PT ;  /* 0x0000001b541b7209 */ /* 0x000fc60007810000 */
[----:B------:R-:W2:Y:S01]  /*2f80*/  MUFU.EX2 R36, R36 ;  /* 0x0000002400247308 */ /* 0x000ea20000000800 */
[----:B------:R-:W-:Y:S02]  /*2f90*/  FMNMX.FTZ R35, R14, R27, !PT ;  /* 0x0000001b0e237209 */ /* 0x000fe40007810000 */
[----:B-1----:R-:W-:Y:S01]  /*2fa0*/  FSEL R100, R33, -INF , P2 ;  /* 0xff80000021647808 */ /* 0x002fe20001000000 */
[--C-:B------:R-:W-:Y:S01]  /*2fb0*/  FFMA.FTZ R33, R96, R71, -R15.reuse ;  /* 0x0000004760217223 */ /* 0x100fe2000001080f */
[----:B------:R-:W-:Y:S01]  /*2fc0*/  FMNMX.FTZ R35, R26, R35, !PT ;  /* 0x000000231a237209 */ /* 0x000fe20007810000 */
[-CC-:B------:R-:W-:Y:S01]  /*2fd0*/  FFMA.FTZ R96, R106, R71.reuse, -R15.reuse ;  /* 0x000000476a607223 */ /* 0x180fe2000001080f */
[----:B------:R-:W-:Y:S01]  /*2fe0*/  FFMA.FTZ R106, R124, R71, -R15 ;  /* 0x000000477c6a7223 */ /* 0x000fe2000001080f */
[----:B------:R-:W-:Y:S01]  /*2ff0*/  MUFU.EX2 R27, R112 ;  /* 0x00000070001b7308 */ /* 0x000fe20000000800 */
[----:B------:R-:W-:Y:S01]  /*3000*/  FMNMX.FTZ R35, R92, R35, !PT ;  /* 0x000000235c237209 */ /* 0x000fe20007810000 */
[----:B------:R-:W-:-:S03]  /*3010*/  IMAD.MOV.U32 R124, RZ, RZ, R135 ;  /* 0x000000ffff7c7224 */ /* 0x000fc600078e0087 */
[----:B------:R-:W-:-:S03]  /*3020*/  FMNMX.FTZ R35, R56, R35, !PT ;  /* 0x0000002338237209 */ /* 0x000fc60007810000 */
[----:B------:R-:W1:Y:S01]  /*3030*/  MUFU.EX2 R9, R9 ;  /* 0x0000000900097308 */ /* 0x000e620000000800 */
[----:B------:R-:W-:-:S04]  /*3040*/  FMNMX.FTZ R35, R58, R35, !PT ;  /* 0x000000233a237209 */ /* 0x000fc80007810000 */
[----:B------:R-:W-:-:S03]  /*3050*/  FMNMX.FTZ R35, R86, R35, !PT ;  /* 0x0000002356237209 */ /* 0x000fc60007810000 */
[----:B------:R-:W-:Y:S01]  /*3060*/  MUFU.EX2 R34, R34 ;  /* 0x0000002200227308 */ /* 0x000fe20000000800 */
[----:B------:R-:W-:-:S04]  /*3070*/  FMNMX.FTZ R35, R90, R35, !PT ;  /* 0x000000235a237209 */ /* 0x000fc80007810000 */
[----:B------:R-:W-:-:S03]  /*3080*/  FMNMX.FTZ R35, R100, R35, !PT ;  /* 0x0000002364237209 */ /* 0x000fc60007810000 */
[----:B------:R-:W-:Y:S01]  /*3090*/  MUFU.EX2 R11, R11 ;  /* 0x0000000b000b7308 */ /* 0x000fe20000000800 */
[----:B------:R-:W-:Y:S01]  /*30a0*/  FMNMX.FTZ R37, R102, R35, !PT ;  /* 0x0000002366257209 */ /* 0x000fe20007810000 */
[----:B------:R-:W-:Y:S01]  /*30b0*/  FFMA.FTZ R35, R116, R71, -R15 ;  /* 0x0000004774237223 */ /* 0x000fe2000001080f */
[----:B------:R-:W-:-:S03]  /*30c0*/  IMAD.MOV.U32 R116, RZ, RZ, R135 ;  /* 0x000000ffff747224 */ /* 0x000fc600078e0087 */
[----:B------:R-:W3:Y:S02]  /*30d0*/  SHFL.BFLY PT, R78, R37, 0x2, 0x1f ;  /* 0x0c401f00254e7f89 */ /* 0x000ee400000e0000 */
[----:B------:R-:W-:Y:S08]  /*30e0*/  MUFU.EX2 R40, R40 ;  /* 0x0000002800287308 */ /* 0x000ff00000000800 */
[----:B------:R-:W-:Y:S08]  /*30f0*/  MUFU.EX2 R21, R21 ;  /* 0x0000001500157308 */ /* 0x000ff00000000800 */
[----:B------:R-:W-:Y:S01]  /*3100*/  MUFU.EX2 R42, R42 ;  /* 0x0000002a002a7308 */ /* 0x000fe20000000800 */
[----:B---3--:R-:W-:Y:S01]  /*3110*/  FMNMX.FTZ R41, R37, R78, !PT ;  /* 0x0000004e25297209 */ /* 0x008fe20007810000 */
[----:B------:R-:W-:-:S06]  /*3120*/  FFMA.FTZ R37, R120, R71, -R15 ;  /* 0x0000004778257223 */ /* 0x000fcc000001080f */
[----:B------:R-:W-:Y:S01]  /*3130*/  MUFU.EX2 R25, R25 ;  /* 0x0000001900197308 */ /* 0x000fe20000000800 */
[----:B------:R-:W-:Y:S01]  /*3140*/  IMAD.MOV.U32 R120, RZ, RZ, R135 ;  /* 0x000000ffff787224 */ /* 0x000fe200078e0087 */
[----:B------:R-:W3:Y:S06]  /*3150*/  SHFL.BFLY PT, R78, R41, 0x1, 0x1f ;  /* 0x0c201f00294e7f89 */ /* 0x000eec00000e0000 */
[----:B------:R-:W-:Y:S08]  /*3160*/  MUFU.EX2 R50, R50 ;  /* 0x0000003200327308 */ /* 0x000ff00000000800 */
[----:B------:R-:W-:Y:S08]  /*3170*/  MUFU.EX2 R52, R52 ;  /* 0x0000003400347308 */ /* 0x000ff00000000800 */
[----:B------:R-:W-:Y:S01]  /*3180*/  MUFU.EX2 R54, R54 ;  /* 0x0000003600367308 */ /* 0x000fe20000000800 */
[----:B---3--:R-:W-:Y:S01]  /*3190*/  FMNMX.FTZ R78, R41, R78, !PT ;  /* 0x0000004e294e7209 */ /* 0x008fe20007810000 */
[----:B------:R-:W-:Y:S01]  /*31a0*/  FFMA.FTZ R41, R132, R71, -R15 ;  /* 0x0000004784297223 */ /* 0x000fe2000001080f */
[----:B------:R-:W-:-:S02]  /*31b0*/  IMAD.MOV.U32 R132, RZ, RZ, R135 ;  /* 0x000000ffff847224 */ /* 0x000fc400078e0087 */
[C---:B------:R-:W-:Y:S01]  /*31c0*/  FSETP.NEU.FTZ.AND P1, PT, R78.reuse, -INF , PT ;  /* 0xff8000004e00780b */ /* 0x040fe20003f3d000 */
[----:B------:R-:W-:Y:S02]  /*31d0*/  FMUL.FTZ R4, R78, R71 ;  /* 0x000000474e047220 */ /* 0x000fe40000410000 */
[----:B------:R-:W-:Y:S03]  /*31e0*/  MUFU.EX2 R29, R29 ;  /* 0x0000001d001d7308 */ /* 0x000fe60000000800 */
[----:B------:R-:W-:Y:S02]  /*31f0*/  FSEL R15, R4, RZ, P1 ;  /* 0x000000ff040f7208 */ /* 0x000fe40000800000 */
[----:B------:R-:W-:-:S03]  /*3200*/  ISETP.GE.AND P1, PT, R88, 0x81, PT ;  /* 0x000000815800780c */ /* 0x000fc60003f26270 */
[----:B------:R-:W-:Y:S01]  /*3210*/  MUFU.EX2 R62, R62 ;  /* 0x0000003e003e7308 */ /* 0x000fe20000000800 */
[-CC-:B------:R-:W-:Y:S01]  /*3220*/  FFMA.FTZ R4, R20, R71.reuse, -R15.reuse ;  /* 0x0000004714047223 */ /* 0x180fe2000001080f */
[-CC-:B------:R-:W-:Y:S01]  /*3230*/  FFMA.FTZ R45, R13, R71.reuse, -R15.reuse ;  /* 0x000000470d2d7223 */ /* 0x180fe2000001080f */
[-CC-:B------:R-:W-:Y:S01]  /*3240*/  FFMA.FTZ R47, R38, R71.reuse, -R15.reuse ;  /* 0x00000047262f7223 */ /* 0x180fe2000001080f */
[-CC-:B------:R-:W-:Y:S01]  /*3250*/  FFMA.FTZ R12, R12, R71.reuse, -R15.reuse ;  /* 0x000000470c0c7223 */ /* 0x180fe2000001080f */
[-CC-:B------:R-:W-:Y:S01]  /*3260*/  FFMA.FTZ R13, R44, R71.reuse, -R15.reuse ;  /* 0x000000472c0d7223 */ /* 0x180fe2000001080f */
[-CC-:B------:R-:W-:Y:S01]  /*3270*/  FFMA.FTZ R20, R46, R71.reuse, -R15.reuse ;  /* 0x000000472e147223 */ /* 0x180fe2000001080f */
[-CC-:B------:R-:W-:Y:S01]  /*3280*/  FFMA.FTZ R38, R48, R71.reuse, -R15.reuse ;  /* 0x0000004730267223 */ /* 0x180fe2000001080f */
[----:B------:R0:W-:Y:S01]  /*3290*/  MUFU.EX2 R57, R4 ;  /* 0x0000000400397308 */ /* 0x0001e20000000800 */
[-CC-:B------:R-:W-:Y:S01]  /*32a0*/  FFMA.FTZ R55, R8, R71.reuse, -R15.reuse ;  /* 0x0000004708377223 */ /* 0x180fe2000001080f */
[-CC-:B------:R-:W-:Y:S01]  /*32b0*/  FFMA.FTZ R30, R30, R71.reuse, -R15.reuse ;  /* 0x000000471e1e7223 */ /* 0x180fe2000001080f */
[-CC-:B------:R-:W-:Y:S01]  /*32c0*/  FFMA.FTZ R44, R64, R71.reuse, -R15.reuse ;  /* 0x00000047402c7223 */ /* 0x180fe2000001080f */
[-CC-:B------:R-:W-:Y:S01]  /*32d0*/  FFMA.FTZ R53, R6, R71.reuse, -R15.reuse ;  /* 0x0000004706357223 */ /* 0x180fe2000001080f */
[-CC-:B------:R-:W-:Y:S01]  /*32e0*/  FFMA.FTZ R24, R24, R71.reuse, -R15.reuse ;  /* 0x0000004718187223 */ /* 0x180fe2000001080f */
[-CC-:B------:R-:W-:Y:S01]  /*32f0*/  FFMA.FTZ R49, R66, R71.reuse, -R15.reuse ;  /* 0x0000004742317223 */ /* 0x180fe2000001080f */
[-CC-:B------:R-:W-:Y:S01]  /*3300*/  FFMA.FTZ R32, R32, R71.reuse, -R15.reuse ;  /* 0x0000004720207223 */ /* 0x180fe2000001080f */
[----:B------:R3:W4:Y:S01]  /*3310*/  MUFU.EX2 R112, R45 ;  /* 0x0000002d00707308 */ /* 0x0007220000000800 */
[----:B0-----:R-:W-:Y:S01]  /*3320*/  FADD.FTZ R4, R7, R82 ;  /* 0x0000005207047221 */ /* 0x001fe20000010000 */
[-CC-:B------:R-:W-:Y:S01]  /*3330*/  FFMA.FTZ R51, R68, R71.reuse, -R15.reuse ;  /* 0x0000004744337223 */ /* 0x180fe2000001080f */
[--C-:B------:R-:W-:Y:S01]  /*3340*/  FFMA.FTZ R46, R72, R71, -R15.reuse ;  /* 0x00000047482e7223 */ /* 0x100fe2000001080f */
[----:B--2---:R-:W-:Y:S01]  /*3350*/  F2FP.F16.F32.PACK_AB R6, R36, R5 ;  /* 0x000000052406723e */ /* 0x004fe200000000ff */
[----:B------:R-:W-:Y:S01]  /*3360*/  FADD.FTZ R61, R5, R4 ;  /* 0x00000004053d7221 */ /* 0x000fe20000010000 */
[----:B------:R-:W-:Y:S01]  /*3370*/  F2FP.F16.F32.PACK_AB R4, R82, R7 ;  /* 0x000000075204723e */ /* 0x000fe200000000ff */
[-CC-:B------:R-:W-:Y:S01]  /*3380*/  FFMA.FTZ R0, R76, R71.reuse, -R15.reuse ;  /* 0x000000474c007223 */ /* 0x180fe2000001080f */
[----:B------:R0:W2:Y:S01]  /*3390*/  MUFU.EX2 R59, R47 ;  /* 0x0000002f003b7308 */ /* 0x0000a20000000800 */
[-C--:B---3--:R-:W-:Y:S01]  /*33a0*/  FFMA.FTZ R45, R10, R71.reuse, -R15 ;  /* 0x000000470a2d7223 */ /* 0x088fe2000001080f */
[----:B------:R-:W-:Y:S01]  /*33b0*/  FADD.FTZ R10, R36, R61 ;  /* 0x0000003d240a7221 */ /* 0x000fe20000010000 */
[-CC-:B------:R-:W-:Y:S01]  /*33c0*/  FFMA.FTZ R74, R74, R71.reuse, -R15.reuse ;  /* 0x000000474a4a7223 */ /* 0x180fe2000001080f */
[-CC-:B------:R-:W-:Y:S01]  /*33d0*/  FFMA.FTZ R28, R28, R71.reuse, -R15.reuse ;  /* 0x000000471c1c7223 */ /* 0x180fe2000001080f */
[-CC-:B------:R-:W-:Y:S01]  /*33e0*/  FFMA.FTZ R36, R84, R71.reuse, -R15.reuse ;  /* 0x0000004754247223 */ /* 0x180fe2000001080f */
[----:B-1----:R-:W-:Y:S01]  /*33f0*/  FADD.FTZ R61, R9, R10 ;  /* 0x0000000a093d7221 */ /* 0x002fe20000010000 */
[-CC-:B------:R-:W-:Y:S01]  /*3400*/  FFMA.FTZ R26, R26, R71.reuse, -R15.reuse ;  /* 0x000000471a1a7223 */ /* 0x180fe2000001080f */
[----:B------:R-:W1:Y:S01]  /*3410*/  MUFU.EX2 R12, R12 ;  /* 0x0000000c000c7308 */ /* 0x000e620000000800 */
[----:B----4-:R-:W-:Y:S01]  /*3420*/  FADD.FTZ R8, R57, R112 ;  /* 0x0000007039087221 */ /* 0x010fe20000010000 */
[-C--:B0-----:R-:W-:Y:S01]  /*3430*/  FFMA.FTZ R47, R60, R71.reuse, -R15 ;  /* 0x000000473c2f7223 */ /* 0x081fe2000001080f */
[----:B------:R-:W-:Y:S01]  /*3440*/  FADD.FTZ R10, R34, R61 ;  /* 0x0000003d220a7221 */ /* 0x000fe20000010000 */
[-CC-:B------:R-:W-:Y:S01]  /*3450*/  FFMA.FTZ R61, R14, R71.reuse, -R15.reuse ;  /* 0x000000470e3d7223 */ /* 0x180fe2000001080f */
[-CC-:B------:R-:W-:Y:S01]  /*3460*/  FFMA.FTZ R92, R92, R71.reuse, -R15.reuse ;  /* 0x000000475c5c7223 */ /* 0x180fe2000001080f */
[-CC-:B------:R-:W-:Y:S01]  /*3470*/  FFMA.FTZ R56, R56, R71.reuse, -R15.reuse ;  /* 0x0000004738387223 */ /* 0x180fe2000001080f */
[----:B------:R-:W-:Y:S01]  /*3480*/  FADD.FTZ R65, R11, R10 ;  /* 0x0000000a0b417221 */ /* 0x000fe20000010000 */
[----:B------:R-:W0:Y:S01]  /*3490*/  MUFU.EX2 R13, R13 ;  /* 0x0000000d000d7308 */ /* 0x000e220000000800 */
[----:B--2---:R-:W-:Y:S01]  /*34a0*/  FADD.FTZ R7, R59, R8 ;  /* 0x000000083b077221 */ /* 0x004fe20000010000 */
[-C--:B------:R-:W-:Y:S01]  /*34b0*/  FFMA.FTZ R58, R58, R71.reuse, -R15 ;  /* 0x000000473a3a7223 */ /* 0x080fe2000001080f */
[----:B------:R-:W-:Y:S01]  /*34c0*/  FADD.FTZ R10, R40, R65 ;  /* 0x00000041280a7221 */ /* 0x000fe20000010000 */
[-CC-:B------:R-:W-:Y:S01]  /*34d0*/  FFMA.FTZ R86, R86, R71.reuse, -R15.reuse ;  /* 0x0000004756567223 */ /* 0x180fe2000001080f */
[-CC-:B------:R-:W-:Y:S01]  /*34e0*/  FFMA.FTZ R90, R90, R71.reuse, -R15.reuse ;  /* 0x000000475a5a7223 */ /* 0x180fe2000001080f */
[----:B------:R-:W-:Y:S01]  /*34f0*/  FFMA.FTZ R100, R100, R71, -R15 ;  /* 0x0000004764647223 */ /* 0x000fe2000001080f */
[----:B------:R-:W-:Y:S01]  /*3500*/  FADD.FTZ R65, R21, R10 ;  /* 0x0000000a15417221 */ /* 0x000fe20000010000 */
[----:B------:R-:W2:Y:S01]  /*3510*/  MUFU.EX2 R20, R20 ;  /* 0x0000001400147308 */ /* 0x000ea20000000800 */
[C---:B-1----:R-:W-:Y:S01]  /*3520*/  FADD.FTZ R8, R12.reuse, R7 ;  /* 0x000000070c087221 */ /* 0x042fe20000010000 */
[----:B------:R-:W-:Y:S01]  /*3530*/  F2FP.F16.F32.PACK_AB R7, R12, R59 ;  /* 0x0000003b0c07723e */ /* 0x000fe200000000ff */
[----:B------:R-:W-:Y:S01]  /*3540*/  FADD.FTZ R10, R42, R65 ;  /* 0x000000412a0a7221 */ /* 0x000fe20000010000 */
[-CC-:B------:R-:W-:Y:S01]  /*3550*/  FFMA.FTZ R59, R80, R71.reuse, -R15.reuse ;  /* 0x00000047503b7223 */ /* 0x180fe2000001080f */
[----:B------:R-:W-:Y:S01]  /*3560*/  FFMA.FTZ R102, R102, R71, -R15 ;  /* 0x0000004766667223 */ /* 0x000fe2000001080f */
[----:B------:R-:W-:Y:S01]  /*3570*/  F2FP.F16.F32.PACK_AB R5, R112, R57 ;  /* 0x000000397005723e */ /* 0x000fe200000000ff */
[----:B------:R-:W-:Y:S01]  /*3580*/  FADD.FTZ R65, R25, R10 ;  /* 0x0000000a19417221 */ /* 0x000fe20000010000 */
[----:B------:R-:W1:Y:S01]  /*3590*/  MUFU.EX2 R38, R38 ;  /* 0x0000002600267308 */ /* 0x000e620000000800 */
[----:B0-----:R-:W-:Y:S01]  /*35a0*/  FADD.FTZ R63, R13, R8 ;  /* 0x000000080d3f7221 */ /* 0x001fe20000010000 */
[----:B------:R-:W-:Y:S01]  /*35b0*/  F2FP.F16.F32.PACK_AB R12, R42, R21 ;  /* 0x000000152a0c723e */ /* 0x000fe200000000ff */
[----:B------:R-:W-:Y:S01]  /*35c0*/  FADD.FTZ R10, R50, R65 ;  /* 0x00000041320a7221 */ /* 0x000fe20000010000 */
[----:B------:R0:W-:Y:S01]  /*35d0*/  STSM.16.M88.4 [R16+0x21800], R4 ;  /* 0x0218000410007844 */ /* 0x0001e20000000200 */
[----:B------:R-:W-:Y:S01]  /*35e0*/  IMAD.MOV.U32 R112, RZ, RZ, R135 ;  /* 0x000000ffff707224 */ /* 0x000fe200078e0087 */
[----:B------:R-:W-:-:S02]  /*35f0*/  MOV R88, R135 ;  /* 0x0000008700587202 */ /* 0x000fc40000000f00 */
[----:B------:R-:W3:Y:S01]  /*3600*/  MUFU.EX2 R45, R45 ;  /* 0x0000002d002d7308 */ /* 0x000ee20000000800 */
[----:B--2---:R-:W-:-:S07]  /*3610*/  FADD.FTZ R63, R20, R63 ;  /* 0x0000003f143f7221 */ /* 0x004fce0000010000 */
[----:B------:R-:W2:Y:S01]  /*3620*/  MUFU.EX2 R30, R30 ;  /* 0x0000001e001e7308 */ /* 0x000ea20000000800 */
[----:B-1----:R-:W-:-:S07]  /*3630*/  FADD.FTZ R8, R38, R63 ;  /* 0x0000003f26087221 */ /* 0x002fce0000010000 */
[----:B------:R-:W1:Y:S01]  /*3640*/  MUFU.EX2 R47, R47 ;  /* 0x0000002f002f7308 */ /* 0x000e620000000800 */
[----:B---3--:R-:W-:-:S07]  /*3650*/  FADD.FTZ R63, R45, R8 ;  /* 0x000000082d3f7221 */ /* 0x008fce0000010000 */
[----:B------:R-:W3:Y:S01]  /*3660*/  MUFU.EX2 R44, R44 ;  /* 0x0000002c002c7308 */ /* 0x000ee20000000800 */
[----:B--2---:R-:W-:-:S07]  /*3670*/  FADD.FTZ R8, R30, R63 ;  /* 0x0000003f1e087221 */ /* 0x004fce0000010000 */
[----:B------:R-:W2:Y:S01]  /*3680*/  MUFU.EX2 R53, R53 ;  /* 0x0000003500357308 */ /* 0x000ea20000000800 */
[----:B-1----:R-:W-:-:S07]  /*3690*/  FADD.FTZ R63, R47, R8 ;  /* 0x000000082f3f7221 */ /* 0x002fce0000010000 */
[----:B------:R-:W1:Y:S01]  /*36a0*/  MUFU.EX2 R24, R24 ;  /* 0x0000001800187308 */ /* 0x000e620000000800 */
[----:B---3--:R-:W-:Y:S01]  /*36b0*/  FADD.FTZ R8, R44, R63 ;  /* 0x0000003f2c087221 */ /* 0x008fe20000010000 */
[----:B------:R-:W-:-:S04]  /*36c0*/  FADD.FTZ R63, R3, R10 ;  /* 0x0000000a033f7221 */ /* 0x000fc80000010000 */
[----:B------:R-:W-:Y:S02]  /*36d0*/  FADD.FTZ R10, R52, R63 ;  /* 0x0000003f340a7221 */ /* 0x000fe40000010000 */
[----:B------:R-:W3:Y:S01]  /*36e0*/  MUFU.EX2 R49, R49 ;  /* 0x0000003100317308 */ /* 0x000ee20000000800 */
[----:B--2---:R-:W-:Y:S01]  /*36f0*/  FADD.FTZ R15, R53, R8 ;  /* 0x00000008350f7221 */ /* 0x004fe20000010000 */
[----:B------:R-:W-:-:S06]  /*3700*/  F2FP.F16.F32.PACK_AB R8, R34, R9 ;  /* 0x000000092208723e */ /* 0x000fcc00000000ff */
[----:B------:R-:W2:Y:S01]  /*3710*/  MUFU.EX2 R32, R32 ;  /* 0x0000002000207308 */ /* 0x000ea20000000800 */
[----:B-1----:R-:W-:Y:S01]  /*3720*/  FADD.FTZ R14, R24, R15 ;  /* 0x0000000f180e7221 */ /* 0x002fe20000010000 */
[----:B------:R-:W-:Y:S01]  /*3730*/  FADD.FTZ R15, R27, R10 ;  /* 0x0000000a1b0f7221 */ /* 0x000fe20000010000 */
[----:B------:R-:W-:Y:S02]  /*3740*/  F2FP.F16.F32.PACK_AB R10, R40, R11 ;  /* 0x0000000b280a723e */ /* 0x000fe400000000ff */
[----:B------:R-:W-:Y:S01]  /*3750*/  F2FP.F16.F32.PACK_AB R11, R45, R38 ;  /* 0x000000262d0b723e */ /* 0x000fe200000000ff */
[----:B------:R-:W-:Y:S01]  /*3760*/  FADD.FTZ R34, R54, R15 ;  /* 0x0000000f36227221 */ /* 0x000fe20000010000 */
[----:B------:R-:W-:Y:S01]  /*3770*/  F2FP.F16.F32.PACK_AB R15, R53, R44 ;  /* 0x0000002c350f723e */ /* 0x000fe200000000ff */
[----:B------:R-:W1:Y:S01]  /*3780*/  MUFU.EX2 R51, R51 ;  /* 0x0000003300337308 */ /* 0x000e620000000800 */
[----:B---3--:R-:W-:Y:S01]  /*3790*/  FADD.FTZ R9, R49, R14 ;  /* 0x0000000e31097221 */ /* 0x008fe20000010000 */
[----:B0-----:R-:W-:Y:S01]  /*37a0*/  FADD.FTZ R7, R29, R34 ;  /* 0x000000221d077221 */ /* 0x001fe20000010000 */
[----:B------:R-:W-:-:S03]  /*37b0*/  F2FP.F16.F32.PACK_AB R14, R50, R25 ;  /* 0x00000019320e723e */ /* 0x000fc600000000ff */
[----:B------:R-:W-:Y:S02]  /*37c0*/  FADD.FTZ R6, R62, R7 ;  /* 0x000000073e067221 */ /* 0x000fe40000010000 */
[----:B------:R-:W0:Y:S01]  /*37d0*/  MUFU.EX2 R46, R46 ;  /* 0x0000002e002e7308 */ /* 0x000e220000000800 */
[----:B--2---:R-:W-:Y:S01]  /*37e0*/  FADD.FTZ R4, R32, R9 ;  /* 0x0000000920047221 */ /* 0x004fe20000010000 */
[----:B------:R-:W-:Y:S02]  /*37f0*/  F2FP.F16.F32.PACK_AB R9, R20, R13 ;  /* 0x0000000d1409723e */ /* 0x000fe400000000ff */
[----:B------:R-:W-:-:S03]  /*3800*/  F2FP.F16.F32.PACK_AB R13, R47, R30 ;  /* 0x0000001e2f0d723e */ /* 0x000fc600000000ff */
[----:B------:R2:W-:Y:S01]  /*3810*/  STSM.16.M88.4 [R22], R8 ;  /* 0x0000000816007844 */ /* 0x0005e20000000200 */
[----:B------:R-:W3:Y:S01]  /*3820*/  MUFU.EX2 R33, R33 ;  /* 0x0000002100217308 */ /* 0x000ee20000000800 */
[----:B-1----:R-:W-:Y:S02]  /*3830*/  FADD.FTZ R5, R51, R4 ;  /* 0x0000000433057221 */ /* 0x002fe40000010000 */
[----:B------:R1:W-:Y:S05]  /*3840*/  STSM.16.M88.4 [R18], R12 ;  /* 0x0000000c12007844 */ /* 0x0003ea0000000200 */
[----:B------:R-:W4:Y:S01]  /*3850*/  MUFU.EX2 R55, R55 ;  /* 0x0000003700377308 */ /* 0x000f220000000800 */
[----:B0-----:R-:W-:Y:S01]  /*3860*/  FADD.FTZ R4, R46, R5 ;  /* 0x000000052e047221 */ /* 0x001fe20000010000 */
[----:B--2---:R-:W-:-:S06]  /*3870*/  F2FP.F16.F32.PACK_AB R8, R62, R29 ;  /* 0x0000001d3e08723e */ /* 0x004fcc00000000ff */
[----:B------:R-:W0:Y:S01]  /*3880*/  MUFU.EX2 R96, R96 ;  /* 0x0000006000607308 */ /* 0x000e220000000800 */
[----:B---3--:R-:W-:Y:S01]  /*3890*/  FADD.FTZ R7, R33, R6 ;  /* 0x0000000621077221 */ /* 0x008fe20000010000 */
[----:B------:R-:W-:-:S06]  /*38a0*/  F2FP.F16.F32.PACK_AB R6, R54, R27 ;  /* 0x0000001b3606723e */ /* 0x000fcc00000000ff */
[----:B------:R-:W2:Y:S01]  /*38b0*/  MUFU.EX2 R0, R0 ;  /* 0x0000000000007308 */ /* 0x000ea20000000800 */
[----:B----4-:R-:W-:-:S07]  /*38c0*/  FADD.FTZ R5, R55, R4 ;  /* 0x0000000437057221 */ /* 0x010fce0000010000 */
[----:B------:R-:W3:Y:S01]  /*38d0*/  MUFU.EX2 R31, R31 ;  /* 0x0000001f001f7308 */ /* 0x000ee20000000800 */
[C---:B0-----:R-:W-:Y:S01]  /*38e0*/  FADD.FTZ R4, R96.reuse, R7 ;  /* 0x0000000760047221 */ /* 0x041fe20000010000 */
[----:B------:R-:W-:Y:S02]  /*38f0*/  F2FP.F16.F32.PACK_AB R7, R51, R32 ;  /* 0x000000203307723e */ /* 0x000fe400000000ff */
[----:B------:R-:W-:Y:S01]  /*3900*/  F2FP.F16.F32.PACK_AB R10, R96, R33 ;  /* 0x00000021600a723e */ /* 0x000fe200000000ff */
[----:B------:R-:W-:-:S03]  /*3910*/  IMAD.MOV.U32 R96, RZ, RZ, R135 ;  /* 0x000000ffff607224 */ /* 0x000fc600078e0087 */
[----:B------:R-:W0:Y:S01]  /*3920*/  MUFU.EX2 R57, R74 ;  /* 0x0000004a00397308 */ /* 0x000e220000000800 */
[----:B--2---:R-:W-:-:S07]  /*3930*/  FADD.FTZ R20, R0, R5 ;  /* 0x0000000500147221 */ /* 0x004fce0000010000 */
[----:B------:R-:W-:Y:S01]  /*3940*/  MUFU.EX2 R94, R94 ;  /* 0x0000005e005e7308 */ /* 0x000fe20000000800 */
[----:B---3--:R-:W-:Y:S01]  /*3950*/  FADD.FTZ R5, R31, R4 ;  /* 0x000000041f057221 */ /* 0x008fe20000010000 */
[----:B------:R-:W-:-:S06]  /*3960*/  F2FP.F16.F32.PACK_AB R4, R52, R3 ;  /* 0x000000033404723e */ /* 0x000fcc00000000ff */
[----:B------:R-:W2:Y:S01]  /*3970*/  MUFU.EX2 R28, R28 ;  /* 0x0000001c001c7308 */ /* 0x000ea20000000800 */
[C---:B0-----:R-:W-:Y:S01]  /*3980*/  FADD.FTZ R3, R57.reuse, R20 ;  /* 0x0000001439037221 */ /* 0x041fe20000010000 */
[----:B------:R-:W-:-:S06]  /*3990*/  F2FP.F16.F32.PACK_AB R11, R57, R0 ;  /* 0x00000000390b723e */ /* 0x000fcc00000000ff */
[----:B------:R-:W-:Y:S08]  /*39a0*/  MUFU.EX2 R35, R35 ;  /* 0x0000002300237308 */ /* 0x000ff00000000800 */
[----:B------:R-:W0:Y:S01]  /*39b0*/  MUFU.EX2 R59, R59 ;  /* 0x0000003b003b7308 */ /* 0x000e220000000800 */
[----:B--2---:R-:W-:-:S07]  /*39c0*/  FADD.FTZ R20, R28, R3 ;  /* 0x000000031c147221 */ /* 0x004fce0000010000 */
[----:B------:R-:W-:Y:S08]  /*39d0*/  MUFU.EX2 R98, R98 ;  /* 0x0000006200627308 */ /* 0x000ff00000000800 */
[----:B------:R-:W1:Y:S01]  /*39e0*/  MUFU.EX2 R36, R36 ;  /* 0x0000002400247308 */ /* 0x000e620000000800 */
[----:B0-----:R-:W-:-:S07]  /*39f0*/  FADD.FTZ R9, R59, R20 ;  /* 0x000000143b097221 */ /* 0x001fce0000010000 */
[----:B------:R-:W-:Y:S08]  /*3a00*/  MUFU.EX2 R37, R37 ;  /* 0x0000002500257308 */ /* 0x000ff00000000800 */
[----:B------:R-:W0:Y:S01]  /*3a10*/  MUFU.EX2 R61, R61 ;  /* 0x0000003d003d7308 */ /* 0x000e220000000800 */
[----:B-1----:R-:W-:Y:S01]  /*3a20*/  FADD.FTZ R12, R36, R9 ;  /* 0x00000009240c7221 */ /* 0x002fe20000010000 */
[----:B------:R-:W-:-:S06]  /*3a30*/  F2FP.F16.F32.PACK_AB R9, R55, R46 ;  /* 0x0000002e3709723e */ /* 0x000fcc00000000ff */
[----:B------:R-:W1:Y:S08]  /*3a40*/  MUFU.EX2 R104, R104 ;  /* 0x0000006800687308 */ /* 0x000e700000000800 */
[----:B------:R2:W3:Y:S01]  /*3a50*/  MUFU.EX2 R48, R26 ;  /* 0x0000001a00307308 */ /* 0x0004e20000000800 */
[----:B0-----:R-:W-:-:S07]  /*3a60*/  FADD.FTZ R13, R61, R12 ;  /* 0x0000000c3d0d7221 */ /* 0x001fce0000010000 */
[----:B------:R-:W0:Y:S01]  /*3a70*/  MUFU.EX2 R39, R39 ;  /* 0x0000002700277308 */ /* 0x000e220000000800 */
[----:B--2---:R-:W-:Y:S01]  /*3a80*/  FADD.FTZ R26, R94, R5 ;  /* 0x000000055e1a7221 */ /* 0x004fe20000010000 */
[----:B------:R-:W-:Y:S02]  /*3a90*/  F2FP.F16.F32.PACK_AB R5, R49, R24 ;  /* 0x000000183105723e */ /* 0x000fe400000000ff */
[----:B-1----:R-:W-:Y:S01]  /*3aa0*/  F2FP.F16.F32.PACK_AB R24, R104, R37 ;  /* 0x000000256818723e */ /* 0x002fe200000000ff */
[----:B------:R-:W-:Y:S02]  /*3ab0*/  FADD.FTZ R3, R35, R26 ;  /* 0x0000001a23037221 */ /* 0x000fe40000010000 */
[----:B------:R1:W-:Y:S01]  /*3ac0*/  STSM.16.M88.4 [R17], R4 ;  /* 0x0000000411007844 */ /* 0x0003e20000000200 */
[----:B------:R2:W4:Y:S01]  /*3ad0*/  MUFU.EX2 R21, R92 ;  /* 0x0000005c00157308 */ /* 0x0005220000000800 */
[----:B------:R-:W-:Y:S01]  /*3ae0*/  FADD.FTZ R14, R98, R3 ;  /* 0x00000003620e7221 */ /* 0x000fe20000010000 */
[----:B---3--:R-:W-:Y:S01]  /*3af0*/  FADD.FTZ R0, R48, R13 ;  /* 0x0000000d30007221 */ /* 0x008fe20000010000 */
[----:B------:R3:W-:Y:S02]  /*3b00*/  STSM.16.M88.4 [R16+0x27800], R8 ;  /* 0x0278000810007844 */ /* 0x0007e40000000200 */
[----:B------:R-:W-:Y:S01]  /*3b10*/  FADD.FTZ R15, R37, R14 ;  /* 0x0000000e250f7221 */ /* 0x000fe20000010000 */
[----:B------:R-:W-:-:S02]  /*3b20*/  F2FP.F16.F32.PACK_AB R14, R98, R35 ;  /* 0x00000023620e723e */ /* 0x000fc400000000ff */
[----:B------:R-:W5:Y:S01]  /*3b30*/  MUFU.EX2 R106, R106 ;  /* 0x0000006a006a7308 */ /* 0x000f620000000800 */
[----:B------:R-:W-:Y:S01]  /*3b40*/  FADD.FTZ R12, R104, R15 ;  /* 0x0000000f680c7221 */ /* 0x000fe20000010000 */
[--C-:B------:R-:W-:Y:S01]  /*3b50*/  IMAD.MOV.U32 R104, RZ, RZ, R135.reuse ;  /* 0x000000ffff687224 */ /* 0x100fe200078e0087 */
[----:B------:R-:W-:Y:S01]  /*3b60*/  MOV R98, R135 ;  /* 0x0000008700627202 */ /* 0x000fe20000000f00 */
[--C-:B--2---:R-:W-:Y:S02]  /*3b70*/  IMAD.MOV.U32 R92, RZ, RZ, R135.reuse ;  /* 0x000000ffff5c7224 */ /* 0x104fe400078e0087 */
[----:B0-----:R-:W-:Y:S01]  /*3b80*/  FADD.FTZ R15, R39, R12 ;  /* 0x0000000c270f7221 */ /* 0x001fe20000010000 */
[----:B------:R-:W-:Y:S01]  /*3b90*/  F2FP.F16.F32.PACK_AB R12, R94, R31 ;  /* 0x0000001f5e0c723e */ /* 0x000fe200000000ff */
[----:B------:R-:W-:Y:S01]  /*3ba0*/  IMAD.MOV.U32 R94, RZ, RZ, R135 ;  /* 0x000000ffff5e7224 */ /* 0x000fe200078e0087 */
[----:B------:R-:W0:Y:S01]  /*3bb0*/  MUFU.EX2 R56, R56 ;  /* 0x0000003800387308 */ /* 0x000e220000000800 */
[C---:B----4-:R-:W-:Y:S01]  /*3bc0*/  FADD.FTZ R13, R21.reuse, R0 ;  /* 0x00000000150d7221 */ /* 0x050fe20000010000 */
[----:B------:R-:W-:-:S06]  /*3bd0*/  F2FP.F16.F32.PACK_AB R25, R21, R48 ;  /* 0x000000301519723e */ /* 0x000fcc00000000ff */
[----:B------:R-:W2:Y:S01]  /*3be0*/  MUFU.EX2 R43, R43 ;  /* 0x0000002b002b7308 */ /* 0x000ea20000000800 */
[C---:B-----5:R-:W-:Y:S01]  /*3bf0*/  FADD.FTZ R20, R106.reuse, R15 ;  /* 0x0000000f6a147221 */ /* 0x060fe20000010000 */
[----:B------:R-:W-:Y:S02]  /*3c00*/  F2FP.F16.F32.PACK_AB R15, R61, R36 ;  /* 0x000000243d0f723e */ /* 0x000fe400000000ff */
[----:B------:R-:W-:Y:S01]  /*3c10*/  F2FP.F16.F32.PACK_AB R26, R106, R39 ;  /* 0x000000276a1a723e */ /* 0x000fe200000000ff */
[----:B------:R-:W-:-:S03]  /*3c20*/  IMAD.MOV.U32 R106, RZ, RZ, R135 ;  /* 0x000000ffff6a7224 */ /* 0x000fc600078e0087 */
[----:B------:R-:W1:Y:S01]  /*3c30*/  MUFU.EX2 R110, R110 ;  /* 0x0000006e006e7308 */ /* 0x000e620000000800 */
[----:B0-----:R-:W-:-:S07]  /*3c40*/  FADD.FTZ R0, R56, R13 ;  /* 0x0000000d38007221 */ /* 0x001fce0000010000 */
[----:B------:R-:W0:Y:S01]  /*3c50*/  MUFU.EX2 R45, R58 ;  /* 0x0000003a002d7308 */ /* 0x000e220000000800 */
[----:B--2---:R-:W-:-:S07]  /*3c60*/  FADD.FTZ R13, R43, R20 ;  /* 0x000000142b0d7221 */ /* 0x004fce0000010000 */
[----:B------:R-:W-:Y:S01]  /*3c70*/  MUFU.EX2 R41, R41 ;  /* 0x0000002900297308 */ /* 0x000fe20000000800 */
[C---:B-1----:R-:W-:Y:S01]  /*3c80*/  FADD.FTZ R4, R110.reuse, R13 ;  /* 0x0000000d6e047221 */ /* 0x042fe20000010000 */
[----:B------:R-:W-:Y:S02]  /*3c90*/  F2FP.F16.F32.PACK_AB R13, R59, R28 ;  /* 0x0000001c3b0d723e */ /* 0x000fe400000000ff */
[----:B---3--:R-:W-:Y:S01]  /*3ca0*/  F2FP.F16.F32.PACK_AB R8, R110, R43 ;  /* 0x0000002b6e08723e */ /* 0x008fe200000000ff */
[----:B------:R-:W-:Y:S02]  /*3cb0*/  IMAD.MOV.U32 R110, RZ, RZ, R135 ;  /* 0x000000ffff6e7224 */ /* 0x000fe400078e0087 */
[----:B------:R1:W-:Y:S01]  /*3cc0*/  STSM.16.M88.4 [R23], R12 ;  /* 0x0000000c17007844 */ /* 0x0003e20000000200 */
[----:B------:R-:W2:Y:S01]  /*3cd0*/  MUFU.EX2 R108, R108 ;  /* 0x0000006c006c7308 */ /* 0x000ea20000000800 */
[C---:B0-----:R-:W-:Y:S01]  /*3ce0*/  F2FP.F16.F32.PACK_AB R27, R45.reuse, R56 ;  /* 0x000000382d1b723e */ /* 0x041fe200000000ff */
[----:B------:R-:W-:-:S04]  /*3cf0*/  FADD.FTZ R5, R45, R0 ;  /* 0x000000002d057221 */ /* 0x000fc80000010000 */
[----:B------:R1:W-:Y:S02]  /*3d00*/  STSM.16.M88.4 [R18+0x6000], R24 ;  /* 0x0060001812007844 */ /* 0x0003e40000000200 */
[----:B------:R-:W0:Y:S08]  /*3d10*/  MUFU.EX2 R86, R86 ;  /* 0x0000005600567308 */ /* 0x000e300000000800 */
[----:B------:R3:W4:Y:S01]  /*3d20*/  MUFU.EX2 R3, R90 ;  /* 0x0000005a00037308 */ /* 0x0007220000000800 */
[----:B--2---:R-:W-:-:S07]  /*3d30*/  F2FP.F16.F32.PACK_AB R10, R108, R41 ;  /* 0x000000296c0a723e */ /* 0x004fce00000000ff */
[----:B------:R-:W2:Y:S01]  /*3d40*/  MUFU.EX2 R100, R100 ;  /* 0x0000006400647308 */ /* 0x000ea20000000800 */
[----:B0-----:R-:W-:Y:S01]  /*3d50*/  FADD.FTZ R0, R86, R5 ;  /* 0x0000000556007221 */ /* 0x001fe20000010000 */
[----:B---3--:R-:W-:-:S06]  /*3d60*/  IMAD.MOV.U32 R90, RZ, RZ, R135 ;  /* 0x000000ffff5a7224 */ /* 0x008fcc00078e0087 */
[----:B------:R0:W3:Y:S01]  /*3d70*/  MUFU.EX2 R29, R102 ;  /* 0x00000066001d7308 */ /* 0x0000e20000000800 */
[C---:B----4-:R-:W-:Y:S01]  /*3d80*/  F2FP.F16.F32.PACK_AB R9, R3.reuse, R86 ;  /* 0x000000560309723e */ /* 0x050fe200000000ff */
[----:B------:R-:W-:Y:S01]  /*3d90*/  FADD.FTZ R5, R3, R0 ;  /* 0x0000000003057221 */ /* 0x000fe20000010000 */
[----:B------:R-:W-:-:S04]  /*3da0*/  FADD.FTZ R3, R41, R4 ;  /* 0x0000000429037221 */ /* 0x000fc80000010000 */
[----:B------:R-:W-:Y:S01]  /*3db0*/  FADD.FTZ R3, R108, R3 ;  /* 0x000000036c037221 */ /* 0x000fe20000010000 */
[----:B------:R-:W-:Y:S01]  /*3dc0*/  MOV R108, R135 ;  /* 0x00000087006c7202 */ /* 0x000fe20000000f00 */
[----:B--2---:R-:W-:Y:S01]  /*3dd0*/  FADD.FTZ R6, R100, R5 ;  /* 0x0000000564067221 */ /* 0x004fe20000010000 */
[--C-:B0-----:R-:W-:Y:S01]  /*3de0*/  IMAD.MOV.U32 R102, RZ, RZ, R135.reuse ;  /* 0x000000ffff667224 */ /* 0x101fe200078e0087 */
[C---:B---3--:R-:W-:Y:S02]  /*3df0*/  F2FP.F16.F32.PACK_AB R11, R29.reuse, R100 ;  /* 0x000000641d0b723e */ /* 0x048fe400000000ff */
[----:B------:R-:W-:Y:S01]  /*3e00*/  FADD.FTZ R6, R29, R6 ;  /* 0x000000061d067221 */ /* 0x000fe20000010000 */
[----:B------:R-:W-:Y:S02]  /*3e10*/  IMAD.MOV.U32 R100, RZ, RZ, R135 ;  /* 0x000000ffff647224 */ /* 0x000fe400078e0087 */
[----:B------:R1:W-:Y:S01]  /*3e20*/  STSM.16.M88.4 [R17+0x6000], R8 ;  /* 0x0060000811007844 */ /* 0x0003e20000000200 */
[----:B------:R0:W-:Y:S06]  /*3e30*/  MEMBAR.ALL.CTA ;  /* 0x0000000000007992 */ /* 0x0001ec0000008000 */
[----:B0-----:R-:W0:Y:S02]  /*3e40*/  FENCE.VIEW.ASYNC.S ;  /* 0x00000000000073c6 */ /* 0x001e240000000000 */
[----:B0-----:R-:W-:Y:S01]  /*3e50*/  NOP ;  /* 0x0000000000007918 */ /* 0x001fe20000000000 */
[----:B------:R-:W-:Y:S05]  /*3e60*/  @!P1 BRA `(.L_x_174) ;  /* 0x0000002800a49947 */ /* 0x000fea0003800000 */
[----:B------:R-:W-:Y:S01]  /*3e70*/  VIADD R4, R149, 0xfffffffe ;  /* 0xfffffffe95047836 */ /* 0x000fe20000000000 */
[----:B------:R-:W-:Y:S01]  /*3e80*/  CS2R R134, SRZ ;  /* 0x0000000000867805 */ /* 0x000fe2000001ff00 */
[----:B------:R-:W-:Y:S01]  /*3e90*/  IMAD.MOV.U32 R5, RZ, RZ, R78 ;  /* 0x000000ffff057224 */ /* 0x000fe200078e004e */
[----:B------:R-:W-:Y:S01]  /*3ea0*/  CS2R R132, SRZ ;  /* 0x0000000000847805 */ /* 0x000fe2000001ff00 */
[----:B------:R-:W-:Y:S01]  /*3eb0*/  IMAD.MOV.U32 R0, RZ, RZ, R70 ;  /* 0x000000ffff007224 */ /* 0x000fe200078e0046 */
[----:B------:R-:W-:Y:S01]  /*3ec0*/  CS2R R130, SRZ ;  /* 0x0000000000827805 */ /* 0x000fe2000001ff00 */
[----:B------:R-:W-:Y:S01]  /*3ed0*/  IMAD.MOV.U32 R7, RZ, RZ, R2 ;  /* 0x000000ffff077224 */ /* 0x000fe200078e0002 */
        /* <DEDUP_REMOVED lines=20> */
[----:B------:R-:W-:Y:S01]  /*4020*/  CS2R R88, SRZ ;  /* 0x0000000000587805 */ /* 0x000fe2000001ff00 */
[----:B------:R-:W-:Y:S01]  /*4030*/  UMOV UR11, UR38 ;  /* 0x00000026000b7c82 */ /* 0x000fe20008000000 */
[----:B------:R-:W-:-:S05]  /*4040*/  ULDC UR10, c[0x0][0x9d8] ;  /* 0x00027600000a7ab9 */ /* 0x000fca0000000800 */
.L_x_185:
[----:B------:R-:W-:Y:S01]  /*4050*/  ISETP.NE.AND P2, PT, RZ, UR40, PT ;  /* 0x00000028ff007c0c */ /* 0x000fe2000bf45270 */
[----:B------:R-:W-:-:S04]  /*4060*/  UISETP.NE.AND UP0, UPT, UR11, 0x1, UPT ;  /* 0x000000010b00788c */ /* 0x000fc8000bf05270 */
[----:B------:R-:W-:-:S06]  /*4070*/  USEL UR6, URZ, 0x1, UP0 ;  /* 0x000000013f067887 */ /* 0x000fcc0008000000 */
[----:B------:R-:W-:Y:S02]  /*4080*/  LOP3.LUT R2, R7, UR6, RZ, 0x3c, !PT ;  /* 0x0000000607027c12 */ /* 0x000fe4000f8e3cff */
[----:B------:R-:W-:Y:S05]  /*4090*/  @P2 BRA `(.L_x_175) ;  /* 0x0000000000342947 */ /* 0x000fea0003800000 */
[----:B------:R-:W-:Y:S05]  /*40a0*/  @!P0 BRA `(.L_x_176) ;  /* 0x0000000000048947 */ /* 0x000fea0003800000 */
[----:B------:R-:W-:Y:S01]  /*40b0*/  BPT.TRAP 0x1 ;  /* 0x000000040000795c */ /* 0x000fe20000300000 */
.L_x_176:
[----:B------:R-:W-:Y:S01]  /*40c0*/  UIADD3 UR6, UR11, 0x1, URZ ;  /* 0x000000010b067890 */ /* 0x000fe2000fffe03f */
[----:B-1----:R-:W-:-:S03]  /*40d0*/  SHF.L.U32 R8, R2, 0x1f, RZ ;  /* 0x0000001f02087819 */ /* 0x002fc600000006ff */
[----:B------:R-:W-:-:S04]  /*40e0*/  UISETP.NE.AND UP0, UPT, UR6, 0x2, UPT ;  /* 0x000000020600788c */ /* 0x000fc8000bf05270 */
[----:B------:R-:W-:-:S04]  /*40f0*/  USEL UR6, UR6, URZ, UP0 ;  /* 0x0000003f06067287 */ /* 0x000fc80008000000 */
[----:B------:R-:W-:-:S09]  /*4100*/  ULEA UR6, UR6, UR41, 0x3 ;  /* 0x0000002906067291 */ /* 0x000fd2000f8e183f */
[----:B------:R0:W1:Y:S01]  /*4110*/  SYNCS.PHASECHK.TRANS64.TRYWAIT P1, [UR6+0x2d830], R8 ;  /* 0x02d83008ff0075a7 */ /* 0x0000620008020146 */
[----:B------:R-:W-:Y:S05]  /*4120*/  @!P0 BRA `(.L_x_177) ;  /* 0x0000000000048947 */ /* 0x000fea0003800000 */
[----:B------:R-:W-:Y:S01]  /*4130*/  BPT.TRAP 0x1 ;  /* 0x000000040000795c */ /* 0x000fe20000300000 */
.L_x_177:
[----:B-1----:R-:W-:Y:S05]  /*4140*/  @P1 BRA `(.L_x_175) ;  /* 0x0000000000081947 */ /* 0x002fea0003800000 */
[----:B------:R-:W1:Y:S02]  /*4150*/  SYNCS.PHASECHK.TRANS64.TRYWAIT P1, [UR6+0x2d830], R8 ;  /* 0x02d83008ff0075a7 */ /* 0x000e640008020146 */
[----:B-1----:R-:W-:Y:S05]  /*4160*/  @!P1 BRA `(.L_x_178) ;  /* 0x0000009c00dc9947 */ /* 0x002fea0003800000 */
.L_x_175:
[----:B-1----:R-:W1:Y:S01]  /*4170*/  S2R R9, SR_TID.X ;  /* 0x0000000000097919 */ /* 0x002e620000002100 */
[----:B------:R-:W-:Y:S01]  /*4180*/  UIADD3 UR38, UR11, 0x1, URZ ;  /* 0x000000010b267890 */ /* 0x000fe2000fffe03f */
[----:B------:R-:W-:Y:S01]  /*4190*/  UMOV UR7, 0x80000020 ;  /* 0x8000002000077882 */ /* 0x000fe20000000000 */
[----:B------:R-:W-:Y:S02]  /*41a0*/  UMOV UR32, UR8 ;  /* 0x0000000800207c82 */ /* 0x000fe40008000000 */
[----:B------:R-:W-:Y:S01]  /*41b0*/  UISETP.NE.AND UP0, UPT, UR38, 0x2, UPT ;  /* 0x000000022600788c */ /* 0x000fe2000bf05270 */
[----:B------:R-:W-:Y:S01]  /*41c0*/  UMOV UR33, UR9 ;  /* 0x0000000900217c82 */ /* 0x000fe20008000000 */
[----:B------:R-:W-:Y:S02]  /*41d0*/  UMOV UR35, 0x80000020 ;  /* 0x8000002000237882 */ /* 0x000fe40000000000 */
[----:B------:R-:W-:Y:S01]  /*41e0*/  USEL UR38, UR38, URZ, UP0 ;  /* 0x0000003f26267287 */ /* 0x000fe20008000000 */
[----:B------:R-:W-:Y:S01]  /*41f0*/  UMOV UR15, 0x80000020 ;  /* 0x80000020000f7882 */ /* 0x000fe20000000000 */
[----:B------:R-:W-:-:S02]  /*4200*/  UMOV UR19, 0x80000020 ;  /* 0x8000002000137882 */ /* 0x000fc40000000000 */
[----:B------:R-:W-:Y:S01]  /*4210*/  UIMAD UR6, UR38, 0x600, UR28 ;  /* 0x00000600260678a4 */ /* 0x000fe2000f8e021c */
[----:B------:R-:W-:Y:S01]  /*4220*/  UMOV UR23, 0x80000020 ;  /* 0x8000002000177882 */ /* 0x000fe20000000000 */
[----:B------:R-:W-:Y:S02]  /*4230*/  UMOV UR27, 0x80000020 ;  /* 0x80000020001b7882 */ /* 0x000fe40000000000 */
[----:B------:R-:W-:Y:S02]  /*4240*/  UIADD3 UR34, UR6, 0x2, URZ ;  /* 0x0000000206227890 */ /* 0x000fe4000fffe03f */
[----:B------:R-:W-:Y:S02]  /*4250*/  UIADD3 UR14, UR6, 0x200, URZ ;  /* 0x00000200060e7890 */ /* 0x000fe4000fffe03f */
[----:B------:R-:W-:Y:S02]  /*4260*/  UIADD3 UR18, UR6, 0x202, URZ ;  /* 0x0000020206127890 */ /* 0x000fe4000fffe03f */
[----:B------:R-:W-:-:S02]  /*4270*/  UIADD3 UR22, UR6, 0x400, URZ ;  /* 0x0000040006167890 */ /* 0x000fc4000fffe03f */
[----:B------:R-:W-:Y:S01]  /*4280*/  UIADD3 UR26, UR6, 0x402, URZ ;  /* 0x00000402061a7890 */ /* 0x000fe2000fffe03f */
[----:B-1----:R-:W-:-:S04]  /*4290*/  SHF.R.U32.HI R9, RZ, 0x7, R9 ;  /* 0x00000007ff097819 */ /* 0x002fc80000011609 */
[----:B0-----:R-:W-:-:S05]  /*42a0*/  IADD3 R8, R9, 0x8, RZ ;  /* 0x0000000809087810 */ /* 0x001fca0007ffe0ff */
[----:B------:R0:W-:Y:S06]  /*42b0*/  BAR.SYNC.DEFER_BLOCKING R8, 0x100 ;  /* 0x000400080000751d */ /* 0x0001ec0000010000 */
[----:B------:R-:W-:-:S06]  /*42c0*/  WARPGROUP.ARRIVE ;  /* 0x00000000000079c5 */ /* 0x000fcc0000000000 */
        /* <DEDUP_REMOVED lines=17> */
[----:B0-----:R-:W-:Y:S05]  /*43e0*/  @P2 BRA `(.L_x_179) ;  /* 0x0000000000282947 */ /* 0x001fea0003800000 */
[----:B------:R-:W-:Y:S05]  /*43f0*/  @!P0 BRA `(.L_x_180) ;  /* 0x0000000000048947 */ /* 0x000fea0003800000 */
[----:B------:R-:W-:Y:S01]  /*4400*/  BPT.TRAP 0x1 ;  /* 0x000000040000795c */ /* 0x000fe20000300000 */
.L_x_180:
[----:B------:R-:W-:Y:S01]  /*4410*/  ULEA UR6, UR11, UR41, 0x3 ;  /* 0x000000290b067291 */ /* 0x000fe2000f8e183f */
[----:B------:R-:W-:-:S08]  /*4420*/  SHF.L.U32 R7, R7, 0x1f, RZ ;  /* 0x0000001f07077819 */ /* 0x000fd000000006ff */
[----:B------:R0:W1:Y:S01]  /*4430*/  SYNCS.PHASECHK.TRANS64.TRYWAIT P1, [UR6+0x2d850], R7 ;  /* 0x02d85007ff0075a7 */ /* 0x0000620008020146 */
[----:B------:R-:W-:Y:S05]  /*4440*/  @!P0 BRA `(.L_x_181) ;  /* 0x0000000000048947 */ /* 0x000fea0003800000 */
[----:B------:R-:W-:Y:S01]  /*4450*/  BPT.TRAP 0x1 ;  /* 0x000000040000795c */ /* 0x000fe20000300000 */
.L_x_181:
[----:B-1----:R-:W-:Y:S05]  /*4460*/  @P1 BRA `(.L_x_179) ;  /* 0x0000000000081947 */ /* 0x002fea0003800000 */
[----:B------:R-:W1:Y:S02]  /*4470*/  SYNCS.PHASECHK.TRANS64.TRYWAIT P1, [UR6+0x2d850], R7 ;  /* 0x02d85007ff0075a7 */ /* 0x000e640008020146 */
[----:B-1----:R-:W-:Y:S05]  /*4480*/  @!P1 BRA `(.L_x_182) ;  /* 0x0000009c002c9947 */ /* 0x002fea0003800000 */
.L_x_179:
[----:B------:R-:W-:Y:S01]  /*4490*/  UIADD3 UR6, UR41, 0x400, URZ ;  /* 0x0000040029067890 */ /* 0x000fe2000fffe03f */
[----:B------:R-:W-:Y:S01]  /*44a0*/  WARPGROUP.ARRIVE ;  /* 0x00000000000079c5 */ /* 0x000fe20000000000 */
[----:B------:R-:W-:-:S05]  /*44b0*/  ULOP3.LUT UR7, UR39, 0x10000, URZ, 0xfc, !UPT ;  /* 0x0001000027077892 */ /* 0x000fca000f8efc3f */
[----:B------:R-:W1:Y:S01]  /*44c0*/  S2R R9, SR_TID.X ;  /* 0x0000000000097919 */ /* 0x000e620000002100 */
[----:B------:R-:W-:Y:S01]  /*44d0*/  USHF.R.U32.HI UR6, URZ, 0x4, UR6 ;  /* 0x000000043f067899 */ /* 0x000fe20008011606 */
[----:B------:R-:W-:Y:S01]  /*44e0*/  UMOV UR33, 0x40000040 ;  /* 0x4000004000217882 */ /* 0x000fe20000000000 */
[----:B------:R-:W-:Y:S02]  /*44f0*/  UMOV UR35, 0x80000020 ;  /* 0x8000002000237882 */ /* 0x000fe40000000000 */
[----:B------:R-:W-:Y:S01]  /*4500*/  ULOP3.LUT UR6, UR6, 0x3fff, URZ, 0xc0, !UPT ;  /* 0x00003fff06067892 */ /* 0x000fe2000f8ec03f */
[----:B------:R-:W-:-:S03]  /*4510*/  UMOV UR32, UR7 ;  /* 0x0000000700207c82 */ /* 0x000fc60008000000 */
[----:B------:R-:W-:-:S04]  /*4520*/  ULOP3.LUT UR6, UR6, 0x2000000, URZ, 0xfc, !UPT ;  /* 0x0200000006067892 */ /* 0x000fc8000f8efc3f */
[----:B------:R-:W-:-:S07]  /*4530*/  UIMAD UR6, UR11, 0x600, UR6 ;  /* 0x000006000b0678a4 */ /* 0x000fce000f8e0206 */
[----:B------:R-:W-:Y:S02]  /*4540*/  UMOV UR34, UR6 ;  /* 0x0000000600227c82 */ /* 0x000fe40008000000 */
[----:B------:R-:W-:Y:S01]  /*4550*/  HGMMA.64x96x16.F32 R88, gdesc[UR32].tnspB, R88, gsb0 ;  /* 0x41600000205879f0 */ /* 0x000fe20008000858 */
[----:B------:R-:W-:Y:S02]  /*4560*/  UIADD3 UR32, UR7, 0x2, URZ ;  /* 0x0000000207207890 */ /* 0x000fe4000fffe03f */
[----:B------:R-:W-:Y:S01]  /*4570*/  UIADD3 UR34, UR6, 0x40, URZ ;  /* 0x0000004006227890 */ /* 0x000fe2000fffe03f */
[----:B------:R-:W-:Y:S01]  /*4580*/  UMOV UR33, 0x40000040 ;  /* 0x4000004000217882 */ /* 0x000fe20000000000 */
[----:B------:R-:W-:Y:S01]  /*4590*/  UMOV UR35, 0x80000020 ;  /* 0x8000002000237882 */ /* 0x000fe20000000000 */
[----:B-1----:R-:W-:Y:S02]  /*45a0*/  SHF.R.U32.HI R8, RZ, 0x7, R9 ;  /* 0x00000007ff087819 */ /* 0x002fe40000011609 */
[----:B------:R-:W-:-:S03]  /*45b0*/  ISETP.GE.U32.AND P1, PT, R9, 0x180, PT ;  /* 0x000001800900780c */ /* 0x000fc60003f26070 */
[----:B0-----:R-:W-:-:S05]  /*45c0*/  VIADD R7, R8, 0x9 ;  /* 0x0000000908077836 */ /* 0x001fca0000000000 */
        /* <DEDUP_REMOVED lines=50> */
.L_x_183:
        /* <DEDUP_REMOVED lines=199> */
[----:B------:R-:W1:Y:S03]  /*5560*/  LDC R71, c[0x0][0x988] ;  /* 0x00026200ff477b82 */ /* 0x000e660000000800 */
[----:B------:R-:W2:Y:S01]  /*5570*/  SHFL.BFLY PT, R83, R82, 0x1, 0x1f ;  /* 0x0c201f0052537f89 */ /* 0x000ea200000e0000 */
[----:B0-----:R-:W-:-:S05]  /*5580*/  FMNMX.FTZ R84, R81, R70, !PT ;  /* 0x0000004651547209 */ /* 0x001fca0007810000 */
[----:B------:R-:W0:Y:S01]  /*5590*/  SHFL.BFLY PT, R85, R84, 0x1, 0x1f ;  /* 0x0c201f0054557f89 */ /* 0x000e2200000e0000 */
[----:B--2---:R-:W-:-:S05]  /*55a0*/  FMNMX.FTZ R70, R82, R83, !PT ;  /* 0x0000005352467209 */ /* 0x004fca0007810000 */
[C---:B------:R-:W-:Y:S01]  /*55b0*/  FADD.FTZ R0, -R70.reuse, R0 ;  /* 0x0000000046007221 */ /* 0x040fe20000010100 */
[----:B-1----:R-:W-:-:S03]  /*55c0*/  FMUL.FTZ R80, R70, R71 ;  /* 0x0000004746507220 */ /* 0x002fc60000410000 */
[-C--:B------:R-:W-:Y:S01]  /*55d0*/  FMUL.FTZ R83, R0, R71.reuse ;  /* 0x0000004700537220 */ /* 0x080fe20000410000 */
[-CC-:B------:R-:W-:Y:S01]  /*55e0*/  FFMA.FTZ R7, R7, R71.reuse, -R80.reuse ;  /* 0x0000004707077223 */ /* 0x180fe20000010850 */
[-CC-:B------:R-:W-:Y:S01]  /*55f0*/  FFMA.FTZ R8, R8, R71.reuse, -R80.reuse ;  /* 0x0000004708087223 */ /* 0x180fe20000010850 */
[-CC-:B------:R-:W-:Y:S01]  /*5600*/  FFMA.FTZ R11, R11, R71.reuse, -R80.reuse ;  /* 0x000000470b0b7223 */ /* 0x180fe20000010850 */
[-CC-:B------:R-:W-:Y:S01]  /*5610*/  FFMA.FTZ R12, R12, R71.reuse, -R80.reuse ;  /* 0x000000470c0c7223 */ /* 0x180fe20000010850 */
[-CC-:B------:R-:W-:Y:S01]  /*5620*/  FFMA.FTZ R15, R15, R71.reuse, -R80.reuse ;  /* 0x000000470f0f7223 */ /* 0x180fe20000010850 */
[--C-:B------:R-:W-:Y:S01]  /*5630*/  FFMA.FTZ R20, R20, R71, -R80.reuse ;  /* 0x0000004714147223 */ /* 0x100fe20000010850 */
[----:B0-----:R-:W-:Y:S01]  /*5640*/  FMNMX.FTZ R78, R84, R85, !PT ;  /* 0x00000055544e7209 */ /* 0x001fe20007810000 */
[----:B------:R-:W-:Y:S01]  /*5650*/  MUFU.EX2 R7, R7 ;  /* 0x0000000700077308 */ /* 0x000fe20000000800 */
[-CC-:B------:R-:W-:Y:S01]  /*5660*/  FFMA.FTZ R25, R25, R71.reuse, -R80.reuse ;  /* 0x0000004719197223 */ /* 0x180fe20000010850 */
[-CC-:B------:R-:W-:Y:S01]  /*5670*/  FFMA.FTZ R26, R26, R71.reuse, -R80.reuse ;  /* 0x000000471a1a7223 */ /* 0x180fe20000010850 */
[-CC-:B------:R-:W-:Y:S01]  /*5680*/  FFMA.FTZ R29, R29, R71.reuse, -R80.reuse ;  /* 0x000000471d1d7223 */ /* 0x180fe20000010850 */
[C---:B------:R-:W-:Y:S01]  /*5690*/  FADD.FTZ R0, -R78.reuse, R5 ;  /* 0x000000054e007221 */ /* 0x040fe20000010100 */
[-C--:B------:R-:W-:Y:S01]  /*56a0*/  FMUL.FTZ R84, R78, R71.reuse ;  /* 0x000000474e547220 */ /* 0x080fe20000410000 */
[-CC-:B------:R-:W-:Y:S01]  /*56b0*/  FFMA.FTZ R30, R30, R71.reuse, -R80.reuse ;  /* 0x000000471e1e7223 */ /* 0x180fe20000010850 */
[-C--:B------:R-:W-:Y:S01]  /*56c0*/  FFMA.FTZ R33, R33, R71.reuse, -R80 ;  /* 0x0000004721217223 */ /* 0x080fe20000010850 */
[-C--:B------:R-:W-:Y:S01]  /*56d0*/  FMUL.FTZ R0, R0, R71.reuse ;  /* 0x0000004700007220 */ /* 0x080fe20000410000 */
[-CC-:B------:R-:W-:Y:S01]  /*56e0*/  FFMA.FTZ R9, R9, R71.reuse, -R84.reuse ;  /* 0x0000004709097223 */ /* 0x180fe20000010854 */
[-C--:B------:R-:W-:Y:S01]  /*56f0*/  FFMA.FTZ R10, R10, R71.reuse, -R84 ;  /* 0x000000470a0a7223 */ /* 0x080fe20000010854 */
[----:B------:R0:W1:Y:S01]  /*5700*/  MUFU.EX2 R5, R83 ;  /* 0x0000005300057308 */ /* 0x0000620000000800 */
[-CC-:B------:R-:W-:Y:S01]  /*5710*/  FFMA.FTZ R34, R34, R71.reuse, -R80.reuse ;  /* 0x0000004722227223 */ /* 0x180fe20000010850 */
[-CC-:B------:R-:W-:Y:S01]  /*5720*/  FFMA.FTZ R37, R37, R71.reuse, -R80.reuse ;  /* 0x0000004725257223 */ /* 0x180fe20000010850 */
[-CC-:B------:R-:W-:Y:S01]  /*5730*/  FFMA.FTZ R38, R38, R71.reuse, -R80.reuse ;  /* 0x0000004726267223 */ /* 0x180fe20000010850 */
[-CC-:B------:R-:W-:Y:S01]  /*5740*/  FFMA.FTZ R41, R41, R71.reuse, -R80.reuse ;  /* 0x0000004729297223 */ /* 0x180fe20000010850 */
[-CC-:B------:R-:W-:Y:S01]  /*5750*/  FFMA.FTZ R42, R42, R71.reuse, -R80.reuse ;  /* 0x000000472a2a7223 */ /* 0x180fe20000010850 */
[-CC-:B------:R-:W-:Y:S01]  /*5760*/  FFMA.FTZ R45, R45, R71.reuse, -R80.reuse ;  /* 0x000000472d2d7223 */ /* 0x180fe20000010850 */
[-CC-:B------:R-:W-:Y:S01]  /*5770*/  FFMA.FTZ R46, R46, R71.reuse, -R80.reuse ;  /* 0x000000472e2e7223 */ /* 0x180fe20000010850 */
        /* <DEDUP_REMOVED lines=8> */
[----:B------:R-:W2:Y:S01]  /*5800*/  MUFU.EX2 R9, R9 ;  /* 0x0000000900097308 */ /* 0x000ea20000000800 */
[-CC-:B------:R-:W-:Y:S01]  /*5810*/  FFMA.FTZ R62, R62, R71.reuse, -R80.reuse ;  /* 0x000000473e3e7223 */ /* 0x180fe20000010850 */
[-CC-:B------:R-:W-:Y:S01]  /*5820*/  FFMA.FTZ R65, R65, R71.reuse, -R80.reuse ;  /* 0x0000004741417223 */ /* 0x180fe20000010850 */
[-CC-:B------:R-:W-:Y:S01]  /*5830*/  FFMA.FTZ R66, R66, R71.reuse, -R80.reuse ;  /* 0x0000004742427223 */ /* 0x180fe20000010850 */
[-CC-:B------:R-:W-:Y:S01]  /*5840*/  FFMA.FTZ R69, R69, R71.reuse, -R80.reuse ;  /* 0x0000004745457223 */ /* 0x180fe20000010850 */
[-CC-:B------:R-:W-:Y:S01]  /*5850*/  FFMA.FTZ R72, R72, R71.reuse, -R80.reuse ;  /* 0x0000004748487223 */ /* 0x180fe20000010850 */
[-CC-:B------:R-:W-:Y:S01]  /*5860*/  FFMA.FTZ R75, R75, R71.reuse, -R80.reuse ;  /* 0x000000474b4b7223 */ /* 0x180fe20000010850 */
[-C--:B------:R-:W-:Y:S01]  /*5870*/  FFMA.FTZ R76, R76, R71.reuse, -R80 ;  /* 0x000000474c4c7223 */ /* 0x080fe20000010850 */
[-CC-:B------:R-:W-:Y:S01]  /*5880*/  FFMA.FTZ R80, R13, R71.reuse, -R84.reuse ;  /* 0x000000470d507223 */ /* 0x180fe20000010854 */
[----:B------:R-:W3:Y:S01]  /*5890*/  MUFU.EX2 R8, R8 ;  /* 0x0000000800087308 */ /* 0x000ee20000000800 */
[-CC-:B0-----:R-:W-:Y:S01]  /*58a0*/  FFMA.FTZ R83, R14, R71.reuse, -R84.reuse ;  /* 0x000000470e537223 */ /* 0x181fe20000010854 */
[-CC-:B------:R-:W-:Y:S01]  /*58b0*/  FFMA.FTZ R13, R21, R71.reuse, -R84.reuse ;  /* 0x00000047150d7223 */ /* 0x180fe20000010854 */
[-CC-:B------:R-:W-:Y:S01]  /*58c0*/  FFMA.FTZ R81, R32, R71.reuse, -R84.reuse ;  /* 0x0000004720517223 */ /* 0x180fe20000010854 */
[-CC-:B------:R-:W-:Y:S01]  /*58d0*/  FFMA.FTZ R14, R24, R71.reuse, -R84.reuse ;  /* 0x00000047180e7223 */ /* 0x180fe20000010854 */
[-CC-:B------:R-:W-:Y:S01]  /*58e0*/  FFMA.FTZ R32, R44, R71.reuse, -R84.reuse ;  /* 0x000000472c207223 */ /* 0x180fe20000010854 */
[-CC-:B------:R-:W-:Y:S01]  /*58f0*/  FFMA.FTZ R44, R47, R71.reuse, -R84.reuse ;  /* 0x000000472f2c7223 */ /* 0x180fe20000010854 */
[--C-:B------:R-:W-:Y:S01]  /*5900*/  FFMA.FTZ R47, R63, R71, -R84.reuse ;  /* 0x000000473f2f7223 */ /* 0x100fe20000010854 */
[----:B------:R-:W0:Y:S01]  /*5910*/  MUFU.EX2 R10, R10 ;  /* 0x0000000a000a7308 */ /* 0x000e220000000800 */
[----:B-1----:R-:W-:Y:S01]  /*5920*/  FFMA.FTZ R3, R5, R3, R7 ;  /* 0x0000000305037223 */ /* 0x002fe20000010007 */
[----:B--2---:R-:W-:Y:S01]  /*5930*/  FFMA.FTZ R63, R0, R6, R9 ;  /* 0x00000006003f7223 */ /* 0x004fe20000010009 */
[-CC-:B------:R-:W-:Y:S01]  /*5940*/  FFMA.FTZ R24, R27, R71.reuse, -R84.reuse ;  /* 0x000000471b187223 */ /* 0x180fe20000010854 */
[-CC-:B------:R-:W-:Y:S01]  /*5950*/  FFMA.FTZ R82, R28, R71.reuse, -R84.reuse ;  /* 0x000000471c527223 */ /* 0x180fe20000010854 */
[-CC-:B------:R-:W-:Y:S01]  /*5960*/  FFMA.FTZ R28, R31, R71.reuse, -R84.reuse ;  /* 0x000000471f1c7223 */ /* 0x180fe20000010854 */
[-CC-:B------:R-:W-:Y:S01]  /*5970*/  FFMA.FTZ R31, R43, R71.reuse, -R84.reuse ;  /* 0x000000472b1f7223 */ /* 0x180fe20000010854 */
[-CC-:B------:R-:W-:Y:S01]  /*5980*/  FFMA.FTZ R43, R60, R71.reuse, -R84.reuse ;  /* 0x000000473c2b7223 */ /* 0x180fe20000010854 */
[----:B------:R-:W1:Y:S01]  /*5990*/  MUFU.EX2 R11, R11 ;  /* 0x0000000b000b7308 */ /* 0x000e620000000800 */
[----:B---3--:R-:W-:Y:S01]  /*59a0*/  FADD.FTZ R6, R8, R3 ;  /* 0x0000000308067221 */ /* 0x008fe20000010000 */
[-CC-:B------:R-:W-:Y:S01]  /*59b0*/  FFMA.FTZ R27, R35, R71.reuse, -R84.reuse ;  /* 0x00000047231b7223 */ /* 0x180fe20000010854 */
[-CC-:B------:R-:W-:Y:S01]  /*59c0*/  FFMA.FTZ R51, R51, R71.reuse, -R84.reuse ;  /* 0x0000004733337223 */ /* 0x180fe20000010854 */
[-CC-:B------:R-:W-:Y:S01]  /*59d0*/  FFMA.FTZ R21, R39, R71.reuse, -R84.reuse ;  /* 0x0000004727157223 */ /* 0x180fe20000010854 */
[-CC-:B------:R-:W-:Y:S01]  /*59e0*/  FFMA.FTZ R36, R36, R71.reuse, -R84.reuse ;  /* 0x0000004724247223 */ /* 0x180fe20000010854 */
[-CC-:B------:R-:W-:Y:S01]  /*59f0*/  FFMA.FTZ R39, R48, R71.reuse, -R84.reuse ;  /* 0x0000004730277223 */ /* 0x180fe20000010854 */
[-CC-:B------:R-:W-:Y:S01]  /*5a00*/  FFMA.FTZ R48, R64, R71.reuse, -R84.reuse ;  /* 0x0000004740307223 */ /* 0x180fe20000010854 */
[----:B------:R-:W2:Y:S01]  /*5a10*/  MUFU.EX2 R80, R80 ;  /* 0x0000005000507308 */ /* 0x000ea20000000800 */
[----:B0-----:R-:W-:Y:S01]  /*5a20*/  FADD.FTZ R63, R10, R63 ;  /* 0x0000003f0a3f7221 */ /* 0x001fe20000010000 */
[-CC-:B------:R-:W-:Y:S01]  /*5a30*/  FFMA.FTZ R35, R40, R71.reuse, -R84.reuse ;  /* 0x0000004728237223 */ /* 0x180fe20000010854 */
[-CC-:B------:R-:W-:Y:S01]  /*5a40*/  FFMA.FTZ R52, R52, R71.reuse, -R84.reuse ;  /* 0x0000004734347223 */ /* 0x180fe20000010854 */
[-CC-:B------:R-:W-:Y:S01]  /*5a50*/  FFMA.FTZ R85, R67, R71.reuse, -R84.reuse ;  /* 0x0000004743557223 */ /* 0x180fe20000010854 */
[-CC-:B------:R-:W-:Y:S01]  /*5a60*/  FFMA.FTZ R40, R59, R71.reuse, -R84.reuse ;  /* 0x000000473b287223 */ /* 0x180fe20000010854 */
[-CC-:B------:R-:W-:Y:S01]  /*5a70*/  FFMA.FTZ R55, R55, R71.reuse, -R84.reuse ;  /* 0x0000004737377223 */ /* 0x180fe20000010854 */
[-C--:B------:R-:W-:Y:S01]  /*5a80*/  FFMA.FTZ R56, R56, R71.reuse, -R84 ;  /* 0x0000004738387223 */ /* 0x080fe20000010854 */
[----:B------:R-:W0:Y:S01]  /*5a90*/  MUFU.EX2 R12, R12 ;  /* 0x0000000c000c7308 */ /* 0x000e220000000800 */
[----:B-1----:R-:W-:Y:S01]  /*5aa0*/  FADD.FTZ R3, R11, R6 ;  /* 0x000000060b037221 */ /* 0x002fe20000010000 */
[-CC-:B------:R-:W-:Y:S01]  /*5ab0*/  FFMA.FTZ R68, R68, R71.reuse, -R84.reuse ;  /* 0x0000004744447223 */ /* 0x180fe20000010854 */
[-CC-:B------:R-:W-:Y:S01]  /*5ac0*/  FFMA.FTZ R73, R73, R71.reuse, -R84.reuse ;  /* 0x0000004749497223 */ /* 0x180fe20000010854 */
[-CC-:B------:R-:W-:Y:S01]  /*5ad0*/  FFMA.FTZ R74, R74, R71.reuse, -R84.reuse ;  /* 0x000000474a4a7223 */ /* 0x180fe20000010854 */
[----:B------:R-:W-:-:S03]  /*5ae0*/  FFMA.FTZ R79, R79, R71, -R84 ;  /* 0x000000474f4f7223 */ /* 0x000fc60000010854 */
[----:B------:R-:W1:Y:S01]  /*5af0*/  MUFU.EX2 R83, R83 ;  /* 0x0000005300537308 */ /* 0x000e620000000800 */
[----:B--2---:R-:W-:-:S07]  /*5b00*/  FADD.FTZ R6, R80, R63 ;  /* 0x0000003f50067221 */ /* 0x004fce0000010000 */
[----:B------:R-:W2:Y:S01]  /*5b10*/  MUFU.EX2 R15, R15 ;  /* 0x0000000f000f7308 */ /* 0x000ea20000000800 */
[----:B0-----:R-:W-:-:S07]  /*5b20*/  FADD.FTZ R60, R12, R3 ;  /* 0x000000030c3c7221 */ /* 0x001fce0000010000 */
[----:B------:R-:W0:Y:S01]  /*5b30*/  MUFU.EX2 R13, R13 ;  /* 0x0000000d000d7308 */ /* 0x000e220000000800 */
[----:B-1----:R-:W-:-:S07]  /*5b40*/  FADD.FTZ R6, R83, R6 ;  /* 0x0000000653067221 */ /* 0x002fce0000010000 */
[----:B------:R-:W1:Y:S01]  /*5b50*/  MUFU.EX2 R20, R20 ;  /* 0x0000001400147308 */ /* 0x000e620000000800 */
[----:B--2---:R-:W-:-:S07]  /*5b60*/  FADD.FTZ R3, R15, R60 ;  /* 0x0000003c0f037221 */ /* 0x004fce0000010000 */
[----:B------:R-:W2:Y:S01]  /*5b70*/  MUFU.EX2 R14, R14 ;  /* 0x0000000e000e7308 */ /* 0x000ea20000000800 */
[----:B0-----:R-:W-:-:S07]  /*5b80*/  FADD.FTZ R63, R13, R6 ;  /* 0x000000060d3f7221 */ /* 0x001fce0000010000 */
[----:B------:R-:W0:Y:S01]  /*5b90*/  MUFU.EX2 R25, R25 ;  /* 0x0000001900197308 */ /* 0x000e220000000800 */
[----:B-1----:R-:W-:-:S07]  /*5ba0*/  FADD.FTZ R6, R20, R3 ;  /* 0x0000000314067221 */ /* 0x002fce0000010000 */
[----:B------:R-:W-:Y:S01]  /*5bb0*/  MUFU.EX2 R24, R24 ;  /* 0x0000001800187308 */ /* 0x000fe20000000800 */
[----:B--2---:R-:W-:-:S07]  /*5bc0*/  FADD.FTZ R63, R14, R63 ;  /* 0x0000003f0e3f7221 */ /* 0x004fce0000010000 */
[----:B------:R-:W1:Y:S01]  /*5bd0*/  MUFU.EX2 R26, R26 ;  /* 0x0000001a001a7308 */ /* 0x000e620000000800 */
[----:B0-----:R-:W-:-:S07]  /*5be0*/  FADD.FTZ R3, R25, R6 ;  /* 0x0000000619037221 */ /* 0x001fce0000010000 */
[----:B------:R-:W-:Y:S08]  /*5bf0*/  MUFU.EX2 R82, R82 ;  /* 0x0000005200527308 */ /* 0x000ff00000000800 */
[----:B------:R-:W0:Y:S01]  /*5c00*/  MUFU.EX2 R29, R29 ;  /* 0x0000001d001d7308 */ /* 0x000e220000000800 */
[----:B-1----:R-:W-:-:S07]  /*5c10*/  FADD.FTZ R6, R26, R3 ;  /* 0x000000031a067221 */ /* 0x002fce0000010000 */
[----:B------:R-:W1:Y:S08]  /*5c20*/  MUFU.EX2 R28, R28 ;  /* 0x0000001c001c7308 */ /* 0x000e700000000800 */
[----:B------:R-:W-:Y:S01]  /*5c30*/  MUFU.EX2 R30, R30 ;  /* 0x0000001e001e7308 */ /* 0x000fe20000000800 */
[----:B0-----:R-:W-:-:S07]  /*5c40*/  FADD.FTZ R3, R29, R6 ;  /* 0x000000061d037221 */ /* 0x001fce0000010000 */
[----:B------:R-:W0:Y:S08]  /*5c50*/  MUFU.EX2 R81, R81 ;  /* 0x0000005100517308 */ /* 0x000e300000000800 */
[----:B------:R-:W-:Y:S08]  /*5c60*/  MUFU.EX2 R33, R33 ;  /* 0x0000002100217308 */ /* 0x000ff00000000800 */
[----:B------:R-:W2:Y:S08]  /*5c70*/  MUFU.EX2 R27, R27 ;  /* 0x0000001b001b7308 */ /* 0x000eb00000000800 */
[----:B------:R3:W-:Y:S08]  /*5c80*/  MUFU.EX2 R64, R51 ;  /* 0x0000003300407308 */ /* 0x0007f00000000800 */
[----:B------:R-:W-:Y:S01]  /*5c90*/  MUFU.EX2 R34, R34 ;  /* 0x0000002200227308 */ /* 0x000fe20000000800 */
[----:B---3--:R-:W-:-:S04]  /*5ca0*/  FADD.FTZ R51, R24, R63 ;  /* 0x0000003f18337221 */ /* 0x008fc80000010000 */
[----:B------:R-:W-:-:S03]  /*5cb0*/  FADD.FTZ R51, R82, R51 ;  /* 0x0000003352337221 */ /* 0x000fc60000010000 */
[----:B------:R-:W3:Y:S01]  /*5cc0*/  MUFU.EX2 R36, R36 ;  /* 0x0000002400247308 */ /* 0x000ee20000000800 */
[----:B-1----:R-:W-:-:S04]  /*5cd0*/  FADD.FTZ R6, R28, R51 ;  /* 0x000000331c067221 */ /* 0x002fc80000010000 */
[----:B0-----:R-:W-:-:S03]  /*5ce0*/  FADD.FTZ R6, R81, R6 ;  /* 0x0000000651067221 */ /* 0x001fc60000010000 */
[----:B------:R-:W-:Y:S01]  /*5cf0*/  MUFU.EX2 R37, R37 ;  /* 0x0000002500257308 */ /* 0x000fe20000000800 */
[----:B--2---:R-:W-:-:S07]  /*5d00*/  FADD.FTZ R51, R27, R6 ;  /* 0x000000061b337221 */ /* 0x004fce0000010000 */
[----:B------:R-:W0:Y:S08]  /*5d10*/  MUFU.EX2 R21, R21 ;  /* 0x0000001500157308 */ /* 0x000e300000000800 */
[----:B------:R-:W1:Y:S08]  /*5d20*/  MUFU.EX2 R38, R38 ;  /* 0x0000002600267308 */ /* 0x000e700000000800 */
[----:B------:R2:W-:Y:S08]  /*5d30*/  MUFU.EX2 R67, R52 ;  /* 0x0000003400437308 */ /* 0x0005f00000000800 */
[----:B------:R-:W4:Y:S01]  /*5d40*/  MUFU.EX2 R35, R35 ;  /* 0x0000002300237308 */ /* 0x000f220000000800 */
[----:B--2---:R-:W-:-:S04]  /*5d50*/  FADD.FTZ R52, R30, R3 ;  /* 0x000000031e347221 */ /* 0x004fc80000010000 */
[----:B------:R-:W-:Y:S01]  /*5d60*/  FADD.FTZ R3, R33, R52 ;  /* 0x0000003421037221 */ /* 0x000fe20000010000 */
[----:B---3--:R-:W-:Y:S02]  /*5d70*/  FADD.FTZ R52, R36, R51 ;  /* 0x0000003324347221 */ /* 0x008fe40000010000 */
[----:B------:R-:W2:Y:S01]  /*5d80*/  MUFU.EX2 R41, R41 ;  /* 0x0000002900297308 */ /* 0x000ea20000000800 */
[----:B------:R-:W-:Y:S01]  /*5d90*/  FADD.FTZ R6, R34, R3 ;  /* 0x0000000322067221 */ /* 0x000fe20000010000 */
[----:B0-----:R-:W-:-:S03]  /*5da0*/  FADD.FTZ R52, R21, R52 ;  /* 0x0000003415347221 */ /* 0x001fc60000010000 */
[----:B------:R-:W-:-:S03]  /*5db0*/  FADD.FTZ R3, R37, R6 ;  /* 0x0000000625037221 */ /* 0x000fc60000010000 */
[----:B------:R-:W-:Y:S01]  /*5dc0*/  MUFU.EX2 R31, R31 ;  /* 0x0000001f001f7308 */ /* 0x000fe20000000800 */
[----:B-1----:R-:W-:Y:S01]  /*5dd0*/  FADD.FTZ R6, R38, R3 ;  /* 0x0000000326067221 */ /* 0x002fe20000010000 */
[----:B----4-:R-:W-:-:S06]  /*5de0*/  FADD.FTZ R52, R35, R52 ;  /* 0x0000003423347221 */ /* 0x010fcc0000010000 */
[----:B------:R-:W0:Y:S01]  /*5df0*/  MUFU.EX2 R42, R42 ;  /* 0x0000002a002a7308 */ /* 0x000e220000000800 */
[----:B--2---:R-:W-:-:S07]  /*5e00*/  FADD.FTZ R3, R41, R6 ;  /* 0x0000000629037221 */ /* 0x004fce0000010000 */
[----:B------:R-:W-:Y:S08]  /*5e10*/  MUFU.EX2 R32, R32 ;  /* 0x0000002000207308 */ /* 0x000ff00000000800 */
[----:B------:R-:W1:Y:S01]  /*5e20*/  MUFU.EX2 R45, R45 ;  /* 0x0000002d002d7308 */ /* 0x000e620000000800 */
[----:B0-----:R-:W-:-:S07]  /*5e30*/  FADD.FTZ R6, R42, R3 ;  /* 0x000000032a067221 */ /* 0x001fce0000010000 */
[----:B------:R-:W0:Y:S08]  /*5e40*/  MUFU.EX2 R44, R44 ;  /* 0x0000002c002c7308 */ /* 0x000e300000000800 */
[----:B------:R-:W2:Y:S01]  /*5e50*/  MUFU.EX2 R46, R46 ;  /* 0x0000002e002e7308 */ /* 0x000ea20000000800 */
[----:B-1----:R-:W-:-:S07]  /*5e60*/  FADD.FTZ R3, R45, R6 ;  /* 0x000000062d037221 */ /* 0x002fce0000010000 */
[----:B------:R1:W3:Y:S08]  /*5e70*/  MUFU.EX2 R59, R39 ;  /* 0x00000027003b7308 */ /* 0x0002f00000000800 */
[----:B------:R-:W-:Y:S01]  /*5e80*/  MUFU.EX2 R49, R49 ;  /* 0x0000003100317308 */ /* 0x000fe20000000800 */
[----:B-1----:R-:W-:Y:S01]  /*5e90*/  FFMA.FTZ R39, R77, R71, -R84 ;  /* 0x000000474d277223 */ /* 0x002fe20000010854 */
[----:B------:R-:W-:-:S04]  /*5ea0*/  FADD.FTZ R77, R31, R52 ;  /* 0x000000341f4d7221 */ /* 0x000fc80000010000 */
[----:B------:R-:W-:Y:S02]  /*5eb0*/  FADD.FTZ R77, R32, R77 ;  /* 0x0000004d204d7221 */ /* 0x000fe40000010000 */
[----:B------:R-:W-:Y:S02]  /*5ec0*/  MUFU.EX2 R50, R50 ;  /* 0x0000003200327308 */ /* 0x000fe40000000800 */
[----:B0-----:R-:W-:-:S06]  /*5ed0*/  FADD.FTZ R6, R44, R77 ;  /* 0x0000004d2c067221 */ /* 0x001fcc0000010000 */
[----:B------:R-:W-:Y:S08]  /*5ee0*/  MUFU.EX2 R53, R53 ;  /* 0x0000003500357308 */ /* 0x000ff00000000800 */
[----:B------:R-:W0:Y:S08]  /*5ef0*/  MUFU.EX2 R60, R55 ;  /* 0x00000037003c7308 */ /* 0x000e300000000800 */
[----:B------:R2:W-:Y:S08]  /*5f00*/  MUFU.EX2 R55, R40 ;  /* 0x0000002800377308 */ /* 0x0005f00000000800 */
[----:B------:R-:W-:Y:S01]  /*5f10*/  MUFU.EX2 R54, R54 ;  /* 0x0000003600367308 */ /* 0x000fe20000000800 */
[----:B--2---:R-:W-:Y:S01]  /*5f20*/  FADD.FTZ R40, R46, R3 ;  /* 0x000000032e287221 */ /* 0x004fe20000010000 */
[----:B---3--:R-:W-:-:S04]  /*5f30*/  FADD.FTZ R3, R59, R6 ;  /* 0x000000063b037221 */ /* 0x008fc80000010000 */
[----:B------:R-:W-:Y:S02]  /*5f40*/  FADD.FTZ R6, R64, R3 ;  /* 0x0000000340067221 */ /* 0x000fe40000010000 */
[----:B------:R-:W1:Y:S02]  /*5f50*/  MUFU.EX2 R63, R56 ;  /* 0x00000038003f7308 */ /* 0x000e640000000800 */
[----:B------:R-:W-:-:S04]  /*5f60*/  FADD.FTZ R3, R67, R6 ;  /* 0x0000000643037221 */ /* 0x000fc80000010000 */
[----:B0-----:R-:W-:Y:S02]  /*5f70*/  FADD.FTZ R6, R60, R3 ;  /* 0x000000033c067221 */ /* 0x001fe40000010000 */
[----:B------:R-:W0:Y:S08]  /*5f80*/  MUFU.EX2 R57, R57 ;  /* 0x0000003900397308 */ /* 0x000e300000000800 */
[----:B------:R2:W3:Y:S01]  /*5f90*/  MUFU.EX2 R56, R43 ;  /* 0x0000002b00387308 */ /* 0x0004e20000000800 */
[----:B-1----:R-:W-:-:S04]  /*5fa0*/  FADD.FTZ R6, R63, R6 ;  /* 0x000000063f067221 */ /* 0x002fc80000010000 */
[----:B------:R-:W-:-:S03]  /*5fb0*/  FADD.FTZ R77, R55, R6 ;  /* 0x00000006374d7221 */ /* 0x000fc60000010000 */
[----:B------:R-:W1:Y:S01]  /*5fc0*/  MUFU.EX2 R58, R58 ;  /* 0x0000003a003a7308 */ /* 0x000e620000000800 */
[----:B--2---:R-:W-:-:S04]  /*5fd0*/  FADD.FTZ R43, R49, R40 ;  /* 0x00000028312b7221 */ /* 0x004fc80000010000 */
[----:B------:R-:W-:-:S03]  /*5fe0*/  FADD.FTZ R40, R50, R43 ;  /* 0x0000002b32287221 */ /* 0x000fc60000010000 */
[----:B------:R-:W2:Y:S01]  /*5ff0*/  MUFU.EX2 R61, R61 ;  /* 0x0000003d003d7308 */ /* 0x000ea20000000800 */
[----:B------:R-:W-:-:S04]  /*6000*/  FADD.FTZ R43, R53, R40 ;  /* 0x00000028352b7221 */ /* 0x000fc80000010000 */
[----:B------:R-:W-:-:S03]  /*6010*/  FADD.FTZ R40, R54, R43 ;  /* 0x0000002b36287221 */ /* 0x000fc60000010000 */
[----:B------:R-:W4:Y:S01]  /*6020*/  MUFU.EX2 R51, R47 ;  /* 0x0000002f00337308 */ /* 0x000f220000000800 */
[----:B0-----:R-:W-:Y:S01]  /*6030*/  FADD.FTZ R3, R57, R40 ;  /* 0x0000002839037221 */ /* 0x001fe20000010000 */
[----:B---3--:R-:W-:-:S03]  /*6040*/  FADD.FTZ R40, R56, R77 ;  /* 0x0000004d38287221 */ /* 0x008fc60000010000 */
[----:B-1----:R-:W-:-:S03]  /*6050*/  FADD.FTZ R6, R58, R3 ;  /* 0x000000033a067221 */ /* 0x002fc60000010000 */
[----:B------:R-:W0:Y:S01]  /*6060*/  MUFU.EX2 R62, R62 ;  /* 0x0000003e003e7308 */ /* 0x000e220000000800 */
[----:B--2---:R-:W-:-:S07]  /*6070*/  FADD.FTZ R3, R61, R6 ;  /* 0x000000063d037221 */ /* 0x004fce0000010000 */
[----:B------:R-:W1:Y:S01]  /*6080*/  MUFU.EX2 R52, R48 ;  /* 0x0000003000347308 */ /* 0x000e620000000800 */
[----:B----4-:R-:W-:-:S07]  /*6090*/  FADD.FTZ R77, R51, R40 ;  /* 0x00000028334d7221 */ /* 0x010fce0000010000 */
        /* <DEDUP_REMOVED lines=23> */
[----:B--2---:R-:W-:Y:S01]  /*6210*/  FADD.FTZ R77, R39, R68 ;  /* 0x00000044274d7221 */ /* 0x004fe20000010000 */
[----:B0-----:R-:W-:-:S03]  /*6220*/  FADD.FTZ R3, R76, R3 ;  /* 0x000000034c037221 */ /* 0x001fc60000010000 */
[----:B-1----:R-:W-:Y:S01]  /*6230*/  FADD.FTZ R6, R40, R77 ;  /* 0x0000004d28067221 */ /* 0x002fe20000010000 */
[----:B------:R-:W-:Y:S06]  /*6240*/  @!P0 BRA `(.L_x_184) ;  /* 0x0000000000048947 */ /* 0x000fec0003800000 */
[----:B------:R-:W-:Y:S01]  /*6250*/  BPT.TRAP 0x1 ;  /* 0x000000040000795c */ /* 0x000fe20000300000 */
.L_x_184:
[----:B------:R-:W-:Y:S01]  /*6260*/  ULEA UR6, UR11, UR41, 0x3 ;  /* 0x000000290b067291 */ /* 0x000fe2000f8e183f */
[----:B------:R-:W-:Y:S01]  /*6270*/  F2FP.F16.F32.PACK_AB R9, R10, R9 ;  /* 0x000000090a09723e */ /* 0x000fe200000000ff */
[----:B------:R-:W-:Y:S01]  /*6280*/  FMUL.FTZ R88, R88, R5 ;  /* 0x0000000558587220 */ /* 0x000fe20000410000 */
        /* <DEDUP_REMOVED lines=9> */
[----:B------:R-:W-:Y:S01]  /*6320*/  FMUL.FTZ R92, R92, R5 ;  /* 0x000000055c5c7220 */ /* 0x000fe20000410000 */
[----:B------:R-:W-:Y:S01]  /*6330*/  F2FP.F16.F32.PACK_AB R14, R26, R25 ;  /* 0x000000191a0e723e */ /* 0x000fe200000000ff */
[-C--:B------:R-:W-:Y:S01]  /*6340*/  FMUL.FTZ R93, R93, R5.reuse ;  /* 0x000000055d5d7220 */ /* 0x080fe20000410000 */
[----:B------:R-:W-:Y:S01]  /*6350*/  F2FP.F16.F32.PACK_AB R15, R82, R24 ;  /* 0x00000018520f723e */ /* 0x000fe200000000ff */
[----:B------:R-:W-:Y:S01]  /*6360*/  FMUL.FTZ R96, R96, R5 ;  /* 0x0000000560607220 */ /* 0x000fe20000410000 */
[----:B------:R-:W-:Y:S01]  /*6370*/  F2FP.F16.F32.PACK_AB R24, R30, R29 ;  /* 0x0000001d1e18723e */ /* 0x000fe200000000ff */
[----:B------:R-:W-:Y:S01]  /*6380*/  SYNCS.ARRIVE.TRANS64.RED.A1T0 RZ, [UR6], RZ ;  /* 0x000000ffffff79a7 */ /* 0x000fe20008100406 */
[----:B------:R-:W-:Y:S01]  /*6390*/  F2FP.F16.F32.PACK_AB R25, R81, R28 ;  /* 0x0000001c5119723e */ /* 0x000fe200000000ff */
[----:B------:R0:W-:Y:S01]  /*63a0*/  STSM.16.M88.4 [R16+0x21800], R8 ;  /* 0x0218000810007844 */ /* 0x0001e20000000200 */
[----:B------:R-:W-:Y:S01]  /*63b0*/  F2FP.F16.F32.PACK_AB R26, R34, R33 ;  /* 0x00000021221a723e */ /* 0x000fe200000000ff */
[----:B------:R-:W-:Y:S01]  /*63c0*/  FMUL.FTZ R97, R97, R5 ;  /* 0x0000000561617220 */ /* 0x000fe20000410000 */
[----:B------:R-:W-:Y:S01]  /*63d0*/  F2FP.F16.F32.PACK_AB R27, R36, R27 ;  /* 0x0000001b241b723e */ /* 0x000fe200000000ff */
[----:B------:R1:W-:Y:S01]  /*63e0*/  STSM.16.M88.4 [R22], R12 ;  /* 0x0000000c16007844 */ /* 0x0003e20000000200 */
[----:B------:R-:W-:Y:S01]  /*63f0*/  F2FP.F16.F32.PACK_AB R28, R38, R37 ;  /* 0x00000025261c723e */ /* 0x000fe200000000ff */
[----:B------:R-:W-:Y:S01]  /*6400*/  FMUL.FTZ R100, R100, R5 ;  /* 0x0000000564647220 */ /* 0x000fe20000410000 */
[----:B------:R-:W-:Y:S01]  /*6410*/  F2FP.F16.F32.PACK_AB R29, R35, R21 ;  /* 0x00000015231d723e */ /* 0x000fe200000000ff */
[----:B------:R2:W-:Y:S01]  /*6420*/  STSM.16.M88.4 [R18], R24 ;  /* 0x0000001812007844 */ /* 0x0005e20000000200 */
[----:B------:R-:W-:Y:S01]  /*6430*/  F2FP.F16.F32.PACK_AB R30, R42, R41 ;  /* 0x000000292a1e723e */ /* 0x000fe200000000ff */
[----:B------:R-:W-:Y:S01]  /*6440*/  FMUL.FTZ R101, R101, R5 ;  /* 0x0000000565657220 */ /* 0x000fe20000410000 */
        /* <DEDUP_REMOVED lines=10> */
[----:B0-----:R-:W-:Y:S01]  /*64f0*/  F2FP.F16.F32.PACK_AB R8, R54, R53 ;  /* 0x000000353608723e */ /* 0x001fe200000000ff */
[----:B------:R-:W-:Y:S01]  /*6500*/  FMUL.FTZ R112, R112, R5 ;  /* 0x0000000570707220 */ /* 0x000fe20000410000 */
[----:B------:R-:W-:Y:S01]  /*6510*/  F2FP.F16.F32.PACK_AB R9, R63, R60 ;  /* 0x0000003c3f09723e */ /* 0x000fe200000000ff */
[----:B------:R2:W-:Y:S01]  /*6520*/  STSM.16.M88.4 [R16+0x27800], R32 ;  /* 0x0278002010007844 */ /* 0x0005e20000000200 */
[----:B------:R-:W-:Y:S01]  /*6530*/  F2FP.F16.F32.PACK_AB R10, R58, R57 ;  /* 0x000000393a0a723e */ /* 0x000fe200000000ff */
[----:B------:R-:W-:Y:S01]  /*6540*/  FMUL.FTZ R113, R113, R5 ;  /* 0x0000000571717220 */ /* 0x000fe20000410000 */
[----:B------:R-:W-:Y:S01]  /*6550*/  F2FP.F16.F32.PACK_AB R11, R56, R55 ;  /* 0x00000037380b723e */ /* 0x000fe200000000ff */
[----:B------:R-:W-:Y:S01]  /*6560*/  FMUL.FTZ R116, R116, R5 ;  /* 0x0000000574747220 */ /* 0x000fe20000410000 */
[----:B-1----:R-:W-:Y:S01]  /*6570*/  F2FP.F16.F32.PACK_AB R12, R62, R61 ;  /* 0x0000003d3e0c723e */ /* 0x002fe200000000ff */
        /* <DEDUP_REMOVED lines=14> */
[-C--:B------:R-:W-:Y:S01]  /*6660*/  FMUL.FTZ R128, R128, R5.reuse ;  /* 0x0000000580807220 */ /* 0x080fe20000410000 */
[----:B------:R-:W-:Y:S01]  /*6670*/  ISETP.GT.AND P1, PT, R4, RZ, PT ;  /* 0x000000ff0400720c */ /* 0x000fe20003f24270 */
[-C--:B------:R-:W-:Y:S01]  /*6680*/  FMUL.FTZ R129, R129, R5.reuse ;  /* 0x0000000581817220 */ /* 0x080fe20000410000 */
[-C--:B------:R-:W-:Y:S01]  /*6690*/  FMUL.FTZ R132, R132, R5.reuse ;  /* 0x0000000584847220 */ /* 0x080fe20000410000 */
[----:B------:R2:W-:Y:S01]  /*66a0*/  STSM.16.M88.4 [R17+0x6000], R72 ;  /* 0x0060004811007844 */ /* 0x0005e20000000200 */
[----:B------:R-:W-:Y:S01]  /*66b0*/  FMUL.FTZ R133, R133, R5 ;  /* 0x0000000585857220 */ /* 0x000fe20000410000 */
        /* <DEDUP_REMOVED lines=30> */
[----:B------:R-:W-:Y:S01]  /*68a0*/  VIADD R4, R4, 0xffffffff ;  /* 0xffffffff04047836 */ /* 0x000fe20000000000 */
[----:B------:R-:W-:Y:S01]  /*68b0*/  MOV R7, R2 ;  /* 0x0000000200077202 */ /* 0x000fe20000000f00 */
[----:B------:R-:W-:-:S02]  /*68c0*/  IMAD.MOV.U32 R5, RZ, RZ, R78 ;  /* 0x000000ffff057224 */ /* 0x000fc400078e004e */
[----:B------:R-:W-:Y:S01]  /*68d0*/  IMAD.MOV.U32 R0, RZ, RZ, R70 ;  /* 0x000000ffff007224 */ /* 0x000fe200078e0046 */
[----:B0-----:R-:W-:Y:S01]  /*68e0*/  NOP ;  /* 0x0000000000007918 */ /* 0x001fe20000000000 */
[----:B--2---:R-:W-:Y:S05]  /*68f0*/  @P1 BRA `(.L_x_185) ;  /* 0xffffffd400d41947 */ /* 0x004fea000383ffff */
.L_x_174:
[----:B------:R-:W-:Y:S06]  /*6900*/  BAR.ARV 0x8, 0x200 ;  /* 0x0208000000007b1d */ /* 0x000fec0000002000 */
[----:B------:R-:W-:Y:S05]  /*6910*/  @!P0 BRA `(.L_x_186) ;  /* 0x0000000000048947 */ /* 0x000fea0003800000 */
[----:B------:R-:W-:Y:S01]  /*6920*/  BPT.TRAP 0x1 ;  /* 0x000000040000795c */ /* 0x000fe20000300000 */
.L_x_186:
[----:B------:R-:W-:Y:S01]  /*6930*/  ULEA UR4, UR38, UR41, 0x3 ;  /* 0x0000002926047291 */ /* 0x000fe2000f8e183f */
[----:B------:R-:W-:-:S08]  /*6940*/  SHF.L.U32 R0, R2, 0x1f, RZ ;  /* 0x0000001f02007819 */ /* 0x000fd000000006ff */
[----:B------:R0:W2:Y:S01]  /*6950*/  SYNCS.PHASECHK.TRANS64.TRYWAIT P1, [UR4+0x2d850], R0 ;  /* 0x02d85000ff0075a7 */ /* 0x0000a20008020144 */
[----:B------:R-:W-:Y:S05]  /*6960*/  @!P0 BRA `(.L_x_187) ;  /* 0x0000000000048947 */ /* 0x000fea0003800000 */
[----:B------:R-:W-:Y:S01]  /*6970*/  BPT.TRAP 0x1 ;  /* 0x000000040000795c */ /* 0x000fe20000300000 */
.L_x_187:
[----:B--2---:R-:W-:Y:S05]  /*6980*/  @P1 BRA `(.L_x_188) ;  /* 0x0000000000081947 */ /* 0x004fea0003800000 */
[----:B------:R-:W2:Y:S02]  /*6990*/  SYNCS.PHASECHK.TRANS64.TRYWAIT P1, [UR4+0x2d850], R0 ;  /* 0x02d85000ff0075a7 */ /* 0x000ea40008020144 */
[----:B--2---:R-:W-:Y:S05]  /*69a0*/  @!P1 BRA `(.L_x_189) ;  /* 0x0000007400fc9947 */ /* 0x004fea0003800000 */
.L_x_188:
[----:B------:R-:W-:Y:S01]  /*69b0*/  UIADD3 UR41, UR41, 0x400, URZ ;  /* 0x0000040029297890 */ /* 0x000fe2000fffe03f */
[----:B------:R-:W-:Y:S01]  /*69c0*/  WARPGROUP.ARRIVE ;  /* 0x00000000000079c5 */ /* 0x000fe20000000000 */
[----:B------:R-:W-:Y:S01]  /*69d0*/  ULOP3.LUT UR39, UR39, 0x10000, URZ, 0xfc, !UPT ;  /* 0x0001000027277892 */ /* 0x000fe2000f8efc3f */
[----:B0-2---:R-:W0:Y:S01]  /*69e0*/  SHFL.BFLY PT, R0, R3, 0x2, 0x1f ;  /* 0x0c401f0003007f89 */ /* 0x005e2200000e0000 */
[----:B------:R-:W-:Y:S01]  /*69f0*/  USHF.R.U32.HI UR41, URZ, 0x4, UR41 ;  /* 0x000000043f297899 */ /* 0x000fe20008011629 */
[----:B------:R-:W-:Y:S01]  /*6a00*/  IMAD.MOV.U32 R35, RZ, RZ, RZ ;  /* 0x000000ffff237224 */ /* 0x000fe200078e00ff */
[----:B------:R-:W-:Y:S01]  /*6a10*/  UMOV UR9, 0x40000040 ;  /* 0x4000004000097882 */ /* 0x000fe20000000000 */
[----:B------:R-:W-:Y:S01]  /*6a20*/  UMOV UR11, 0x80000020 ;  /* 0x80000020000b7882 */ /* 0x000fe20000000000 */
[----:B------:R-:W-:Y:S01]  /*6a30*/  ULOP3.LUT UR41, UR41, 0x3fff, URZ, 0xc0, !UPT ;  /* 0x00003fff29297892 */ /* 0x000fe2000f8ec03f */
[----:B------:R-:W2:Y:S01]  /*6a40*/  SHFL.BFLY PT, R5, R6, 0x2, 0x1f ;  /* 0x0c401f0006057f89 */ /* 0x000ea200000e0000 */
[----:B------:R-:W-:Y:S01]  /*6a50*/  UMOV UR8, UR39 ;  /* 0x0000002700087c82 */ /* 0x000fe20008000000 */
[----:B-1----:R-:W-:Y:S01]  /*6a60*/  IMAD.MOV.U32 R9, RZ, RZ, RZ ;  /* 0x000000ffff097224 */ /* 0x002fe200078e00ff */
[----:B------:R-:W-:-:S04]  /*6a70*/  ULOP3.LUT UR5, UR41, 0x2000000, URZ, 0xfc, !UPT ;  /* 0x0200000029057892 */ /* 0x000fc8000f8efc3f */
[----:B------:R-:W-:-:S07]  /*6a80*/  UIMAD UR5, UR38, 0x600, UR5 ;  /* 0x00000600260578a4 */ /* 0x000fce000f8e0205 */
[----:B------:R-:W-:Y:S02]  /*6a90*/  UMOV UR10, UR5 ;  /* 0x00000005000a7c82 */ /* 0x000fe40008000000 */
[----:B------:R-:W-:Y:S01]  /*6aa0*/  HGMMA.64x96x16.F32 R88, gdesc[UR8].tnspB, R88, gsb0 ;  /* 0x41600000085879f0 */ /* 0x000fe20008000858 */
[----:B------:R-:W-:Y:S01]  /*6ab0*/  UIADD3 UR8, UR39, 0x2, URZ ;  /* 0x0000000227087890 */ /* 0x000fe2000fffe03f */
[----:B0-----:R-:W-:Y:S01]  /*6ac0*/  FADD.FTZ R0, R0, R3 ;  /* 0x0000000300007221 */ /* 0x001fe20000010000 */
[----:B------:R-:W-:Y:S01]  /*6ad0*/  UIADD3 UR10, UR5, 0x40, URZ ;  /* 0x00000040050a7890 */ /* 0x000fe2000fffe03f */
[----:B------:R-:W-:Y:S01]  /*6ae0*/  IMAD.MOV.U32 R3, RZ, RZ, -0x800000 ;  /* 0xff800000ff037424 */ /* 0x000fe200078e00ff */
[----:B------:R-:W-:Y:S01]  /*6af0*/  UMOV UR9, 0x40000040 ;  /* 0x4000004000097882 */ /* 0x000fe20000000000 */
[----:B------:R-:W-:Y:S01]  /*6b00*/  UMOV UR11, 0x80000020 ;  /* 0x80000020000b7882 */ /* 0x000fe20000000000 */
[----:B--2---:R-:W-:Y:S02]  /*6b10*/  FADD.FTZ R4, R5, R6 ;  /* 0x0000000605047221 */ /* 0x004fe40000010000 */
[----:B------:R-:W0:Y:S04]  /*6b20*/  SHFL.BFLY PT, R5, R0, 0x1, 0x1f ;  /* 0x0c201f0000057f89 */ /* 0x000e2800000e0000 */
[----:B------:R-:W1:Y:S01]  /*6b30*/  SHFL.BFLY PT, R7, R4, 0x1, 0x1f ;  /* 0x0c201f0004077f89 */ /* 0x000e6200000e0000 */
[----:B0-----:R-:W-:Y:S01]  /*6b40*/  FADD.FTZ R8, R0, R5 ;  /* 0x0000000500087221 */ /* 0x001fe20000010000 */
[----:B------:R-:W-:-:S02]  /*6b50*/  IMAD.MOV.U32 R0, RZ, RZ, -0x800000 ;  /* 0xff800000ff007424 */ /* 0x000fc400078e00ff */
[----:B-1----:R-:W-:Y:S02]  /*6b60*/  FADD.FTZ R10, R4, R7 ;  /* 0x00000007040a7221 */ /* 0x002fe40000010000 */
[----:B------:R-:W-:-:S03]  /*6b70*/  FSETP.NE.FTZ.AND P1, PT, R8, RZ, PT ;  /* 0x000000ff0800720b */ /* 0x000fc60003f35000 */
[----:B------:R-:W-:-:S10]  /*6b80*/  FSETP.NE.FTZ.AND P2, PT, R10, RZ, PT ;  /* 0x000000ff0a00720b */ /* 0x000fd40003f55000 */
[----:B------:R-:W0:Y:S01]  /*6b90*/  @P1 MUFU.LG2 R6, R8 ;  /* 0x0000000800061308 */ /* 0x000e220000000c00 */
[C---:B------:R-:W-:Y:S02]  /*6ba0*/  @P1 FMUL.FTZ R5, R71.reuse, 0.69314718246459960938 ;  /* 0x3f31721847051820 */ /* 0x040fe40000410000 */
[----:B------:R-:W-:-:S05]  /*6bb0*/  @P2 FMUL.FTZ R4, R71, 0.69314718246459960938 ;  /* 0x3f31721847042820 */ /* 0x000fca0000410000 */
        /* <DEDUP_REMOVED lines=55> */
.L_x_190:
[----:B------:R-:W-:Y:S01]  /*6f30*/  UIADD3 UR4, UR4, 0x2d860, URZ ;  /* 0x0002d86004047890 */ /* 0x000fe2000fffe03f */
[-C--:B------:R-:W-:Y:S01]  /*6f40*/  FMUL.FTZ R6, R88, R35.reuse ;  /* 0x0000002358067220 */ /* 0x080fe20000410000 */
[----:B------:R-:W-:Y:S01]  /*6f50*/  UIADD3 UR38, UR38, 0x1, URZ ;  /* 0x0000000126267890 */ /* 0x000fe2000fffe03f */
[-C--:B------:R-:W-:Y:S01]  /*6f60*/  FMUL.FTZ R33, R89, R35.reuse ;  /* 0x0000002359217220 */ /* 0x080fe20000410000 */
[----:B------:R-:W-:Y:S01]  /*6f70*/  UPRMT UR4, UR42, 0x654, UR4 ;  /* 0x000006542a047896 */ /* 0x000fe20008000004 */
[-C--:B------:R-:W-:Y:S01]  /*6f80*/  FMUL.FTZ R7, R92, R35.reuse ;  /* 0x000000235c077220 */ /* 0x080fe20000410000 */
[----:B------:R-:W-:Y:S01]  /*6f90*/  UISETP.NE.AND UP0, UPT, UR38, 0x2, UPT ;  /* 0x000000022600788c */ /* 0x000fe2000bf05270 */
[-C--:B------:R-:W-:Y:S01]  /*6fa0*/  FMUL.FTZ R8, R93, R35.reuse ;  /* 0x000000235d087220 */ /* 0x080fe20000410000 */
[-C--:B------:R-:W-:Y:S01]  /*6fb0*/  FMUL.FTZ R14, R96, R35.reuse ;  /* 0x00000023600e7220 */ /* 0x080fe20000410000 */
[-C--:B------:R-:W-:Y:S01]  /*6fc0*/  FMUL.FTZ R49, R97, R35.reuse ;  /* 0x0000002361317220 */ /* 0x080fe20000410000 */
[-C--:B------:R-:W-:Y:S01]  /*6fd0*/  FMUL.FTZ R47, R100, R35.reuse ;  /* 0x00000023642f7220 */ /* 0x080fe20000410000 */
[-C--:B------:R-:W-:Y:S01]  /*6fe0*/  FMUL.FTZ R50, R101, R35.reuse ;  /* 0x0000002365327220 */ /* 0x080fe20000410000 */
[-C--:B------:R-:W-:Y:S01]  /*6ff0*/  FMUL.FTZ R46, R104, R35.reuse ;  /* 0x00000023682e7220 */ /* 0x080fe20000410000 */
[----:B------:R-:W-:Y:S01]  /*7000*/  SYNCS.ARRIVE.TRANS64.RED.A1T0 RZ, [UR4], RZ ;  /* 0x000000ffffff79a7 */ /* 0x000fe20008100404 */
[----:B------:R-:W-:Y:S01]  /*7010*/  USEL UR4, URZ, 0x1, UP0 ;  /* 0x000000013f047887 */ /* 0x000fe20008000000 */
        /* <DEDUP_REMOVED lines=36> */
[----:B------:R-:W-:Y:S01]  /*7260*/  PLOP3.LUT P0, PT, PT, PT, PT, 0x8, 0x0 ;  /* 0x000000000000781c */ /* 0x000fe20003f0e170 */
[-C--:B------:R-:W-:Y:S01]  /*7270*/  FMUL.FTZ R53, R131, R9.reuse ;  /* 0x0000000983357220 */ /* 0x080fe20000410000 */
[-C--:B------:R-:W-:Y:S01]  /*7280*/  FMUL.FTZ R52, R134, R9.reuse ;  /* 0x0000000986347220 */ /* 0x080fe20000410000 */
[----:B------:R-:W-:Y:S01]  /*7290*/  FMUL.FTZ R135, R135, R9 ;  /* 0x0000000987877220 */ /* 0x000fe20000410000 */
[----:B------:R-:W-:Y:S01]  /*72a0*/  IADD3 R145, R145, 0x1, RZ ;  /* 0x0000000191917810 */ /* 0x000fe20007ffe0ff */
[----:B------:R-:W-:Y:S01]  /*72b0*/  USEL UR38, UR38, URZ, UP0 ;  /* 0x0000003f26267287 */ /* 0x000fe20008000000 */
[----:B------:R-:W-:-:S11]  /*72c0*/  LOP3.LUT R2, R2, UR4, RZ, 0x3c, !PT ;  /* 0x0000000402027c12 */ /* 0x000fd6000f8e3cff */
.L_x_166:
[----:B------:R-:W0:Y:S08]  /*72d0*/  S2UR UR42, SR_CgaCtaId ;  /* 0x00000000002a79c3 */ /* 0x000e300000008800 */
[----:B------:R-:W-:Y:S06]  /*72e0*/  BAR.SYNC.DEFER_BLOCKING 0x5, 0x200 ;  /* 0x0148000000007b1d */ /* 0x000fec0000010000 */
[----:B------:R-:W-:Y:S01]  /*72f0*/  UMOV UR41, 0x400 ;  /* 0x0000040000297882 */ /* 0x000fe20000000000 */
[----:B------:R-:W-:Y:S01]  /*7300*/  BSSY B0, `(.L_x_191) ;  /* 0x000019f000007945 */ /* 0x000fe20003800000 */
[----:B0-----:R-:W-:-:S09]  /*7310*/  ULEA UR41, UR42, UR41, 0x18 ;  /* 0x000000292a297291 */ /* 0x001fd2000f8ec03f */
[----:B------:R-:W0:Y:S01]  /*7320*/  LDS.128 R28, [UR41+0x2d8d0] ;  /* 0x02d8d029ff1c7984 */ /* 0x000e220008000c00 */
[----:B------:R-:W-:Y:S06]  /*7330*/  BAR.ARV 0x4, 0x200 ;  /* 0x0108000000007b1d */ /* 0x000fec0000002000 */
[----:B------:R-:W-:Y:S05]  /*7340*/  @P0 BRA `(.L_x_192) ;  /* 0x0000001000200947 */ /* 0x000fea0003800000 */
[----:B------:R-:W1:Y:S08]  /*7350*/  S2UR UR6, SR_SWINHI ;  /* 0x00000000000679c3 */ /* 0x000e700000002f00 */
[----:B------:R-:W-:Y:S06]  /*7360*/  BAR.SYNC.DEFER_BLOCKING 0x1, 0x180 ;  /* 0x0046000000007b1d */ /* 0x000fec0000010000 */
[----:B------:R-:W-:Y:S01]  /*7370*/  UMOV UR4, UR41 ;  /* 0x0000002900047c82 */ /* 0x000fe20008000000 */
[----:B-1----:R-:W-:Y:S01]  /*7380*/  UMOV UR5, UR6 ;  /* 0x0000000600057c82 */ /* 0x002fe20008000000 */
[----:B------:R-:W-:-:S02]  /*7390*/  IMAD.U32 R20, RZ, RZ, UR4 ;  /* 0x00000004ff147e24 */ /* 0x000fc4000f8e00ff */
[----:B------:R-:W-:Y:S01]  /*73a0*/  IMAD.U32 R21, RZ, RZ, UR5 ;  /* 0x00000005ff157e24 */ /* 0x000fe2000f8e00ff */
[----:B------:R-:W-:Y:S01]  /*73b0*/  ULDC.64 UR4, c[0x0][0xc08] ;  /* 0x0003020000047ab9 */ /* 0x000fe20000000a00 */
[----:B------:R-:W-:-:S03]  /*73c0*/  IMAD.WIDE R4, R152, 0x2, R20 ;  /* 0x0000000298047825 */ /* 0x000fc600078e0214 */
[C---:B------:R-:W-:Y:S02]  /*73d0*/  LOP3.LUT R25, R4.reuse, 0x180, RZ, 0xc0, !PT ;  /* 0x0000018004197812 */ /* 0x040fe400078ec0ff */
[C---:B------:R-:W-:Y:S02]  /*73e0*/  IADD3 R75, P4, R4.reuse, 0x20, RZ ;  /* 0x00000020044b7810 */ /* 0x040fe40007f9e0ff */
[----:B------:R-:W-:Y:S02]  /*73f0*/  SHF.R.U64 R25, R25, 0x3, RZ ;  /* 0x0000000319197819 */ /* 0x000fe400000012ff */
[C---:B------:R-:W-:Y:S01]  /*7400*/  IADD3 R77, P3, R4.reuse, 0x3000, RZ ;  /* 0x00003000044d7810 */ /* 0x040fe20007f7e0ff */
[--C-:B------:R-:W-:Y:S01]  /*7410*/  IMAD.X R11, RZ, RZ, R5.reuse, P4 ;  /* 0x000000ffff0b7224 */ /* 0x100fe200020e0605 */
[C---:B------:R-:W-:Y:S02]  /*7420*/  IADD3 R79, P2, R4.reuse, 0x3020, RZ ;  /* 0x00003020044f7810 */ /* 0x040fe40007f5e0ff */
[C---:B------:R-:W-:Y:S01]  /*7430*/  IADD3 R81, P1, R4.reuse, 0x6000, RZ ;  /* 0x0000600004517810 */ /* 0x040fe20007f3e0ff */
[----:B------:R-:W-:Y:S01]  /*7440*/  IMAD.X R13, RZ, RZ, R5, P3 ;  /* 0x000000ffff0d7224 */ /* 0x000fe200018e0605 */
[----:B------:R-:W-:-:S02]  /*7450*/  IADD3 R83, P0, R4, 0x6020, RZ ;  /* 0x0000602004537810 */ /* 0x000fc40007f1e0ff */
[----:B------:R-:W-:Y:S01]  /*7460*/  LOP3.LUT R4, R25, R4, RZ, 0x3c, !PT ;  /* 0x0000000419047212 */ /* 0x000fe200078e3cff */
[--C-:B------:R-:W-:Y:S01]  /*7470*/  IMAD.X R25, RZ, RZ, R5.reuse, P1 ;  /* 0x000000ffff197224 */ /* 0x100fe200008e0605 */
[-C--:B------:R-:W-:Y:S01]  /*7480*/  IADD3.X R9, RZ, R5.reuse, RZ, P2, !PT ;  /* 0x00000005ff097210 */ /* 0x080fe200017fe4ff */
[----:B------:R-:W-:Y:S01]  /*7490*/  IMAD.X R27, RZ, RZ, R5, P0 ;  /* 0x000000ffff1b7224 */ /* 0x000fe200000e0605 */
[----:B------:R-:W-:Y:S02]  /*74a0*/  MOV R74, R4 ;  /* 0x00000004004a7202 */ /* 0x000fe40000000f00 */
[----:B------:R-:W-:Y:S02]  /*74b0*/  F2FP.F16.F32.PACK_AB R5, R26, R73 ;  /* 0x000000491a05723e */ /* 0x000fe400000000ff */
[----:B------:R-:W-:Y:S02]  /*74c0*/  LOP3.LUT R10, R75, 0x180, RZ, 0xc0, !PT ;  /* 0x000001804b0a7812 */ /* 0x000fe400078ec0ff */
[----:B------:R-:W-:-:S02]  /*74d0*/  LOP3.LUT R26, R79, 0x180, RZ, 0xc0, !PT ;  /* 0x000001804f1a7812 */ /* 0x000fc400078ec0ff */
[----:B------:R-:W-:Y:S02]  /*74e0*/  F2FP.F16.F32.PACK_AB R4, R33, R6 ;  /* 0x000000062104723e */ /* 0x000fe400000000ff */
[----:B0-----:R-:W-:Y:S02]  /*74f0*/  LOP3.LUT R28, R81, 0x180, RZ, 0xc0, !PT ;  /* 0x00000180511c7812 */ /* 0x001fe400078ec0ff */
[----:B------:R-:W-:Y:S02]  /*7500*/  LOP3.LUT R32, R83, 0x180, RZ, 0xc0, !PT ;  /* 0x0000018053207812 */ /* 0x000fe400078ec0ff */
[----:B------:R-:W-:Y:S02]  /*7510*/  LOP3.LUT R12, R77, 0x180, RZ, 0xc0, !PT ;  /* 0x000001804d0c7812 */ /* 0x000fe400078ec0ff */
[----:B------:R-:W-:Y:S02]  /*7520*/  F2FP.F16.F32.PACK_AB R6, R8, R7 ;  /* 0x000000070806723e */ /* 0x000fe400000000ff */
[----:B------:R-:W-:-:S02]  /*7530*/  SHF.R.U64 R10, R10, 0x3, RZ ;  /* 0x000000030a0a7819 */ /* 0x000fc400000012ff */
[----:B------:R-:W-:Y:S02]  /*7540*/  SHF.R.U64 R8, R26, 0x3, RZ ;  /* 0x000000031a087819 */ /* 0x000fe400000012ff */
[----:B------:R-:W-:Y:S02]  /*7550*/  SHF.R.U64 R26, R28, 0x3, RZ ;  /* 0x000000031c1a7819 */ /* 0x000fe400000012ff */
[----:B------:R-:W-:Y:S02]  /*7560*/  SHF.R.U64 R12, R12, 0x3, RZ ;  /* 0x000000030c0c7819 */ /* 0x000fe400000012ff */
[----:B------:R-:W-:Y:S02]  /*7570*/  SHF.R.U64 R28, R32, 0x3, RZ ;  /* 0x00000003201c7819 */ /* 0x000fe400000012ff */
[----:B------:R-:W-:Y:S01]  /*7580*/  LOP3.LUT R10, R10, R75, RZ, 0x3c, !PT ;  /* 0x0000004b0a0a7212 */ /* 0x000fe200078e3cff */
[----:B------:R-:W0:Y:S01]  /*7590*/  LDC.64 R32, c[0x0][0xc00] ;  /* 0x00030000ff207b82 */ /* 0x000e220000000a00 */
[----:B------:R-:W-:-:S02]  /*75a0*/  LOP3.LUT R8, R8, R79, RZ, 0x3c, !PT ;  /* 0x0000004f08087212 */ /* 0x000fc400078e3cff */
[----:B------:R-:W-:Y:S02]  /*75b0*/  LOP3.LUT R12, R12, R77, RZ, 0x3c, !PT ;  /* 0x0000004d0c0c7212 */ /* 0x000fe400078e3cff */
[----:B------:R-:W-:Y:S02]  /*75c0*/  F2FP.F16.F32.PACK_AB R7, R24, R71 ;  /* 0x000000471807723e */ /* 0x000fe400000000ff */
[----:B------:R-:W-:Y:S02]  /*75d0*/  LOP3.LUT R24, R26, R81, RZ, 0x3c, !PT ;  /* 0x000000511a187212 */ /* 0x000fe400078e3cff */
[----:B------:R-:W-:Y:S01]  /*75e0*/  MOV R72, R10 ;  /* 0x0000000a00487202 */ /* 0x000fe20000000f00 */
[----:B------:R1:W-:Y:S01]  /*75f0*/  STSM.16.M88.4 [R74], R4 ;  /* 0x000000044a007844 */ /* 0x0003e20000000200 */
[----:B------:R-:W-:Y:S02]  /*7600*/  MOV R71, R8 ;  /* 0x0000000800477202 */ /* 0x000fe40000000f00 */
[----:B------:R-:W-:-:S02]  /*7610*/  LOP3.LUT R26, R28, R83, RZ, 0x3c, !PT ;  /* 0x000000531c1a7212 */ /* 0x000fc400078e3cff */
[----:B------:R-:W-:Y:S02]  /*7620*/  F2FP.F16.F32.PACK_AB R8, R49, R14 ;  /* 0x0000000e3108723e */ /* 0x000fe400000000ff */
[----:B------:R-:W-:Y:S02]  /*7630*/  F2FP.F16.F32.PACK_AB R9, R69, R70 ;  /* 0x000000464509723e */ /* 0x000fe400000000ff */
[----:B------:R-:W-:Y:S02]  /*7640*/  F2FP.F16.F32.PACK_AB R10, R50, R47 ;  /* 0x0000002f320a723e */ /* 0x000fe400000000ff */
[----:B------:R-:W-:Y:S02]  /*7650*/  F2FP.F16.F32.PACK_AB R11, R67, R68 ;  /* 0x00000044430b723e */ /* 0x000fe400000000ff */
[----:B------:R-:W-:Y:S02]  /*7660*/  MOV R28, R12 ;  /* 0x0000000c001c7202 */ /* 0x000fe40000000f00 */
[----:B------:R-:W-:Y:S01]  /*7670*/  F2FP.F16.F32.PACK_AB R14, R48, R15 ;  /* 0x0000000f300e723e */ /* 0x000fe200000000ff */
[----:B------:R-:W-:Y:S01]  /*7680*/  STSM.16.M88.4 [R72], R8 ;  /* 0x0000000848007844 */ /* 0x000fe20000000200 */
[----:B------:R-:W-:-:S02]  /*7690*/  F2FP.F16.F32.PACK_AB R12, R51, R46 ;  /* 0x0000002e330c723e */ /* 0x000fc400000000ff */
[----:B------:R-:W-:Y:S02]  /*76a0*/  F2FP.F16.F32.PACK_AB R13, R65, R66 ;  /* 0x00000042410d723e */ /* 0x000fe400000000ff */
[----:B------:R-:W-:Y:S02]  /*76b0*/  F2FP.F16.F32.PACK_AB R15, R63, R64 ;  /* 0x000000403f0f723e */ /* 0x000fe400000000ff */
[----:B------:R-:W-:Y:S02]  /*76c0*/  MOV R47, R24 ;  /* 0x00000018002f7202 */ /* 0x000fe40000000f00 */
[----:B------:R-:W-:Y:S01]  /*76d0*/  MOV R46, R26 ;  /* 0x0000001a002e7202 */ /* 0x000fe20000000f00 */
[----:B------:R2:W-:Y:S01]  /*76e0*/  STSM.16.M88.4 [R28], R12 ;  /* 0x0000000c1c007844 */ /* 0x0005e20000000200 */
[----:B-1----:R-:W-:Y:S02]  /*76f0*/  F2FP.F16.F32.PACK_AB R4, R45, R40 ;  /* 0x000000282d04723e */ /* 0x002fe400000000ff */
[----:B------:R-:W-:-:S02]  /*7700*/  F2FP.F16.F32.PACK_AB R5, R61, R62 ;  /* 0x0000003e3d05723e */ /* 0x000fc400000000ff */
[----:B------:R-:W-:Y:S02]  /*7710*/  F2FP.F16.F32.PACK_AB R6, R44, R39 ;  /* 0x000000272c06723e */ /* 0x000fe400000000ff */
[----:B------:R-:W-:Y:S02]  /*7720*/  F2FP.F16.F32.PACK_AB R7, R59, R60 ;  /* 0x0000003c3b07723e */ /* 0x000fe400000000ff */
[----:B------:R-:W-:Y:S02]  /*7730*/  F2FP.F16.F32.PACK_AB R24, R43, R38 ;  /* 0x000000262b18723e */ /* 0x000fe400000000ff */
[----:B------:R-:W-:Y:S01]  /*7740*/  F2FP.F16.F32.PACK_AB R25, R57, R58 ;  /* 0x0000003a3919723e */ /* 0x000fe200000000ff */
[----:B------:R1:W-:Y:S01]  /*7750*/  STSM.16.M88.4 [R71], R4 ;  /* 0x0000000447007844 */ /* 0x0003e20000000200 */
[----:B------:R-:W-:Y:S01]  /*7760*/  F2FP.F16.F32.PACK_AB R26, R42, R37 ;  /* 0x000000252a1a723e */ /* 0x000fe200000000ff */
[----:B------:R-:W-:Y:S01]  /*7770*/  IMAD.SHL.U32 R37, R137, 0x4, RZ ;  /* 0x0000000489257824 */ /* 0x000fe200078e00ff */
[----:B------:R-:W-:Y:S01]  /*7780*/  F2FP.F16.F32.PACK_AB R27, R55, R56 ;  /* 0x00000038371b723e */ /* 0x000fe200000000ff */
[----:B--2---:R-:W2:Y:S01]  /*7790*/  LDC R28, c[0x0][0xbe8] ;  /* 0x0002fa00ff1c7b82 */ /* 0x004ea20000000800 */
[----:B------:R-:W-:-:S02]  /*77a0*/  F2FP.F16.F32.PACK_AB R8, R41, R36 ;  /* 0x000000242908723e */ /* 0x000fc400000000ff */
[----:B------:R-:W-:Y:S01]  /*77b0*/  F2FP.F16.F32.PACK_AB R9, R53, R54 ;  /* 0x000000363509723e */ /* 0x000fe200000000ff */
[----:B------:R3:W-:Y:S01]  /*77c0*/  STSM.16.M88.4 [R47], R24 ;  /* 0x000000182f007844 */ /* 0x0007e20000000200 */
[----:B------:R-:W-:Y:S02]  /*77d0*/  F2FP.F16.F32.PACK_AB R10, R35, R34 ;  /* 0x00000022230a723e */ /* 0x000fe400000000ff */
[----:B------:R-:W-:Y:S02]  /*77e0*/  F2FP.F16.F32.PACK_AB R11, R135, R52 ;  /* 0x00000034870b723e */ /* 0x000fe400000000ff */
[----:B------:R-:W-:Y:S02]  /*77f0*/  ISETP.NE.U32.AND P2, PT, RZ, UR4, PT ;  /* 0x00000004ff007c0c */ /* 0x000fe4000bf45070 */
[----:B0-----:R-:W-:Y:S01]  /*7800*/  ISETP.NE.U32.AND P0, PT, R32, RZ, PT ;  /* 0x000000ff2000720c */ /* 0x001fe20003f05070 */
[----:B------:R3:W-:Y:S01]  /*7810*/  STSM.16.M88.4 [R46], R8 ;  /* 0x000000082e007844 */ /* 0x0007e20000000200 */
[----:B------:R-:W-:Y:S01]  /*7820*/  BAR.SYNC.DEFER_BLOCKING 0x1, 0x180 ;  /* 0x0046000000007b1d */ /* 0x000fe20000010000 */
[----:B------:R-:W-:-:S02]  /*7830*/  ISETP.NE.AND.EX P2, PT, RZ, UR5, PT, P2 ;  /* 0x00000005ff007c0c */ /* 0x000fc4000bf45320 */
[----:B------:R-:W-:Y:S02]  /*7840*/  ISETP.NE.AND.EX P0, PT, R33, RZ, PT, P0 ;  /* 0x000000ff2100720c */ /* 0x000fe40003f05300 */
[----:B------:R-:W-:Y:S02]  /*7850*/  SHF.L.U64.HI R12, R137, 0x2, R142 ;  /* 0x00000002890c7819 */ /* 0x000fe4000001028e */
[----:B------:R-:W-:Y:S02]  /*7860*/  IADD3 R32, P1, R37, R32, RZ ;  /* 0x0000002025207210 */ /* 0x000fe40007f3e0ff */
[----:B------:R-:W-:-:S03]  /*7870*/  MOV R40, RZ ;  /* 0x000000ff00287202 */ /* 0x000fc60000000f00 */
[C---:B------:R-:W-:Y:S02]  /*7880*/  IMAD.X R33, R12.reuse, 0x1, R33, P1 ;  /* 0x000000010c217824 */ /* 0x040fe400008e0621 */
[----:B-1----:R-:W-:Y:S01]  /*7890*/  @P2 IADD3 R4, P3, R37, UR4, RZ ;  /* 0x0000000425042c10 */ /* 0x002fe2000ff7e0ff */
[----:B------:R-:W-:Y:S02]  /*78a0*/  ULDC UR4, c[0x0][0xa88] ;  /* 0x0002a20000047ab9 */ /* 0x000fe40000000800 */
[----:B------:R-:W-:Y:S01]  /*78b0*/  IMAD.U32 R7, RZ, RZ, UR4 ;  /* 0x00000004ff077e24 */ /* 0x000fe2000f8e00ff */
[----:B------:R-:W-:Y:S01]  /*78c0*/  @P2 IADD3.X R5, R12, UR5, RZ, P3, !PT ;  /* 0x000000050c052c10 */ /* 0x000fe20009ffe4ff */
[----:B------:R3:W5:Y:S01]  /*78d0*/  @P0 LDG.E R40, desc[UR36][R32.64] ;  /* 0x0000002420280981 */ /* 0x000762000c1e1900 */
[----:B--2---:R-:W-:Y:S01]  /*78e0*/  ISETP.NE.AND P1, PT, R28, 0x1, PT ;  /* 0x000000011c00780c */ /* 0x004fe20003f25270 */
[----:B------:R-:W-:Y:S02]  /*78f0*/  IMAD R15, R139, 0xc0, R150 ;  /* 0x000000c08b0f7824 */ /* 0x000fe400078e0296 */
[----:B------:R3:W5:Y:S10]  /*7900*/  @P2 LDG.E R7, desc[UR36][R4.64] ;  /* 0x0000002404072981 */ /* 0x000774000c1e1900 */
[----:B------:R-:W0:Y:S08]  /*7910*/  @P1 LDC R6, c[0x0][0xbec] ;  /* 0x0002fb00ff061b82 */ /* 0x000e300000000800 */
[----:B------:R-:W1:Y:S01]  /*7920*/  @P1 LDC R13, c[0x0][0xbf0] ;  /* 0x0002fc00ff0d1b82 */ /* 0x000e620000000800 */
[----:B---3--:R-:W-:Y:S05]  /*7930*/  @P2 BRA `(.L_x_193) ;  /* 0x0000000000102947 */ /* 0x008fea0003800000 */
[----:B------:R-:W-:Y:S05]  /*7940*/  @!P0 BRA `(.L_x_193) ;  /* 0x00000000000c8947 */ /* 0x000fea0003800000 */
[----:B------:R-:W2:Y:S04]  /*7950*/  LDG.E R4, desc[UR36][R32.64] ;  /* 0x0000002420047981 */ /* 0x000ea8000c1e1900 */
[----:B-----5:R-:W2:Y:S02]  /*7960*/  LDG.E R7, desc[UR36][R32.64+0x4] ;  /* 0x0000042420077981 */ /* 0x020ea4000c1e1900 */
[----:B--2---:R-:W-:-:S07]  /*7970*/  IMAD.IADD R7, R7, 0x1, -R4 ;  /* 0x0000000107077824 */ /* 0x004fce00078e0a04 */
.L_x_193:
[----:B------:R-:W-:Y:S01]  /*7980*/  SHF.R.S32.HI R46, RZ, 0x1f, R138 ;  /* 0x0000001fff2e7819 */ /* 0x000fe2000001148a */
[----:B0-----:R-:W-:Y:S01]  /*7990*/  @P1 IMAD.HI.U32 R4, R15, R6, RZ ;  /* 0x000000060f041227 */ /* 0x001fe200078e00ff */
[----:B------:R-:W-:Y:S01]  /*79a0*/  ULDC.64 UR4, c[0x0][0xb90] ;  /* 0x0002e40000047ab9 */ /* 0x000fe20000000a00 */
[----:B-----5:R-:W-:Y:S01]  /*79b0*/  SHF.R.S32.HI R41, RZ, 0x1f, R40 ;  /* 0x0000001fff297819 */ /* 0x020fe20000011428 */
[----:B------:R-:W0:Y:S01]  /*79c0*/  @P1 LDC R49, c[0x0][0xbec] ;  /* 0x0002fb00ff311b82 */ /* 0x000e220000000800 */
[----:B------:R-:W-:Y:S01]  /*79d0*/  IMAD R5, R46, UR4, RZ ;  /* 0x000000042e057c24 */ /* 0x000fe2000f8e02ff */
[----:B------:R-:W-:Y:S01]  /*79e0*/  SEL R142, R142, RZ, !P0 ;  /* 0x000000ff8e8e7207 */ /* 0x000fe20004000000 */
[----:B------:R-:W-:Y:S01]  /*79f0*/  IMAD.MOV.U32 R9, RZ, RZ, R15 ;  /* 0x000000ffff097224 */ /* 0x000fe200078e000f */
[----:B-1----:R-:W-:Y:S01]  /*7a00*/  @P1 SHF.R.U32.HI R9, RZ, R13, R4 ;  /* 0x0000000dff091219 */ /* 0x002fe20000011604 */
[----:B------:R-:W-:Y:S01]  /*7a10*/  IMAD R11, R144, 0x20, R136 ;  /* 0x00000020900b7824 */ /* 0x000fe200078e0288 */
[----:B------:R-:W-:Y:S01]  /*7a20*/  SEL R137, R137, RZ, !P0 ;  /* 0x000000ff89897207 */ /* 0x000fe20004000000 */
[C---:B------:R-:W-:Y:S01]  /*7a30*/  IMAD R13, R138.reuse, UR5, R5 ;  /* 0x000000058a0d7c24 */ /* 0x040fe2000f8e0205 */
[----:B------:R-:W-:Y:S01]  /*7a40*/  ULDC.64 UR6, c[0x0][0xa80] ;  /* 0x0002a00000067ab9 */ /* 0x000fe20000000a00 */
[----:B------:R-:W-:Y:S01]  /*7a50*/  IMAD.WIDE.U32 R4, R138, UR4, R40 ;  /* 0x000000048a047c25 */ /* 0x000fe2000f8e0028 */
[----:B------:R-:W-:-:S03]  /*7a60*/  ULDC.64 UR4, c[0x0][0xb98] ;  /* 0x0002e60000047ab9 */ /* 0x000fc60000000a00 */
[----:B------:R-:W-:Y:S01]  /*7a70*/  IMAD.WIDE R20, R11, 0x2, R20 ;  /* 0x000000020b147825 */ /* 0x000fe200078e0214 */
[----:B------:R-:W-:-:S03]  /*7a80*/  IADD3 R11, -R9, RZ, RZ ;  /* 0x000000ff090b7210 */ /* 0x000fc60007ffe1ff */
[----:B------:R-:W-:Y:S01]  /*7a90*/  IMAD.IADD R5, R5, 0x1, R13 ;  /* 0x0000000105057824 */ /* 0x000fe200078e020d */
[----:B------:R-:W-:Y:S01]  /*7aa0*/  SHF.R.S32.HI R13, RZ, 0x1f, R9 ;  /* 0x0000001fff0d7819 */ /* 0x000fe20000011409 */
[----:B------:R-:W-:Y:S01]  /*7ab0*/  IMAD R11, R28, R11, R15 ;  /* 0x0000000b1c0b7224 */ /* 0x000fe200078e020f */
[----:B------:R-:W-:Y:S01]  /*7ac0*/  IADD3 R15, P2, R20, 0x1800, RZ ;  /* 0x00001800140f7810 */ /* 0x000fe20007f5e0ff */
[----:B------:R-:W-:Y:S01]  /*7ad0*/  IMAD R6, R142, UR4, RZ ;  /* 0x000000048e067c24 */ /* 0x000fe2000f8e02ff */
[C---:B------:R-:W-:Y:S01]  /*7ae0*/  IADD3 R25, P6, R20.reuse, 0x3000, RZ ;  /* 0x0000300014197810 */ /* 0x040fe20007fde0ff */
[----:B------:R-:W-:Y:S01]  /*7af0*/  IMAD.WIDE.U32 R4, R137, UR4, R4 ;  /* 0x0000000489047c25 */ /* 0x000fe2000f8e0004 */
[----:B------:R-:W-:Y:S02]  /*7b00*/  LOP3.LUT R8, R15, 0x180, RZ, 0xc0, !PT ;  /* 0x000001800f087812 */ /* 0x000fe400078ec0ff */
[----:B------:R-:W-:Y:S01]  /*7b10*/  IADD3 R33, P4, R20, 0x6000, RZ ;  /* 0x0000600014217810 */ /* 0x000fe20007f9e0ff */
[----:B------:R-:W-:Y:S01]  /*7b20*/  IMAD R10, R137, UR5, R6 ;  /* 0x00000005890a7c24 */ /* 0x000fe2000f8e0206 */
[----:B------:R-:W-:Y:S01]  /*7b30*/  SHF.R.S32.HI R6, RZ, 0x1f, R11 ;  /* 0x0000001fff067819 */ /* 0x000fe2000001140b */
[----:B------:R-:W-:Y:S01]  /*7b40*/  ULDC.64 UR4, c[0x0][0xb88] ;  /* 0x0002e20000047ab9 */ /* 0x000fe20000000a00 */
[----:B------:R-:W-:Y:S01]  /*7b50*/  IADD3 R4, P0, R9, R4, RZ ;  /* 0x0000000409047210 */ /* 0x000fe20007f1e0ff */
[----:B------:R-:W-:Y:S01]  /*7b60*/  IMAD R14, R139, 0xc0, R148 ;  /* 0x000000c08b0e7824 */ /* 0x000fe200078e0294 */
[----:B------:R-:W-:Y:S01]  /*7b70*/  SHF.R.U64 R8, R8, 0x3, RZ ;  /* 0x0000000308087819 */ /* 0x000fe200000012ff */
[----:B------:R-:W-:Y:S01]  /*7b80*/  IMAD R12, R6, UR4, RZ ;  /* 0x00000004060c7c24 */ /* 0x000fe2000f8e02ff */
[----:B------:R-:W-:Y:S01]  /*7b90*/  IADD3.X R5, R13, R5, R10, P0, !PT ;  /* 0x000000050d057210 */ /* 0x000fe200007fe40a */
[----:B------:R-:W-:Y:S01]  /*7ba0*/  IMAD R47, R7, R28, RZ ;  /* 0x0000001c072f7224 */ /* 0x000fe200078e02ff */
[----:B------:R-:W-:Y:S01]  /*7bb0*/  LOP3.LUT R6, R8, R15, RZ, 0x3c, !PT ;  /* 0x0000000f08067212 */ /* 0x000fe200078e3cff */
[C---:B------:R-:W-:Y:S01]  /*7bc0*/  IMAD R9, R11.reuse, UR5, R12 ;  /* 0x000000050b097c24 */ /* 0x040fe2000f8e020c */
[----:B------:R-:W-:Y:S01]  /*7bd0*/  IADD3 R13, P5, R20, 0x4800, RZ ;  /* 0x00004800140d7810 */ /* 0x000fe20007fbe0ff */
[----:B------:R-:W-:Y:S01]  /*7be0*/  IMAD.WIDE.U32 R4, R11, UR4, R4 ;  /* 0x000000040b047c25 */ /* 0x000fe2000f8e0004 */
[----:B------:R-:W-:Y:S01]  /*7bf0*/  ULDC.64 UR4, c[0x0][0xb50] ;  /* 0x0002d40000047ab9 */ /* 0x000fe20000000a00 */
[----:B------:R-:W-:-:S02]  /*7c00*/  LOP3.LUT R24, R25, 0x180, RZ, 0xc0, !PT ;  /* 0x0000018019187812 */ /* 0x000fc400078ec0ff */
[----:B------:R-:W-:Y:S01]  /*7c10*/  IMAD.IADD R5, R5, 0x1, R9 ;  /* 0x0000000105057824 */ /* 0x000fe200078e0209 */
[----:B------:R-:W-:Y:S01]  /*7c20*/  LEA R8, P0, R4, UR4, 0x2 ;  /* 0x0000000404087c11 */ /* 0x000fe2000f8010ff */
[----:B------:R-:W-:Y:S01]  /*7c30*/  IMAD.X R7, RZ, RZ, R21, P2 ;  /* 0x000000ffff077224 */ /* 0x000fe200010e0615 */
[----:B------:R-:W-:Y:S02]  /*7c40*/  LOP3.LUT R9, R20, 0x180, RZ, 0xc0, !PT ;  /* 0x0000018014097812 */ /* 0x000fe400078ec0ff */
[----:B------:R-:W-:Y:S01]  /*7c50*/  LEA.HI.X R10, R4, UR5, R5, 0x2, P0 ;  /* 0x00000005040a7c11 */ /* 0x000fe200080f1405 */
[----:B------:R-:W-:Y:S01]  /*7c60*/  SHFL.IDX PT, R42, R8, RZ, 0x1c1f ;  /* 0x001c1fff082a7589 */ /* 0x000fe200000e0000 */
[----:B------:R-:W-:Y:S01]  /*7c70*/  LOP3.LUT P0, RZ, R146, 0x3, RZ, 0xc0, !PT ;  /* 0x0000000392ff7812 */ /* 0x000fe2000780c0ff */
[C---:B------:R-:W-:Y:S01]  /*7c80*/  VIADD R4, R14.reuse, 0x8 ;  /* 0x000000080e047836 */ /* 0x040fe20000000000 */
[----:B------:R-:W-:Y:S01]  /*7c90*/  ULDC.64 UR4, c[0x0][0xaa0] ;  /* 0x0002a80000047ab9 */ /* 0x000fe20000000a00 */
[----:B------:R-:W1:Y:S01]  /*7ca0*/  SHFL.IDX PT, R43, R10, RZ, 0x1c1f ;  /* 0x001c1fff0a2b7589 */ /* 0x000e6200000e0000 */
[----:B------:R-:W-:-:S02]  /*7cb0*/  ISETP.GE.OR P2, PT, R14, R47, P0 ;  /* 0x0000002f0e00720c */ /* 0x000fc40000746670 */
[----:B------:R-:W-:Y:S01]  /*7cc0*/  ISETP.GE.OR P0, PT, R4, R47, P0 ;  /* 0x0000002f0400720c */ /* 0x000fe20000706670 */
[----:B------:R-:W-:Y:S01]  /*7cd0*/  SHFL.IDX PT, R44, R8, 0x1, 0x1c1f ;  /* 0x003c1f00082c7f89 */ /* 0x000fe200000e0000 */
[----:B------:R-:W-:Y:S02]  /*7ce0*/  LOP3.LUT R12, R13, 0x180, RZ, 0xc0, !PT ;  /* 0x000001800d0c7812 */ /* 0x000fe400078ec0ff */
[----:B------:R-:W-:Y:S01]  /*7cf0*/  LOP3.LUT R32, R33, 0x180, RZ, 0xc0, !PT ;  /* 0x0000018021207812 */ /* 0x000fe200078ec0ff */
[----:B------:R-:W2:Y:S01]  /*7d00*/  SHFL.IDX PT, R45, R10, 0x1, 0x1c1f ;  /* 0x003c1f000a2d7f89 */ /* 0x000ea200000e0000 */
[----:B------:R-:W-:Y:S01]  /*7d10*/  SHF.R.U64 R9, R9, 0x3, RZ ;  /* 0x0000000309097819 */ /* 0x000fe200000012ff */
[----:B------:R-:W-:Y:S01]  /*7d20*/  IMAD R41, R41, UR4, RZ ;  /* 0x0000000429297c24 */ /* 0x000fe2000f8e02ff */
[----:B------:R-:W-:Y:S02]  /*7d30*/  IADD3 R5, P3, R20, 0x7800, RZ ;  /* 0x0000780014057810 */ /* 0x000fe40007f7e0ff */
[----:B------:R-:W-:-:S02]  /*7d40*/  SHF.R.U64 R24, R24, 0x3, RZ ;  /* 0x0000000318187819 */ /* 0x000fc400000012ff */
[----:B------:R-:W-:Y:S01]  /*7d50*/  SHF.R.U64 R12, R12, 0x3, RZ ;  /* 0x000000030c0c7819 */ /* 0x000fe200000012ff */
[--C-:B------:R-:W-:Y:S01]  /*7d60*/  IMAD.X R37, RZ, RZ, R21.reuse, P3 ;  /* 0x000000ffff257224 */ /* 0x100fe200018e0615 */
[----:B------:R-:W-:Y:S02]  /*7d70*/  SHF.R.U64 R32, R32, 0x3, RZ ;  /* 0x0000000320207819 */ /* 0x000fe400000012ff */
[----:B------:R-:W-:Y:S02]  /*7d80*/  LOP3.LUT R20, R9, R20, RZ, 0x3c, !PT ;  /* 0x0000001409147212 */ /* 0x000fe400078e3cff */
[----:B------:R-:W-:Y:S02]  /*7d90*/  LOP3.LUT R24, R24, R25, RZ, 0x3c, !PT ;  /* 0x0000001918187212 */ /* 0x000fe400078e3cff */
[----:B------:R-:W-:Y:S01]  /*7da0*/  LOP3.LUT R12, R12, R13, RZ, 0x3c, !PT ;  /* 0x0000000d0c0c7212 */ /* 0x000fe200078e3cff */
[----:B-1----:R1:W-:Y:S01]  /*7db0*/  @!P2 ST.E desc[UR36][R42.64], R3 ;  /* 0x000000032a00a985 */ /* 0x0023e2000c101924 */
[----:B------:R-:W-:Y:S01]  /*7dc0*/  LOP3.LUT R32, R32, R33, RZ, 0x3c, !PT ;  /* 0x0000002120207212 */ /* 0x000fe200078e3cff */
[--C-:B------:R-:W-:Y:S01]  /*7dd0*/  IMAD.X R13, RZ, RZ, R21.reuse, P5 ;  /* 0x000000ffff0d7224 */ /* 0x100fe200028e0615 */
[----:B------:R-:W-:Y:S01]  /*7de0*/  IADD3.X R25, RZ, R21, RZ, P6, !PT ;  /* 0x00000015ff197210 */ /* 0x000fe200037fe4ff */
[----:B------:R-:W-:Y:S01]  /*7df0*/  IMAD.X R33, RZ, RZ, R21, P4 ;  /* 0x000000ffff217224 */ /* 0x000fe200020e0615 */
[----:B------:R-:W-:Y:S01]  /*7e00*/  LOP3.LUT R4, R5, 0x180, RZ, 0xc0, !PT ;  /* 0x0000018005047812 */ /* 0x000fe200078ec0ff */
[----:B--2---:R2:W-:Y:S03]  /*7e10*/  @!P0 ST.E desc[UR36][R44.64], R0 ;  /* 0x000000002c008985 */ /* 0x0045e6000c101924 */
[----:B------:R-:W-:Y:S01]  /*7e20*/  SHF.R.U64 R4, R4, 0x3, RZ ;  /* 0x0000000304047819 */ /* 0x000fe200000012ff */
[----:B-1----:R-:W1:Y:S01]  /*7e30*/  @P1 LDC R43, c[0x0][0xbf0] ;  /* 0x0002fc00ff2b1b82 */ /* 0x002e620000000800 */
[C---:B------:R-:W-:Y:S01]  /*7e40*/  IMAD R3, R40.reuse, UR5, R41 ;  /* 0x0000000528037c24 */ /* 0x040fe2000f8e0229 */
[----:B------:R3:W5:Y:S01]  /*7e50*/  LD.E.128 R8, desc[UR36][R20.64] ;  /* 0x0000002414087980 */ /* 0x000762000c101d00 */
[----:B------:R-:W-:Y:S01]  /*7e60*/  IMAD.WIDE.U32 R40, R40, UR4, RZ ;  /* 0x0000000428287c25 */ /* 0x000fe2000f8e00ff */
[----:B------:R-:W-:Y:S01]  /*7e70*/  ULDC.64 UR4, c[0x0][0xae8] ;  /* 0x0002ba0000047ab9 */ /* 0x000fe20000000a00 */
[----:B------:R-:W-:Y:S01]  /*7e80*/  LOP3.LUT R36, R4, R5, RZ, 0x3c, !PT ;  /* 0x0000000504247212 */ /* 0x000fe200078e3cff */
[----:B------:R-:W5:Y:S01]  /*7e90*/  LD.E.128 R24, desc[UR36][R24.64] ;  /* 0x0000002418187980 */ /* 0x000f62000c101d00 */
[----:B--2---:R-:W-:-:S03]  /*7ea0*/  IMAD R0, R143, 0x60, R144 ;  /* 0x000000608f007824 */ /* 0x004fc600078e0290 */
[----:B------:R-:W5:Y:S01]  /*7eb0*/  LD.E.128 R4, desc[UR36][R6.64] ;  /* 0x0000002406047980 */ /* 0x000f62000c101d00 */
[----:B---3--:R-:W-:Y:S01]  /*7ec0*/  IMAD.IADD R21, R41, 0x1, R3 ;  /* 0x0000000129157824 */ /* 0x008fe200078e0203 */
[----:B------:R-:W-:Y:S01]  /*7ed0*/  MOV R20, R40 ;  /* 0x0000002800147202 */ /* 0x000fe20000000f00 */
[----:B------:R-:W-:Y:S01]  /*7ee0*/  IMAD R3, R46, UR4, RZ ;  /* 0x000000042e037c24 */ /* 0x000fe2000f8e02ff */
[----:B------:R-:W5:Y:S01]  /*7ef0*/  LD.E.128 R12, desc[UR36][R12.64] ;  /* 0x000000240c0c7980 */ /* 0x000f62000c101d00 */
[----:B------:R-:W-:Y:S02]  /*7f00*/  IMAD R42, R139, 0xc0, R0 ;  /* 0x000000c08b2a7824 */ /* 0x000fe400078e0200 */
[C---:B------:R-:W-:Y:S01]  /*7f10*/  IMAD R3, R138.reuse, UR5, R3 ;  /* 0x000000058a037c24 */ /* 0x040fe2000f8e0203 */
[----:B------:R-:W5:Y:S01]  /*7f20*/  LD.E.128 R32, desc[UR36][R32.64] ;  /* 0x0000002420207980 */ /* 0x000f62000c101d00 */
[----:B------:R-:W-:Y:S01]  /*7f30*/  IMAD.WIDE.U32 R20, R138, UR4, R20 ;  /* 0x000000048a147c25 */ /* 0x000fe2000f8e0014 */
[----:B------:R-:W-:-:S02]  /*7f40*/  ULDC.64 UR4, c[0x0][0xaf0] ;  /* 0x0002bc0000047ab9 */ /* 0x000fc40000000a00 */
[----:B------:R-:W5:Y:S01]  /*7f50*/  LD.E.128 R36, desc[UR36][R36.64] ;  /* 0x0000002424247980 */ /* 0x000f62000c101d00 */
[----:B0-----:R-:W-:Y:S01]  /*7f60*/  @P1 IMAD.HI.U32 R0, R42, R49, RZ ;  /* 0x000000312a001227 */ /* 0x001fe200078e00ff */
[----:B------:R-:W-:Y:S01]  /*7f70*/  @!PT LDS RZ, [RZ] ;  /* 0x00000000fffff984 */ /* 0x000fe20000000800 */
[----:B------:R-:W-:Y:S01]  /*7f80*/  @!PT LDS RZ, [RZ] ;  /* 0x00000000fffff984 */ /* 0x000fe20000000800 */
[----:B------:R-:W-:Y:S01]  /*7f90*/  @!PT LDS RZ, [RZ] ;  /* 0x00000000fffff984 */ /* 0x000fe20000000800 */
[----:B------:R-:W-:Y:S01]  /*7fa0*/  @!PT LDS RZ, [RZ] ;  /* 0x00000000fffff984 */ /* 0x000fe20000000800 */
[----:B------:R0:W-:Y:S06]  /*7fb0*/  MEMBAR.ALL.CTA ;  /* 0x0000000000007992 */ /* 0x0001ec0000008000 */
[----:B0-----:R-:W0:Y:S01]  /*7fc0*/  FENCE.VIEW.ASYNC.S ;  /* 0x00000000000073c6 */ /* 0x001e220000000000 */
[----:B------:R-:W-:Y:S02]  /*7fd0*/  IMAD.IADD R21, R21, 0x1, R3 ;  /* 0x0000000115157824 */ /* 0x000fe400078e0203 */
[----:B------:R-:W-:Y:S01]  /*7fe0*/  IMAD.MOV.U32 R3, RZ, RZ, R42 ;  /* 0x000000ffff037224 */ /* 0x000fe200078e002a */
[----:B-1----:R-:W-:Y:S01]  /*7ff0*/  @P1 SHF.R.U32.HI R3, RZ, R43, R0 ;  /* 0x0000002bff031219 */ /* 0x002fe20000011600 */
[----:B------:R-:W-:-:S02]  /*8000*/  IMAD R40, R142, UR4, RZ ;  /* 0x000000048e287c24 */ /* 0x000fc4000f8e02ff */
[----:B------:R-:W-:Y:S01]  /*8010*/  IMAD.WIDE.U32 R20, R137, UR4, R20 ;  /* 0x0000000489147c25 */ /* 0x000fe2000f8e0014 */
[----:B------:R-:W-:-:S03]  /*8020*/  SHF.R.S32.HI R0, RZ, 0x1f, R3 ;  /* 0x0000001fff007819 */ /* 0x000fc60000011403 */
[----:B------:R-:W-:Y:S01]  /*8030*/  IMAD R41, R137, UR5, R40 ;  /* 0x0000000589297c24 */ /* 0x000fe2000f8e0228 */
[----:B------:R-:W-:Y:S01]  /*8040*/  ULDC.64 UR4, c[0x0][0xae0] ;  /* 0x0002b80000047ab9 */ /* 0x000fe20000000a00 */
[----:B------:R-:W-:Y:S02]  /*8050*/  IMAD.MOV R43, RZ, RZ, -R3 ;  /* 0x000000ffff2b7224 */ /* 0x000fe400078e0a03 */
[----:B------:R-:W-:Y:S02]  /*8060*/  IMAD.IADD R21, R21, 0x1, R41 ;  /* 0x0000000115157824 */ /* 0x000fe400078e0229 */
[----:B------:R-:W-:Y:S02]  /*8070*/  IMAD R0, R0, UR4, RZ ;  /* 0x0000000400007c24 */ /* 0x000fe4000f8e02ff */
[----:B------:R-:W-:Y:S02]  /*8080*/  IMAD R41, R28, R43, R42 ;  /* 0x0000002b1c297224 */ /* 0x000fe400078e022a */
[----:B------:R-:W-:-:S03]  /*8090*/  IMAD R43, R3, UR5, R0 ;  /* 0x00000005032b7c24 */ /* 0x000fc6000f8e0200 */
[----:B------:R-:W-:Y:S01]  /*80a0*/  SHF.R.S32.HI R0, RZ, 0x1f, R41 ;  /* 0x0000001fff007819 */ /* 0x000fe20000011429 */
[----:B------:R-:W-:Y:S01]  /*80b0*/  IMAD.WIDE.U32 R20, R3, UR4, R20 ;  /* 0x0000000403147c25 */ /* 0x000fe2000f8e0014 */
[----:B------:R-:W-:-:S03]  /*80c0*/  ULDC.64 UR4, c[0x0][0xad8] ;  /* 0x0002b60000047ab9 */ /* 0x000fc60000000a00 */
[----:B------:R-:W-:Y:S01]  /*80d0*/  IMAD R0, R0, UR4, RZ ;  /* 0x0000000400007c24 */ /* 0x000fe2000f8e02ff */
[----:B------:R-:W-:-:S03]  /*80e0*/  IADD3 R21, R21, R43, RZ ;  /* 0x0000002b15157210 */ /* 0x000fc60007ffe0ff */
[----:B------:R-:W-:Y:S02]  /*80f0*/  IMAD R3, R41, UR5, R0 ;  /* 0x0000000529037c24 */ /* 0x000fe4000f8e0200 */
[----:B------:R-:W-:Y:S02]  /*8100*/  IMAD R0, R139, 0xc0, R144 ;  /* 0x000000c08b007824 */ /* 0x000fe400078e0290 */
[----:B------:R-:W-:Y:S01]  /*8110*/  IMAD.WIDE.U32 R20, R41, UR4, R20 ;  /* 0x0000000429147c25 */ /* 0x000fe2000f8e0014 */
[----:B------:R-:W-:Y:S02]  /*8120*/  UIADD3 UR4, UR41, 0x2d820, URZ ;  /* 0x0002d82029047890 */ /* 0x000fe4000fffe03f */
[----:B------:R-:W-:Y:S01]  /*8130*/  ISETP.GE.AND P0, PT, R0, R47, PT ;  /* 0x0000002f0000720c */ /* 0x000fe20003f06270 */
[----:B------:R-:W-:Y:S01]  /*8140*/  IMAD.IADD R3, R21, 0x1, R3 ;  /* 0x0000000115037824 */ /* 0x000fe200078e0203 */
[----:B------:R-:W-:Y:S01]  /*8150*/  LEA R28, P1, R20, UR6, 0x1 ;  /* 0x00000006141c7c11 */ /* 0x000fe2000f8208ff */
[----:B------:R-:W-:-:S03]  /*8160*/  UPRMT UR4, URZ, 0x654, UR4 ;  /* 0x000006543f047896 */ /* 0x000fc60008000004 */
[----:B------:R-:W-:Y:S01]  /*8170*/  LEA.HI.X R3, R20, UR7, R3, 0x1, P1 ;  /* 0x0000000714037c11 */ /* 0x000fe200088f0c03 */
[----:B0-----:R0:W1:Y:S01]  /*8180*/  SHFL.IDX PT, R40, R28, RZ, 0x1c1f ;  /* 0x001c1fff1c287589 */ /* 0x00106200000e0000 */
[----:B------:R-:W-:Y:S03]  /*8190*/  BSSY B1, `(.L_x_194) ;  /* 0x0000010000017945 */ /* 0x000fe60003800000 */
[----:B------:R0:W2:Y:S01]  /*81a0*/  SHFL.IDX PT, R41, R3, RZ, 0x1c1f ;  /* 0x001c1fff03297589 */ /* 0x0000a200000e0000 */
[----:B------:R-:W-:Y:S01]  /*81b0*/  SYNCS.ARRIVE.TRANS64.RED.A1T0 RZ, [UR4], RZ ;  /* 0x000000ffffff79a7 */ /* 0x000fe20008100404 */
[----:B------:R-:W-:Y:S05]  /*81c0*/  @P0 BRA `(.L_x_195) ;  /* 0x0000000000300947 */ /* 0x000fea0003800000 */
[----:B------:R-:W-:Y:S02]  /*81d0*/  ULDC UR4, c[0x0][0xac8] ;  /* 0x0002b20000047ab9 */ /* 0x000fe40000000800 */
[----:B------:R-:W-:Y:S02]  /*81e0*/  ISETP.GE.AND P1, PT, R140, UR4, PT ;  /* 0x000000048c007c0c */ /* 0x000fe4000bf26270 */
[----:B------:R-:W-:Y:S02]  /*81f0*/  ISETP.GE.AND P2, PT, R141, UR4, PT ;  /* 0x000000048d007c0c */ /* 0x000fe4000bf46270 */
[----:B------:R-:W-:-:S09]  /*8200*/  ISETP.GE.AND P0, PT, R136, UR4, PT ;  /* 0x0000000488007c0c */ /* 0x000fd2000bf06270 */
[-C--:B-1----:R-:W-:Y:S02]  /*8210*/  @!P1 LEA R42, P3, R140, R40.reuse, 0x1 ;  /* 0x000000288c2a9211 */ /* 0x082fe400078608ff */
[C---:B------:R-:W-:Y:S02]  /*8220*/  @!P2 LEA R44, P4, R141.reuse, R40, 0x1 ;  /* 0x000000288d2ca211 */ /* 0x040fe400078808ff */
[----:B--2---:R-:W-:Y:S01]  /*8230*/  @!P0 IMAD.WIDE R20, R136, 0x2, R40 ;  /* 0x0000000288148825 */ /* 0x004fe200078e0228 */
[-C--:B------:R-:W-:Y:S02]  /*8240*/  @!P1 LEA.HI.X R43, R140, R41.reuse, R154, 0x1, P3 ;  /* 0x000000298c2b9211 */ /* 0x080fe400018f0c9a */
[----:B------:R-:W-:Y:S02]  /*8250*/  @!P2 LEA.HI.X R45, R141, R41, R153, 0x1, P4 ;  /* 0x000000298d2da211 */ /* 0x000fe400020f0c99 */
[----:B-----5:R3:W-:Y:S04]  /*8260*/  @!P0 ST.E.128 desc[UR36][R20.64], R8 ;  /* 0x0000000814008985 */ /* 0x0207e8000c101d24 */
[----:B------:R3:W-:Y:S04]  /*8270*/  @!P1 ST.E.128 desc[UR36][R42.64], R24 ;  /* 0x000000182a009985 */ /* 0x0007e8000c101d24 */
[----:B------:R3:W-:Y:S02]  /*8280*/  @!P2 ST.E.128 desc[UR36][R44.64], R32 ;  /* 0x000000202c00a985 */ /* 0x0007e4000c101d24 */
.L_x_195:
[----:B------:R-:W-:Y:S05]  /*8290*/  BSYNC B1 ;  /* 0x0000000000017941 */ /* 0x000fea0003800000 */
.L_x_194:
[----:B------:R-:W-:Y:S01]  /*82a0*/  VIADD R0, R0, 0x60 ;  /* 0x0000006000007836 */ /* 0x000fe20000000000 */
[----:B---3-5:R3:W4:Y:S04]  /*82b0*/  SHFL.IDX PT, R11, R3, 0x1, 0x1c1f ;  /* 0x003c1f00030b7f89 */ /* 0x02872800000e0000 */
[----:B------:R-:W-:Y:S01]  /*82c0*/  ISETP.GE.AND P0, PT, R0, R47, PT ;  /* 0x0000002f0000720c */ /* 0x000fe20003f06270 */
[----:B------:R3:W0:-:S12]  /*82d0*/  SHFL.IDX PT, R10, R28, 0x1, 0x1c1f ;  /* 0x003c1f001c0a7f89 */ /* 0x00061800000e0000 */
[----:B---3--:R-:W-:Y:S05]  /*82e0*/  @P0 BRA `(.L_x_196) ;  /* 0x0000000800800947 */ /* 0x008fea0003800000 */
[----:B------:R-:W-:Y:S02]  /*82f0*/  ULDC UR4, c[0x0][0xac8] ;  /* 0x0002b20000047ab9 */ /* 0x000fe40000000800 */
[----:B------:R-:W-:Y:S02]  /*8300*/  ISETP.GE.AND P2, PT, R140, UR4, PT ;  /* 0x000000048c007c0c */ /* 0x000fe4000bf46270 */
[----:B------:R-:W-:-:S11]  /*8310*/  ISETP.GE.AND P1, PT, R136, UR4, PT ;  /* 0x0000000488007c0c */ /* 0x000fd6000bf26270 */
[----:B0-----:R-:W-:Y:S02]  /*8320*/  @!P2 LEA R20, P0, R140, R10, 0x1 ;  /* 0x0000000a8c14a211 */ /* 0x001fe400078008ff */
[----:B----4-:R-:W-:Y:S02]  /*8330*/  @!P1 IMAD.WIDE R8, R136, 0x2, R10 ;  /* 0x0000000288089825 */ /* 0x010fe400078e020a */
[----:B------:R-:W-:Y:S02]  /*8340*/  @!P2 LEA.HI.X R21, R140, R11, R154, 0x1, P0 ;  /* 0x0000000b8c15a211 */ /* 0x000fe400000f0c9a */
[----:B------:R-:W-:Y:S01]  /*8350*/  ISETP.GE.AND P0, PT, R141, UR4, PT ;  /* 0x000000048d007c0c */ /* 0x000fe2000bf06270 */
[----:B------:R3:W-:Y:S04]  /*8360*/  @!P1 ST.E.128 desc[UR36][R8.64], R4 ;  /* 0x0000000408009985 */ /* 0x0007e8000c101d24 */
[----:B------:R3:W-:Y:S08]  /*8370*/  @!P2 ST.E.128 desc[UR36][R20.64], R12 ;  /* 0x0000000c1400a985 */ /* 0x0007f0000c101d24 */
[----:B------:R-:W-:Y:S05]  /*8380*/  @P0 BRA `(.L_x_196) ;  /* 0x0000000800580947 */ /* 0x000fea0003800000 */
[----:B---3--:R-:W-:-:S04]  /*8390*/  LEA R4, P0, R141, R10, 0x1 ;  /* 0x0000000a8d047211 */ /* 0x008fc800078008ff */
[----:B------:R-:W-:-:S05]  /*83a0*/  LEA.HI.X R5, R141, R11, R153, 0x1, P0 ;  /* 0x0000000b8d057211 */ /* 0x000fca00000f0c99 */
[----:B------:R0:W-:Y:S01]  /*83b0*/  ST.E.128 desc[UR36][R4.64], R36 ;  /* 0x0000002404007985 */ /* 0x0001e2000c101d24 */
[----:B------:R-:W-:Y:S05]  /*83c0*/  BRA `(.L_x_196) ;  /* 0x0000000800487947 */ /* 0x000fea0003800000 */
.L_x_192:
[----:B------:R-:W1:Y:S01]  /*83d0*/  LDC.64 R6, c[0x0][0xc00] ;  /* 0x00030000ff067b82 */ /* 0x000e620000000a00 */
[----:B------:R-:W-:Y:S01]  /*83e0*/  ULDC.64 UR4, c[0x0][0xc08] ;  /* 0x0003020000047ab9 */ /* 0x000fe20000000a00 */
[----:B------:R-:W-:-:S06]  /*83f0*/  IMAD.MOV.U32 R3, RZ, RZ, RZ ;  /* 0x000000ffff037224 */ /* 0x000fcc00078e00ff */
[----:B------:R-:W2:Y:S01]  /*8400*/  LDC.64 R4, c[0x0][0xc00] ;  /* 0x00030000ff047b82 */ /* 0x000ea20000000a00 */
[----:B------:R-:W-:-:S04]  /*8410*/  ISETP.NE.U32.AND P1, PT, RZ, UR4, PT ;  /* 0x00000004ff007c0c */ /* 0x000fc8000bf25070 */
[----:B------:R-:W-:-:S03]  /*8420*/  ISETP.NE.AND.EX P1, PT, RZ, UR5, PT, P1 ;  /* 0x00000005ff007c0c */ /* 0x000fc6000bf25310 */
[----:B------:R-:W3:Y:S01]  /*8430*/  LDC R21, c[0x0][0xbe8] ;  /* 0x0002fa00ff157b82 */ /* 0x000ee20000000800 */
[----:B-1----:R-:W-:-:S04]  /*8440*/  ISETP.NE.U32.AND P0, PT, R6, RZ, PT ;  /* 0x000000ff0600720c */ /* 0x002fc80003f05070 */
[----:B------:R-:W-:Y:S01]  /*8450*/  ISETP.NE.AND.EX P0, PT, R7, RZ, PT, P0 ;  /* 0x000000ff0700720c */ /* 0x000fe20003f05300 */
[----:B--2---:R-:W-:-:S04]  /*8460*/  IMAD.WIDE R6, R137, 0x4, R4 ;  /* 0x0000000489067825 */ /* 0x004fc800078e0204 */
[----:B------:R-:W1:Y:S01]  /*8470*/  @P1 LDC.64 R4, c[0x0][0xc08] ;  /* 0x00030200ff041b82 */ /* 0x000e620000000a00 */
[----:B------:R-:W-:Y:S02]  /*8480*/  ULDC UR4, c[0x0][0xa88] ;  /* 0x0002a20000047ab9 */ /* 0x000fe40000000800 */
[----:B------:R-:W-:-:S05]  /*8490*/  IMAD.U32 R0, RZ, RZ, UR4 ;  /* 0x00000004ff007e24 */ /* 0x000fca000f8e00ff */
[----:B------:R2:W5:Y:S01]  /*84a0*/  @P0 LDG.E R3, desc[UR36][R6.64] ;  /* 0x0000002406030981 */ /* 0x000562000c1e1900 */
[----:B-1----:R-:W-:-:S05]  /*84b0*/  @P1 IMAD.WIDE R4, R137, 0x4, R4 ;  /* 0x0000000489041825 */ /* 0x002fca00078e0204 */
[----:B------:R2:W5:Y:S01]  /*84c0*/  @P1 LDG.E R0, desc[UR36][R4.64] ;  /* 0x0000002404001981 */ /* 0x000562000c1e1900 */
[----:B---3--:R-:W-:Y:S02]  /*84d0*/  ISETP.NE.AND P2, PT, R21, 0x1, PT ;  /* 0x000000011500780c */ /* 0x008fe40003f45270 */
[----:B------:R-:W-:-:S11]  /*84e0*/  ISETP.GE.AND P3, PT, R155, 0xc0, PT ;  /* 0x000000c09b00780c */ /* 0x000fd60003f66270 */
[----:B------:R-:W1:Y:S01]  /*84f0*/  @P2 LDC R14, c[0x0][0xbec] ;  /* 0x0002fb00ff0e2b82 */ /* 0x000e620000000800 */
[----:B--2---:R-:W-:Y:S05]  /*8500*/  @P1 BRA `(.L_x_197) ;  /* 0x0000000000101947 */ /* 0x004fea0003800000 */
[----:B------:R-:W-:Y:S05]  /*8510*/  @!P0 BRA `(.L_x_197) ;  /* 0x00000000000c8947 */ /* 0x000fea0003800000 */
[----:B------:R-:W2:Y:S04]  /*8520*/  LDG.E R5, desc[UR36][R6.64] ;  /* 0x0000002406057981 */ /* 0x000ea8000c1e1900 */
[----:B-----5:R-:W2:Y:S02]  /*8530*/  LDG.E R0, desc[UR36][R6.64+0x4] ;  /* 0x0000042406007981 */ /* 0x020ea4000c1e1900 */
[----:B--2---:R-:W-:-:S07]  /*8540*/  IADD3 R0, -R5, R0, RZ ;  /* 0x0000000005007210 */ /* 0x004fce0007ffe1ff */
.L_x_197:
[----:B------:R-:W-:Y:S01]  /*8550*/  BSSY B1, `(.L_x_198) ;  /* 0x000002e000017945 */ /* 0x000fe20003800000 */
[----:B------:R-:W-:Y:S02]  /*8560*/  SHF.R.S32.HI R12, RZ, 0x1f, R138 ;  /* 0x0000001fff0c7819 */ /* 0x000fe4000001148a */
[----:B------:R-:W-:Y:S02]  /*8570*/  SEL R137, R137, RZ, !P0 ;  /* 0x000000ff89897207 */ /* 0x000fe40004000000 */
[----:B------:R-:W-:Y:S02]  /*8580*/  SEL R142, R142, RZ, !P0 ;  /* 0x000000ff8e8e7207 */ /* 0x000fe40004000000 */
[----:B-----5:R-:W-:Y:S01]  /*8590*/  SHF.R.S32.HI R10, RZ, 0x1f, R3 ;  /* 0x0000001fff0a7819 */ /* 0x020fe20000011403 */
[----:B------:R-:W-:Y:S06]  /*85a0*/  @P3 BRA `(.L_x_199) ;  /* 0x0000000000a03947 */ /* 0x000fec0003800000 */
[----:B------:R-:W2:Y:S01]  /*85b0*/  S2R R4, SR_TID.X ;  /* 0x0000000000047919 */ /* 0x000ea20000002100 */
[----:B------:R-:W3:Y:S02]  /*85c0*/  LDC R11, c[0x0][0xbe8] ;  /* 0x0002fa00ff0b7b82 */ /* 0x000ee40000000800 */
[----:B---3--:R-:W-:Y:S02]  /*85d0*/  IMAD R5, R0, R11, RZ ;  /* 0x0000000b00057224 */ /* 0x008fe400078e02ff */
[----:B--2---:R-:W-:-:S04]  /*85e0*/  IMAD R4, R139, 0xc0, R4 ;  /* 0x000000c08b047824 */ /* 0x004fc800078e0204 */
[----:B------:R-:W-:-:S05]  /*85f0*/  VIADD R8, R4, 0xffffff80 ;  /* 0xffffff8004087836 */ /* 0x000fca0000000000 */
[----:B------:R-:W-:-:S13]  /*8600*/  ISETP.GE.AND P0, PT, R8, R5, PT ;  /* 0x000000050800720c */ /* 0x000fda0003f06270 */
[----:B------:R-:W-:Y:S05]  /*8610*/  @P0 BRA `(.L_x_199) ;  /* 0x0000000000840947 */ /* 0x000fea0003800000 */
[----:B------:R-:W-:Y:S01]  /*8620*/  ISETP.NE.AND P0, PT, R11, 0x1, PT ;  /* 0x000000010b00780c */ /* 0x000fe20003f05270 */
[----:B------:R-:W-:Y:S01]  /*8630*/  ULDC.64 UR4, c[0x0][0xb90] ;  /* 0x0002e40000047ab9 */ /* 0x000fe20000000a00 */
[----:B------:R-:W-:Y:S02]  /*8640*/  IMAD.MOV.U32 R4, RZ, RZ, R3 ;  /* 0x000000ffff047224 */ /* 0x000fe400078e0003 */
[----:B------:R-:W-:Y:S02]  /*8650*/  IMAD R9, R12, UR4, RZ ;  /* 0x000000040c097c24 */ /* 0x000fe4000f8e02ff */
[----:B------:R-:W-:Y:S02]  /*8660*/  IMAD.MOV.U32 R5, RZ, RZ, R10 ;  /* 0x000000ffff057224 */ /* 0x000fe400078e000a */
[----:B------:R-:W-:Y:S02]  /*8670*/  IMAD.MOV.U32 R7, RZ, RZ, R8 ;  /* 0x000000ffff077224 */ /* 0x000fe400078e0008 */
[----:B------:R-:W-:-:S03]  /*8680*/  IMAD.WIDE.U32 R4, R138, UR4, R4 ;  /* 0x000000048a047c25 */ /* 0x000fc6000f8e0004 */
[----:B------:R-:W2:Y:S01]  /*8690*/  @P0 LDC R13, c[0x0][0xbec] ;  /* 0x0002fb00ff0d0b82 */ /* 0x000ea20000000800 */
[----:B------:R-:W-:Y:S01]  /*86a0*/  IMAD R9, R138, UR5, R9 ;  /* 0x000000058a097c24 */ /* 0x000fe2000f8e0209 */
[----:B------:R-:W-:-:S04]  /*86b0*/  ULDC.64 UR4, c[0x0][0xb98] ;  /* 0x0002e60000047ab9 */ /* 0x000fc80000000a00 */
[----:B------:R-:W-:Y:S02]  /*86c0*/  IADD3 R5, R5, R9, RZ ;  /* 0x0000000905057210 */ /* 0x000fe40007ffe0ff */
[----:B------:R-:W3:Y:S01]  /*86d0*/  @P0 LDC R15, c[0x0][0xbf0] ;  /* 0x0002fc00ff0f0b82 */ /* 0x000ee20000000800 */
[----:B------:R-:W-:-:S04]  /*86e0*/  IMAD.WIDE.U32 R4, R137, UR4, R4 ;  /* 0x0000000489047c25 */ /* 0x000fc8000f8e0004 */
[----:B--2---:R-:W-:-:S05]  /*86f0*/  @P0 IMAD.HI.U32 R6, R8, R13, RZ ;  /* 0x0000000d08060227 */ /* 0x004fca00078e00ff */
[----:B---3--:R-:W-:Y:S01]  /*8700*/  @P0 SHF.R.U32.HI R7, RZ, R15, R6 ;  /* 0x0000000fff070219 */ /* 0x008fe20000011606 */
[----:B------:R-:W-:-:S03]  /*8710*/  IMAD R6, R142, UR4, RZ ;  /* 0x000000048e067c24 */ /* 0x000fc6000f8e02ff */
[----:B------:R-:W-:Y:S01]  /*8720*/  IADD3 R4, P0, R7, R4, RZ ;  /* 0x0000000407047210 */ /* 0x000fe20007f1e0ff */
[----:B------:R-:W-:-:S04]  /*8730*/  IMAD.MOV R9, RZ, RZ, -R7 ;  /* 0x000000ffff097224 */ /* 0x000fc800078e0a07 */
[----:B------:R-:W-:Y:S01]  /*8740*/  IMAD R9, R11, R9, R8 ;  /* 0x000000090b097224 */ /* 0x000fe200078e0208 */
[----:B------:R-:W-:Y:S01]  /*8750*/  SHF.R.S32.HI R11, RZ, 0x1f, R7 ;  /* 0x0000001fff0b7819 */ /* 0x000fe20000011407 */
[----:B------:R-:W-:Y:S01]  /*8760*/  IMAD R8, R137, UR5, R6 ;  /* 0x0000000589087c24 */ /* 0x000fe2000f8e0206 */
[----:B------:R-:W-:Y:S02]  /*8770*/  ULDC.64 UR4, c[0x0][0xb88] ;  /* 0x0002e20000047ab9 */ /* 0x000fe40000000a00 */
[----:B------:R-:W-:Y:S02]  /*8780*/  SHF.R.S32.HI R6, RZ, 0x1f, R9 ;  /* 0x0000001fff067819 */ /* 0x000fe40000011409 */
[----:B------:R-:W-:-:S03]  /*8790*/  IADD3.X R5, R11, R5, R8, P0, !PT ;  /* 0x000000050b057210 */ /* 0x000fc600007fe408 */
[----:B------:R-:W-:Y:S02]  /*87a0*/  IMAD R6, R6, UR4, RZ ;  /* 0x0000000406067c24 */ /* 0x000fe4000f8e02ff */
[----:B------:R-:W-:-:S04]  /*87b0*/  IMAD.WIDE.U32 R4, R9, UR4, R4 ;  /* 0x0000000409047c25 */ /* 0x000fc8000f8e0004 */
[----:B------:R-:W-:Y:S01]  /*87c0*/  IMAD R7, R9, UR5, R6 ;  /* 0x0000000509077c24 */ /* 0x000fe2000f8e0206 */
[----:B------:R-:W-:Y:S02]  /*87d0*/  ULDC.64 UR4, c[0x0][0xb50] ;  /* 0x0002d40000047ab9 */ /* 0x000fe40000000a00 */
[----:B------:R-:W-:Y:S01]  /*87e0*/  LEA R6, P0, R4, UR4, 0x2 ;  /* 0x0000000404067c11 */ /* 0x000fe2000f8010ff */
[----:B------:R-:W-:-:S05]  /*87f0*/  IMAD.IADD R5, R5, 0x1, R7 ;  /* 0x0000000105057824 */ /* 0x000fca00078e0207 */
[----:B------:R-:W-:Y:S01]  /*8800*/  LEA.HI.X R7, R4, UR5, R5, 0x2, P0 ;  /* 0x0000000504077c11 */ /* 0x000fe200080f1405 */
[----:B------:R-:W-:-:S05]  /*8810*/  IMAD.MOV.U32 R5, RZ, RZ, -0x800000 ;  /* 0xff800000ff057424 */ /* 0x000fca00078e00ff */
[----:B------:R2:W-:Y:S02]  /*8820*/  STG.E desc[UR36][R6.64], R5 ;  /* 0x0000000506007986 */ /* 0x0005e4000c101924 */
.L_x_199:
[----:B------:R-:W-:Y:S05]  /*8830*/  BSYNC B1 ;  /* 0x0000000000017941 */ /* 0x000fea0003800000 */
.L_x_198:
[----:B------:R-:W3:Y:S01]  /*8840*/  @P2 LDC R9, c[0x0][0xbf0] ;  /* 0x0002fc00ff092b82 */ /* 0x000ee20000000800 */
[----:B------:R-:W-:Y:S01]  /*8850*/  ULDC.64 UR4, c[0x0][0xaa0] ;  /* 0x0002a80000047ab9 */ /* 0x000fe20000000a00 */
[----:B--2---:R-:W-:Y:S01]  /*8860*/  IMAD R6, R143, 0x60, R144 ;  /* 0x000000608f067824 */ /* 0x004fe200078e0290 */
[----:B------:R-:W-:Y:S01]  /*8870*/  BSSY B1, `(.L_x_200) ;  /* 0x0000036000017945 */ /* 0x000fe20003800000 */
[----:B------:R-:W-:Y:S02]  /*8880*/  IMAD R4, R10, UR4, RZ ;  /* 0x000000040a047c24 */ /* 0x000fe4000f8e02ff */
[----:B------:R-:W-:Y:S02]  /*8890*/  IMAD R11, R139, 0xc0, R6 ;  /* 0x000000c08b0b7824 */ /* 0x000fe400078e0206 */
[C---:B------:R-:W-:Y:S02]  /*88a0*/  IMAD R7, R3.reuse, UR5, R4 ;  /* 0x0000000503077c24 */ /* 0x040fe4000f8e0204 */
[----:B------:R-:W-:Y:S01]  /*88b0*/  IMAD.WIDE.U32 R4, R3, UR4, RZ ;  /* 0x0000000403047c25 */ /* 0x000fe2000f8e00ff */
[----:B------:R-:W-:-:S03]  /*88c0*/  ULDC.64 UR4, c[0x0][0xae8] ;  /* 0x0002ba0000047ab9 */ /* 0x000fc60000000a00 */
[----:B------:R-:W-:Y:S02]  /*88d0*/  IMAD.IADD R5, R5, 0x1, R7 ;  /* 0x0000000105057824 */ /* 0x000fe400078e0207 */
[----:B------:R-:W-:Y:S02]  /*88e0*/  IMAD R3, R12, UR4, RZ ;  /* 0x000000040c037c24 */ /* 0x000fe4000f8e02ff */
[----:B-1----:R-:W-:-:S04]  /*88f0*/  @P2 IMAD.HI.U32 R6, R11, R14, RZ ;  /* 0x0000000e0b062227 */ /* 0x002fc800078e00ff */
[C---:B------:R-:W-:Y:S01]  /*8900*/  IMAD R7, R138.reuse, UR5, R3 ;  /* 0x000000058a077c24 */ /* 0x040fe2000f8e0203 */
[----:B------:R-:W-:Y:S01]  /*8910*/  MOV R3, R11 ;  /* 0x0000000b00037202 */ /* 0x000fe20000000f00 */
[----:B------:R-:W-:Y:S01]  /*8920*/  IMAD.WIDE.U32 R4, R138, UR4, R4 ;  /* 0x000000048a047c25 */ /* 0x000fe2000f8e0004 */
[----:B---3--:R-:W-:Y:S01]  /*8930*/  @P2 SHF.R.U32.HI R3, RZ, R9, R6 ;  /* 0x00000009ff032219 */ /* 0x008fe20000011606 */
[----:B------:R-:W-:Y:S02]  /*8940*/  ULDC.64 UR4, c[0x0][0xaf0] ;  /* 0x0002bc0000047ab9 */ /* 0x000fe40000000a00 */
[----:B------:R-:W-:Y:S01]  /*8950*/  IMAD.IADD R5, R5, 0x1, R7 ;  /* 0x0000000105057824 */ /* 0x000fe200078e0207 */
[--C-:B------:R-:W-:Y:S01]  /*8960*/  SHF.R.S32.HI R6, RZ, 0x1f, R3.reuse ;  /* 0x0000001fff067819 */ /* 0x100fe20000011403 */
[----:B------:R-:W-:Y:S02]  /*8970*/  IMAD R7, R142, UR4, RZ ;  /* 0x000000048e077c24 */ /* 0x000fe4000f8e02ff */
[----:B------:R-:W-:-:S02]  /*8980*/  IMAD.MOV R8, RZ, RZ, -R3 ;  /* 0x000000ffff087224 */ /* 0x000fc400078e0a03 */
[C---:B------:R-:W-:Y:S02]  /*8990*/  IMAD R9, R137.reuse, UR5, R7 ;  /* 0x0000000589097c24 */ /* 0x040fe4000f8e0207 */
[----:B------:R-:W-:Y:S01]  /*89a0*/  IMAD.WIDE.U32 R4, R137, UR4, R4 ;  /* 0x0000000489047c25 */ /* 0x000fe2000f8e0004 */
[----:B------:R-:W-:-:S03]  /*89b0*/  ULDC.64 UR4, c[0x0][0xae0] ;  /* 0x0002b80000047ab9 */ /* 0x000fc60000000a00 */
[----:B------:R-:W-:Y:S02]  /*89c0*/  IMAD R7, R21, R8, R11 ;  /* 0x0000000815077224 */ /* 0x000fe400078e020b */
[----:B------:R-:W-:Y:S02]  /*89d0*/  IMAD R8, R6, UR4, RZ ;  /* 0x0000000406087c24 */ /* 0x000fe4000f8e02ff */
[----:B------:R-:W-:Y:S01]  /*89e0*/  IMAD.IADD R5, R5, 0x1, R9 ;  /* 0x0000000105057824 */ /* 0x000fe200078e0209 */
[----:B------:R-:W-:Y:S01]  /*89f0*/  SHF.R.S32.HI R6, RZ, 0x1f, R7 ;  /* 0x0000001fff067819 */ /* 0x000fe20000011407 */
[C---:B------:R-:W-:Y:S02]  /*8a00*/  IMAD R9, R3.reuse, UR5, R8 ;  /* 0x0000000503097c24 */ /* 0x040fe4000f8e0208 */
[----:B------:R-:W-:Y:S01]  /*8a10*/  IMAD.WIDE.U32 R4, R3, UR4, R4 ;  /* 0x0000000403047c25 */ /* 0x000fe2000f8e0004 */
[----:B------:R-:W-:-:S03]  /*8a20*/  ULDC.64 UR4, c[0x0][0xad8] ;  /* 0x0002b60000047ab9 */ /* 0x000fc60000000a00 */
[----:B------:R-:W-:Y:S02]  /*8a30*/  IMAD R6, R6, UR4, RZ ;  /* 0x0000000406067c24 */ /* 0x000fe4000f8e02ff */
[----:B------:R-:W-:Y:S02]  /*8a40*/  IMAD.IADD R5, R5, 0x1, R9 ;  /* 0x0000000105057824 */ /* 0x000fe400078e0209 */
[----:B------:R-:W-:Y:S02]  /*8a50*/  IMAD R21, R0, R21, RZ ;  /* 0x0000001500157224 */ /* 0x000fe400078e02ff */
[----:B------:R-:W-:Y:S02]  /*8a60*/  IMAD R0, R139, 0xc0, R144 ;  /* 0x000000c08b007824 */ /* 0x000fe400078e0290 */
[C---:B------:R-:W-:Y:S02]  /*8a70*/  IMAD R3, R7.reuse, UR5, R6 ;  /* 0x0000000507037c24 */ /* 0x040fe4000f8e0206 */
[----:B------:R-:W-:Y:S01]  /*8a80*/  IMAD.WIDE.U32 R4, R7, UR4, R4 ;  /* 0x0000000407047c25 */ /* 0x000fe2000f8e0004 */
[----:B------:R-:W-:Y:S01]  /*8a90*/  ISETP.GE.AND P0, PT, R0, R21, PT ;  /* 0x000000150000720c */ /* 0x000fe20003f06270 */
[----:B------:R-:W-:-:S03]  /*8aa0*/  ULDC.64 UR4, c[0x0][0xa80] ;  /* 0x0002a00000047ab9 */ /* 0x000fc60000000a00 */
[----:B------:R-:W-:Y:S02]  /*8ab0*/  IADD3 R3, R5, R3, RZ ;  /* 0x0000000305037210 */ /* 0x000fe40007ffe0ff */
[----:B------:R-:W-:-:S04]  /*8ac0*/  LEA R6, P1, R4, UR4, 0x1 ;  /* 0x0000000404067c11 */ /* 0x000fc8000f8208ff */
[----:B------:R-:W-:Y:S02]  /*8ad0*/  LEA.HI.X R3, R4, UR5, R3, 0x1, P1 ;  /* 0x0000000504037c11 */ /* 0x000fe400088f0c03 */
[----:B------:R1:W2:Y:S04]  /*8ae0*/  SHFL.IDX PT, R4, R6, RZ, 0x1c1f ;  /* 0x001c1fff06047589 */ /* 0x0002a800000e0000 */
[----:B------:R1:W3:Y:S01]  /*8af0*/  SHFL.IDX PT, R5, R3, RZ, 0x1c1f ;  /* 0x001c1fff03057589 */ /* 0x0002e200000e0000 */
[----:B------:R-:W-:Y:S05]  /*8b00*/  @P0 BRA `(.L_x_201) ;  /* 0x0000000000300947 */ /* 0x000fea0003800000 */
[----:B------:R-:W-:Y:S02]  /*8b10*/  ULDC UR4, c[0x0][0xac8] ;  /* 0x0002b20000047ab9 */ /* 0x000fe40000000800 */
[----:B------:R-:W-:Y:S02]  /*8b20*/  ISETP.GE.AND P3, PT, R140, UR4, PT ;  /* 0x000000048c007c0c */ /* 0x000fe4000bf66270 */
[----:B------:R-:W-:Y:S02]  /*8b30*/  ISETP.GE.AND P4, PT, R141, UR4, PT ;  /* 0x000000048d007c0c */ /* 0x000fe4000bf86270 */
[----:B------:R-:W-:-:S09]  /*8b40*/  ISETP.GE.AND P2, PT, R136, UR4, PT ;  /* 0x0000000488007c0c */ /* 0x000fd2000bf46270 */
[-C--:B--2---:R-:W-:Y:S02]  /*8b50*/  @!P3 LEA R10, P0, R140, R4.reuse, 0x1 ;  /* 0x000000048c0ab211 */ /* 0x084fe400078008ff */
[C---:B------:R-:W-:Y:S02]  /*8b60*/  @!P4 LEA R12, P1, R141.reuse, R4, 0x1 ;  /* 0x000000048d0cc211 */ /* 0x040fe400078208ff */
[----:B---3--:R-:W-:Y:S01]  /*8b70*/  @!P2 IMAD.WIDE R8, R136, 0x2, R4 ;  /* 0x000000028808a825 */ /* 0x008fe200078e0204 */
[-C--:B------:R-:W-:Y:S02]  /*8b80*/  @!P3 LEA.HI.X R11, R140, R5.reuse, R154, 0x1, P0 ;  /* 0x000000058c0bb211 */ /* 0x080fe400000f0c9a */
[----:B------:R-:W-:Y:S02]  /*8b90*/  @!P4 LEA.HI.X R13, R141, R5, R153, 0x1, P1 ;  /* 0x000000058d0dc211 */ /* 0x000fe400008f0c99 */
[----:B------:R4:W-:Y:S04]  /*8ba0*/  @!P2 ST.E.128 desc[UR36][R8.64], RZ ;  /* 0x000000ff0800a985 */ /* 0x0009e8000c101d24 */
[----:B------:R4:W-:Y:S04]  /*8bb0*/  @!P3 ST.E.128 desc[UR36][R10.64], RZ ;  /* 0x000000ff0a00b985 */ /* 0x0009e8000c101d24 */
[----:B------:R4:W-:Y:S02]  /*8bc0*/  @!P4 ST.E.128 desc[UR36][R12.64], RZ ;  /* 0x000000ff0c00c985 */ /* 0x0009e4000c101d24 */
.L_x_201:
[----:B------:R-:W-:Y:S05]  /*8bd0*/  BSYNC B1 ;  /* 0x0000000000017941 */ /* 0x000fea0003800000 */
.L_x_200:
[----:B------:R-:W-:Y:S01]  /*8be0*/  VIADD R0, R0, 0x60 ;  /* 0x0000006000007836 */ /* 0x000fe20000000000 */
[----:B---3--:R3:W0:Y:S04]  /*8bf0*/  SHFL.IDX PT, R5, R3, 0x1, 0x1c1f ;  /* 0x003c1f0003057f89 */ /* 0x00862800000e0000 */
[----:B------:R-:W-:Y:S01]  /*8c00*/  ISETP.GE.AND P0, PT, R0, R21, PT ;  /* 0x000000150000720c */ /* 0x000fe20003f06270 */
[----:B--2---:R3:W2:-:S12]  /*8c10*/  SHFL.IDX PT, R4, R6, 0x1, 0x1c1f ;  /* 0x003c1f0006047f89 */ /* 0x00469800000e0000 */
[----:B---3--:R-:W-:Y:S05]  /*8c20*/  @P0 BRA `(.L_x_196) ;  /* 0x0000000000300947 */ /* 0x008fea0003800000 */
[----:B------:R-:W-:Y:S02]  /*8c30*/  ULDC UR4, c[0x0][0xac8] ;  /* 0x0002b20000047ab9 */ /* 0x000fe40000000800 */
[----:B------:R-:W-:Y:S02]  /*8c40*/  ISETP.GE.AND P3, PT, R140, UR4, PT ;  /* 0x000000048c007c0c */ /* 0x000fe4000bf66270 */
[----:B------:R-:W-:Y:S02]  /*8c50*/  ISETP.GE.AND P4, PT, R141, UR4, PT ;  /* 0x000000048d007c0c */ /* 0x000fe4000bf86270 */
[----:B------:R-:W-:-:S09]  /*8c60*/  ISETP.GE.AND P2, PT, R136, UR4, PT ;  /* 0x0000000488007c0c */ /* 0x000fd2000bf46270 */
[-C--:B--2-4-:R-:W-:Y:S02]  /*8c70*/  @!P3 LEA R8, P0, R140, R4.reuse, 0x1 ;  /* 0x000000048c08b211 */ /* 0x094fe400078008ff */
[C---:B------:R-:W-:Y:S02]  /*8c80*/  @!P4 LEA R10, P1, R141.reuse, R4, 0x1 ;  /* 0x000000048d0ac211 */ /* 0x040fe400078208ff */
[----:B01----:R-:W-:Y:S01]  /*8c90*/  @!P2 IMAD.WIDE R6, R136, 0x2, R4 ;  /* 0x000000028806a825 */ /* 0x003fe200078e0204 */
[-C--:B------:R-:W-:Y:S02]  /*8ca0*/  @!P3 LEA.HI.X R9, R140, R5.reuse, R154, 0x1, P0 ;  /* 0x000000058c09b211 */ /* 0x080fe400000f0c9a */
[----:B------:R-:W-:Y:S02]  /*8cb0*/  @!P4 LEA.HI.X R11, R141, R5, R153, 0x1, P1 ;  /* 0x000000058d0bc211 */ /* 0x000fe400008f0c99 */
[----:B------:R0:W-:Y:S04]  /*8cc0*/  @!P2 ST.E.128 desc[UR36][R6.64], RZ ;  /* 0x000000ff0600a985 */ /* 0x0001e8000c101d24 */
[----:B------:R0:W-:Y:S04]  /*8cd0*/  @!P3 ST.E.128 desc[UR36][R8.64], RZ ;  /* 0x000000ff0800b985 */ /* 0x0001e8000c101d24 */
[----:B------:R0:W-:Y:S02]  /*8ce0*/  @!P4 ST.E.128 desc[UR36][R10.64], RZ ;  /* 0x000000ff0a00c985 */ /* 0x0001e4000c101d24 */
.L_x_196:
[----:B------:R-:W-:Y:S05]  /*8cf0*/  BSYNC B0 ;  /* 0x0000000000007941 */ /* 0x000fea0003800000 */
.L_x_191:
[----:B------:R-:W-:Y:S02]  /*8d00*/  ULDC UR4, c[0x0][0xc3c] ;  /* 0x00030f0000047ab9 */ /* 0x000fe40000000800 */
[----:B0-----:R-:W-:-:S13]  /*8d10*/  ISETP.GE.AND P0, PT, R31, UR4, PT ;  /* 0x000000041f007c0c */ /* 0x001fda000bf06270 */
[----:B------:R-:W-:Y:S05]  /*8d20*/  @!P0 BRA `(.L_x_202) ;  /* 0xffffff8000548947 */ /* 0x000fea000383ffff */
[----:B------:R-:W-:Y:S05]  /*8d30*/  EXIT ;  /* 0x000000000000794d */ /* 0x000fea0003800000 */
.L_x_163:
[----:B------:R-:W-:-:S08]  /*8d40*/  NOP ;  /* 0x0000000000007918 */ /* 0x000fd00000000000 */
[----:B------:R-:W0:-:S00]  /*8d50*/  USETMAXREG.DEALLOC.CTAPOOL 0x20 ;  /* 0x00000020000079c8 */ /* 0x000e0000080e0500 */
[----:B0-----:R-:W-:Y:S02]  /*8d60*/  LOP3.LUT R0, R0, 0x3, RZ, 0xc0, !PT ;  /* 0x0000000300007812 */ /* 0x001fe400078ec0ff */
[----:B------:R-:W-:-:S04]  /*8d70*/  LOP3.LUT R22, R22, 0xffffffbf, RZ, 0xc0, !PT ;  /* 0xffffffbf16167812 */ /* 0x000fc800078ec0ff */
[----:B------:R-:W0:Y:S02]  /*8d80*/  SHFL.IDX PT, R0, R0, RZ, 0x1f ;  /* 0x00001fff00007589 */ /* 0x000e2400000e0000 */
[----:B0-----:R-:W-:Y:S01]  /*8d90*/  ISETP.NE.AND P0, PT, R0, RZ, PT ;  /* 0x000000ff0000720c */ /* 0x001fe20003f05270 */
[----:B------:R-:W-:-:S12]  /*8da0*/  IMAD.MOV.U32 R0, RZ, RZ, RZ ;  /* 0x000000ffff007224 */ /* 0x000fd800078e00ff */
[----:B------:R-:W-:Y:S01]  /*8db0*/  @P0 LOP3.LUT R22, R22, 0x40, RZ, 0xfc, !PT ;  /* 0x0000004016160812 */ /* 0x000fe200078efcff */
[----:B------:R-:W-:Y:S06]  /*8dc0*/  @!P0 BRA `(.L_x_203) ;  /* 0x00000000001c8947 */ /* 0x000fec0003800000 */
[----:B------:R-:W0:Y:S08]  /*8dd0*/  S2UR UR5, SR_CgaCtaId ;  /* 0x00000000000579c3 */ /* 0x000e300000008800 */
[----:B------:R-:W-:Y:S06]  /*8de0*/  BAR.SYNC.DEFER_BLOCKING 0x5, 0x200 ;  /* 0x0148000000007b1d */ /* 0x000fec0000010000 */
[----:B------:R-:W-:-:S02]  /*8df0*/  UMOV UR4, 0x400 ;  /* 0x0000040000047882 */ /* 0x000fc40000000000 */
[----:B0-----:R-:W-:-:S09]  /*8e00*/  ULEA UR4, UR5, UR4, 0x18 ;  /* 0x0000000405047291 */ /* 0x001fd2000f8ec03f */
[----:B------:R-:W1:Y:S01]  /*8e10*/  LDS.128 R16, [UR4+0x2d8d0] ;  /* 0x02d8d004ff107984 */ /* 0x000e620008000c00 */
[----:B------:R-:W-:Y:S06]  /*8e20*/  BAR.ARV 0x4, 0x200 ;  /* 0x0108000000007b1d */ /* 0x000fec0000002000 */
[----:B------:R-:W-:Y:S05]  /*8e30*/  BRA `(.L_x_204) ;  /* 0x0000000800007947 */ /* 0x000fea0003800000 */
.L_x_203:
[----:B------:R-:W0:Y:S01]  /*8e40*/  S2R R2, SR_TID.X ;  /* 0x0000000000027919 */ /* 0x000e220000002100 */
[----:B------:R-:W-:Y:S01]  /*8e50*/  ULDC UR4, c[0x0][0xc3c] ;  /* 0x00030f0000047ab9 */ /* 0x000fe20000000800 */
[----:B------:R-:W1:Y:S01]  /*8e60*/  S2UR UR6, SR_CTAID.X ;  /* 0x00000000000679c3 */ /* 0x000e620000002500 */
[----:B------:R-:W-:Y:S01]  /*8e70*/  ULDC UR5, c[0x0][0xc38] ;  /* 0x00030e0000057ab9 */ /* 0x000fe20000000800 */
[----:B0-----:R-:W-:-:S04]  /*8e80*/  LOP3.LUT R5, R2, 0x1f, RZ, 0xc0, !PT ;  /* 0x0000001f02057812 */ /* 0x001fc800078ec0ff */
[----:B------:R-:W-:-:S04]  /*8e90*/  ISETP.NE.AND P0, PT, R5, 0x1f, PT ;  /* 0x0000001f0500780c */ /* 0x000fc80003f05270 */
[----:B------:R-:W-:-:S13]  /*8ea0*/  ISETP.GE.OR P1, PT, R5, UR4, !P0 ;  /* 0x0000000405007c0c */ /* 0x000fda000c726670 */
[----:B------:R-:W0:Y:S02]  /*8eb0*/  @!P1 LDC.64 R2, c[0x0][0xc80] ;  /* 0x00032000ff029b82 */ /* 0x000e240000000a00 */
[----:B0-----:R-:W-:-:S05]  /*8ec0*/  @!P1 IMAD.WIDE.U32 R2, R5, 0x4, R2 ;  /* 0x0000000405029825 */ /* 0x001fca00078e0002 */
[----:B------:R-:W2:Y:S01]  /*8ed0*/  @!P1 LDG.E R0, desc[UR36][R2.64] ;  /* 0x0000002402009981 */ /* 0x000ea2000c1e1900 */
[C---:B------:R-:W-:Y:S01]  /*8ee0*/  ISETP.NE.AND P1, PT, R5.reuse, RZ, PT ;  /* 0x000000ff0500720c */ /* 0x040fe20003f25270 */
[----:B------:R-:W-:Y:S01]  /*8ef0*/  UMOV UR4, URZ ;  /* 0x0000003f00047c82 */ /* 0x000fe20008000000 */
[C---:B------:R-:W-:Y:S01]  /*8f00*/  ISETP.GE.U32.AND P2, PT, R5.reuse, 0x2, PT ;  /* 0x000000020500780c */ /* 0x040fe20003f46070 */
[----:B------:R-:W-:Y:S01]  /*8f10*/  IMAD.MOV.U32 R16, RZ, RZ, RZ ;  /* 0x000000ffff107224 */ /* 0x000fe200078e00ff */
[C---:B------:R-:W-:Y:S02]  /*8f20*/  ISETP.GE.U32.AND P3, PT, R5.reuse, 0x4, PT ;  /* 0x000000040500780c */ /* 0x040fe40003f66070 */
[C---:B------:R-:W-:Y:S02]  /*8f30*/  ISETP.GE.U32.AND P4, PT, R5.reuse, 0x8, PT ;  /* 0x000000080500780c */ /* 0x040fe40003f86070 */
[----:B------:R-:W-:Y:S01]  /*8f40*/  ISETP.GE.U32.AND P5, PT, R5, 0x10, PT ;  /* 0x000000100500780c */ /* 0x000fe20003fa6070 */
[----:B--2---:R-:W0:Y:S02]  /*8f50*/  SHFL.UP PT, R4, R0, 0x1, RZ ;  /* 0x0420000000047989 */ /* 0x004e2400000e00ff */
[----:B0-----:R-:W-:-:S05]  /*8f60*/  SEL R7, R4, RZ, P1 ;  /* 0x000000ff04077207 */ /* 0x001fca0000800000 */
[----:B------:R-:W-:-:S05]  /*8f70*/  IMAD.IADD R7, R0, 0x1, R7 ;  /* 0x0000000100077824 */ /* 0x000fca00078e0207 */
[----:B------:R-:W0:Y:S02]  /*8f80*/  SHFL.UP PT, R4, R7, 0x2, RZ ;  /* 0x0440000007047989 */ /* 0x000e2400000e00ff */
[----:B0-----:R-:W-:-:S05]  /*8f90*/  SEL R4, R4, RZ, P2 ;  /* 0x000000ff04047207 */ /* 0x001fca0001000000 */
[----:B------:R-:W-:-:S05]  /*8fa0*/  IMAD.IADD R4, R7, 0x1, R4 ;  /* 0x0000000107047824 */ /* 0x000fca00078e0204 */
[----:B------:R-:W0:Y:S02]  /*8fb0*/  SHFL.UP PT, R6, R4, 0x4, RZ ;  /* 0x0480000004067989 */ /* 0x000e2400000e00ff */
[----:B0-----:R-:W-:-:S04]  /*8fc0*/  SEL R3, R6, RZ, P3 ;  /* 0x000000ff06037207 */ /* 0x001fc80001800000 */
[----:B------:R-:W-:-:S05]  /*8fd0*/  IADD3 R3, R4, R3, RZ ;  /* 0x0000000304037210 */ /* 0x000fca0007ffe0ff */
[----:B------:R-:W0:Y:S02]  /*8fe0*/  SHFL.UP PT, R2, R3, 0x8, RZ ;  /* 0x0500000003027989 */ /* 0x000e2400000e00ff */
[----:B0-----:R-:W-:-:S05]  /*8ff0*/  SEL R2, R2, RZ, P4 ;  /* 0x000000ff02027207 */ /* 0x001fca0002000000 */
[----:B------:R-:W-:-:S05]  /*9000*/  IMAD.IADD R2, R3, 0x1, R2 ;  /* 0x0000000103027824 */ /* 0x000fca00078e0202 */
[----:B------:R-:W0:Y:S02]  /*9010*/  SHFL.UP PT, R6, R2, 0x10, RZ ;  /* 0x0600000002067989 */ /* 0x000e2400000e00ff */
[----:B0-----:R-:W-:-:S05]  /*9020*/  SEL R7, R6, RZ, P5 ;  /* 0x000000ff06077207 */ /* 0x001fca0002800000 */
[----:B------:R-:W-:-:S05]  /*9030*/  IMAD.IADD R7, R2, 0x1, R7 ;  /* 0x0000000102077824 */ /* 0x000fca00078e0207 */
[----:B------:R-:W0:Y:S02]  /*9040*/  SHFL.IDX PT, R4, R7, 0x1f, 0x1f ;  /* 0x03e01f0007047f89 */ /* 0x000e2400000e0000 */
[----:B0-----:R-:W-:-:S04]  /*9050*/  IMAD R4, R4, UR5, RZ ;  /* 0x0000000504047c24 */ /* 0x001fc8000f8e02ff */
[----:B------:R-:W-:Y:S01]  /*9060*/  IMAD.MOV.U32 R3, RZ, RZ, R4 ;  /* 0x000000ffff037224 */ /* 0x000fe200078e0004 */
[----:B-1----:R-:W-:-:S13]  /*9070*/  ISETP.GT.AND P6, PT, R4, UR6, PT ;  /* 0x0000000604007c0c */ /* 0x002fda000bfc4270 */
[----:B------:R-:W-:Y:S05]  /*9080*/  @P6 BRA `(.L_x_205) ;  /* 0x0000000000946947 */ /* 0x000fea0003800000 */
[----:B------:R-:W-:Y:S01]  /*9090*/  MOV R4, R3 ;  /* 0x0000000300047202 */ /* 0x000fe20000000f00 */
[----:B------:R-:W-:Y:S01]  /*90a0*/  UMOV UR4, URZ ;  /* 0x0000003f00047c82 */ /* 0x000fe20008000000 */
[----:B------:R-:W-:-:S05]  /*90b0*/  ULDC UR5, c[0x0][0xc38] ;  /* 0x00030e0000057ab9 */ /* 0x000fca0000000800 */
.L_x_209:
[----:B------:R-:W0:Y:S01]  /*90c0*/  LDC R2, c[0x0][0xc3c] ;  /* 0x00030f00ff027b82 */ /* 0x000e220000000800 */
[----:B------:R-:W-:-:S06]  /*90d0*/  UIADD3 UR4, UR4, 0x1f, URZ ;  /* 0x0000001f04047890 */ /* 0x000fcc000fffe03f */
[----:B0-----:R-:W-:-:S13]  /*90e0*/  ISETP.LE.AND P6, PT, R2, UR4, PT ;  /* 0x0000000402007c0c */ /* 0x001fda000bfc3270 */
[----:B------:R-:W-:Y:S05]  /*90f0*/  @P6 BRA `(.L_x_206) ;  /* 0x0000000400246947 */ /* 0x000fea0003800000 */
[----:B------:R-:W-:Y:S01]  /*9100*/  VIADD R7, R5, UR4 ;  /* 0x0000000405077c36 */ /* 0x000fe20008000000 */
[----:B------:R-:W-:Y:S01]  /*9110*/  BSSY B0, `(.L_x_207) ;  /* 0x0000007000007945 */ /* 0x000fe20003800000 */
[----:B------:R-:W-:-:S03]  /*9120*/  IMAD.MOV.U32 R0, RZ, RZ, RZ ;  /* 0x000000ffff007224 */ /* 0x000fc600078e00ff */
[----:B------:R-:W-:-:S13]  /*9130*/  ISETP.GE.OR P6, PT, R7, R2, !P0 ;  /* 0x000000020700720c */ /* 0x000fda00047c6670 */
[----:B------:R-:W-:Y:S05]  /*9140*/  @P6 BRA `(.L_x_208) ;  /* 0x00000000000c6947 */ /* 0x000fea0003800000 */
[----:B------:R-:W0:Y:S02]  /*9150*/  LDC.64 R2, c[0x0][0xc80] ;  /* 0x00032000ff027b82 */ /* 0x000e240000000a00 */
[----:B0-----:R-:W-:-:S05]  /*9160*/  IMAD.WIDE R2, R7, 0x4, R2 ;  /* 0x0000000407027825 */ /* 0x001fca00078e0202 */
[----:B------:R0:W5:Y:S02]  /*9170*/  LDG.E R0, desc[UR36][R2.64] ;  /* 0x0000002402007981 */ /* 0x000164000c1e1900 */
.L_x_208:
[----:B------:R-:W-:Y:S05]  /*9180*/  BSYNC B0 ;  /* 0x0000000000007941 */ /* 0x000fea0003800000 */
.L_x_207:
[----:B0----5:R-:W0:Y:S02]  /*9190*/  SHFL.UP PT, R2, R0, 0x1, RZ ;  /* 0x0420000000027989 */ /* 0x021e2400000e00ff */
        /* <DEDUP_REMOVED lines=16> */
[----:B------:R-:W-:-:S05]  /*92a0*/  IMAD.IADD R4, R3, 0x1, R4 ;  /* 0x0000000103047824 */ /* 0x000fca00078e0204 */
[----:B------:R-:W-:-:S13]  /*92b0*/  ISETP.GT.AND P6, PT, R4, UR6, PT ;  /* 0x0000000604007c0c */ /* 0x000fda000bfc4270 */
[----:B------:R-:W-:Y:S05]  /*92c0*/  @!P6 BRA `(.L_x_209) ;  /* 0xfffffffc007ce947 */ /* 0x000fea000383ffff */
[----:B------:R-:W-:-:S07]  /*92d0*/  IMAD.MOV.U32 R7, RZ, RZ, R9 ;  /* 0x000000ffff077224 */ /* 0x000fce00078e0009 */
.L_x_205:
[----:B------:R-:W-:-:S05]  /*92e0*/  IADD3 R9, -R3, R4, RZ ;  /* 0x0000000403097210 */ /* 0x000fca0007ffe1ff */
[----:B------:R-:W-:-:S05]  /*92f0*/  IMAD R2, R7, UR5, R9 ;  /* 0x0000000507027c24 */ /* 0x000fca000f8e0209 */
[----:B------:R-:W-:-:S13]  /*9300*/  ISETP.GT.AND P0, PT, R2, UR6, PT ;  /* 0x0000000602007c0c */ /* 0x000fda000bf04270 */
[----:B------:R-:W-:-:S04]  /*9310*/  VOTE.ANY R6, PT, !P0 ;  /* 0x0000000000067806 */ /* 0x000fc800040e0100 */
[----:B------:R-:W0:Y:S01]  /*9320*/  POPC R19, R6 ;  /* 0x0000000600137309 */ /* 0x000e220000000000 */
[----:B------:R-:W-:Y:S01]  /*9330*/  ISETP.NE.AND P0, PT, R6, RZ, PT ;  /* 0x000000ff0600720c */ /* 0x000fe20003f05270 */
[----:B0-----:R-:W0:Y:S02]  /*9340*/  SHFL.IDX PT, R0, R0, R19, 0x1f ;  /* 0x00001f1300007589 */ /* 0x001e2400000e0000 */
[----:B0-----:R-:W-:-:S04]  /*9350*/  IABS R4, R0 ;  /* 0x0000000000047213 */ /* 0x001fc80000000000 */
[----:B------:R-:W0:Y:S08]  /*9360*/  I2F.RP R8, R4 ;  /* 0x0000000400087306 */ /* 0x000e300000209400 */
[----:B0-----:R-:W0:Y:S02]  /*9370*/  MUFU.RCP R8, R8 ;  /* 0x0000000800087308 */ /* 0x001e240000001000 */
[----:B0-----:R-:W-:-:S06]  /*9380*/  VIADD R2, R8, 0xffffffe ;  /* 0x0ffffffe08027836 */ /* 0x001fcc0000000000 */
[----:B------:R0:W1:Y:S01]  /*9390*/  F2I.FTZ.U32.TRUNC.NTZ R3, R2 ;  /* 0x0000000200037305 */ /* 0x000062000021f000 */
[----:B------:R-:W-:Y:S05]  /*93a0*/  @!P0 BRA `(.L_x_210) ;  /* 0x0000000000088947 */ /* 0x000fea0003800000 */
[----:B------:R-:W-:-:S06]  /*93b0*/  VIADD R16, R19, 0xffffffff ;  /* 0xffffffff13107836 */ /* 0x000fcc0000000000 */
[----:B------:R2:W3:Y:S02]  /*93c0*/  SHFL.IDX PT, R16, R7, R16, 0x1f ;  /* 0x00001f1007107589 */ /* 0x0004e400000e0000 */
.L_x_210:
[----:B---3--:R-:W-:Y:S01]  /*93d0*/  IMAD R16, R16, UR5, R9 ;  /* 0x0000000510107c24 */ /* 0x008fe2000f8e0209 */
[----:B0-----:R-:W-:Y:S01]  /*93e0*/  IABS R2, R0 ;  /* 0x0000000000027213 */ /* 0x001fe20000000000 */
[----:B-12---:R-:W-:Y:S02]  /*93f0*/  IMAD.MOV R7, RZ, RZ, -R3 ;  /* 0x000000ffff077224 */ /* 0x006fe400078e0a03 */
[----:B------:R-:W-:Y:S01]  /*9400*/  VIADD R19, R19, UR4 ;  /* 0x0000000413137c36 */ /* 0x000fe20008000000 */
[----:B------:R-:W-:Y:S01]  /*9410*/  IADD3 R9, -R16, UR6, RZ ;  /* 0x0000000610097c10 */ /* 0x000fe2000fffe1ff */
[----:B------:R-:W-:Y:S01]  /*9420*/  IMAD.MOV R8, RZ, RZ, -R2 ;  /* 0x000000ffff087224 */ /* 0x000fe200078e0a02 */
[----:B------:R-:W-:Y:S01]  /*9430*/  MOV R2, RZ ;  /* 0x000000ff00027202 */ /* 0x000fe20000000f00 */
[----:B------:R-:W-:Y:S01]  /*9440*/  IMAD R7, R7, R4, RZ ;  /* 0x0000000407077224 */ /* 0x000fe200078e02ff */
[----:B------:R-:W-:-:S03]  /*9450*/  IABS R6, R9 ;  /* 0x0000000900067213 */ /* 0x000fc60000000000 */
[----:B------:R-:W-:-:S04]  /*9460*/  IMAD.HI.U32 R2, R3, R7, R2 ;  /* 0x0000000703027227 */ /* 0x000fc800078e0002 */
[----:B------:R-:W-:Y:S02]  /*9470*/  IMAD.MOV.U32 R3, RZ, RZ, R6 ;  /* 0x000000ffff037224 */ /* 0x000fe400078e0006 */
[----:B------:R-:W-:Y:S02]  /*9480*/  IMAD.MOV.U32 R6, RZ, RZ, R8 ;  /* 0x000000ffff067224 */ /* 0x000fe400078e0008 */
[----:B------:R-:W-:-:S04]  /*9490*/  IMAD.HI.U32 R2, R2, R3, RZ ;  /* 0x0000000302027227 */ /* 0x000fc800078e00ff */
[----:B------:R-:W-:-:S05]  /*94a0*/  IMAD R3, R2, R6, R3 ;  /* 0x0000000602037224 */ /* 0x000fca00078e0203 */
[----:B------:R-:W-:-:S13]  /*94b0*/  ISETP.GT.U32.AND P1, PT, R4, R3, PT ;  /* 0x000000030400720c */ /* 0x000fda0003f24070 */
[----:B------:R-:W-:Y:S02]  /*94c0*/  @!P1 IMAD.IADD R3, R3, 0x1, -R4 ;  /* 0x0000000103039824 */ /* 0x000fe400078e0a04 */
[----:B------:R-:W-:Y:S01]  /*94d0*/  @!P1 VIADD R2, R2, 0x1 ;  /* 0x0000000102029836 */ /* 0x000fe20000000000 */
[----:B------:R-:W-:Y:S02]  /*94e0*/  ISETP.NE.AND P1, PT, R0, RZ, PT ;  /* 0x000000ff0000720c */ /* 0x000fe40003f25270 */
[----:B------:R-:W-:Y:S02]  /*94f0*/  ISETP.GE.U32.AND P0, PT, R3, R4, PT ;  /* 0x000000040300720c */ /* 0x000fe40003f06070 */
[----:B------:R-:W-:-:S04]  /*9500*/  LOP3.LUT R3, R9, R0, RZ, 0x3c, !PT ;  /* 0x0000000009037212 */ /* 0x000fc800078e3cff */
[----:B------:R-:W-:-:S07]  /*9510*/  ISETP.GE.AND P2, PT, R3, RZ, PT ;  /* 0x000000ff0300720c */ /* 0x000fce0003f46270 */
[----:B------:R-:W-:-:S06]  /*9520*/  @P0 IADD3 R2, R2, 0x1, RZ ;  /* 0x0000000102020810 */ /* 0x000fcc0007ffe0ff */
[----:B------:R-:W-:Y:S01]  /*9530*/  @!P2 IMAD.MOV R2, RZ, RZ, -R2 ;  /* 0x000000ffff02a224 */ /* 0x000fe200078e0a02 */
[----:B------:R-:W-:-:S05]  /*9540*/  @!P1 LOP3.LUT R2, RZ, R0, RZ, 0x33, !PT ;  /* 0x00000000ff029212 */ /* 0x000fca00078e33ff */
[--C-:B------:R-:W-:Y:S02]  /*9550*/  IMAD.MOV R17, RZ, RZ, -R2.reuse ;  /* 0x000000ffff117224 */ /* 0x100fe400078e0a02 */
[----:B------:R-:W-:Y:S02]  /*9560*/  IMAD.MOV.U32 R18, RZ, RZ, R2 ;  /* 0x000000ffff127224 */ /* 0x000fe400078e0002 */
[----:B------:R-:W-:Y:S01]  /*9570*/  IMAD R17, R0, R17, R9 ;  /* 0x0000001100117224 */ /* 0x000fe200078e0209 */
[----:B------:R-:W-:Y:S06]  /*9580*/  BRA `(.L_x_211) ;  /* 0x0000000000147947 */ /* 0x000fec0003800000 */
.L_x_206:
[----:B------:R-:W-:Y:S01]  /*9590*/  ULDC UR4, c[0x0][0xc3c] ;  /* 0x00030f0000047ab9 */ /* 0x000fe20000000800 */
[----:B------:R-:W-:Y:S01]  /*95a0*/  MOV R17, RZ ;  /* 0x000000ff00117202 */ /* 0x000fe20000000f00 */
[----:B------:R-:W-:Y:S02]  /*95b0*/  IMAD.U32 R16, RZ, RZ, UR6 ;  /* 0x00000006ff107e24 */ /* 0x000fe4000f8e00ff */
[----:B------:R-:W-:Y:S02]  /*95c0*/  IMAD.MOV.U32 R18, RZ, RZ, RZ ;  /* 0x000000ffff127224 */ /* 0x000fe400078e00ff */
[----:B------:R-:W-:-:S07]  /*95d0*/  IMAD.U32 R19, RZ, RZ, UR4 ;  /* 0x00000004ff137e24 */ /* 0x000fce000f8e00ff */
.L_x_211:
[----:B------:R-:W-:-:S13]  /*95e0*/  ISETP.NE.AND P0, PT, R5, RZ, PT ;  /* 0x000000ff0500720c */ /* 0x000fda0003f05270 */
[----:B------:R-:W0:Y:S01]  /*95f0*/  @!P0 S2R R3, SR_CgaCtaId ;  /* 0x0000000000038919 */ /* 0x000e220000008800 */
[----:B------:R-:W-:-:S04]  /*9600*/  @!P0 MOV R0, 0x400 ;  /* 0x0000040000008802 */ /* 0x000fc80000000f00 */
[----:B0-----:R-:W-:-:S05]  /*9610*/  @!P0 LEA R0, R3, R0, 0x18 ;  /* 0x0000000003008211 */ /* 0x001fca00078ec0ff */
[----:B------:R0:W-:Y:S01]  /*9620*/  @!P0 STS.128 [R0+0x2d8d0], R16 ;  /* 0x02d8d01000008388 */ /* 0x0001e20000000c00 */
[----:B------:R-:W-:Y:S06]  /*9630*/  BAR.ARV 0x5, 0x200 ;  /* 0x0148000000007b1d */ /* 0x000fec0000002000 */
.L_x_204:
[----:B------:R2:W-:Y:S01]  /*9640*/  STL [R1+0x30], RZ ;  /* 0x000030ff01007387 */ /* 0x0005e20000100800 */
[----:B------:R-:W-:Y:S01]  /*9650*/  ULDC UR4, c[0x0][0xc3c] ;  /* 0x00030f0000047ab9 */ /* 0x000fe20000000800 */
[----:B------:R-:W-:Y:S01]  /*9660*/  IMAD.MOV.U32 R29, RZ, RZ, 0x1 ;  /* 0x00000001ff1d7424 */ /* 0x000fe200078e00ff */
[----:B-1----:R-:W-:Y:S02]  /*9670*/  ISETP.GE.AND P0, PT, R19, UR4, PT ;  /* 0x0000000413007c0c */ /* 0x002fe4000bf06270 */
[----:B------:R-:W-:-:S11]  /*9680*/  MOV R26, RZ ;  /* 0x000000ff001a7202 */ /* 0x000fd60000000f00 */
[----:B--2---:R-:W-:Y:S05]  /*9690*/  @P0 BRA `(.L_x_212) ;  /* 0x00000044007c0947 */ /* 0x004fea0003800000 */
[----:B------:R-:W2:Y:S01]  /*96a0*/  LDL R6, [R1+0x1c] ;  /* 0x00001c0001067983 */ /* 0x000ea20000100800 */
[----:B------:R-:W0:Y:S01]  /*96b0*/  S2R R3, SR_TID.X ;  /* 0x0000000000037919 */ /* 0x000e220000002100 */
[----:B------:R-:W1:Y:S01]  /*96c0*/  S2UR UR5, SR_CgaCtaId ;  /* 0x00000000000579c3 */ /* 0x000e620000008800 */
[----:B------:R-:W-:Y:S01]  /*96d0*/  UMOV UR4, 0x400 ;  /* 0x0000040000047882 */ /* 0x000fe20000000000 */
[C---:B0-----:R-:W-:Y:S01]  /*96e0*/  IMAD.SHL.U32 R0, R3.reuse, 0x8, RZ ;  /* 0x0000000803007824 */ /* 0x041fe200078e00ff */
[C---:B------:R-:W-:Y:S01]  /*96f0*/  LOP3.LUT R5, R3.reuse, 0x7f, RZ, 0xc0, !PT ;  /* 0x0000007f03057812 */ /* 0x040fe200078ec0ff */
[----:B------:R-:W-:-:S03]  /*9700*/  IMAD.SHL.U32 R4, R3, 0x20, RZ ;  /* 0x0000002003047824 */ /* 0x000fc600078e00ff */
[----:B------:R-:W-:Y:S01]  /*9710*/  LOP3.LUT R2, R0, 0xd8, RZ, 0xc0, !PT ;  /* 0x000000d800027812 */ /* 0x000fe200078ec0ff */
[----:B-1----:R-:W-:-:S03]  /*9720*/  ULEA UR4, UR5, UR4, 0x18 ;  /* 0x0000000405047291 */ /* 0x002fc6000f8ec03f */
[----:B------:R-:W-:Y:S02]  /*9730*/  LOP3.LUT R3, R2, 0x18, R3, 0x78, !PT ;  /* 0x0000001802037812 */ /* 0x000fe400078e7803 */
[----:B------:R-:W-:Y:S02]  /*9740*/  SHF.R.U32.HI R5, RZ, 0x2, R5 ;  /* 0x00000002ff057819 */ /* 0x000fe40000011605 */
[----:B------:R-:W-:Y:S01]  /*9750*/  MOV R23, UR4 ;  /* 0x0000000400177c02 */ /* 0x000fe20008000f00 */
[----:B------:R-:W-:Y:S01]  /*9760*/  BSSY B8, `(.L_x_212) ;  /* 0x0000452000087945 */ /* 0x000fe20003800000 */
[----:B------:R-:W-:Y:S02]  /*9770*/  IMAD.MOV.U32 R29, RZ, RZ, 0x1 ;  /* 0x00000001ff1d7424 */ /* 0x000fe400078e00ff */
[----:B------:R-:W-:Y:S01]  /*9780*/  IMAD.MOV.U32 R26, RZ, RZ, RZ ;  /* 0x000000ffff1a7224 */ /* 0x000fe200078e00ff */
[----:B------:R-:W-:Y:S01]  /*9790*/  ULDC UR38, c[0x0][0xc] ;  /* 0x0000030000267ab9 */ /* 0x000fe20000000800 */
[----:B--2---:R-:W-:-:S02]  /*97a0*/  LOP3.LUT R2, R6, 0x2, RZ, 0xfc, !PT ;  /* 0x0000000206027812 */ /* 0x004fc400078efcff */
[----:B------:R-:W-:-:S03]  /*97b0*/  LOP3.LUT R6, R4, 0x60, RZ, 0xc0, !PT ;  /* 0x0000006004067812 */ /* 0x000fc600078ec0ff */
[----:B------:R0:W-:Y:S01]  /*97c0*/  STL [R1+0x38], R2 ;  /* 0x0000380201007387 */ /* 0x0001e20000100800 */
[----:B------:R-:W-:Y:S02]  /*97d0*/  LOP3.LUT R4, R0, 0x18, RZ, 0xc0, !PT ;  /* 0x0000001800047812 */ /* 0x000fe400078ec0ff */
[----:B0-----:R-:W-:Y:S02]  /*97e0*/  LOP3.LUT R2, R3, 0x320, R0, 0xf8, !PT ;  /* 0x0000032003027812 */ /* 0x001fe400078ef800 */
[----:B------:R-:W-:-:S03]  /*97f0*/  LOP3.LUT R0, R5, R6, RZ, 0xfc, !PT ;  /* 0x0000000605007212 */ /* 0x000fc600078efcff */
[----:B------:R-:W-:Y:S01]  /*9800*/  IMAD R0, R2, 0x2, R23 ;  /* 0x0000000202007824 */ /* 0x000fe200078e0217 */
[----:B------:R0:W-:Y:S04]  /*9810*/  STL [R1+0x30], RZ ;  /* 0x000030ff01007387 */ /* 0x0001e80000100800 */
[----:B------:R0:W-:Y:S01]  /*9820*/  STL [R1+0x18], R0 ;  /* 0x0000180001007387 */ /* 0x0001e20000100800 */
[C---:B------:R-:W-:Y:S02]  /*9830*/  LOP3.LUT R5, R4.reuse, 0x20, RZ, 0xfc, !PT ;  /* 0x0000002004057812 */ /* 0x040fe400078efcff */
[----:B------:R-:W-:-:S07]  /*9840*/  LOP3.LUT R3, R4, 0x40, RZ, 0xfc, !PT ;  /* 0x0000004004037812 */ /* 0x000fce00078efcff */
.L_x_273:
[----:B-1----:R-:W1:Y:S02]  /*9850*/  LDC.64 R2, c[0x0][0xc88] ;  /* 0x00032200ff027b82 */ /* 0x002e640000000a00 */
[----:B-1----:R-:W-:-:S05]  /*9860*/  IMAD.WIDE R2, R19, 0x4, R2 ;  /* 0x0000000413027825 */ /* 0x002fca00078e0202 */
[----:B0-----:R-:W0:Y:S01]  /*9870*/  LDG.E R28, desc[UR36][R2.64] ;  /* 0x00000024021c7981 */ /* 0x001e22000c1e1900 */
[----:B------:R-:W-:Y:S05]  /*9880*/  YIELD ;  /* 0x0000000000007946 */ /* 0x000fea0003800000 */
[----:B------:R-:W-:Y:S01]  /*9890*/  ULDC.64 UR4, c[0x0][0xa28] ;  /* 0x00028a0000047ab9 */ /* 0x000fe20000000a00 */
[----:B------:R-:W-:Y:S01]  /*98a0*/  IMAD.MOV.U32 R6, RZ, RZ, RZ ;  /* 0x000000ffff067224 */ /* 0x000fe200078e00ff */
[----:B------:R-:W-:Y:S01]  /*98b0*/  ISETP.NE.U32.AND P0, PT, RZ, UR4, PT ;  /* 0x00000004ff007c0c */ /* 0x000fe2000bf05070 */
[----:B------:R-:W-:-:S03]  /*98c0*/  ULDC.64 UR6, c[0x0][0xa18] ;  /* 0x0002860000067ab9 */ /* 0x000fc60000000a00 */
[----:B------:R-:W-:Y:S02]  /*98d0*/  ISETP.NE.AND.EX P0, PT, RZ, UR5, PT, P0 ;  /* 0x00000005ff007c0c */ /* 0x000fe4000bf05300 */
[----:B0-----:R-:W-:-:S11]  /*98e0*/  SHF.R.S32.HI R0, RZ, 0x1f, R28 ;  /* 0x0000001fff007819 */ /* 0x001fd6000001141c */
[C---:B------:R-:W-:Y:S01]  /*98f0*/  @P0 LEA R2, P1, R28.reuse, UR4, 0x2 ;  /* 0x000000041c020c11 */ /* 0x040fe2000f8210ff */
[C---:B------:R-:W-:Y:S01]  /*9900*/  IMAD.SHL.U32 R24, R28.reuse, 0x4, RZ ;  /* 0x000000041c187824 */ /* 0x040fe200078e00ff */
[C-C-:B------:R-:W-:Y:S01]  /*9910*/  SHF.L.U64.HI R25, R28.reuse, 0x2, R0.reuse ;  /* 0x000000021c197819 */ /* 0x140fe20000010200 */
[----:B------:R0:W-:Y:S01]  /*9920*/  STL [R1+0x20], R0 ;  /* 0x0000200001007387 */ /* 0x0001e20000100800 */
[----:B------:R-:W-:Y:S01]  /*9930*/  @P0 LEA.HI.X R3, R28, UR5, R0, 0x2, P1 ;  /* 0x000000051c030c11 */ /* 0x000fe200088f1400 */
[----:B------:R-:W-:-:S04]  /*9940*/  ULDC.64 UR4, c[0x0][0xa00] ;  /* 0x0002800000047ab9 */ /* 0x000fc80000000a00 */
[----:B------:R1:W2:Y:S01]  /*9950*/  @P0 LDG.E R6, desc[UR36][R2.64] ;  /* 0x0000002402060981 */ /* 0x0002a2000c1e1900 */
[----:B------:R-:W-:Y:S02]  /*9960*/  ISETP.NE.U32.AND P0, PT, RZ, UR4, PT ;  /* 0x00000004ff007c0c */ /* 0x000fe4000bf05070 */
[----:B------:R-:W-:Y:S01]  /*9970*/  LOP3.LUT R22, R22, 0xffffffdf, RZ, 0xc0, !PT ;  /* 0xffffffdf16167812 */ /* 0x000fe200078ec0ff */
[----:B0-----:R-:W-:Y:S01]  /*9980*/  IMAD.MOV.U32 R0, RZ, RZ, RZ ;  /* 0x000000ffff007224 */ /* 0x001fe200078e00ff */
[----:B------:R-:W-:Y:S02]  /*9990*/  ISETP.NE.AND.EX P2, PT, RZ, UR5, PT, P0 ;  /* 0x00000005ff007c0c */ /* 0x000fe4000bf45300 */
[----:B------:R-:W-:Y:S02]  /*99a0*/  ISETP.NE.U32.AND P0, PT, RZ, UR6, PT ;  /* 0x00000006ff007c0c */ /* 0x000fe4000bf05070 */
[----:B-1----:R-:W-:Y:S02]  /*99b0*/  IADD3 R2, P1, R24, UR4, RZ ;  /* 0x0000000418027c10 */ /* 0x002fe4000ff3e0ff */
[----:B------:R-:W-:-:S02]  /*99c0*/  ISETP.NE.AND.EX P0, PT, RZ, UR7, PT, P0 ;  /* 0x00000007ff007c0c */ /* 0x000fc4000bf05300 */
[----:B------:R-:W-:Y:S01]  /*99d0*/  IADD3.X R3, R25, UR5, RZ, P1, !PT ;  /* 0x0000000519037c10 */ /* 0x000fe20008ffe4ff */
[----:B------:R-:W-:-:S04]  /*99e0*/  ULDC.64 UR4, c[0x0][0x418] ;  /* 0x0001060000047ab9 */ /* 0x000fc80000000a00 */
[----:B------:R-:W-:Y:S01]  /*99f0*/  @P2 LOP3.LUT R22, R22, 0x20, RZ, 0xfc, !PT ;  /* 0x0000002016162812 */ /* 0x000fe200078efcff */
[----:B------:R-:W3:Y:S05]  /*9a00*/  @P2 LDG.E R0, desc[UR36][R2.64] ;  /* 0x0000002402002981 */ /* 0x000eea000c1e1900 */
[----:B------:R-:W-:-:S04]  /*9a10*/  @P0 IADD3 R4, P1, R24, UR6, RZ ;  /* 0x0000000618040c10 */ /* 0x000fc8000ff3e0ff */
[----:B------:R-:W-:-:S05]  /*9a20*/  @P0 IADD3.X R5, R25, UR7, RZ, P1, !PT ;  /* 0x0000000719050c10 */ /* 0x000fca0008ffe4ff */
[----:B------:R-:W4:Y:S01]  /*9a30*/  @P0 LDG.E R4, desc[UR36][R4.64] ;  /* 0x0000002404040981 */ /* 0x000f22000c1e1900 */
[----:B------:R-:W-:-:S03]  /*9a40*/  UISETP.NE.U32.AND UP0, UPT, UR4, URZ, UPT ;  /* 0x0000003f0400728c */ /* 0x000fc6000bf05070 */
[----:B------:R-:W-:Y:S01]  /*9a50*/  ULDC UR4, c[0x0][0x424] ;  /* 0x0001090000047ab9 */ /* 0x000fe20000000800 */
[----:B------:R-:W-:-:S03]  /*9a60*/  UISETP.NE.AND.EX UP0, UPT, UR5, URZ, UPT, UP0 ;  /* 0x0000003f0500728c */ /* 0x000fc6000bf05300 */
[----:B------:R-:W-:Y:S01]  /*9a70*/  ULDC UR5, c[0x0][0x2f0] ;  /* 0x0000bc0000057ab9 */ /* 0x000fe20000000800 */
[----:B------:R-:W-:-:S04]  /*9a80*/  USEL UR4, UR4, 0x1, UP0 ;  /* 0x0000000104047887 */ /* 0x000fc80008000000 */
[----:B------:R-:W-:Y:S01]  /*9a90*/  UIMAD UR4, UR4, UR5, URZ ;  /* 0x00000005040472a4 */ /* 0x000fe2000f8e023f */
[----:B---3--:R0:W-:Y:S04]  /*9aa0*/  STL [R1], R0 ;  /* 0x0000000001007387 */ /* 0x0081e80000100800 */
[----:B--2---:R1:W-:Y:S01]  /*9ab0*/  STL [R1+0x10], R6 ;  /* 0x0000100601007387 */ /* 0x0043e20000100800 */
[----:B0-----:R-:W-:-:S03]  /*9ac0*/  MOV R0, UR4 ;  /* 0x0000000400007c02 */ /* 0x001fc60008000f00 */
[----:B----4-:R1:W-:Y:S01]  /*9ad0*/  @P0 STL [R1+0x28], R4 ;  /* 0x0000280401000387 */ /* 0x0103e20000100800 */
[----:B------:R-:W-:Y:S05]  /*9ae0*/  @P0 BRA `(.L_x_213) ;  /* 0x0000000000200947 */ /* 0x000fea0003800000 */
[----:B------:R-:W-:Y:S02]  /*9af0*/  ULDC UR4, c[0x0][0x288] ;  /* 0x0000a20000047ab9 */ /* 0x000fe40000000800 */
[----:B-1----:R-:W-:-:S05]  /*9b00*/  IMAD.U32 R4, RZ, RZ, UR4 ;  /* 0x00000004ff047e24 */ /* 0x002fca000f8e00ff */
[----:B------:R0:W-:Y:S01]  /*9b10*/  STL [R1+0x28], R4 ;  /* 0x0000280401007387 */ /* 0x0001e20000100800 */
[----:B------:R-:W-:Y:S05]  /*9b20*/  @!P2 BRA `(.L_x_213) ;  /* 0x000000000010a947 */ /* 0x000fea0003800000 */
[----:B0-----:R-:W2:Y:S04]  /*9b30*/  LDG.E R4, desc[UR36][R2.64] ;  /* 0x0000002402047981 */ /* 0x001ea8000c1e1900 */
[----:B------:R-:W2:Y:S02]  /*9b40*/  LDG.E R2, desc[UR36][R2.64+0x4] ;  /* 0x0000042402027981 */ /* 0x000ea4000c1e1900 */
[----:B--2---:R-:W-:-:S05]  /*9b50*/  IMAD.IADD R2, R2, 0x1, -R4 ;  /* 0x0000000102027824 */ /* 0x004fca00078e0a04 */
[----:B------:R2:W-:Y:S02]  /*9b60*/  STL [R1+0x28], R2 ;  /* 0x0000280201007387 */ /* 0x0005e40000100800 */
.L_x_213:
[----:B01----:R-:W-:Y:S01]  /*9b70*/  IMAD.MOV.U32 R4, RZ, RZ, R28 ;  /* 0x000000ffff047224 */ /* 0x003fe200078e001c */
[----:B------:R-:W-:Y:S02]  /*9b80*/  ULDC.64 UR4, c[0x0][0xa20] ;  /* 0x0002880000047ab9 */ /* 0x000fe40000000a00 */
[----:B------:R-:W-:Y:S02]  /*9b90*/  ISETP.NE.U32.AND P0, PT, RZ, UR4, PT ;  /* 0x00000004ff007c0c */ /* 0x000fe4000bf05070 */
[----:B------:R0:W-:Y:S02]  /*9ba0*/  STL [R1+0x8], R4 ;  /* 0x0000080401007387 */ /* 0x0001e40000100800 */
[----:B------:R-:W-:-:S13]  /*9bb0*/  ISETP.NE.AND.EX P0, PT, RZ, UR5, PT, P0 ;  /* 0x00000005ff007c0c */ /* 0x000fda000bf05300 */
[----:B0-----:R-:W-:Y:S05]  /*9bc0*/  @!P0 BRA `(.L_x_214) ;  /* 0x0000000000108947 */ /* 0x001fea0003800000 */
[----:B--2---:R-:W-:-:S04]  /*9bd0*/  IADD3 R2, P0, R24, UR4, RZ ;  /* 0x0000000418027c10 */ /* 0x004fc8000ff1e0ff */
[----:B------:R-:W-:-:S05]  /*9be0*/  IADD3.X R3, R25, UR5, RZ, P0, !PT ;  /* 0x0000000519037c10 */ /* 0x000fca00087fe4ff */
[----:B------:R0:W5:Y:S01]  /*9bf0*/  LDG.E R0, desc[UR36][R2.64] ;  /* 0x0000002402007981 */ /* 0x000162000c1e1900 */
[----:B------:R-:W-:Y:S05]  /*9c00*/  BRA `(.L_x_215) ;  /* 0x0000000000247947 */ /* 0x000fea0003800000 */
.L_x_214:
[----:B------:R-:W-:Y:S02]  /*9c10*/  ULDC.64 UR4, c[0x0][0xa08] ;  /* 0x0002820000047ab9 */ /* 0x000fe40000000a00 */
[----:B------:R-:W-:-:S04]  /*9c20*/  ISETP.NE.U32.AND P0, PT, RZ, UR4, PT ;  /* 0x00000004ff007c0c */ /* 0x000fc8000bf05070 */
[----:B------:R-:W-:-:S13]  /*9c30*/  ISETP.NE.AND.EX P0, PT, RZ, UR5, PT, P0 ;  /* 0x00000005ff007c0c */ /* 0x000fda000bf05300 */
[----:B------:R-:W-:Y:S05]  /*9c40*/  @!P0 BRA `(.L_x_215) ;  /* 0x0000000000148947 */ /* 0x000fea0003800000 */
[----:B--2---:R-:W0:Y:S02]  /*9c50*/  LDC.64 R2, c[0x0][0xa08] ;  /* 0x00028200ff027b82 */ /* 0x004e240000000a00 */
[----:B0-----:R-:W-:-:S05]  /*9c60*/  IMAD.WIDE R2, R4, 0x4, R2 ;  /* 0x0000000404027825 */ /* 0x001fca00078e0202 */
[----:B------:R-:W2:Y:S04]  /*9c70*/  LDG.E R0, desc[UR36][R2.64] ;  /* 0x0000002402007981 */ /* 0x000ea8000c1e1900 */
[----:B------:R-:W2:Y:S02]  /*9c80*/  LDG.E R2, desc[UR36][R2.64+0x4] ;  /* 0x0000042402027981 */ /* 0x000ea4000c1e1900 */
[----:B--2---:R-:W-:-:S07]  /*9c90*/  IMAD.IADD R0, R2, 0x1, -R0 ;  /* 0x0000000102007824 */ /* 0x004fce00078e0a00 */
.L_x_215:
[----:B0-2--5:R-:W-:Y:S01]  /*9ca0*/  IADD3 R2, -R6, R0, RZ ;  /* 0x0000000006027210 */ /* 0x025fe20007ffe1ff */
[----:B------:R-:W-:Y:S03]  /*9cb0*/  BSSY B7, `(.L_x_216) ;  /* 0x000035e000077945 */ /* 0x000fe60003800000 */
[C---:B------:R-:W-:Y:S01]  /*9cc0*/  ISETP.GT.AND P0, PT, R2.reuse, RZ, PT ;  /* 0x000000ff0200720c */ /* 0x040fe20003f04270 */
[----:B------:R-:W-:Y:S01]  /*9cd0*/  VIADD R0, R2, 0x7f ;  /* 0x0000007f02007836 */ /* 0x000fe20000000000 */
[----:B------:R0:W-:Y:S04]  /*9ce0*/  STL [R1+0xc], R2 ;  /* 0x00000c0201007387 */ /* 0x0001e80000100800 */
[----:B0-----:R-:W-:-:S04]  /*9cf0*/  SHF.R.S32.HI R2, RZ, 0x1f, R0 ;  /* 0x0000001fff027819 */ /* 0x001fc80000011400 */
[----:B------:R-:W-:-:S05]  /*9d00*/  LEA.HI R0, R2, R0, RZ, 0x7 ;  /* 0x0000000002007211 */ /* 0x000fca00078f38ff */
[----:B------:R0:W-:Y:S01]  /*9d10*/  STL [R1+0x34], R0 ;  /* 0x0000340001007387 */ /* 0x0001e20000100800 */
[----:B------:R-:W-:Y:S05]  /*9d20*/  @P0 BRA `(.L_x_217) ;  /* 0x0000000000440947 */ /* 0x000fea0003800000 */
[----:B------:R-:W1:Y:S02]  /*9d30*/  S2R R3, SR_TID.X ;  /* 0x0000000000037919 */ /* 0x000e640000002100 */
[----:B-1----:R-:W-:-:S04]  /*9d40*/  LOP3.LUT R3, R3, 0x7f, RZ, 0xc0, !PT ;  /* 0x0000007f03037812 */ /* 0x002fc800078ec0ff */
[----:B------:R-:W-:-:S13]  /*9d50*/  ISETP.NE.AND P0, PT, R3, RZ, PT ;  /* 0x000000ff0300720c */ /* 0x000fda0003f05270 */
[----:B------:R-:W-:Y:S05]  /*9d60*/  @P0 BRA `(.L_x_218) ;  /* 0x0000003400480947 */ /* 0x000fea0003800000 */
[----:B------:R-:W1:Y:S01]  /*9d70*/  S2R R5, SR_LANEID ;  /* 0x0000000000057919 */ /* 0x000e620000000000 */
[----:B------:R-:W-:Y:S01]  /*9d80*/  VOTEU.ANY UR4, UPT, PT ;  /* 0x0000000000047886 */ /* 0x000fe200038e0100 */
[----:B------:R-:W2:Y:S01]  /*9d90*/  LDC.64 R2, c[0x0][0xc60] ;  /* 0x00031800ff027b82 */ /* 0x000ea20000000a00 */
[----:B0-----:R-:W1:Y:S02]  /*9da0*/  FLO.U32 R0, UR4 ;  /* 0x0000000400007d00 */ /* 0x001e6400080e0000 */
[----:B-1----:R-:W-:-:S06]  /*9db0*/  ISETP.EQ.U32.AND P0, PT, R0, R5, PT ;  /* 0x000000050000720c */ /* 0x002fcc0003f02070 */
[----:B------:R-:W2:Y:S07]  /*9dc0*/  POPC R5, UR4 ;  /* 0x0000000400057d09 */ /* 0x000eae0008000000 */
[----:B--2---:R-:W2:Y:S01]  /*9dd0*/  @P0 ATOMG.E.ADD.STRONG.GPU PT, R3, desc[UR36][R2.64], R5 ;  /* 0x00000005020309a8 */ /* 0x004ea200081ee1e4 */
[----:B------:R-:W0:Y:S02]  /*9de0*/  S2R R4, SR_LTMASK ;  /* 0x0000000000047919 */ /* 0x000e240000003900 */
[----:B0-----:R-:W-:-:S04]  /*9df0*/  LOP3.LUT R4, R4, UR4, RZ, 0xc0, !PT ;  /* 0x0000000404047c12 */ /* 0x001fc8000f8ec0ff */
[----:B------:R-:W0:Y:S01]  /*9e00*/  POPC R7, R4 ;  /* 0x0000000400077309 */ /* 0x000e220000000000 */
[----:B--2---:R-:W0:Y:S02]  /*9e10*/  SHFL.IDX PT, R0, R3, R0, 0x1f ;  /* 0x00001f0003007589 */ /* 0x004e2400000e0000 */
[----:B0-----:R-:W-:Y:S01]  /*9e20*/  IADD3 R16, R0, UR38, R7 ;  /* 0x0000002600107c10 */ /* 0x001fe2000fffe007 */
[----:B------:R-:W-:Y:S06]  /*9e30*/  BRA `(.L_x_218) ;  /* 0x0000003400147947 */ /* 0x000fec0003800000 */
.L_x_217:
[----:B0-----:R-:W-:Y:S01]  /*9e40*/  VIADD R0, R23, 0x15400 ;  /* 0x0001540017007836 */ /* 0x001fe20000000000 */
[----:B------:R-:W-:Y:S04]  /*9e50*/  BSSY B6, `(.L_x_219) ;  /* 0x0000013000067945 */ /* 0x000fe80003800000 */
[----:B------:R-:W-:-:S13]  /*9e60*/  LOP3.LUT P0, RZ, R0, 0x1bf, RZ, 0xc0, !PT ;  /* 0x000001bf00ff7812 */ /* 0x000fda000780c0ff */
[----:B------:R-:W-:Y:S05]  /*9e70*/  @!P0 BRA `(.L_x_220) ;  /* 0x0000000000408947 */ /* 0x000fea0003800000 */
[----:B------:R-:W-:Y:S01]  /*9e80*/  MOV R2, 0x0 ;  /* 0x0000000000027802 */ /* 0x000fe20000000f00 */
[----:B------:R-:W-:Y:S01]  /*9e90*/  ULDC.64 UR6, c[0x4][0x88] ;  /* 0x0100220000067ab9 */ /* 0x000fe20000000a00 */
[----:B------:R-:W-:Y:S01]  /*9ea0*/  ULDC.64 UR8, c[0x4][0x90] ;  /* 0x0100240000087ab9 */ /* 0x000fe20000000a00 */
[----:B------:R-:W-:Y:S01]  /*9eb0*/  ULDC.64 UR4, c[0x4][0x8] ;  /* 0x0100020000047ab9 */ /* 0x000fe20000000a00 */
[----:B------:R-:W-:Y:S01]  /*9ec0*/  IMAD.U32 R4, RZ, RZ, UR6 ;  /* 0x00000006ff047e24 */ /* 0x000fe2000f8e00ff */
[----:B------:R-:W-:Y:S01]  /*9ed0*/  MOV R6, UR8 ;  /* 0x0000000800067c02 */ /* 0x000fe20008000f00 */
[----:B------:R-:W0:Y:S01]  /*9ee0*/  LDC.64 R2, c[0x4][R2] ;  /* 0x0100000002027b82 */ /* 0x000e220000000a00 */
        /* <DEDUP_REMOVED lines=8> */
[----:B0-----:R-:W-:Y:S05]  /*9f70*/  CALL.ABS.NOINC R2 ;  /* 0x0000000002007343 */ /* 0x001fea0003c00000 */
.L_x_220:
[----:B------:R-:W-:Y:S05]  /*9f80*/  BSYNC B6 ;  /* 0x0000000000067941 */ /* 0x000fea0003800000 */
.L_x_219:
[----:B------:R-:W-:Y:S01]  /*9f90*/  VIADD R0, R23, 0x400 ;  /* 0x0000040017007836 */ /* 0x000fe20000000000 */
[----:B------:R-:W-:Y:S04]  /*9fa0*/  BSSY B6, `(.L_x_221) ;  /* 0x0000022000067945 */ /* 0x000fe80003800000 */
[----:B------:R-:W-:-:S13]  /*9fb0*/  LOP3.LUT P0, RZ, R0, 0x1bf, RZ, 0xc0, !PT ;  /* 0x000001bf00ff7812 */ /* 0x000fda000780c0ff */
[----:B------:R-:W-:Y:S05]  /*9fc0*/  @!P0 BRA `(.L_x_222) ;  /* 0x00000000007c8947 */ /* 0x000fea0003800000 */
[----:B------:R-:W-:Y:S01]  /*9fd0*/  MOV R27, 0x0 ;  /* 0x00000000001b7802 */ /* 0x000fe20000000f00 */
[----:B------:R-:W-:Y:S01]  /*9fe0*/  ULDC.64 UR6, c[0x4][0x88] ;  /* 0x0100220000067ab9 */ /* 0x000fe20000000a00 */
[----:B------:R-:W-:Y:S01]  /*9ff0*/  ULDC.64 UR8, c[0x4][0x90] ;  /* 0x0100240000087ab9 */ /* 0x000fe20000000a00 */
[----:B------:R-:W-:Y:S01]  /*a000*/  ULDC.64 UR4, c[0x4][0x10] ;  /* 0x0100040000047ab9 */ /* 0x000fe20000000a00 */
[----:B------:R0:W1:Y:S01]  /*a010*/  LDC.64 R2, c[0x4][R27] ;  /* 0x010000001b027b82 */ /* 0x0000620000000a00 */
[----:B------:R-:W-:Y:S01]  /*a020*/  IMAD.U32 R4, RZ, RZ, UR6 ;  /* 0x00000006ff047e24 */ /* 0x000fe2000f8e00ff */
[----:B------:R-:W-:Y:S01]  /*a030*/  MOV R6, UR8 ;  /* 0x0000000800067c02 */ /* 0x000fe20008000f00 */
[----:B------:R-:W-:Y:S01]  /*a040*/  IMAD.U32 R5, RZ, RZ, UR7 ;  /* 0x00000007ff057e24 */ /* 0x000fe2000f8e00ff */
[----:B------:R-:W-:Y:S01]  /*a050*/  MOV R12, 0x1 ;  /* 0x00000001000c7802 */ /* 0x000fe20000000f00 */
[----:B------:R-:W-:Y:S02]  /*a060*/  IMAD.U32 R7, RZ, RZ, UR9 ;  /* 0x00000009ff077e24 */ /* 0x000fe4000f8e00ff */
[----:B------:R-:W-:-:S02]  /*a070*/  IMAD.U32 R10, RZ, RZ, UR4 ;  /* 0x00000004ff0a7e24 */ /* 0x000fc4000f8e00ff */
[----:B------:R-:W-:Y:S02]  /*a080*/  IMAD.U32 R11, RZ, RZ, UR5 ;  /* 0x00000005ff0b7e24 */ /* 0x000fe4000f8e00ff */
[----:B------:R-:W-:Y:S02]  /*a090*/  IMAD.MOV.U32 R8, RZ, RZ, 0x70 ;  /* 0x00000070ff087424 */ /* 0x000fe400078e00ff */
[----:B0-----:R-:W-:-:S07]  /*a0a0*/  IMAD.MOV.U32 R13, RZ, RZ, RZ ;  /* 0x000000ffff0d7224 */ /* 0x001fce00078e00ff */
[----:B------:R-:W-:-:S07]  /*a0b0*/  LEPC R20, `(.L_x_223) ;  /* 0x000000001014794e */ /* 0x000fce0000000000 */
[----:B-1----:R-:W-:Y:S05]  /*a0c0*/  CALL.ABS.NOINC R2 ;  /* 0x0000000002007343 */ /* 0x002fea0003c00000 */
.L_x_223:
[----:B------:R0:W1:Y:S01]  /*a0d0*/  LDC.64 R2, c[0x4][R27] ;  /* 0x010000001b027b82 */ /* 0x0000620000000a00 */
[----:B------:R-:W-:Y:S01]  /*a0e0*/  ULDC.64 UR6, c[0x4][0x88] ;  /* 0x0100220000067ab9 */ /* 0x000fe20000000a00 */
[----:B------:R-:W-:Y:S01]  /*a0f0*/  ULDC.64 UR8, c[0x4][0x90] ;  /* 0x0100240000087ab9 */ /* 0x000fe20000000a00 */
[----:B------:R-:W-:Y:S01]  /*a100*/  ULDC.64 UR4, c[0x4][0x18] ;  /* 0x0100060000047ab9 */ /* 0x000fe20000000a00 */
        /* <DEDUP_REMOVED lines=8> */
[----:B0-----:R-:W-:-:S07]  /*a190*/  IMAD.MOV.U32 R12, RZ, RZ, 0x1 ;  /* 0x00000001ff0c7424 */ /* 0x001fce00078e00ff */
[----:B------:R-:W-:-:S07]  /*a1a0*/  LEPC R20, `(.L_x_222) ;  /* 0x000000001014794e */ /* 0x000fce0000000000 */
[----:B-1----:R-:W-:Y:S05]  /*a1b0*/  CALL.ABS.NOINC R2 ;  /* 0x0000000002007343 */ /* 0x002fea0003c00000 */
.L_x_222:
[----:B------:R-:W-:Y:S05]  /*a1c0*/  BSYNC B6 ;  /* 0x0000000000067941 */ /* 0x000fea0003800000 */
.L_x_221:
[----:B------:R0:W2:Y:S01]  /*a1d0*/  LDL R20, [R1+0x8] ;  /* 0x0000080001147983 */ /* 0x0000a20000100800 */
[----:B------:R-:W-:Y:S01]  /*a1e0*/  ULDC.64 UR4, c[0x0][0x9f8] ;  /* 0x00027e0000047ab9 */ /* 0x000fe20000000a00 */
[----:B------:R-:W1:Y:S01]  /*a1f0*/  LDC R7, c[0x0][0x430] ;  /* 0x00010c00ff077b82 */ /* 0x000e620000000800 */
[----:B------:R-:W-:Y:S01]  /*a200*/  ISETP.NE.U32.AND P0, PT, RZ, UR4, PT ;  /* 0x00000004ff007c0c */ /* 0x000fe2000bf05070 */
[----:B------:R-:W3:Y:S03]  /*a210*/  LDL R27, [R1+0x34] ;  /* 0x00003400011b7983 */ /* 0x000ee60000100800 */
[----:B------:R-:W-:Y:S01]  /*a220*/  ISETP.NE.AND.EX P0, PT, RZ, UR5, PT, P0 ;  /* 0x00000005ff007c0c */ /* 0x000fe2000bf05300 */
[----:B------:R-:W4:Y:S04]  /*a230*/  LDL R21, [R1+0xc] ;  /* 0x00000c0001157983 */ /* 0x000f280000100800 */
[----:B------:R-:W4:Y:S04]  /*a240*/  LDL R2, [R1+0x10] ;  /* 0x0000100001027983 */ /* 0x000f280000100800 */
[----:B------:R-:W4:Y:S04]  /*a250*/  LDL R10, [R1+0x38] ;  /* 0x00003800010a7983 */ /* 0x000f280000100800 */
[----:B------:R-:W-:Y:S01]  /*a260*/  @P0 IADD3 R24, P1, R24, UR4, RZ ;  /* 0x0000000418180c10 */ /* 0x000fe2000ff3e0ff */
[----:B------:R-:W0:Y:S01]  /*a270*/  S2R R3, SR_TID.X ;  /* 0x0000000000037919 */ /* 0x000e220000002100 */
[----:B------:R-:W3:Y:S02]  /*a280*/  S2R R0, SR_TID.X ;  /* 0x0000000000007919 */ /* 0x000ee40000002100 */
[----:B------:R-:W-:Y:S01]  /*a290*/  @P0 IADD3.X R25, R25, UR5, RZ, P1, !PT ;  /* 0x0000000519190c10 */ /* 0x000fe20008ffe4ff */
[----:B------:R-:W-:-:S04]  /*a2a0*/  ULDC UR4, c[0x0][0x2f4] ;  /* 0x0000bd0000047ab9 */ /* 0x000fc80000000800 */
[----:B--2---:R-:W2:Y:S01]  /*a2b0*/  @P0 LDG.E R20, desc[UR36][R24.64] ;  /* 0x0000002418140981 */ /* 0x004ea2000c1e1900 */
[----:B-1----:R-:W-:Y:S01]  /*a2c0*/  ISETP.NE.AND P2, PT, R7, 0x1, PT ;  /* 0x000000010700780c */ /* 0x002fe20003f45270 */
[----:B0-----:R-:W-:Y:S01]  /*a2d0*/  IMAD.SHL.U32 R3, R3, 0x20, RZ ;  /* 0x0000002003037824 */ /* 0x001fe200078e00ff */
[----:B---3--:R-:W-:Y:S02]  /*a2e0*/  LEA.HI.SX32 R27, R27, 0xffffffff, 0x19 ;  /* 0xffffffff1b1b7811 */ /* 0x008fe400078fcaff */
[----:B------:R-:W-:Y:S02]  /*a2f0*/  LOP3.LUT R0, R0, 0x7f, RZ, 0xc0, !PT ;  /* 0x0000007f00007812 */ /* 0x000fe400078ec0ff */
[----:B------:R-:W-:Y:S01]  /*a300*/  LOP3.LUT R3, R3, 0x60, RZ, 0xc0, !PT ;  /* 0x0000006003037812 */ /* 0x000fe200078ec0ff */
[----:B------:R-:W-:Y:S01]  /*a310*/  IMAD.SHL.U32 R8, R27, 0x80, RZ ;  /* 0x000000801b087824 */ /* 0x000fe200078e00ff */
[----:B------:R-:W-:-:S04]  /*a320*/  SHF.R.U32.HI R0, RZ, 0x2, R0 ;  /* 0x00000002ff007819 */ /* 0x000fc80000011600 */
[----:B------:R-:W-:Y:S01]  /*a330*/  LOP3.LUT R4, R8, R0, R3, 0xfe, !PT ;  /* 0x0000000008047212 */ /* 0x000fe200078efe03 */
[----:B------:R-:W0:Y:S08]  /*a340*/  @P2 LDC R5, c[0x0][0x434] ;  /* 0x00010d00ff052b82 */ /* 0x000e300000000800 */
[----:B------:R-:W1:Y:S01]  /*a350*/  @P2 LDC R0, c[0x0][0x438] ;  /* 0x00010e00ff002b82 */ /* 0x000e620000000800 */
[----:B------:R-:W3:Y:S01]  /*a360*/  S2R R9, SR_TID.X ;  /* 0x0000000000097919 */ /* 0x000ee20000002100 */
[----:B------:R-:W-:-:S04]  /*a370*/  LOP3.LUT R22, R22, 0xffffffef, RZ, 0xc0, !PT ;  /* 0xffffffef16167812 */ /* 0x000fc800078ec0ff */
[----:B------:R-:W-:-:S04]  /*a380*/  @P2 LOP3.LUT R22, R22, 0x10, RZ, 0xfc, !PT ;  /* 0x0000001016162812 */ /* 0x000fc800078efcff */
[----:B------:R-:W-:Y:S01]  /*a390*/  LOP3.LUT R22, R22, 0xfffffff7, RZ, 0xc0, !PT ;  /* 0xfffffff716167812 */ /* 0x000fe200078ec0ff */
[----:B---3--:R-:W-:-:S05]  /*a3a0*/  IMAD.SHL.U32 R9, R9, 0x8, RZ ;  /* 0x0000000809097824 */ /* 0x008fca00078e00ff */
[----:B------:R-:W-:Y:S01]  /*a3b0*/  LOP3.LUT R9, R9, 0x18, RZ, 0xc0, !PT ;  /* 0x0000001809097812 */ /* 0x000fe200078ec0ff */
[----:B------:R-:W-:Y:S01]  /*a3c0*/  UMOV UR5, 0xffffffff ;  /* 0xffffffff00057882 */ /* 0x000fe20000000000 */
[----:B--2---:R2:W-:Y:S01]  /*a3d0*/  @P0 STL [R1+0x8], R20 ;  /* 0x0000081401000387 */ /* 0x0045e20000100800 */
[C---:B----4-:R-:W-:Y:S01]  /*a3e0*/  ISETP.GE.AND P0, PT, R4.reuse, R21, PT ;  /* 0x000000150400720c */ /* 0x050fe20003f06270 */
[----:B------:R-:W-:-:S04]  /*a3f0*/  IMAD.IADD R4, R4, 0x1, R2 ;  /* 0x0000000104047824 */ /* 0x000fc800078e0202 */
[----:B0-----:R-:W-:-:S08]  /*a400*/  @P2 IMAD.HI.U32 R5, R4, R5, RZ ;  /* 0x0000000504052227 */ /* 0x001fd000078e00ff */
[----:B------:R-:W0:Y:S01]  /*a410*/  @!P0 LDC.64 R2, c[0x0][0x428] ;  /* 0x00010a00ff028b82 */ /* 0x000e220000000a00 */
[----:B------:R-:W-:Y:S01]  /*a420*/  IMAD.MOV.U32 R6, RZ, RZ, R4 ;  /* 0x000000ffff067224 */ /* 0x000fe200078e0004 */
[----:B-1----:R-:W-:Y:S02]  /*a430*/  @P2 SHF.R.U32.HI R6, RZ, R0, R5 ;  /* 0x00000000ff062219 */ /* 0x002fe40000011605 */
[----:B------:R-:W-:Y:S02]  /*a440*/  SHF.R.S32.HI R5, RZ, 0x1f, R20 ;  /* 0x0000001fff057819 */ /* 0x000fe40000011414 */
[----:B------:R-:W-:-:S05]  /*a450*/  IADD3 R0, -R6, RZ, RZ ;  /* 0x000000ff06007210 */ /* 0x000fca0007ffe1ff */
[----:B------:R-:W-:Y:S01]  /*a460*/  IMAD R4, R7, R0, R4 ;  /* 0x0000000007047224 */ /* 0x000fe200078e0204 */
[--C-:B------:R-:W-:Y:S01]  /*a470*/  @!P0 SHF.R.S32.HI R7, RZ, 0x1f, R6.reuse ;  /* 0x0000001fff078819 */ /* 0x100fe20000011406 */
[-C--:B0-----:R-:W-:Y:S02]  /*a480*/  @!P0 IMAD R0, R5, R2.reuse, RZ ;  /* 0x0000000205008224 */ /* 0x081fe400078e02ff */
[----:B------:R-:W-:-:S04]  /*a490*/  @!P0 IMAD.WIDE.U32 R6, R20, R2, R6 ;  /* 0x0000000214068225 */ /* 0x000fc800078e0006 */
[----:B------:R-:W-:Y:S02]  /*a4a0*/  @!P0 IMAD R0, R20, R3, R0 ;  /* 0x0000000314008224 */ /* 0x000fe400078e0200 */
[----:B------:R-:W0:Y:S02]  /*a4b0*/  @!P0 LDC.64 R2, c[0x0][0x418] ;  /* 0x00010600ff028b82 */ /* 0x000e240000000a00 */
[----:B------:R-:W-:Y:S01]  /*a4c0*/  @!P0 IMAD.IADD R0, R7, 0x1, R0 ;  /* 0x0000000107008824 */ /* 0x000fe200078e0200 */
[----:B------:R-:W-:Y:S02]  /*a4d0*/  ISETP.NE.AND P2, PT, R10, 0x3, PT ;  /* 0x000000030a00780c */ /* 0x000fe40003f45270 */
[----:B0-----:R-:W-:-:S04]  /*a4e0*/  @!P0 LEA R2, P1, R6, R2, 0x2 ;  /* 0x0000000206028211 */ /* 0x001fc800078210ff */
[----:B------:R-:W-:Y:S01]  /*a4f0*/  @!P0 LEA.HI.X R3, R6, R3, R0, 0x2, P1 ;  /* 0x0000000306038211 */ /* 0x000fe200008f1400 */
[----:B------:R-:W-:-:S06]  /*a500*/  IMAD.MOV.U32 R0, RZ, RZ, RZ ;  /* 0x000000ffff007224 */ /* 0x000fcc00078e00ff */
[----:B------:R2:W5:Y:S01]  /*a510*/  @!P0 LDG.E R0, desc[UR36][R2.64] ;  /* 0x0000002402008981 */ /* 0x000562000c1e1900 */
[C---:B------:R-:W-:Y:S02]  /*a520*/  ISETP.GE.AND P0, PT, R9.reuse, UR4, PT ;  /* 0x0000000409007c0c */ /* 0x040fe4000bf06270 */
[----:B------:R-:W-:Y:S01]  /*a530*/  @P2 LOP3.LUT R22, R22, 0x8, RZ, 0xfc, !PT ;  /* 0x0000000816162812 */ /* 0x000fe200078efcff */
[----:B------:R2:W-:Y:S01]  /*a540*/  STL [R1+0x14], R5 ;  /* 0x0000140501007387 */ /* 0x0005e20000100800 */
[C---:B------:R-:W-:Y:S02]  /*a550*/  LOP3.LUT R10, R9.reuse, 0x20, RZ, 0xfc, !PT ;  /* 0x00000020090a7812 */ /* 0x040fe400078efcff */
[----:B------:R-:W-:Y:S02]  /*a560*/  LOP3.LUT R22, R22, 0xfffffffb, RZ, 0xc0, !PT ;  /* 0xfffffffb16167812 */ /* 0x000fe400078ec0ff */
[----:B------:R-:W-:Y:S02]  /*a570*/  LOP3.LUT R9, R9, 0x40, RZ, 0xfc, !PT ;  /* 0x0000004009097812 */ /* 0x000fe400078efcff */
[----:B------:R-:W-:-:S03]  /*a580*/  ISETP.GE.AND P1, PT, R10, UR4, PT ;  /* 0x000000040a007c0c */ /* 0x000fc6000bf26270 */
[----:B------:R-:W-:Y:S02]  /*a590*/  @P0 LOP3.LUT R22, R22, 0x4, RZ, 0xfc, !PT ;  /* 0x0000000416160812 */ /* 0x000fe400078efcff */
[----:B------:R-:W-:Y:S02]  /*a5a0*/  ISETP.GE.AND P0, PT, R9, UR4, PT ;  /* 0x0000000409007c0c */ /* 0x000fe4000bf06270 */
[----:B------:R-:W-:-:S04]  /*a5b0*/  LOP3.LUT R22, R22, 0xfffffffe, RZ, 0xc0, !PT ;  /* 0xfffffffe16167812 */ /* 0x000fc800078ec0ff */
[----:B------:R-:W-:-:S04]  /*a5c0*/  LOP3.LUT R22, R22, 0xfffffffd, RZ, 0xc0, !PT ;  /* 0xfffffffd16167812 */ /* 0x000fc800078ec0ff */
[----:B------:R-:W-:-:S04]  /*a5d0*/  @P1 LOP3.LUT R22, R22, 0x2, RZ, 0xfc, !PT ;  /* 0x0000000216161812 */ /* 0x000fc800078efcff */
[----:B------:R-:W-:Y:S01]  /*a5e0*/  @P0 LOP3.LUT R22, R22, 0x1, RZ, 0xfc, !PT ;  /* 0x0000000116160812 */ /* 0x000fe200078efcff */
[----:B--2---:R-:W-:Y:S06]  /*a5f0*/  BRA.DIV UR5, `(.L_x_224) ;  /* 0x0000003e05007947 */ /* 0x004fec000b800000 */
.L_x_290:
[----:B------:R-:W-:-:S05]  /*a600*/  SHF.R.S32.HI R9, RZ, 0x1f, R18 ;  /* 0x0000001fff097819 */ /* 0x000fca0000011412 */
[----:B------:R0:W-:Y:S01]  /*a610*/  STL [R1+0x4], R9 ;  /* 0x0000040901007387 */ /* 0x0001e20000100800 */
[----:B------:R-:W-:Y:S05]  /*a620*/  @!P2 BRA `(.L_x_225) ;  /* 0x000000000004a947 */ /* 0x000fea0003800000 */
[----:B------:R-:W-:Y:S01]  /*a630*/  BPT.TRAP 0x1 ;  /* 0x000000040000795c */ /* 0x000fe20000300000 */
.L_x_225:
[----:B------:R-:W-:Y:S01]  /*a640*/  SHF.R.S32.HI R5, RZ, 0x1f, R4 ;  /* 0x0000001fff057819 */ /* 0x000fe20000011404 */
[----:B------:R-:W-:Y:S01]  /*a650*/  ULDC.64 UR4, c[0x0][0x328] ;  /* 0x0000ca0000047ab9 */ /* 0x000fe20000000a00 */
[----:B------:R-:W-:Y:S01]  /*a660*/  BSSY B0, `(.L_x_226) ;  /* 0x0000017000007945 */ /* 0x000fe20003800000 */
[----:B------:R-:W-:-:S04]  /*a670*/  IMAD.WIDE.U32 R2, R4, UR4, RZ ;  /* 0x0000000404027c25 */ /* 0x000fc8000f8e00ff */
[----:B------:R-:W-:-:S04]  /*a680*/  IMAD R6, R5, UR4, RZ ;  /* 0x0000000405067c24 */ /* 0x000fc8000f8e02ff */
[----:B------:R-:W-:Y:S01]  /*a690*/  IMAD R6, R4, UR5, R6 ;  /* 0x0000000504067c24 */ /* 0x000fe2000f8e0206 */
[----:B------:R-:W-:-:S03]  /*a6a0*/  ULDC.64 UR4, c[0x0][0x338] ;  /* 0x0000ce0000047ab9 */ /* 0x000fc60000000a00 */
[----:B------:R-:W-:Y:S01]  /*a6b0*/  IMAD.IADD R3, R3, 0x1, R6 ;  /* 0x0000000103037824 */ /* 0x000fe200078e0206 */
[----:B-----5:R-:W-:Y:S01]  /*a6c0*/  SHF.R.S32.HI R6, RZ, 0x1f, R0 ;  /* 0x0000001fff067819 */ /* 0x020fe20000011400 */
[----:B------:R-:W-:-:S04]  /*a6d0*/  IMAD.WIDE.U32 R2, R0, UR4, R2 ;  /* 0x0000000400027c25 */ /* 0x000fc8000f8e0002 */
[----:B------:R-:W-:-:S04]  /*a6e0*/  IMAD R7, R6, UR4, RZ ;  /* 0x0000000406077c24 */ /* 0x000fc8000f8e02ff */
[----:B------:R-:W-:Y:S01]  /*a6f0*/  IMAD R7, R0, UR5, R7 ;  /* 0x0000000500077c24 */ /* 0x000fe2000f8e0207 */
[----:B------:R-:W-:-:S04]  /*a700*/  ULDC.64 UR4, c[0x0][0x330] ;  /* 0x0000cc0000047ab9 */ /* 0x000fc80000000a00 */
[----:B------:R-:W-:Y:S01]  /*a710*/  IADD3 R3, R3, R7, RZ ;  /* 0x0000000703037210 */ /* 0x000fe20007ffe0ff */
[----:B------:R-:W-:Y:S02]  /*a720*/  IMAD R7, R9, UR4, RZ ;  /* 0x0000000409077c24 */ /* 0x000fe4000f8e02ff */
[----:B------:R-:W-:-:S04]  /*a730*/  IMAD.WIDE.U32 R2, R18, UR4, R2 ;  /* 0x0000000412027c25 */ /* 0x000fc8000f8e0002 */
[----:B------:R-:W-:Y:S01]  /*a740*/  IMAD R7, R18, UR5, R7 ;  /* 0x0000000512077c24 */ /* 0x000fe2000f8e0207 */
[----:B------:R-:W-:Y:S02]  /*a750*/  ULDC.64 UR4, c[0x0][0x318] ;  /* 0x0000c60000047ab9 */ /* 0x000fe40000000a00 */
[----:B------:R-:W-:Y:S01]  /*a760*/  LEA R24, P0, R2, UR4, 0x1 ;  /* 0x0000000402187c11 */ /* 0x000fe2000f8008ff */
[----:B------:R-:W-:Y:S01]  /*a770*/  IMAD.IADD R25, R3, 0x1, R7 ;  /* 0x0000000103197824 */ /* 0x000fe200078e0207 */
[----:B------:R-:W-:-:S04]  /*a780*/  SHF.L.U32 R3, R29, 0x1f, RZ ;  /* 0x0000001f1d037819 */ /* 0x000fc800000006ff */
[----:B------:R-:W-:Y:S01]  /*a790*/  LEA.HI.X R25, R2, UR5, R25, 0x1, P0 ;  /* 0x0000000502197c11 */ /* 0x000fe200080f0c19 */
[----:B------:R-:W-:-:S05]  /*a7a0*/  IMAD R2, R26, 0x8, R23 ;  /* 0x000000081a027824 */ /* 0x000fca00078e0217 */
[----:B------:R-:W1:Y:S02]  /*a7b0*/  SYNCS.PHASECHK.TRANS64.TRYWAIT P0, [R2+URZ+0x2d840], R3 ;  /* 0x02d84003020075a7 */ /* 0x000e64000800017f */
[----:B-1----:R-:W-:Y:S05]  /*a7c0*/  @!P0 BRA `(.L_x_227) ;  /* 0x0000003800c08947 */ /* 0x002fea0003800000 */
.L_x_291:
[----:B------:R-:W-:Y:S05]  /*a7d0*/  BSYNC B0 ;  /* 0x0000000000007941 */ /* 0x000fea0003800000 */
.L_x_226:
[----:B------:R-:W2:Y:S01]  /*a7e0*/  LDL R7, [R1+0x4] ;  /* 0x0000040001077983 */ /* 0x000ea20000100800 */
[----:B------:R-:W-:-:S03]  /*a7f0*/  ULDC.64 UR4, c[0x0][0x300] ;  /* 0x0000c00000047ab9 */ /* 0x000fc60000000a00 */
[----:B------:R-:W3:Y:S01]  /*a800*/  LDL R12, [R1+0xc] ;  /* 0x00000c00010c7983 */ /* 0x000ee20000100800 */
[----:B------:R-:W-:Y:S01]  /*a810*/  IMAD R5, R5, UR4, RZ ;  /* 0x0000000405057c24 */ /* 0x000fe2000f8e02ff */
[----:B------:R-:W-:Y:S01]  /*a820*/  LOP3.LUT P4, RZ, R22, 0x4, RZ, 0xc0, !PT ;  /* 0x0000000416ff7812 */ /* 0x000fe2000788c0ff */
[----:B0-----:R-:W0:Y:S02]  /*a830*/  S2R R9, SR_TID.X ;  /* 0x0000000000097919 */ /* 0x001e240000002100 */
[----:B-1----:R-:W-:Y:S01]  /*a840*/  IMAD R3, R4, UR5, R5 ;  /* 0x0000000504037c24 */ /* 0x002fe2000f8e0205 */
[----:B------:R-:W-:Y:S01]  /*a850*/  LOP3.LUT P3, RZ, R22, 0x2, RZ, 0xc0, !PT ;  /* 0x0000000216ff7812 */ /* 0x000fe2000786c0ff */
[----:B------:R-:W-:Y:S01]  /*a860*/  IMAD.WIDE.U32 R4, R4, UR4, RZ ;  /* 0x0000000404047c25 */ /* 0x000fe2000f8e00ff */
[----:B------:R-:W-:Y:S01]  /*a870*/  ULDC.64 UR4, c[0x0][0x310] ;  /* 0x0000c40000047ab9 */ /* 0x000fe20000000a00 */
[----:B------:R-:W-:Y:S02]  /*a880*/  LOP3.LUT P2, RZ, R22, 0x1, RZ, 0xc0, !PT ;  /* 0x0000000116ff7812 */ /* 0x000fe4000784c0ff */
[----:B------:R-:W-:-:S02]  /*a890*/  IMAD.IADD R5, R5, 0x1, R3 ;  /* 0x0000000105057824 */ /* 0x000fc400078e0203 */
[----:B------:R-:W-:Y:S02]  /*a8a0*/  IMAD R6, R6, UR4, RZ ;  /* 0x0000000406067c24 */ /* 0x000fe4000f8e02ff */
[----:B------:R-:W-:-:S04]  /*a8b0*/  IMAD.WIDE.U32 R4, R0, UR4, R4 ;  /* 0x0000000400047c25 */ /* 0x000fc8000f8e0004 */
[----:B------:R-:W-:Y:S01]  /*a8c0*/  IMAD R0, R0, UR5, R6 ;  /* 0x0000000500007c24 */ /* 0x000fe2000f8e0206 */
[----:B------:R-:W-:-:S03]  /*a8d0*/  ULDC.64 UR4, c[0x0][0x308] ;  /* 0x0000c20000047ab9 */ /* 0x000fc60000000a00 */
[----:B------:R-:W-:Y:S02]  /*a8e0*/  IMAD.IADD R5, R5, 0x1, R0 ;  /* 0x0000000105057824 */ /* 0x000fe400078e0200 */
[----:B------:R-:W-:-:S04]  /*a8f0*/  IMAD.WIDE.U32 R4, R18, UR4, R4 ;  /* 0x0000000412047c25 */ /* 0x000fc8000f8e0004 */
[----:B0-----:R-:W-:Y:S02]  /*a900*/  IMAD.SHL.U32 R10, R9, 0x8, RZ ;  /* 0x00000008090a7824 */ /* 0x001fe400078e00ff */
[----:B--2---:R-:W-:Y:S02]  /*a910*/  IMAD R0, R7, UR4, RZ ;  /* 0x0000000407007c24 */ /* 0x004fe4000f8e02ff */
[----:B------:R-:W0:Y:S02]  /*a920*/  S2R R7, SR_TID.X ;  /* 0x0000000000077919 */ /* 0x000e240000002100 */
[----:B------:R-:W-:Y:S01]  /*a930*/  IMAD R0, R18, UR5, R0 ;  /* 0x0000000512007c24 */ /* 0x000fe2000f8e0200 */
[----:B------:R-:W-:-:S04]  /*a940*/  ULDC.64 UR4, c[0x0][0x2e8] ;  /* 0x0000ba0000047ab9 */ /* 0x000fc80000000a00 */
[----:B------:R-:W-:Y:S02]  /*a950*/  IADD3 R6, R5, R0, RZ ;  /* 0x0000000005067210 */ /* 0x000fe40007ffe0ff */
[----:B------:R-:W-:Y:S01]  /*a960*/  LEA R0, P0, R4, UR4, 0x1 ;  /* 0x0000000404007c11 */ /* 0x000fe2000f8008ff */
[----:B------:R-:W-:-:S03]  /*a970*/  UMOV UR4, 0xffffffff ;  /* 0xffffffff00047882 */ /* 0x000fc60000000000 */
[----:B------:R-:W-:Y:S02]  /*a980*/  LEA.HI.X R6, R4, UR5, R6, 0x1, P0 ;  /* 0x0000000504067c11 */ /* 0x000fe400080f0c06 */
[----:B0-----:R-:W-:Y:S01]  /*a990*/  LOP3.LUT R11, R7, 0x7f, RZ, 0xc0, !PT ;  /* 0x0000007f070b7812 */ /* 0x001fe200078ec0ff */
[----:B------:R-:W-:-:S03]  /*a9a0*/  IMAD.SHL.U32 R7, R9, 0x8, RZ ;  /* 0x0000000809077824 */ /* 0x000fc600078e00ff */
[----:B------:R-:W-:Y:S02]  /*a9b0*/  SHF.R.U32.HI R11, RZ, 0x2, R11 ;  /* 0x00000002ff0b7819 */ /* 0x000fe4000001160b */
[----:B------:R-:W-:Y:S02]  /*a9c0*/  LOP3.LUT R7, R7, 0xd8, RZ, 0xc0, !PT ;  /* 0x000000d807077812 */ /* 0x000fe400078ec0ff */
[----:B---3--:R-:W-:Y:S02]  /*a9d0*/  IADD3 R3, -R11, R12, -R8 ;  /* 0x0000000c0b037210 */ /* 0x008fe40007ffe908 */
[----:B------:R-:W-:Y:S01]  /*a9e0*/  LOP3.LUT R7, R7, 0x18, R9, 0x78, !PT ;  /* 0x0000001807077812 */ /* 0x000fe200078e7809 */
[----:B------:R-:W-:Y:S01]  /*a9f0*/  IMAD.SHL.U32 R9, R9, 0x8, RZ ;  /* 0x0000000809097824 */ /* 0x000fe200078e00ff */
[----:B------:R-:W-:Y:S02]  /*aa00*/  ISETP.GE.AND P0, PT, R3, 0x1, PT ;  /* 0x000000010300780c */ /* 0x000fe40003f06270 */
[----:B------:R-:W-:-:S02]  /*aa10*/  LOP3.LUT R7, R7, 0x320, R10, 0xf8, !PT ;  /* 0x0000032007077812 */ /* 0x000fc400078ef80a */
[----:B------:R-:W-:-:S03]  /*aa20*/  LOP3.LUT R9, R9, 0x18, RZ, 0xc0, !PT ;  /* 0x0000001809097812 */ /* 0x000fc600078ec0ff */
[----:B------:R-:W-:Y:S01]  /*aa30*/  IMAD R7, R26, 0x3000, R7 ;  /* 0x000030001a077824 */ /* 0x000fe200078e0207 */
[----:B------:R-:W-:Y:S06]  /*aa40*/  BRA.DIV UR4, `(.L_x_228) ;  /* 0x0000003a04347947 */ /* 0x000fec000b800000 */
[----:B------:R-:W0:Y:S01]  /*aa50*/  SHFL.IDX PT, R5, R0, RZ, 0x1c1f ;  /* 0x001c1fff00057589 */ /* 0x000e2200000e0000 */
[----:B------:R-:W-:-:S03]  /*aa60*/  @P0 LEA R8, R7, R23, 0x1 ;  /* 0x0000001707080211 */ /* 0x000fc600078e08ff */
[----:B------:R-:W1:Y:S01]  /*aa70*/  SHFL.IDX PT, R4, R6, RZ, 0x1c1f ;  /* 0x001c1fff06047589 */ /* 0x000e6200000e0000 */
[----:B0-----:R-:W-:-:S05]  /*aa80*/  @P0 LEA R5, P1, R9, R5, 0x1 ;  /* 0x0000000509050211 */ /* 0x001fca00078208ff */
[----:B-1----:R-:W-:Y:S01]  /*aa90*/  @P0 IMAD.X R4, RZ, RZ, R4, P1 ;  /* 0x000000ffff040224 */ /* 0x002fe200008e0604 */
[----:B------:R-:W-:-:S04]  /*aaa0*/  ISETP.GE.AND P1, PT, R3, 0x21, PT ;  /* 0x000000210300780c */ /* 0x000fc80003f26270 */
[----:B------:R-:W-:-:S04]  /*aab0*/  @P0 LOP3.LUT R5, R5, R4, RZ, 0x3c, !PT ;  /* 0x0000000405050212 */ /* 0x000fc800078e3cff */
[----:B------:R-:W-:-:S04]  /*aac0*/  @P0 LOP3.LUT R4, R5, R4, RZ, 0x3c, !PT ;  /* 0x0000000405040212 */ /* 0x000fc800078e3cff */
[----:B------:R-:W-:-:S05]  /*aad0*/  @P0 LOP3.LUT R5, R5, R4, RZ, 0x3c, !PT ;  /* 0x0000000405050212 */ /* 0x000fca00078e3cff */
[----:B------:R-:W-:Y:S01]  /*aae0*/  @!PT LDS RZ, [RZ] ;  /* 0x00000000fffff984 */ /* 0x000fe20000000800 */
[----:B------:R-:W-:Y:S04]  /*aaf0*/  @P0 LDGSTS.E.BYPASS.LTC128B.128 [R8+0x15400], desc[UR36][R4.64], !P4 ;  /* 0x1540000004080fae */ /* 0x000fe8000e101d64 */
[----:B------:R-:W-:Y:S04]  /*ab00*/  @P0 LDGSTS.E.BYPASS.LTC128B.128 [R8+0x17400], desc[UR36][R4.64+0x40], !P3 ;  /* 0x1740004004080fae */ /* 0x000fe8000d901d64 */
[----:B------:R0:W-:Y:S04]  /*ab10*/  @P0 LDGSTS.E.BYPASS.LTC128B.128 [R8+0x19400], desc[UR36][R4.64+0x80], !P2 ;  /* 0x1940008004080fae */ /* 0x0001e8000d101d64 */
[----:B0-----:R-:W0:Y:S01]  /*ab20*/  SHFL.IDX PT, R5, R0, 0x1, 0x1c1f ;  /* 0x003c1f0000057f89 */ /* 0x001e2200000e0000 */
[----:B------:R-:W-:-:S03]  /*ab30*/  @P1 IMAD R8, R7, 0x2, R23 ;  /* 0x0000000207081824 */ /* 0x000fc600078e0217 */
        /* <DEDUP_REMOVED lines=11> */
[----:B------:R-:W-:Y:S01]  /*abf0*/  @P1 IMAD R8, R7, 0x2, R23 ;  /* 0x0000000207081824 */ /* 0x000fe200078e0217 */
[----:B------:R-:W1:Y:S04]  /*ac00*/  SHFL.IDX PT, R4, R6, 0x2, 0x1c1f ;  /* 0x005c1f0006047f89 */ /* 0x000e6800000e0000 */
[----:B------:R-:W2:Y:S04]  /*ac10*/  SHFL.IDX PT, R6, R6, 0x3, 0x1c1f ;  /* 0x007c1f0006067f89 */ /* 0x000ea800000e0000 */
[----:B------:R-:W3:Y:S01]  /*ac20*/  SHFL.IDX PT, R0, R0, 0x3, 0x1c1f ;  /* 0x007c1f0000007f89 */ /* 0x000ee200000e0000 */
[----:B0-----:R-:W-:-:S05]  /*ac30*/  @P1 LEA R5, P0, R9, R5, 0x1 ;  /* 0x0000000509051211 */ /* 0x001fca00078008ff */
[----:B-1----:R-:W-:-:S05]  /*ac40*/  @P1 IMAD.X R4, RZ, RZ, R4, P0 ;  /* 0x000000ffff041224 */ /* 0x002fca00000e0604 */
[----:B------:R-:W-:-:S04]  /*ac50*/  @P1 LOP3.LUT R5, R5, R4, RZ, 0x3c, !PT ;  /* 0x0000000405051212 */ /* 0x000fc800078e3cff */
[----:B------:R-:W-:-:S04]  /*ac60*/  @P1 LOP3.LUT R4, R5, R4, RZ, 0x3c, !PT ;  /* 0x0000000405041212 */ /* 0x000fc800078e3cff */
[----:B------:R-:W-:-:S05]  /*ac70*/  @P1 LOP3.LUT R5, R5, R4, RZ, 0x3c, !PT ;  /* 0x0000000405051212 */ /* 0x000fca00078e3cff */
[----:B------:R1:W-:Y:S04]  /*ac80*/  @P1 LDGSTS.E.BYPASS.LTC128B.128 [R8+0x16400], desc[UR36][R4.64], !P4 ;  /* 0x1640000004081fae */ /* 0x0003e8000e101d64 */
[----:B------:R1:W-:Y:S04]  /*ac90*/  @P1 LDGSTS.E.BYPASS.LTC128B.128 [R8+0x18400], desc[UR36][R4.64+0x40], !P3 ;  /* 0x1840004004081fae */ /* 0x0003e8000d901d64 */
[----:B--23--:R1:W-:Y:S02]  /*aca0*/  @P1 LDGSTS.E.BYPASS.LTC128B.128 [R8+0x1a400], desc[UR36][R4.64+0x80], !P2 ;  /* 0x1a40008004081fae */ /* 0x00c3e4000d101d64 */
.L_x_301:
[----:B------:R-:W-:-:S13]  /*acb0*/  ISETP.GE.AND P0, PT, R3, 0x61, PT ;  /* 0x000000610300780c */ /* 0x000fda0003f06270 */
[----:B01----:R-:W-:Y:S01]  /*acc0*/  @P0 LEA R4, P1, R9, R0, 0x1 ;  /* 0x0000000009040211 */ /* 0x003fe200078208ff */
[----:B------:R-:W-:-:S03]  /*acd0*/  @P0 IMAD R7, R7, 0x2, R23 ;  /* 0x0000000207070824 */ /* 0x000fc600078e0217 */
[----:B------:R-:W-:-:S05]  /*ace0*/  @P0 IADD3.X R5, RZ, R6, RZ, P1, !PT ;  /* 0x00000006ff050210 */ /* 0x000fca0000ffe4ff */
        /* <DEDUP_REMOVED lines=8> */
.L_x_229:
[----:B------:R-:W-:Y:S02]  /*ad70*/  PLOP3.LUT P1, PT, P1, P0, PT, 0xa2, 0x0 ;  /* 0x000000000000781c */ /* 0x000fe40000f21472 */
[----:B------:R-:W-:-:S08]  /*ad80*/  @P0 R2UR P1, UR4, R2 ;  /* 0x00000000020402ca */ /* 0x000fd00000020000 */
[----:B------:R-:W-:-:S05]  /*ad90*/  @P0 PLOP3.LUT P0, PT, P1, PT, PT, 0x80, 0x0 ;  /* 0x000000000000081c */ /* 0x000fca0000f0f070 */
[----:B------:R-:W-:Y:S01]  /*ada0*/  @!P1 SYNCS.ARRIVE.TRANS64.RED.A0T1 RZ, [UR4+0x2d830], RZ ;  /* 0x02d830ffffff99a7 */ /* 0x000fe20008200404 */
[----:B------:R-:W-:Y:S07]  /*adb0*/  @!P1 ARRIVES.LDGSTSBAR.64.TRANSCNT [UR4+0x2d830] ;  /* 0x02d83000ff0099b0 */ /* 0x000fee0008000a84 */
[----:B------:R-:W-:Y:S05]  /*adc0*/  @P0 BRA.U.ANY `(.L_x_229) ;  /* 0xfffffffd00e80947 */ /* 0x000fea000393ffff */
[----:B------:R-:W-:Y:S01]  /*add0*/  NOP ;  /* 0x0000000000007918 */ /* 0x000fe20000000000 */
[----:B------:R-:W2:Y:S02]  /*ade0*/  LDL R0, [R1+0x38] ;  /* 0x0000380001007983 */ /* 0x000ea40000100800 */
[----:B--2---:R-:W-:-:S13]  /*adf0*/  ISETP.NE.AND P2, PT, R0, 0x3, PT ;  /* 0x000000030000780c */ /* 0x004fda0003f45270 */
[----:B------:R-:W-:Y:S05]  /*ae00*/  @!P2 BRA `(.L_x_230) ;  /* 0x000000000004a947 */ /* 0x000fea0003800000 */
[----:B------:R-:W-:Y:S01]  /*ae10*/  BPT.TRAP 0x1 ;  /* 0x000000040000795c */ /* 0x000fe20000300000 */
.L_x_230:
[----:B0-----:R0:W5:Y:S01]  /*ae20*/  LDL.LU R4, [R1+0x20] ;  /* 0x0000200001047983 */ /* 0x0011620000300800 */
[----:B------:R0:W-:Y:S03]  /*ae30*/  SYNCS.ARRIVE.TRANS64.A1T0 RZ, [R2+URZ+0x2d830], RZ ;  /* 0x02d830ff02ff79a7 */ /* 0x0001e6000810003f */
[----:B------:R0:W5:Y:S02]  /*ae40*/  LDL.LU R3, [R1] ;  /* 0x0000000001037983 */ /* 0x0001640000300800 */
[----:B------:R-:W-:Y:S05]  /*ae50*/  WARPSYNC.ALL ;  /* 0x0000000000007948 */ /* 0x000fea0003800000 */
[----:B------:R-:W-:Y:S01]  /*ae60*/  ULDC.64 UR4, c[0x0][0x298] ;  /* 0x0000a60000047ab9 */ /* 0x000fe20000000a00 */
[----:B------:R-:W-:Y:S01]  /*ae70*/  BAR.SYNC.DEFER_BLOCKING 0x8, 0x200 ;  /* 0x0208000000007b1d */ /* 0x000fe20000010000 */
[----:B------:R-:W-:Y:S01]  /*ae80*/  LOP3.LUT P0, RZ, R22, 0x20, RZ, 0xc0, !PT ;  /* 0x0000002016ff7812 */ /* 0x000fe2000780c0ff */
[----:B0-----:R-:W-:-:S03]  /*ae90*/  VIADD R2, R23, 0xc400 ;  /* 0x0000c40017027836 */ /* 0x001fc60000000000 */
[----:B------:R-:W-:Y:S01]  /*aea0*/  SEL R28, R28, RZ, !P0 ;  /* 0x000000ff1c1c7207 */ /* 0x000fe20004000000 */
[----:B------:R-:W-:Y:S01]  /*aeb0*/  BSSY B6, `(.L_x_231) ;  /* 0x000001c000067945 */ /* 0x000fe20003800000 */
[----:B-----5:R-:W-:Y:S02]  /*aec0*/  SEL R4, R4, RZ, !P0 ;  /* 0x000000ff04047207 */ /* 0x020fe40004000000 */
[----:B------:R-:W-:Y:S02]  /*aed0*/  LOP3.LUT P0, RZ, R2, 0x1bf, RZ, 0xc0, !PT ;  /* 0x000001bf02ff7812 */ /* 0x000fe4000780c0ff */
[----:B------:R-:W-:Y:S01]  /*aee0*/  SHF.R.S32.HI R0, RZ, 0x1f, R3 ;  /* 0x0000001fff007819 */ /* 0x000fe20000011403 */
[----:B------:R0:W-:Y:S04]  /*aef0*/  STL [R1+0x2c], R4 ;  /* 0x00002c0401007387 */ /* 0x0001e80000100800 */
[----:B------:R-:W-:-:S04]  /*af00*/  IMAD R0, R0, UR4, RZ ;  /* 0x0000000400007c24 */ /* 0x000fc8000f8e02ff */
[C---:B------:R-:W-:Y:S02]  /*af10*/  IMAD R0, R3.reuse, UR5, R0 ;  /* 0x0000000503007c24 */ /* 0x040fe4000f8e0200 */
[----:B------:R-:W-:-:S04]  /*af20*/  IMAD.WIDE.U32 R2, R3, UR4, RZ ;  /* 0x0000000403027c25 */ /* 0x000fc8000f8e00ff */
[----:B------:R-:W-:Y:S01]  /*af30*/  IMAD.IADD R0, R3, 0x1, R0 ;  /* 0x0000000103007824 */ /* 0x000fe200078e0200 */
[----:B------:R0:W-:Y:S04]  /*af40*/  STL.64 [R1+0x20], R2 ;  /* 0x0000200201007387 */ /* 0x0001e80000100a00 */
[----:B------:R0:W-:Y:S01]  /*af50*/  STL [R1], R0 ;  /* 0x0000000001007387 */ /* 0x0001e20000100800 */
[----:B------:R-:W-:Y:S05]  /*af60*/  @!P0 BRA `(.L_x_232) ;  /* 0x0000000000408947 */ /* 0x000fea0003800000 */
[----:B0-----:R-:W-:Y:S01]  /*af70*/  MOV R2, 0x0 ;  /* 0x0000000000027802 */ /* 0x001fe20000000f00 */
        /* <DEDUP_REMOVED lines=15> */
.L_x_232:
[----:B------:R-:W-:Y:S05]  /*b070*/  BSYNC B6 ;  /* 0x0000000000067941 */ /* 0x000fea0003800000 */
.L_x_231:
[----:B0-----:R-:W2:Y:S01]  /*b080*/  LDL.LU R0, [R1+0x2c] ;  /* 0x00002c0001007983 */ /* 0x001ea20000300800 */
[----:B------:R-:W0:Y:S01]  /*b090*/  LDC R10, c[0x0][0x448] ;  /* 0x00011200ff0a7b82 */ /* 0x000e220000000800 */
[----:B------:R-:W-:Y:S01]  /*b0a0*/  ULDC.64 UR4, c[0x0][0x2d8] ;  /* 0x0000b60000047ab9 */ /* 0x000fe20000000a00 */
[----:B------:R-:W-:Y:S01]  /*b0b0*/  ULDC.64 UR6, c[0x0][0x2c8] ;  /* 0x0000b20000067ab9 */ /* 0x000fe20000000a00 */
[----:B------:R-:W3:Y:S01]  /*b0c0*/  LDL.LU R21, [R1] ;  /* 0x0000000001157983 */ /* 0x000ee20000300800 */
[----:B------:R-:W-:-:S03]  /*b0d0*/  ULDC.64 UR8, c[0x0][0x280] ;  /* 0x0000a00000087ab9 */ /* 0x000fc60000000a00 */
[----:B------:R-:W3:Y:S04]  /*b0e0*/  LDL.LU.64 R2, [R1+0x20] ;  /* 0x0000200001027983 */ /* 0x000ee80000300a00 */
[----:B------:R-:W4:Y:S01]  /*b0f0*/  LDL R20, [R1+0x4] ;  /* 0x0000040001147983 */ /* 0x000f220000100800 */
[----:B------:R-:W1:Y:S01]  /*b100*/  S2R R13, SR_TID.X ;  /* 0x00000000000d7919 */ /* 0x000e620000002100 */
[----:B0-----:R-:W-:-:S13]  /*b110*/  ISETP.NE.AND P0, PT, R10, 0x1, PT ;  /* 0x000000010a00780c */ /* 0x001fda0003f05270 */
[----:B------:R-:W0:Y:S01]  /*b120*/  @P0 LDC R5, c[0x0][0x450] ;  /* 0x00011400ff050b82 */ /* 0x000e220000000800 */
[----:B-1----:R-:W-:-:S05]  /*b130*/  IMAD.SHL.U32 R11, R13, 0x8, RZ ;  /* 0x000000080d0b7824 */ /* 0x002fca00078e00ff */
[----:B------:R-:W-:-:S04]  /*b140*/  LOP3.LUT R11, R11, 0x18, RZ, 0xc0, !PT ;  /* 0x000000180b0b7812 */ /* 0x000fc800078ec0ff */
[C---:B------:R-:W-:Y:S02]  /*b150*/  LOP3.LUT R12, R11.reuse, 0x20, RZ, 0xfc, !PT ;  /* 0x000000200b0c7812 */ /* 0x040fe400078efcff */
[----:B------:R-:W-:Y:S01]  /*b160*/  LOP3.LUT R11, R11, 0x40, RZ, 0xfc, !PT ;  /* 0x000000400b0b7812 */ /* 0x000fe200078efcff */
[----:B--2---:R-:W-:Y:S02]  /*b170*/  IMAD.MOV.U32 R4, RZ, RZ, R0 ;  /* 0x000000ffff047224 */ /* 0x004fe400078e0000 */
[----:B---3--:R-:W-:Y:S02]  /*b180*/  IMAD.MOV.U32 R3, RZ, RZ, R21 ;  /* 0x000000ffff037224 */ /* 0x008fe400078e0015 */
[----:B------:R-:W1:Y:S01]  /*b190*/  S2R R21, SR_TID.X ;  /* 0x0000000000157919 */ /* 0x000e620000002100 */
[----:B----4-:R-:W-:Y:S02]  /*b1a0*/  IMAD R0, R20, UR4, RZ ;  /* 0x0000000414007c24 */ /* 0x010fe4000f8e02ff */
[----:B------:R-:W2:Y:S01]  /*b1b0*/  S2R R20, SR_TID.X ;  /* 0x0000000000147919 */ /* 0x000ea20000002100 */
[----:B------:R-:W-:-:S04]  /*b1c0*/  IMAD.WIDE.U32 R2, R18, UR4, R2 ;  /* 0x0000000412027c25 */ /* 0x000fc8000f8e0002 */
[----:B------:R-:W-:Y:S01]  /*b1d0*/  IMAD R0, R18, UR5, R0 ;  /* 0x0000000512007c24 */ /* 0x000fe2000f8e0200 */
[----:B------:R-:W-:-:S04]  /*b1e0*/  ULDC.64 UR4, c[0x0][0x2e0] ;  /* 0x0000b80000047ab9 */ /* 0x000fc80000000a00 */
[----:B------:R-:W-:Y:S01]  /*b1f0*/  IADD3 R3, R3, R0, RZ ;  /* 0x0000000003037210 */ /* 0x000fe20007ffe0ff */
[----:B------:R-:W-:Y:S02]  /*b200*/  IMAD R0, R4, UR4, RZ ;  /* 0x0000000404007c24 */ /* 0x000fe4000f8e02ff */
[----:B------:R-:W3:Y:S02]  /*b210*/  @P0 LDC R4, c[0x0][0x44c] ;  /* 0x00011300ff040b82 */ /* 0x000ee40000000800 */
[C---:B------:R-:W-:Y:S02]  /*b220*/  IMAD R0, R28.reuse, UR5, R0 ;  /* 0x000000051c007c24 */ /* 0x040fe4000f8e0200 */
[----:B------:R-:W-:Y:S01]  /*b230*/  IMAD.WIDE.U32 R2, R28, UR4, R2 ;  /* 0x000000041c027c25 */ /* 0x000fe2000f8e0002 */
[----:B------:R-:W-:-:S03]  /*b240*/  ULDC.64 UR4, c[0x0][0x2d0] ;  /* 0x0000b40000047ab9 */ /* 0x000fc60000000a00 */
[----:B------:R-:W-:Y:S02]  /*b250*/  IMAD.IADD R3, R3, 0x1, R0 ;  /* 0x0000000103037824 */ /* 0x000fe400078e0200 */
[----:B-1----:R-:W-:Y:S01]  /*b260*/  IMAD.SHL.U32 R21, R21, 0x20, RZ ;  /* 0x0000002015157824 */ /* 0x002fe200078e00ff */
[----:B--2---:R-:W-:-:S04]  /*b270*/  LOP3.LUT R20, R20, 0x7f, RZ, 0xc0, !PT ;  /* 0x0000007f14147812 */ /* 0x004fc800078ec0ff */
[----:B------:R-:W-:Y:S02]  /*b280*/  LOP3.LUT R21, R21, 0x60, RZ, 0xc0, !PT ;  /* 0x0000006015157812 */ /* 0x000fe400078ec0ff */
[----:B------:R-:W-:-:S04]  /*b290*/  SHF.R.U32.HI R20, RZ, 0x2, R20 ;  /* 0x00000002ff147819 */ /* 0x000fc80000011614 */
[----:B------:R-:W-:Y:S02]  /*b2a0*/  LOP3.LUT R20, R20, R21, RZ, 0xfc, !PT ;  /* 0x0000001514147212 */ /* 0x000fe400078efcff */
[----:B------:R-:W-:-:S03]  /*b2b0*/  LOP3.LUT R21, R13, 0x7f, RZ, 0xc0, !PT ;  /* 0x0000007f0d157812 */ /* 0x000fc600078ec0ff */
[----:B------:R-:W-:Y:S01]  /*b2c0*/  IMAD R6, R17, 0xc0, R20 ;  /* 0x000000c011067824 */ /* 0x000fe200078e0214 */
[----:B------:R-:W-:Y:S01]  /*b2d0*/  SHF.R.U32.HI R21, RZ, 0x2, R21 ;  /* 0x00000002ff157819 */ /* 0x000fe20000011615 */
[----:B------:R-:W-:Y:S02]  /*b2e0*/  IMAD.SHL.U32 R20, R13, 0x8, RZ ;  /* 0x000000080d147824 */ /* 0x000fe400078e00ff */
[----:B---3--:R-:W-:-:S03]  /*b2f0*/  @P0 IMAD.HI.U32 R0, R6, R4, RZ ;  /* 0x0000000406000227 */ /* 0x008fc600078e00ff */
[----:B------:R-:W-:Y:S01]  /*b300*/  LOP3.LUT R20, R20, 0x18, RZ, 0xc0, !PT ;  /* 0x0000001814147812 */ /* 0x000fe200078ec0ff */
[----:B------:R-:W-:Y:S01]  /*b310*/  IMAD.MOV.U32 R4, RZ, RZ, R6 ;  /* 0x000000ffff047224 */ /* 0x000fe200078e0006 */
[----:B0-----:R-:W-:-:S04]  /*b320*/  @P0 SHF.R.U32.HI R4, RZ, R5, R0 ;  /* 0x00000005ff040219 */ /* 0x001fc80000011600 */
[--C-:B------:R-:W-:Y:S01]  /*b330*/  SHF.R.S32.HI R0, RZ, 0x1f, R4.reuse ;  /* 0x0000001fff007819 */ /* 0x100fe20000011404 */
[----:B------:R-:W-:-:S04]  /*b340*/  IMAD.MOV R7, RZ, RZ, -R4 ;  /* 0x000000ffff077224 */ /* 0x000fc800078e0a04 */
[----:B------:R-:W-:-:S04]  /*b350*/  IMAD R0, R0, UR4, RZ ;  /* 0x0000000400007c24 */ /* 0x000fc8000f8e02ff */
[C---:B------:R-:W-:Y:S02]  /*b360*/  IMAD R0, R4.reuse, UR5, R0 ;  /* 0x0000000504007c24 */ /* 0x040fe4000f8e0200 */
[----:B------:R-:W-:-:S05]  /*b370*/  IMAD.WIDE.U32 R4, R4, UR4, R2 ;  /* 0x0000000404047c25 */ /* 0x000fca000f8e0002 */
[----:B------:R-:W-:Y:S01]  /*b380*/  IADD3 R5, R5, R0, RZ ;  /* 0x0000000005057210 */ /* 0x000fe20007ffe0ff */
[----:B------:R-:W-:-:S04]  /*b390*/  IMAD R0, R10, R7, R6 ;  /* 0x000000070a007224 */ /* 0x000fc800078e0206 */
[----:B------:R-:W-:Y:S01]  /*b3a0*/  IMAD.WIDE.U32 R8, R0, UR6, R4 ;  /* 0x0000000600087c25 */ /* 0x000fe2000f8e0004 */
[----:B------:R-:W-:-:S03]  /*b3b0*/  SHF.R.S32.HI R7, RZ, 0x1f, R0 ;  /* 0x0000001fff077819 */ /* 0x000fc60000011400 */
[----:B------:R-:W-:Y:S01]  /*b3c0*/  VIADD R5, R6, 0x80 ;  /* 0x0000008006057836 */ /* 0x000fe20000000000 */
[----:B------:R-:W-:Y:S01]  /*b3d0*/  LEA R4, P1, R8, UR8, 0x1 ;  /* 0x0000000808047c11 */ /* 0x000fe2000f8208ff */
[----:B------:R-:W-:Y:S02]  /*b3e0*/  IMAD R7, R7, UR6, RZ ;  /* 0x0000000607077c24 */ /* 0x000fe4000f8e02ff */
[----:B------:R-:W-:Y:S02]  /*b3f0*/  IMAD.MOV.U32 R6, RZ, RZ, R5 ;  /* 0x000000ffff067224 */ /* 0x000fe400078e0005 */
[----:B------:R-:W-:Y:S02]  /*b400*/  IMAD R0, R0, UR7, R7 ;  /* 0x0000000700007c24 */ /* 0x000fe4000f8e0207 */
[----:B------:R-:W0:Y:S02]  /*b410*/  @P0 LDC R7, c[0x0][0x44c] ;  /* 0x00011300ff070b82 */ /* 0x000e240000000800 */
[----:B------:R-:W-:-:S05]  /*b420*/  IMAD.IADD R0, R9, 0x1, R0 ;  /* 0x0000000109007824 */ /* 0x000fca00078e0200 */
[----:B------:R-:W-:Y:S02]  /*b430*/  LEA.HI.X R0, R8, UR9, R0, 0x1, P1 ;  /* 0x0000000908007c11 */ /* 0x000fe400088f0c00 */
[----:B------:R-:W1:Y:S01]  /*b440*/  @P0 LDC R8, c[0x0][0x450] ;  /* 0x00011400ff080b82 */ /* 0x000e620000000800 */
[----:B0-----:R-:W-:-:S05]  /*b450*/  @P0 IMAD.HI.U32 R7, R5, R7, RZ ;  /* 0x0000000705070227 */ /* 0x001fca00078e00ff */
[----:B-1----:R-:W-:-:S05]  /*b460*/  @P0 SHF.R.U32.HI R6, RZ, R8, R7 ;  /* 0x00000008ff060219 */ /* 0x002fca0000011607 */
[----:B------:R-:W-:Y:S02]  /*b470*/  IMAD.MOV R7, RZ, RZ, -R6 ;  /* 0x000000ffff077224 */ /* 0x000fe400078e0a06 */
[----:B------:R-:W-:-:S04]  /*b480*/  IMAD.WIDE.U32 R2, R6, UR4, R2 ;  /* 0x0000000406027c25 */ /* 0x000fc8000f8e0002 */
[----:B------:R-:W-:Y:S01]  /*b490*/  IMAD R5, R10, R7, R5 ;  /* 0x000000070a057224 */ /* 0x000fe200078e0205 */
[----:B------:R-:W-:-:S05]  /*b4a0*/  SHF.R.S32.HI R7, RZ, 0x1f, R6 ;  /* 0x0000001fff077819 */ /* 0x000fca0000011406 */
[----:B------:R-:W-:Y:S01]  /*b4b0*/  IMAD R7, R7, UR4, RZ ;  /* 0x0000000407077c24 */ /* 0x000fe2000f8e02ff */
[----:B------:R-:W-:Y:S02]  /*b4c0*/  ULDC UR4, c[0x0][0x2b8] ;  /* 0x0000ae0000047ab9 */ /* 0x000fe40000000800 */
[----:B------:R-:W-:Y:S01]  /*b4d0*/  ISETP.GE.AND P3, PT, R20, UR4, PT ;  /* 0x0000000414007c0c */ /* 0x000fe2000bf66270 */
[----:B------:R-:W-:Y:S01]  /*b4e0*/  IMAD R7, R6, UR5, R7 ;  /* 0x0000000506077c24 */ /* 0x000fe2000f8e0207 */
[----:B------:R-:W-:Y:S01]  /*b4f0*/  SHF.R.S32.HI R6, RZ, 0x1f, R5 ;  /* 0x0000001fff067819 */ /* 0x000fe20000011405 */
[----:B------:R-:W-:Y:S01]  /*b500*/  UMOV UR5, 0xffffffff ;  /* 0xffffffff00057882 */ /* 0x000fe20000000000 */
[----:B------:R-:W-:Y:S02]  /*b510*/  ISETP.GE.AND P1, PT, R11, UR4, PT ;  /* 0x000000040b007c0c */ /* 0x000fe4000bf26270 */
[----:B------:R-:W-:Y:S01]  /*b520*/  IADD3 R3, R3, R7, RZ ;  /* 0x0000000703037210 */ /* 0x000fe20007ffe0ff */
[----:B------:R-:W-:-:S02]  /*b530*/  IMAD R6, R6, UR6, RZ ;  /* 0x0000000606067c24 */ /* 0x000fc4000f8e02ff */
[----:B------:R-:W-:-:S04]  /*b540*/  IMAD.WIDE.U32 R2, R5, UR6, R2 ;  /* 0x0000000605027c25 */ /* 0x000fc8000f8e0002 */
[----:B------:R-:W-:Y:S01]  /*b550*/  IMAD R6, R5, UR7, R6 ;  /* 0x0000000705067c24 */ /* 0x000fe2000f8e0206 */
[----:B------:R-:W-:-:S03]  /*b560*/  LEA R8, P0, R2, UR8, 0x1 ;  /* 0x0000000802087c11 */ /* 0x000fc6000f8008ff */
[----:B------:R-:W-:-:S05]  /*b570*/  IMAD.IADD R3, R3, 0x1, R6 ;  /* 0x0000000103037824 */ /* 0x000fca00078e0206 */
[----:B------:R-:W-:Y:S02]  /*b580*/  LEA.HI.X R3, R2, UR9, R3, 0x1, P0 ;  /* 0x0000000902037c11 */ /* 0x000fe400080f0c03 */
[----:B------:R-:W-:Y:S01]  /*b590*/  ISETP.GE.AND P0, PT, R12, UR4, PT ;  /* 0x000000040c007c0c */ /* 0x000fe2000bf06270 */
[----:B------:R-:W-:-:S12]  /*b5a0*/  BRA.DIV UR5, `(.L_x_233) ;  /* 0x0000003205d07947 */ /* 0x000fd8000b800000 */
[----:B------:R-:W2:Y:S04]  /*b5b0*/  LDL.LU R5, [R1+0x28] ;  /* 0x0000280001057983 */ /* 0x000ea80000300800 */
[----:B------:R-:W3:Y:S01]  /*b5c0*/  LDL R9, [R1+0x18] ;  /* 0x0000180001097983 */ /* 0x000ee20000100800 */
[----:B------:R-:W-:-:S03]  /*b5d0*/  IMAD R17, R17, 0xc0, R21 ;  /* 0x000000c011117824 */ /* 0x000fc600078e0215 */
[----:B------:R-:W-:Y:S01]  /*b5e0*/  SHFL.IDX PT, R6, R0, RZ, 0x1c1f ;  /* 0x001c1fff00067589 */ /* 0x000fe200000e0000 */
[----:B--2---:R-:W-:-:S03]  /*b5f0*/  IMAD R2, R5, R10, RZ ;  /* 0x0000000a05027224 */ /* 0x004fc600078e02ff */
[----:B------:R-:W0:Y:S02]  /*b600*/  SHFL.IDX PT, R5, R4, RZ, 0x1c1f ;  /* 0x001c1fff04057589 */ /* 0x000e2400000e0000 */
[----:B------:R-:W-:-:S13]  /*b610*/  ISETP.GE.AND P2, PT, R17, R2, PT ;  /* 0x000000021100720c */ /* 0x000fda0003f46270 */
[----:B0-----:R-:W-:-:S05]  /*b620*/  @!P2 LEA R5, P4, R20, R5, 0x1 ;  /* 0x000000051405a211 */ /* 0x001fca00078808ff */
[----:B------:R-:W-:-:S05]  /*b630*/  @!P2 IMAD.X R6, RZ, RZ, R6, P4 ;  /* 0x000000ffff06a224 */ /* 0x000fca00020e0606 */
[----:B------:R-:W-:Y:S01]  /*b640*/  @!P2 MOV R7, R6 ;  /* 0x000000060007a202 */ /* 0x000fe20000000f00 */
[----:B------:R-:W-:Y:S02]  /*b650*/  @!P2 IMAD.MOV.U32 R6, RZ, RZ, R5 ;  /* 0x000000ffff06a224 */ /* 0x000fe400078e0005 */
[----:B------:R-:W0:Y:S04]  /*b660*/  SHFL.IDX PT, R5, R4, 0x1, 0x1c1f ;  /* 0x003c1f0004057f89 */ /* 0x000e2800000e0000 */
[----:B---3--:R-:W-:Y:S04]  /*b670*/  @!P2 LDGSTS.E.BYPASS.LTC128B.128 [R9+0xc400], desc[UR36][R6.64], !P3 ;  /* 0x0c4000000609afae */ /* 0x008fe8000d901d64 */
[----:B------:R-:W-:Y:S04]  /*b680*/  @!P2 LDGSTS.E.BYPASS.LTC128B.128 [R9+0xf400], desc[UR36][R6.64+0x40], !P0 ;  /* 0x0f4000400609afae */ /* 0x000fe8000c101d64 */
[----:B------:R1:W-:Y:S04]  /*b690*/  @!P2 LDGSTS.E.BYPASS.LTC128B.128 [R9+0x12400], desc[UR36][R6.64+0x80], !P1 ;  /* 0x124000800609afae */ /* 0x0003e8000c901d64 */
[----:B-1----:R-:W1:Y:S01]  /*b6a0*/  SHFL.IDX PT, R7, R0, 0x1, 0x1c1f ;  /* 0x003c1f0000077f89 */ /* 0x002e6200000e0000 */
[----:B------:R-:W-:-:S05]  /*b6b0*/  VIADD R6, R17, 0x20 ;  /* 0x0000002011067836 */ /* 0x000fca0000000000 */
[----:B------:R-:W-:-:S13]  /*b6c0*/  ISETP.GE.AND P2, PT, R6, R2, PT ;  /* 0x000000020600720c */ /* 0x000fda0003f46270 */
[----:B0-----:R-:W-:-:S05]  /*b6d0*/  @!P2 LEA R5, P4, R20, R5, 0x1 ;  /* 0x000000051405a211 */ /* 0x001fca00078808ff */
[----:B-1----:R-:W-:Y:S02]  /*b6e0*/  @!P2 IMAD.X R7, RZ, RZ, R7, P4 ;  /* 0x000000ffff07a224 */ /* 0x002fe400020e0607 */
[----:B------:R-:W-:Y:S02]  /*b6f0*/  @!P2 IMAD.MOV.U32 R6, RZ, RZ, R5 ;  /* 0x000000ffff06a224 */ /* 0x000fe400078e0005 */
[----:B------:R-:W0:Y:S04]  /*b700*/  SHFL.IDX PT, R5, R4, 0x2, 0x1c1f ;  /* 0x005c1f0004057f89 */ /* 0x000e2800000e0000 */
[----:B------:R-:W-:Y:S04]  /*b710*/  @!P2 LDGSTS.E.BYPASS.LTC128B.128 [R9+0xcc00], desc[UR36][R6.64], !P3 ;  /* 0x0cc000000609afae */ /* 0x000fe8000d901d64 */
[----:B------:R-:W-:Y:S04]  /*b720*/  @!P2 LDGSTS.E.BYPASS.LTC128B.128 [R9+0xfc00], desc[UR36][R6.64+0x40], !P0 ;  /* 0x0fc000400609afae */ /* 0x000fe8000c101d64 */
[----:B------:R1:W-:Y:S04]  /*b730*/  @!P2 LDGSTS.E.BYPASS.LTC128B.128 [R9+0x12c00], desc[UR36][R6.64+0x80], !P1 ;  /* 0x12c000800609afae */ /* 0x0003e8000c901d64 */
[----:B------:R-:W-:Y:S04]  /*b740*/  SHFL.IDX PT, R4, R4, 0x3, 0x1c1f ;  /* 0x007c1f0004047f89 */ /* 0x000fe800000e0000 */
[----:B-1----:R-:W1:Y:S01]  /*b750*/  SHFL.IDX PT, R7, R0, 0x2, 0x1c1f ;  /* 0x005c1f0000077f89 */ /* 0x002e6200000e0000 */
[----:B------:R-:W-:-:S03]  /*b760*/  IADD3 R6, R17, 0x40, RZ ;  /* 0x0000004011067810 */ /* 0x000fc60007ffe0ff */
[----:B------:R-:W2:Y:S01]  /*b770*/  SHFL.IDX PT, R0, R0, 0x3, 0x1c1f ;  /* 0x007c1f0000007f89 */ /* 0x000ea200000e0000 */
[----:B------:R-:W-:-:S13]  /*b780*/  ISETP.GE.AND P2, PT, R6, R2, PT ;  /* 0x000000020600720c */ /* 0x000fda0003f46270 */
[----:B0-----:R-:W-:-:S05]  /*b790*/  @!P2 LEA R5, P4, R20, R5, 0x1 ;  /* 0x000000051405a211 */ /* 0x001fca00078808ff */
[----:B------:R-:W-:Y:S02]  /*b7a0*/  @!P2 IMAD.MOV.U32 R6, RZ, RZ, R5 ;  /* 0x000000ffff06a224 */ /* 0x000fe400078e0005 */
[----:B-1----:R-:W-:Y:S02]  /*b7b0*/  @!P2 IMAD.X R7, RZ, RZ, R7, P4 ;  /* 0x000000ffff07a224 */ /* 0x002fe400020e0607 */
[----:B------:R-:W-:-:S03]  /*b7c0*/  VIADD R5, R17, 0x60 ;  /* 0x0000006011057836 */ /* 0x000fc60000000000 */
[----:B------:R-:W-:Y:S04]  /*b7d0*/  @!P2 LDGSTS.E.BYPASS.LTC128B.128 [R9+0xd400], desc[UR36][R6.64], !P3 ;  /* 0x0d4000000609afae */ /* 0x000fe8000d901d64 */
[----:B------:R-:W-:Y:S04]  /*b7e0*/  @!P2 LDGSTS.E.BYPASS.LTC128B.128 [R9+0x10400], desc[UR36][R6.64+0x40], !P0 ;  /* 0x104000400609afae */ /* 0x000fe8000c101d64 */
[----:B------:R-:W-:Y:S01]  /*b7f0*/  @!P2 LDGSTS.E.BYPASS.LTC128B.128 [R9+0x13400], desc[UR36][R6.64+0x80], !P1 ;  /* 0x134000800609afae */ /* 0x000fe2000c901d64 */
[----:B------:R-:W-:-:S13]  /*b800*/  ISETP.GE.AND P2, PT, R5, R2, PT ;  /* 0x000000020500720c */ /* 0x000fda0003f46270 */
[----:B------:R-:W-:-:S05]  /*b810*/  @!P2 LEA R4, P4, R20, R4, 0x1 ;  /* 0x000000041404a211 */ /* 0x000fca00078808ff */
[----:B--2---:R-:W-:-:S05]  /*b820*/  @!P2 IMAD.X R0, RZ, RZ, R0, P4 ;  /* 0x000000ffff00a224 */ /* 0x004fca00020e0600 */
[----:B------:R-:W-:Y:S02]  /*b830*/  @!P2 MOV R5, R0 ;  /* 0x000000000005a202 */ /* 0x000fe40000000f00 */
[----:B------:R-:W-:Y:S04]  /*b840*/  SHFL.IDX PT, R0, R3, RZ, 0x1c1f ;  /* 0x001c1fff03007589 */ /* 0x000fe800000e0000 */
[----:B------:R-:W-:Y:S04]  /*b850*/  @!P2 LDGSTS.E.BYPASS.LTC128B.128 [R9+0xdc00], desc[UR36][R4.64], !P3 ;  /* 0x0dc000000409afae */ /* 0x000fe8000d901d64 */
[----:B------:R-:W-:Y:S04]  /*b860*/  @!P2 LDGSTS.E.BYPASS.LTC128B.128 [R9+0x10c00], desc[UR36][R4.64+0x40], !P0 ;  /* 0x10c000400409afae */ /* 0x000fe8000c101d64 */
[----:B------:R0:W-:Y:S04]  /*b870*/  @!P2 LDGSTS.E.BYPASS.LTC128B.128 [R9+0x13c00], desc[UR36][R4.64+0x80], !P1 ;  /* 0x13c000800409afae */ /* 0x0001e8000c901d64 */
[----:B------:R-:W-:Y:S04]  /*b880*/  SHFL.IDX PT, R3, R3, 0x1, 0x1c1f ;  /* 0x003c1f0003037f89 */ /* 0x000fe800000e0000 */
[----:B0-----:R-:W0:Y:S01]  /*b890*/  SHFL.IDX PT, R4, R8, RZ, 0x1c1f ;  /* 0x001c1fff08047589 */ /* 0x001e2200000e0000 */
[----:B------:R-:W-:-:S03]  /*b8a0*/  VIADD R5, R17, 0x80 ;  /* 0x0000008011057836 */ /* 0x000fc60000000000 */
[----:B------:R-:W1:Y:S02]  /*b8b0*/  SHFL.IDX PT, R8, R8, 0x1, 0x1c1f ;  /* 0x003c1f0008087f89 */ /* 0x000e6400000e0000 */
[----:B------:R-:W-:-:S13]  /*b8c0*/  ISETP.GE.AND P2, PT, R5, R2, PT ;  /* 0x000000020500720c */ /* 0x000fda0003f46270 */
[----:B0-----:R-:W-:-:S05]  /*b8d0*/  @!P2 LEA R4, P4, R20, R4, 0x1 ;  /* 0x000000041404a211 */ /* 0x001fca00078808ff */
[----:B------:R-:W-:-:S04]  /*b8e0*/  @!P2 IMAD.X R0, RZ, RZ, R0, P4 ;  /* 0x000000ffff00a224 */ /* 0x000fc800020e0600 */
[----:B------:R-:W-:-:S05]  /*b8f0*/  @!P2 IMAD.MOV.U32 R5, RZ, RZ, R0 ;  /* 0x000000ffff05a224 */ /* 0x000fca00078e0000 */
[----:B------:R0:W-:Y:S04]  /*b900*/  @!P2 LDGSTS.E.BYPASS.LTC128B.128 [R9+0xe400], desc[UR36][R4.64], !P3 ;  /* 0x0e4000000409afae */ /* 0x0001e8000d901d64 */
[----:B------:R0:W-:Y:S04]  /*b910*/  @!P2 LDGSTS.E.BYPASS.LTC128B.128 [R9+0x11400], desc[UR36][R4.64+0x40], !P0 ;  /* 0x114000400409afae */ /* 0x0001e8000c101d64 */
[----:B-1----:R0:W-:Y:S02]  /*b920*/  @!P2 LDGSTS.E.BYPASS.LTC128B.128 [R9+0x14400], desc[UR36][R4.64+0x80], !P1 ;  /* 0x144000800409afae */ /* 0x0021e4000c901d64 */
.L_x_314:
[----:B------:R-:W2:Y:S01]  /*b930*/  LDL R0, [R1+0x18] ;  /* 0x0000180001007983 */ /* 0x000ea20000100800 */
[----:B------:R-:W-:-:S05]  /*b940*/  VIADD R17, R17, 0xa0 ;  /* 0x000000a011117836 */ /* 0x000fca0000000000 */
[----:B------:R-:W-:-:S13]  /*b950*/  ISETP.GE.AND P2, PT, R17, R2, PT ;  /* 0x000000021100720c */ /* 0x000fda0003f46270 */
[----:B------:R-:W-:-:S04]  /*b960*/  @!P2 LEA R2, P4, R20, R8, 0x1 ;  /* 0x000000081402a211 */ /* 0x000fc800078808ff */
[----:B------:R-:W-:-:S05]  /*b970*/  @!P2 IADD3.X R3, RZ, R3, RZ, P4, !PT ;  /* 0x00000003ff03a210 */ /* 0x000fca00027fe4ff */
[----:B------:R-:W-:Y:S01]  /*b980*/  @!PT LDS RZ, [RZ] ;  /* 0x00000000fffff984 */ /* 0x000fe20000000800 */
[----:B------:R-:W-:Y:S01]  /*b990*/  @!PT LDS RZ, [RZ] ;  /* 0x00000000fffff984 */ /* 0x000fe20000000800 */
[----:B------:R-:W-:Y:S01]  /*b9a0*/  @!PT LDS RZ, [RZ] ;  /* 0x00000000fffff984 */ /* 0x000fe20000000800 */
[----:B--2---:R1:W-:Y:S04]  /*b9b0*/  @!P2 LDGSTS.E.BYPASS.LTC128B.128 [R0+0xec00], desc[UR36][R2.64], !P3 ;  /* 0x0ec000000200afae */ /* 0x0043e8000d901d64 */
[----:B------:R1:W-:Y:S01]  /*b9c0*/  @!P2 LDGSTS.E.BYPASS.LTC128B.128 [R0+0x11c00], desc[UR36][R2.64+0x40], !P0 ;  /* 0x11c000400200afae */ /* 0x0003e2000c101d64 */
[----:B------:R-:W-:-:S03]  /*b9d0*/  PLOP3.LUT P0, PT, PT, PT, PT, 0x80, 0x0 ;  /* 0x000000000000781c */ /* 0x000fc60003f0f070 */
[----:B------:R1:W-:Y:S01]  /*b9e0*/  @!P2 LDGSTS.E.BYPASS.LTC128B.128 [R0+0x14c00], desc[UR36][R2.64+0x80], !P1 ;  /* 0x14c000800200afae */ /* 0x0003e2000c901d64 */
[----:B------:R-:W-:-:S09]  /*b9f0*/  NOP ;  /* 0x0000000000007918 */ /* 0x000fd20000000000 */
.L_x_234:
[----:B------:R-:W-:Y:S02]  /*ba00*/  PLOP3.LUT P1, PT, P1, P0, PT, 0xa2, 0x0 ;  /* 0x000000000000781c */ /* 0x000fe40000f21472 */
[----:B------:R-:W-:-:S08]  /*ba10*/  @P0 R2UR P1, UR4, R23 ;  /* 0x00000000170402ca */ /* 0x000fd00000020000 */
[----:B------:R-:W-:-:S05]  /*ba20*/  @P0 PLOP3.LUT P0, PT, P1, PT, PT, 0x80, 0x0 ;  /* 0x000000000000081c */ /* 0x000fca0000f0f070 */
[----:B------:R-:W-:Y:S01]  /*ba30*/  @!P1 SYNCS.ARRIVE.TRANS64.RED.A0T1 RZ, [UR4+0x2d800], RZ ;  /* 0x02d800ffffff99a7 */ /* 0x000fe20008200404 */
[----:B------:R-:W-:Y:S07]  /*ba40*/  @!P1 ARRIVES.LDGSTSBAR.64.TRANSCNT [UR4+0x2d800] ;  /* 0x02d80000ff0099b0 */ /* 0x000fee0008000a84 */
[----:B------:R-:W-:Y:S05]  /*ba50*/  @P0 BRA.U.ANY `(.L_x_234) ;  /* 0xfffffffd00e80947 */ /* 0x000fea000393ffff */
[----:B-1----:R-:W2:Y:S02]  /*ba60*/  LDL.LU R2, [R1+0x30] ;  /* 0x0000300001027983 */ /* 0x002ea40000300800 */
[----:B--2---:R-:W-:-:S05]  /*ba70*/  VIADD R2, R2, 0x1 ;  /* 0x0000000102027836 */ /* 0x004fca0000000000 */
[----:B------:R1:W-:Y:S01]  /*ba80*/  STL [R1+0x30], R2 ;  /* 0x0000300201007387 */ /* 0x0003e20000100800 */
[----:B------:R-:W-:-:S04]  /*ba90*/  LEA.HI R0, R2, R2, RZ, 0x1 ;  /* 0x0000000202007211 */ /* 0x000fc800078f08ff */
[----:B------:R-:W-:-:S05]  /*baa0*/  LOP3.LUT R0, R0, 0xfffffffe, RZ, 0xc0, !PT ;  /* 0xfffffffe00007812 */ /* 0x000fca00078ec0ff */
[----:B------:R-:W-:-:S05]  /*bab0*/  IMAD.IADD R0, R2, 0x1, -R0 ;  /* 0x0000000102007824 */ /* 0x000fca00078e0a00 */
[----:B------:R-:W-:Y:S01]  /*bac0*/  SHF.L.U32 R0, R0, 0x1f, RZ ;  /* 0x0000001f00007819 */ /* 0x000fe200000006ff */
[----:B------:R-:W-:Y:S01]  /*bad0*/  NOP ;  /* 0x0000000000007918 */ /* 0x000fe20000000000 */
[----:B------:R1:W-:Y:S01]  /*bae0*/  SYNCS.ARRIVE.TRANS64.A1T0 RZ, [R23+URZ+0x2d800], RZ ;  /* 0x02d800ff17ff79a7 */ /* 0x0003e2000810003f */
[----:B------:R-:W-:Y:S01]  /*baf0*/  BSSY B0, `(.L_x_235) ;  /* 0x0000003000007945 */ /* 0x000fe20003800000 */
[----:B------:R-:W2:Y:S03]  /*bb00*/  SYNCS.PHASECHK.TRANS64.TRYWAIT P0, [R23+URZ+0x2d820], R0 ;  /* 0x02d82000170075a7 */ /* 0x000ea6000800017f */
[----:B-12---:R-:W-:Y:S05]  /*bb10*/  @!P0 BRA `(.L_x_236) ;  /* 0x0000003400748947 */ /* 0x006fea0003800000 */
.L_x_315:
[----:B------:R-:W-:Y:S05]  /*bb20*/  BSYNC B0 ;  /* 0x0000000000007941 */ /* 0x000fea0003800000 */
.L_x_235:
[----:B------:R-:W2:Y:S01]  /*bb30*/  LDL R2, [R1+0xc] ;  /* 0x00000c0001027983 */ /* 0x000ea20000100800 */
[----:B------:R-:W-:Y:S01]  /*bb40*/  BSSY B0, `(.L_x_237) ;  /* 0x0000100000007945 */ /* 0x000fe20003800000 */
[----:B--2---:R-:W-:-:S13]  /*bb50*/  ISETP.GE.AND P0, PT, R2, 0x81, PT ;  /* 0x000000810200780c */ /* 0x004fda0003f06270 */
[----:B------:R-:W-:Y:S05]  /*bb60*/  @!P0 BRA `(.L_x_238) ;  /* 0x0000000c00f48947 */ /* 0x000fea0003800000 */
[----:B------:R-:W1:Y:S01]  /*bb70*/  LDL.LU R3, [R1+0x34] ;  /* 0x0000340001037983 */ /* 0x000e620000300800 */
[----:B------:R-:W-:Y:S01]  /*bb80*/  ULDC UR4, c[0x0][0x2f4] ;  /* 0x0000bd0000047ab9 */ /* 0x000fe20000000800 */
[----:B------:R-:W-:Y:S01]  /*bb90*/  IMAD.MOV.U32 R17, RZ, RZ, R29 ;  /* 0x000000ffff117224 */ /* 0x000fe200078e001d */
[----:B------:R-:W-:Y:S01]  /*bba0*/  MOV R10, R26 ;  /* 0x0000001a000a7202 */ /* 0x000fe20000000f00 */
[----:B------:R-:W0:Y:S01]  /*bbb0*/  S2R R2, SR_TID.X ;  /* 0x0000000000027919 */ /* 0x000e220000002100 */
[----:B------:R2:W-:Y:S01]  /*bbc0*/  STL [R1], R27 ;  /* 0x0000001b01007387 */ /* 0x0005e20000100800 */
[----:B0-----:R-:W-:-:S05]  /*bbd0*/  IMAD.SHL.U32 R4, R2, 0x8, RZ ;  /* 0x0000000802047824 */ /* 0x001fca00078e00ff */
[----:B------:R-:W-:-:S04]  /*bbe0*/  LOP3.LUT R4, R4, 0x18, RZ, 0xc0, !PT ;  /* 0x0000001804047812 */ /* 0x000fc800078ec0ff */
[C---:B------:R-:W-:Y:S02]  /*bbf0*/  LOP3.LUT R2, R4.reuse, 0x40, RZ, 0xfc, !PT ;  /* 0x0000004004027812 */ /* 0x040fe400078efcff */
[----:B------:R-:W-:Y:S02]  /*bc00*/  ISETP.GE.AND P3, PT, R4, UR4, PT ;  /* 0x0000000404007c0c */ /* 0x000fe4000bf66270 */
[----:B------:R-:W-:Y:S02]  /*bc10*/  ISETP.GE.AND P1, PT, R2, UR4, PT ;  /* 0x0000000402007c0c */ /* 0x000fe4000bf26270 */
[----:B-1----:R-:W-:Y:S02]  /*bc20*/  LEA.HI.SX32 R0, R3, 0xfffffffe, 0x19 ;  /* 0xfffffffe03007811 */ /* 0x002fe400078fcaff */
[----:B------:R-:W-:-:S04]  /*bc30*/  LOP3.LUT R3, R4, 0x20, RZ, 0xfc, !PT ;  /* 0x0000002004037812 */ /* 0x000fc800078efcff */
[----:B--2---:R-:W-:-:S13]  /*bc40*/  ISETP.GE.AND P2, PT, R3, UR4, PT ;  /* 0x0000000403007c0c */ /* 0x004fda000bf46270 */
.L_x_251:
[----:B------:R-:W2:Y:S01]  /*bc50*/  LDL R9, [R1+0x10] ;  /* 0x0000100001097983 */ /* 0x000ea20000100800 */
[----:B------:R-:W0:Y:S03]  /*bc60*/  LDC R4, c[0x0][0x430] ;  /* 0x00010c00ff047b82 */ /* 0x000e260000000800 */
[----:B------:R-:W3:Y:S04]  /*bc70*/  LDL R8, [R1+0x14] ;  /* 0x0000140001087983 */ /* 0x000ee80000100800 */
[----:B------:R-:W4:Y:S01]  /*bc80*/  LDL R7, [R1+0x8] ;  /* 0x0000080001077983 */ /* 0x000f220000100800 */
[----:B------:R-:W1:Y:S03]  /*bc90*/  S2R R2, SR_TID.X ;  /* 0x0000000000027919 */ /* 0x000e660000002100 */
[----:B------:R-:W5:Y:S01]  /*bca0*/  LDL R6, [R1+0x38] ;  /* 0x0000380001067983 */ /* 0x000f620000100800 */
[----:B0-----:R-:W-:-:S13]  /*bcb0*/  ISETP.NE.AND P0, PT, R4, 0x1, PT ;  /* 0x000000010400780c */ /* 0x001fda0003f05270 */
[----:B------:R-:W0:Y:S01]  /*bcc0*/  @P0 LDC R5, c[0x0][0x434] ;  /* 0x00010d00ff050b82 */ /* 0x000e220000000800 */
[----:B-1----:R-:W-:-:S04]  /*bcd0*/  LOP3.LUT R3, R2, 0x7f, RZ, 0xc0, !PT ;  /* 0x0000007f02037812 */ /* 0x002fc800078ec0ff */
[----:B------:R-:W-:-:S03]  /*bce0*/  SHF.R.U32.HI R4, RZ, 0x2, R3 ;  /* 0x00000002ff047819 */ /* 0x000fc60000011603 */
[----:B------:R-:W1:Y:S01]  /*bcf0*/  @P0 LDC R3, c[0x0][0x438] ;  /* 0x00010e00ff030b82 */ /* 0x000e620000000800 */
[----:B------:R-:W-:Y:S02]  /*bd00*/  IMAD.SHL.U32 R2, R2, 0x20, RZ ;  /* 0x0000002002027824 */ /* 0x000fe400078e00ff */
[----:B------:R-:W-:-:S03]  /*bd10*/  IMAD R4, R0, 0x80, R4 ;  /* 0x0000008000047824 */ /* 0x000fc600078e0204 */
[----:B------:R-:W-:Y:S01]  /*bd20*/  LOP3.LUT R2, R2, 0x60, RZ, 0xc0, !PT ;  /* 0x0000006002027812 */ /* 0x000fe200078ec0ff */
[----:B------:R-:W-:Y:S05]  /*bd30*/  YIELD ;  /* 0x0000000000007946 */ /* 0x000fea0003800000 */
[----:B------:R-:W-:Y:S01]  /*bd40*/  ULDC UR4, c[0x0][0x430] ;  /* 0x00010c0000047ab9 */ /* 0x000fe20000000800 */
[----:B--2---:R-:W-:-:S05]  /*bd50*/  IADD3 R4, R2, R4, R9 ;  /* 0x0000000402047210 */ /* 0x004fca0007ffe009 */
[----:B0-----:R-:W-:-:S04]  /*bd60*/  @P0 IMAD.HI.U32 R5, R4, R5, RZ ;  /* 0x0000000504050227 */ /* 0x001fc800078e00ff */
[----:B------:R-:W-:Y:S01]  /*bd70*/  IMAD.MOV.U32 R2, RZ, RZ, R4 ;  /* 0x000000ffff027224 */ /* 0x000fe200078e0004 */
[----:B-1----:R-:W-:-:S05]  /*bd80*/  @P0 SHF.R.U32.HI R2, RZ, R3, R5 ;  /* 0x00000003ff020219 */ /* 0x002fca0000011605 */
[--C-:B------:R-:W-:Y:S01]  /*bd90*/  IMAD.MOV R9, RZ, RZ, -R2.reuse ;  /* 0x000000ffff097224 */ /* 0x100fe200078e0a02 */
[----:B------:R-:W-:-:S03]  /*bda0*/  SHF.R.S32.HI R3, RZ, 0x1f, R2 ;  /* 0x0000001fff037819 */ /* 0x000fc60000011402 */
[----:B------:R-:W-:Y:S01]  /*bdb0*/  IMAD R9, R9, UR4, R4 ;  /* 0x0000000409097c24 */ /* 0x000fe2000f8e0204 */
[----:B------:R-:W-:Y:S02]  /*bdc0*/  ULDC.64 UR4, c[0x0][0x428] ;  /* 0x00010a0000047ab9 */ /* 0x000fe40000000a00 */
[----:B---3--:R-:W-:Y:S02]  /*bdd0*/  IMAD R4, R8, UR4, RZ ;  /* 0x0000000408047c24 */ /* 0x008fe4000f8e02ff */
[----:B----4-:R-:W-:-:S04]  /*bde0*/  IMAD.WIDE.U32 R2, R7, UR4, R2 ;  /* 0x0000000407027c25 */ /* 0x010fc8000f8e0002 */
[----:B------:R-:W-:Y:S01]  /*bdf0*/  IMAD R4, R7, UR5, R4 ;  /* 0x0000000507047c24 */ /* 0x000fe2000f8e0204 */
[----:B------:R-:W-:-:S04]  /*be00*/  ULDC.64 UR4, c[0x0][0x418] ;  /* 0x0001060000047ab9 */ /* 0x000fc80000000a00 */
[----:B------:R-:W-:Y:S02]  /*be10*/  IADD3 R3, R4, R3, RZ ;  /* 0x0000000304037210 */ /* 0x000fe40007ffe0ff */
[----:B------:R-:W-:-:S04]  /*be20*/  LEA R4, P0, R2, UR4, 0x2 ;  /* 0x0000000402047c11 */ /* 0x000fc8000f8010ff */
[----:B------:R-:W-:-:S05]  /*be30*/  LEA.HI.X R5, R2, UR5, R3, 0x2, P0 ;  /* 0x0000000502057c11 */ /* 0x000fca00080f1403 */
[----:B------:R-:W2:Y:S01]  /*be40*/  LDG.E R8, desc[UR36][R4.64] ;  /* 0x0000002404087981 */ /* 0x000ea2000c1e1900 */
[----:B-----5:R-:W-:Y:S01]  /*be50*/  ISETP.NE.AND P4, PT, R6, 0x3, PT ;  /* 0x000000030600780c */ /* 0x020fe20003f85270 */
[----:B------:R-:W-:-:S05]  /*be60*/  VIADD R26, R10, 0x1 ;  /* 0x000000010a1a7836 */ /* 0x000fca0000000000 */
[----:B------:R-:W-:-:S04]  /*be70*/  ISETP.NE.AND P0, PT, R26, 0x2, PT ;  /* 0x000000021a00780c */ /* 0x000fc80003f05270 */
[----:B------:R-:W-:Y:S01]  /*be80*/  SEL R29, RZ, 0x1, P0 ;  /* 0x00000001ff1d7807 */ /* 0x000fe20000000000 */
[----:B------:R-:W-:Y:S01]  /*be90*/  IMAD.MOV.U32 R27, RZ, RZ, R0 ;  /* 0x000000ffff1b7224 */ /* 0x000fe200078e0000 */
[----:B------:R-:W-:Y:S02]  /*bea0*/  SEL R26, R26, RZ, P0 ;  /* 0x000000ff1a1a7207 */ /* 0x000fe40000000000 */
[----:B------:R-:W-:Y:S02]  /*beb0*/  LOP3.LUT R29, R17, R29, RZ, 0x3c, !PT ;  /* 0x0000001d111d7212 */ /* 0x000fe400078e3cff */
[----:B--2---:R-:W-:Y:S01]  /*bec0*/  SHF.R.S32.HI R28, RZ, 0x1f, R8 ;  /* 0x0000001fff1c7819 */ /* 0x004fe20000011408 */
[----:B------:R-:W-:Y:S06]  /*bed0*/  @!P4 BRA `(.L_x_239) ;  /* 0x000000000004c947 */ /* 0x000fec0003800000 */
[----:B------:R-:W-:Y:S01]  /*bee0*/  BPT.TRAP 0x1 ;  /* 0x000000040000795c */ /* 0x000fe20000300000 */
.L_x_239:
[----:B------:R-:W-:Y:S01]  /*bef0*/  IMAD R5, R26, 0x8, R23 ;  /* 0x000000081a057824 */ /* 0x000fe200078e0217 */
[----:B------:R-:W-:Y:S01]  /*bf00*/  SHF.L.U32 R0, R29, 0x1f, RZ ;  /* 0x0000001f1d007819 */ /* 0x000fe200000006ff */
[----:B------:R-:W-:Y:S03]  /*bf10*/  BSSY B1, `(.L_x_240) ;  /* 0x0000003000017945 */ /* 0x000fe60003800000 */
[----:B------:R-:W0:Y:S02]  /*bf20*/  SYNCS.PHASECHK.TRANS64.TRYWAIT P0, [R5+URZ+0x2d840], R0 ;  /* 0x02d84000050075a7 */ /* 0x000e24000800017f */
[----:B0-----:R-:W-:Y:S05]  /*bf30*/  @!P0 BRA `(.L_x_241) ;  /* 0x0000003000808947 */ /* 0x001fea0003800000 */
.L_x_316:
[----:B------:R-:W-:Y:S05]  /*bf40*/  BSYNC B1 ;  /* 0x0000000000017941 */ /* 0x000fea0003800000 */
.L_x_240:
[----:B------:R-:W2:Y:S01]  /*bf50*/  LDL R4, [R1+0x4] ;  /* 0x0000040001047983 */ /* 0x000ea20000100800 */
[----:B------:R-:W-:Y:S01]  /*bf60*/  SHF.R.S32.HI R20, RZ, 0x1f, R9 ;  /* 0x0000001fff147819 */ /* 0x000fe20000011409 */
[----:B------:R-:W-:Y:S01]  /*bf70*/  ULDC.64 UR4, c[0x0][0x300] ;  /* 0x0000c00000047ab9 */ /* 0x000fe20000000a00 */
[C---:B------:R-:W-:Y:S01]  /*bf80*/  LOP3.LUT P5, RZ, R22.reuse, 0x2, RZ, 0xc0, !PT ;  /* 0x0000000216ff7812 */ /* 0x040fe200078ac0ff */
[----:B------:R-:W1:Y:S01]  /*bf90*/  S2R R6, SR_TID.X ;  /* 0x0000000000067919 */ /* 0x000e620000002100 */
[----:B------:R-:W-:Y:S01]  /*bfa0*/  IMAD.WIDE.U32 R2, R9, UR4, RZ ;  /* 0x0000000409027c25 */ /* 0x000fe2000f8e00ff */
[----:B------:R-:W-:-:S03]  /*bfb0*/  LOP3.LUT P4, RZ, R22, 0x1, RZ, 0xc0, !PT ;  /* 0x0000000116ff7812 */ /* 0x000fc6000788c0ff */
[----:B0-----:R-:W-:-:S04]  /*bfc0*/  IMAD R0, R20, UR4, RZ ;  /* 0x0000000414007c24 */ /* 0x001fc8000f8e02ff */
[----:B------:R-:W-:Y:S01]  /*bfd0*/  IMAD R0, R9, UR5, R0 ;  /* 0x0000000509007c24 */ /* 0x000fe2000f8e0200 */
[----:B------:R-:W-:-:S03]  /*bfe0*/  ULDC.64 UR4, c[0x0][0x310] ;  /* 0x0000c40000047ab9 */ /* 0x000fc60000000a00 */
[----:B------:R-:W-:Y:S02]  /*bff0*/  IMAD.IADD R3, R3, 0x1, R0 ;  /* 0x0000000103037824 */ /* 0x000fe400078e0200 */
[----:B------:R-:W-:Y:S02]  /*c000*/  IMAD R0, R28, UR4, RZ ;  /* 0x000000041c007c24 */ /* 0x000fe4000f8e02ff */
[----:B------:R-:W-:-:S04]  /*c010*/  IMAD.WIDE.U32 R2, R8, UR4, R2 ;  /* 0x0000000408027c25 */ /* 0x000fc8000f8e0002 */
[----:B------:R-:W-:Y:S01]  /*c020*/  IMAD R0, R8, UR5, R0 ;  /* 0x0000000508007c24 */ /* 0x000fe2000f8e0200 */
[----:B------:R-:W-:-:S04]  /*c030*/  ULDC.64 UR4, c[0x0][0x308] ;  /* 0x0000c20000047ab9 */ /* 0x000fc80000000a00 */
[----:B------:R-:W-:-:S03]  /*c040*/  IADD3 R3, R3, R0, RZ ;  /* 0x0000000003037210 */ /* 0x000fc60007ffe0ff */
[----:B------:R-:W-:-:S04]  /*c050*/  IMAD.WIDE.U32 R2, R18, UR4, R2 ;  /* 0x0000000412027c25 */ /* 0x000fc8000f8e0002 */
[----:B-1----:R-:W-:Y:S02]  /*c060*/  IMAD.SHL.U32 R11, R6, 0x8, RZ ;  /* 0x00000008060b7824 */ /* 0x002fe400078e00ff */
[----:B--2---:R-:W-:Y:S02]  /*c070*/  IMAD R0, R4, UR4, RZ ;  /* 0x0000000404007c24 */ /* 0x004fe4000f8e02ff */
[----:B------:R-:W-:Y:S02]  /*c080*/  IMAD.SHL.U32 R4, R6, 0x8, RZ ;  /* 0x0000000806047824 */ /* 0x000fe400078e00ff */
[----:B------:R-:W-:Y:S01]  /*c090*/  IMAD R0, R18, UR5, R0 ;  /* 0x0000000512007c24 */ /* 0x000fe2000f8e0200 */
[----:B------:R-:W-:Y:S02]  /*c0a0*/  ULDC.64 UR4, c[0x0][0x2e8] ;  /* 0x0000ba0000047ab9 */ /* 0x000fe40000000a00 */
[----:B------:R-:W-:Y:S01]  /*c0b0*/  LOP3.LUT R4, R4, 0xd8, RZ, 0xc0, !PT ;  /* 0x000000d804047812 */ /* 0x000fe200078ec0ff */
[----:B------:R-:W-:-:S03]  /*c0c0*/  IMAD.IADD R0, R0, 0x1, R3 ;  /* 0x0000000100007824 */ /* 0x000fc600078e0203 */
[----:B------:R-:W-:Y:S02]  /*c0d0*/  LOP3.LUT R4, R4, 0x18, R6, 0x78, !PT ;  /* 0x0000001804047812 */ /* 0x000fe400078e7806 */
[----:B------:R-:W-:Y:S01]  /*c0e0*/  LEA R6, P0, R2, UR4, 0x1 ;  /* 0x0000000402067c11 */ /* 0x000fe2000f8008ff */
[----:B------:R-:W-:Y:S01]  /*c0f0*/  UMOV UR4, 0xffffffff ;  /* 0xffffffff00047882 */ /* 0x000fe20000000000 */
[----:B------:R-:W-:Y:S02]  /*c100*/  LOP3.LUT R4, R4, 0x320, R11, 0xf8, !PT ;  /* 0x0000032004047812 */ /* 0x000fe400078ef80b */
[----:B------:R-:W-:-:S03]  /*c110*/  LEA.HI.X R7, R2, UR5, R0, 0x1, P0 ;  /* 0x0000000502077c11 */ /* 0x000fc600080f0c00 */
[----:B------:R-:W-:Y:S01]  /*c120*/  IMAD R4, R26, 0x3000, R4 ;  /* 0x000030001a047824 */ /* 0x000fe200078e0204 */
[----:B------:R-:W-:Y:S06]  /*c130*/  BRA.DIV UR4, `(.L_x_242) ;  /* 0x0000003204147947 */ /* 0x000fec000b800000 */
[----:B------:R-:W0:Y:S01]  /*c140*/  S2R R3, SR_TID.X ;  /* 0x0000000000037919 */ /* 0x000e220000002100 */
[----:B------:R-:W-:Y:S01]  /*c150*/  LOP3.LUT P6, RZ, R22, 0x4, RZ, 0xc0, !PT ;  /* 0x0000000416ff7812 */ /* 0x000fe200078cc0ff */
[----:B------:R-:W-:Y:S01]  /*c160*/  IMAD R4, R4, 0x2, R23 ;  /* 0x0000000204047824 */ /* 0x000fe200078e0217 */
[----:B------:R-:W1:Y:S04]  /*c170*/  SHFL.IDX PT, R2, R6, RZ, 0x1c1f ;  /* 0x001c1fff06027589 */ /* 0x000e6800000e0000 */
[----:B------:R-:W-:Y:S01]  /*c180*/  SHFL.IDX PT, R21, R7, 0x2, 0x1c1f ;  /* 0x005c1f0007157f89 */ /* 0x000fe200000e0000 */
[----:B0-----:R-:W-:-:S03]  /*c190*/  IMAD.SHL.U32 R11, R3, 0x8, RZ ;  /* 0x00000008030b7824 */ /* 0x001fc600078e00ff */
[----:B------:R-:W0:Y:S02]  /*c1a0*/  SHFL.IDX PT, R3, R7, RZ, 0x1c1f ;  /* 0x001c1fff07037589 */ /* 0x000e2400000e0000 */
[----:B------:R-:W-:-:S04]  /*c1b0*/  LOP3.LUT R11, R11, 0x18, RZ, 0xc0, !PT ;  /* 0x000000180b0b7812 */ /* 0x000fc800078ec0ff */
[----:B------:R-:W-:-:S04]  /*c1c0*/  SHF.L.U32 R0, R11, 0x1, RZ ;  /* 0x000000010b007819 */ /* 0x000fc800000006ff */
[----:B-1----:R-:W-:-:S05]  /*c1d0*/  IADD3 R2, P0, R2, R0, RZ ;  /* 0x0000000002027210 */ /* 0x002fca0007f1e0ff */
[----:B0-----:R-:W-:-:S05]  /*c1e0*/  IMAD.X R3, RZ, RZ, R3, P0 ;  /* 0x000000ffff037224 */ /* 0x001fca00000e0603 */
        /* <DEDUP_REMOVED lines=18> */
.L_x_326:
[----:B------:R-:W-:Y:S02]  /*c310*/  LOP3.LUT P6, RZ, R22, 0x4, RZ, 0xc0, !PT ;  /* 0x0000000416ff7812 */ /* 0x000fe400078cc0ff */
[----:B--2---:R-:W-:-:S04]  /*c320*/  IADD3 R2, P0, R2, R0, RZ ;  /* 0x0000000002027210 */ /* 0x004fc80007f1e0ff */
[----:B------:R-:W-:Y:S02]  /*c330*/  IADD3.X R3, RZ, R21, RZ, P0, !PT ;  /* 0x00000015ff037210 */ /* 0x000fe400007fe4ff */
[----:B------:R-:W-:-:S05]  /*c340*/  PLOP3.LUT P0, PT, PT, PT, PT, 0x80, 0x0 ;  /* 0x000000000000781c */ /* 0x000fca0003f0f070 */
[----:B------:R-:W-:Y:S01]  /*c350*/  @!PT LDS RZ, [RZ] ;  /* 0x00000000fffff984 */ /* 0x000fe20000000800 */
[----:B------:R-:W-:Y:S01]  /*c360*/  @!PT LDS RZ, [RZ] ;  /* 0x00000000fffff984 */ /* 0x000fe20000000800 */
[----:B------:R-:W-:Y:S01]  /*c370*/  @!PT LDS RZ, [RZ] ;  /* 0x00000000fffff984 */ /* 0x000fe20000000800 */
[----:B------:R1:W-:Y:S04]  /*c380*/  LDGSTS.E.BYPASS.LTC128B.128 [R4+0x16c00], desc[UR36][R2.64], !P6 ;  /* 0x16c0000002047fae */ /* 0x0003e8000f101d64 */
[----:B------:R1:W-:Y:S04]  /*c390*/  LDGSTS.E.BYPASS.LTC128B.128 [R4+0x18c00], desc[UR36][R2.64+0x40], !P5 ;  /* 0x18c0004002047fae */ /* 0x0003e8000e901d64 */
[----:B------:R1:W-:Y:S01]  /*c3a0*/  LDGSTS.E.BYPASS.LTC128B.128 [R4+0x1ac00], desc[UR36][R2.64+0x80], !P4 ;  /* 0x1ac0008002047fae */ /* 0x0003e2000e101d64 */
[----:B------:R-:W-:Y:S01]  /*c3b0*/  NOP ;  /* 0x0000000000007918 */ /* 0x000fe20000000000 */
.L_x_243:
[----:B------:R-:W-:Y:S02]  /*c3c0*/  PLOP3.LUT P4, PT, P4, P0, PT, 0xa2, 0x0 ;  /* 0x000000000000781c */ /* 0x000fe40002781472 */
[----:B------:R-:W-:-:S08]  /*c3d0*/  @P0 R2UR P4, UR4, R5 ;  /* 0x00000000050402ca */ /* 0x000fd00000080000 */
[----:B------:R-:W-:-:S05]  /*c3e0*/  @P0 PLOP3.LUT P0, PT, P4, PT, PT, 0x80, 0x0 ;  /* 0x000000000000081c */ /* 0x000fca000270f070 */
[----:B------:R-:W-:Y:S01]  /*c3f0*/  @!P4 SYNCS.ARRIVE.TRANS64.RED.A0T1 RZ, [UR4+0x2d830], RZ ;  /* 0x02d830ffffffc9a7 */ /* 0x000fe20008200404 */
[----:B------:R-:W-:Y:S07]  /*c400*/  @!P4 ARRIVES.LDGSTSBAR.64.TRANSCNT [UR4+0x2d830] ;  /* 0x02d83000ff00c9b0 */ /* 0x000fee0008000a84 */
[----:B------:R-:W-:Y:S05]  /*c410*/  @P0 BRA.U.ANY `(.L_x_243) ;  /* 0xfffffffd00e80947 */ /* 0x000fea000393ffff */
[----:B------:R-:W-:Y:S01]  /*c420*/  NOP ;  /* 0x0000000000007918 */ /* 0x000fe20000000000 */
[----:B-1----:R-:W2:Y:S02]  /*c430*/  LDL R2, [R1+0x38] ;  /* 0x0000380001027983 */ /* 0x002ea40000100800 */
[----:B--2---:R-:W-:-:S13]  /*c440*/  ISETP.NE.AND P5, PT, R2, 0x3, PT ;  /* 0x000000030200780c */ /* 0x004fda0003fa5270 */
[----:B------:R-:W-:Y:S05]  /*c450*/  @!P5 BRA `(.L_x_244) ;  /* 0x000000000004d947 */ /* 0x000fea0003800000 */
[----:B------:R-:W-:Y:S01]  /*c460*/  BPT.TRAP 0x1 ;  /* 0x000000040000795c */ /* 0x000fe20000300000 */
.L_x_244:
[----:B------:R1:W-:Y:S01]  /*c470*/  SYNCS.ARRIVE.TRANS64.A1T0 RZ, [R5+URZ+0x2d830], RZ ;  /* 0x02d830ff05ff79a7 */ /* 0x0003e2000810003f */
[----:B------:R-:W-:Y:S05]  /*c480*/  @!P5 BRA `(.L_x_245) ;  /* 0x000000000004d947 */ /* 0x000fea0003800000 */
[----:B------:R-:W-:Y:S01]  /*c490*/  BPT.TRAP 0x1 ;  /* 0x000000040000795c */ /* 0x000fe20000300000 */
.L_x_245:
[----:B------:R-:W-:Y:S01]  /*c4a0*/  SHF.L.U32 R2, R17, 0x1f, RZ ;  /* 0x0000001f11027819 */ /* 0x000fe200000006ff */
[----:B-1----:R-:W-:Y:S01]  /*c4b0*/  IMAD R5, R10, 0x8, R23 ;  /* 0x000000080a057824 */ /* 0x002fe200078e0217 */
[----:B------:R-:W-:Y:S03]  /*c4c0*/  BSSY B1, `(.L_x_246) ;  /* 0x0000003000017945 */ /* 0x000fe60003800000 */
[----:B------:R-:W1:Y:S02]  /*c4d0*/  SYNCS.PHASECHK.TRANS64.TRYWAIT P0, [R5+URZ+0x2d860], R2 ;  /* 0x02d86002050075a7 */ /* 0x000e64000800017f */
[----:B-1----:R-:W-:Y:S05]  /*c4e0*/  @!P0 BRA `(.L_x_247) ;  /* 0x00000030007c8947 */ /* 0x002fea0003800000 */
.L_x_327:
[----:B------:R-:W-:Y:S05]  /*c4f0*/  BSYNC B1 ;  /* 0x0000000000017941 */ /* 0x000fea0003800000 */
.L_x_246:
[----:B------:R-:W2:Y:S04]  /*c500*/  LDL R11, [R1+0xc] ;  /* 0x00000c00010b7983 */ /* 0x000ea80000100800 */
[----:B0-----:R-:W2:Y:S01]  /*c510*/  LDL.LU R6, [R1] ;  /* 0x0000000001067983 */ /* 0x001ea20000300800 */
[----:B------:R-:W0:Y:S01]  /*c520*/  S2R R12, SR_TID.X ;  /* 0x00000000000c7919 */ /* 0x000e220000002100 */
[----:B------:R-:W-:Y:S01]  /*c530*/  UMOV UR4, 0xffffffff ;  /* 0xffffffff00047882 */ /* 0x000fe20000000000 */
[C---:B0-----:R-:W-:Y:S01]  /*c540*/  IMAD.SHL.U32 R4, R12.reuse, 0x8, RZ ;  /* 0x000000080c047824 */ /* 0x041fe200078e00ff */
[C---:B------:R-:W-:Y:S01]  /*c550*/  LOP3.LUT R3, R12.reuse, 0x7f, RZ, 0xc0, !PT ;  /* 0x0000007f0c037812 */ /* 0x040fe200078ec0ff */
[----:B------:R-:W-:-:S03]  /*c560*/  IMAD.SHL.U32 R7, R12, 0x8, RZ ;  /* 0x000000080c077824 */ /* 0x000fc600078e00ff */
[----:B------:R-:W-:-:S04]  /*c570*/  LOP3.LUT R4, R4, 0xd8, RZ, 0xc0, !PT ;  /* 0x000000d804047812 */ /* 0x000fc800078ec0ff */
[----:B------:R-:W-:Y:S02]  /*c580*/  LOP3.LUT R4, R4, 0x18, R12, 0x78, !PT ;  /* 0x0000001804047812 */ /* 0x000fe400078e780c */
[----:B------:R-:W-:Y:S02]  /*c590*/  SHF.R.U32.HI R3, RZ, 0x2, R3 ;  /* 0x00000002ff037819 */ /* 0x000fe40000011603 */
[----:B------:R-:W-:-:S05]  /*c5a0*/  LOP3.LUT R4, R4, 0x320, R7, 0xf8, !PT ;  /* 0x0000032004047812 */ /* 0x000fca00078ef807 */
[----:B------:R-:W-:Y:S02]  /*c5b0*/  IMAD R4, R10, 0x3000, R4 ;  /* 0x000030000a047824 */ /* 0x000fe400078e0204 */
[----:B--2---:R-:W-:-:S04]  /*c5c0*/  IMAD R6, R6, -0x80, R11 ;  /* 0xffffff8006067824 */ /* 0x004fc800078e020b */
[----:B------:R-:W-:Y:S01]  /*c5d0*/  IMAD.IADD R6, R6, 0x1, -R3 ;  /* 0x0000000106067824 */ /* 0x000fe200078e0a03 */
[----:B------:R-:W-:Y:S06]  /*c5e0*/  BRA.DIV UR4, `(.L_x_248) ;  /* 0x0000003204507947 */ /* 0x000fec000b800000 */
[----:B-1----:R-:W0:Y:S01]  /*c5f0*/  SHFL.IDX PT, R2, R24, RZ, 0x1c1f ;  /* 0x001c1fff18027589 */ /* 0x002e2200000e0000 */
[----:B------:R-:W-:-:S03]  /*c600*/  IMAD R4, R4, 0x2, R23 ;  /* 0x0000000204047824 */ /* 0x000fc600078e0217 */
[----:B------:R-:W1:Y:S01]  /*c610*/  SHFL.IDX PT, R3, R25, RZ, 0x1c1f ;  /* 0x001c1fff19037589 */ /* 0x000e6200000e0000 */
[----:B0-----:R-:W-:-:S04]  /*c620*/  IADD3 R2, P0, R2, R0, RZ ;  /* 0x0000000002027210 */ /* 0x001fc80007f1e0ff */
[----:B-1----:R-:W-:Y:S02]  /*c630*/  IADD3.X R3, RZ, R3, RZ, P0, !PT ;  /* 0x00000003ff037210 */ /* 0x002fe400007fe4ff */
        /* <DEDUP_REMOVED lines=29> */
.L_x_337:
[----:B------:R-:W2:Y:S01]  /*c810*/  LDL R7, [R1+0x4] ;  /* 0x0000040001077983 */ /* 0x000ea20000100800 */
        /* <DEDUP_REMOVED lines=14> */
[----:B-1----:R-:W-:Y:S01]  /*c900*/  IMAD.WIDE.U32 R2, R9, UR4, RZ ;  /* 0x0000000409027c25 */ /* 0x002fe2000f8e00ff */
[----:B------:R-:W-:-:S03]  /*c910*/  ULDC.64 UR4, c[0x0][0x338] ;  /* 0x0000ce0000047ab9 */ /* 0x000fc60000000a00 */
[----:B------:R-:W-:Y:S01]  /*c920*/  IMAD R28, R28, UR4, RZ ;  /* 0x000000041c1c7c24 */ /* 0x000fe2000f8e02ff */
[----:B------:R-:W-:-:S03]  /*c930*/  IADD3 R3, R3, R0, RZ ;  /* 0x0000000003037210 */ /* 0x000fc60007ffe0ff */
[C---:B------:R-:W-:Y:S02]  /*c940*/  IMAD R28, R8.reuse, UR5, R28 ;  /* 0x00000005081c7c24 */ /* 0x040fe4000f8e021c */
[----:B------:R-:W-:Y:S01]  /*c950*/  IMAD.WIDE.U32 R2, R8, UR4, R2 ;  /* 0x0000000408027c25 */ /* 0x000fe2000f8e0002 */
[----:B------:R-:W-:-:S03]  /*c960*/  ULDC.64 UR4, c[0x0][0x330] ;  /* 0x0000cc0000047ab9 */ /* 0x000fc60000000a00 */
[----:B------:R-:W-:Y:S02]  /*c970*/  IMAD.IADD R3, R3, 0x1, R28 ;  /* 0x0000000103037824 */ /* 0x000fe400078e021c */
[----:B------:R-:W-:-:S04]  /*c980*/  IMAD.WIDE.U32 R2, R18, UR4, R2 ;  /* 0x0000000412027c25 */ /* 0x000fc8000f8e0002 */
[----:B--2---:R-:W-:-:S04]  /*c990*/  IMAD R0, R7, UR4, RZ ;  /* 0x0000000407007c24 */ /* 0x004fc8000f8e02ff */
[----:B------:R-:W-:Y:S01]  /*c9a0*/  IMAD R0, R18, UR5, R0 ;  /* 0x0000000512007c24 */ /* 0x000fe2000f8e0200 */
[----:B------:R-:W-:Y:S02]  /*c9b0*/  ULDC.64 UR4, c[0x0][0x318] ;  /* 0x0000c60000047ab9 */ /* 0x000fe40000000a00 */
[----:B0-----:R-:W-:Y:S01]  /*c9c0*/  LEA R24, P0, R2, UR4, 0x1 ;  /* 0x0000000402187c11 */ /* 0x001fe2000f8008ff */
[----:B------:R-:W-:-:S05]  /*c9d0*/  IMAD.IADD R0, R0, 0x1, R3 ;  /* 0x0000000100007824 */ /* 0x000fca00078e0203 */
[----:B------:R-:W-:Y:S01]  /*c9e0*/  LEA.HI.X R0, R2, UR5, R0, 0x1, P0 ;  /* 0x0000000502007c11 */ /* 0x000fe200080f0c00 */
[----:B------:R-:W-:Y:S01]  /*c9f0*/  NOP ;  /* 0x0000000000007918 */ /* 0x000fe20000000000 */
[----:B------:R-:W-:-:S13]  /*ca00*/  PLOP3.LUT P0, PT, PT, PT, PT, 0x80, 0x0 ;  /* 0x000000000000781c */ /* 0x000fda0003f0f070 */
.L_x_249:
[----:B------:R-:W-:Y:S02]  /*ca10*/  PLOP3.LUT P4, PT, P4, P0, PT, 0xa2, 0x0 ;  /* 0x000000000000781c */ /* 0x000fe40002781472 */
[----:B------:R-:W-:-:S08]  /*ca20*/  @P0 R2UR P4, UR4, R5 ;  /* 0x00000000050402ca */ /* 0x000fd00000080000 */
[----:B------:R-:W-:-:S05]  /*ca30*/  @P0 PLOP3.LUT P0, PT, P4, PT, PT, 0x80, 0x0 ;  /* 0x000000000000081c */ /* 0x000fca000270f070 */
[----:B------:R-:W-:Y:S01]  /*ca40*/  @!P4 SYNCS.ARRIVE.TRANS64.RED.A0T1 RZ, [UR4+0x2d850], RZ ;  /* 0x02d850ffffffc9a7 */ /* 0x000fe20008200404 */
[----:B------:R-:W-:Y:S07]  /*ca50*/  @!P4 ARRIVES.LDGSTSBAR.64.TRANSCNT [UR4+0x2d850] ;  /* 0x02d85000ff00c9b0 */ /* 0x000fee0008000a84 */
[----:B------:R-:W-:Y:S05]  /*ca60*/  @P0 BRA.U.ANY `(.L_x_249) ;  /* 0xfffffffd00e80947 */ /* 0x000fea000393ffff */
[----:B------:R-:W-:Y:S01]  /*ca70*/  NOP ;  /* 0x0000000000007918 */ /* 0x000fe20000000000 */
[----:B------:R-:W2:Y:S01]  /*ca80*/  LDL R2, [R1+0x38] ;  /* 0x0000380001027983 */ /* 0x000ea20000100800 */
[----:B------:R-:W-:Y:S01]  /*ca90*/  IMAD.MOV.U32 R25, RZ, RZ, R0 ;  /* 0x000000ffff197224 */ /* 0x000fe200078e0000 */
[----:B--2---:R-:W-:-:S13]  /*caa0*/  ISETP.NE.AND P5, PT, R2, 0x3, PT ;  /* 0x000000030200780c */ /* 0x004fda0003fa5270 */
[----:B------:R-:W-:Y:S05]  /*cab0*/  @!P5 BRA `(.L_x_250) ;  /* 0x000000000004d947 */ /* 0x000fea0003800000 */
[----:B------:R-:W-:Y:S01]  /*cac0*/  BPT.TRAP 0x1 ;  /* 0x000000040000795c */ /* 0x000fe20000300000 */
.L_x_250:
[----:B------:R2:W-:Y:S01]  /*cad0*/  STL [R1], R27 ;  /* 0x0000001b01007387 */ /* 0x0005e20000100800 */
[C---:B------:R-:W-:Y:S01]  /*cae0*/  ISETP.GT.AND P0, PT, R27.reuse, RZ, PT ;  /* 0x000000ff1b00720c */ /* 0x040fe20003f04270 */
[----:B------:R2:W-:Y:S01]  /*caf0*/  SYNCS.ARRIVE.TRANS64.A1T0 RZ, [R5+URZ+0x2d850], RZ ;  /* 0x02d850ff05ff79a7 */ /* 0x0005e2000810003f */
[----:B------:R-:W-:Y:S01]  /*cb00*/  VIADD R0, R27, 0xffffffff ;  /* 0xffffffff1b007836 */ /* 0x000fe20000000000 */
[----:B------:R-:W-:Y:S01]  /*cb10*/  MOV R17, R29 ;  /* 0x0000001d00117202 */ /* 0x000fe20000000f00 */
[----:B------:R-:W-:-:S09]  /*cb20*/  IMAD.MOV.U32 R10, RZ, RZ, R26 ;  /* 0x000000ffff0a7224 */ /* 0x000fd200078e001a */
[----:B--2---:R-:W-:Y:S05]  /*cb30*/  @P0 BRA `(.L_x_251) ;  /* 0xfffffff000440947 */ /* 0x004fea000383ffff */
.L_x_238:
[----:B------:R-:W-:Y:S05]  /*cb40*/  BSYNC B0 ;  /* 0x0000000000007941 */ /* 0x000fea0003800000 */
.L_x_237:
[----:B------:R-:W2:Y:S01]  /*cb50*/  S2R R2, SR_TID.X ;  /* 0x0000000000027919 */ /* 0x000ea20000002100 */
[----:B------:R-:W-:Y:S01]  /*cb60*/  BSSY B0, `(.L_x_252) ;  /* 0x0000010000007945 */ /* 0x000fe20003800000 */
[----:B--2---:R-:W-:-:S04]  /*cb70*/  LOP3.LUT R2, R2, 0x7f, RZ, 0xc0, !PT ;  /* 0x0000007f02027812 */ /* 0x004fc800078ec0ff */
[----:B------:R-:W-:-:S13]  /*cb80*/  ISETP.NE.AND P0, PT, R2, RZ, PT ;  /* 0x000000ff0200720c */ /* 0x000fda0003f05270 */
[----:B------:R-:W-:Y:S05]  /*cb90*/  @P0 BRA `(.L_x_253) ;  /* 0x0000000000300947 */ /* 0x000fea0003800000 */
[----:B0-----:R-:W0:Y:S01]  /*cba0*/  S2R R5, SR_LANEID ;  /* 0x0000000000057919 */ /* 0x001e220000000000 */
[----:B------:R-:W-:Y:S01]  /*cbb0*/  VOTEU.ANY UR4, UPT, PT ;  /* 0x0000000000047886 */ /* 0x000fe200038e0100 */
[----:B------:R-:W2:Y:S01]  /*cbc0*/  LDC.64 R2, c[0x0][0xc60] ;  /* 0x00031800ff027b82 */ /* 0x000ea20000000a00 */
[----:B-1----:R-:W0:Y:S02]  /*cbd0*/  FLO.U32 R0, UR4 ;  /* 0x0000000400007d00 */ /* 0x002e2400080e0000 */
[----:B0-----:R-:W-:-:S06]  /*cbe0*/  ISETP.EQ.U32.AND P0, PT, R0, R5, PT ;  /* 0x000000050000720c */ /* 0x001fcc0003f02070 */
[----:B------:R-:W2:Y:S07]  /*cbf0*/  POPC R5, UR4 ;  /* 0x0000000400057d09 */ /* 0x000eae0008000000 */
[----:B--2---:R-:W2:Y:S01]  /*cc00*/  @P0 ATOMG.E.ADD.STRONG.GPU PT, R3, desc[UR36][R2.64], R5 ;  /* 0x00000005020309a8 */ /* 0x004ea200081ee1e4 */
[----:B------:R-:W0:Y:S02]  /*cc10*/  S2R R4, SR_LTMASK ;  /* 0x0000000000047919 */ /* 0x000e240000003900 */
[----:B0-----:R-:W-:-:S04]  /*cc20*/  LOP3.LUT R4, R4, UR4, RZ, 0xc0, !PT ;  /* 0x0000000404047c12 */ /* 0x001fc8000f8ec0ff */
[----:B------:R-:W0:Y:S01]  /*cc30*/  POPC R7, R4 ;  /* 0x0000000400077309 */ /* 0x000e220000000000 */
[----:B--2---:R-:W0:Y:S02]  /*cc40*/  SHFL.IDX PT, R0, R3, R0, 0x1f ;  /* 0x00001f0003007589 */ /* 0x004e2400000e0000 */
[----:B0-----:R-:W-:-:S07]  /*cc50*/  IADD3 R16, R0, UR38, R7 ;  /* 0x0000002600107c10 */ /* 0x001fce000fffe007 */
.L_x_253:
[----:B------:R-:W-:Y:S05]  /*cc60*/  BSYNC B0 ;  /* 0x0000000000007941 */ /* 0x000fea0003800000 */
.L_x_252:
[----:B-1----:R-:W2:Y:S02]  /*cc70*/  LDL R0, [R1+0x38] ;  /* 0x0000380001007983 */ /* 0x002ea40000100800 */
[----:B--2---:R-:W-:-:S13]  /*cc80*/  ISETP.NE.AND P0, PT, R0, 0x3, PT ;  /* 0x000000030000780c */ /* 0x004fda0003f05270 */
[----:B------:R-:W-:Y:S05]  /*cc90*/  @!P0 BRA `(.L_x_254) ;  /* 0x0000000000048947 */ /* 0x000fea0003800000 */
[----:B------:R-:W-:Y:S01]  /*cca0*/  BPT.TRAP 0x1 ;  /* 0x000000040000795c */ /* 0x000fe20000300000 */
.L_x_254:
[----:B------:R-:W2:Y:S01]  /*ccb0*/  LDL.LU R2, [R1+0xc] ;  /* 0x00000c0001027983 */ /* 0x000ea20000300800 */
[----:B------:R-:W-:Y:S01]  /*ccc0*/  IMAD R0, R26, 0x8, R23 ;  /* 0x000000081a007824 */ /* 0x000fe200078e0217 */
[----:B------:R-:W-:Y:S01]  /*ccd0*/  SHF.L.U32 R3, R29, 0x1f, RZ ;  /* 0x0000001f1d037819 */ /* 0x000fe200000006ff */
[----:B------:R-:W-:Y:S03]  /*cce0*/  BSSY B0, `(.L_x_255) ;  /* 0x0000004000007945 */ /* 0x000fe60003800000 */
[----:B------:R-:W1:Y:S01]  /*ccf0*/  SYNCS.PHASECHK.TRANS64.TRYWAIT P0, [R0+URZ+0x2d860], R3 ;  /* 0x02d86003000075a7 */ /* 0x000e62000800017f */
[----:B--2---:R-:W-:Y:S01]  /*cd00*/  IMAD R6, R27, -0x80, R2 ;  /* 0xffffff801b067824 */ /* 0x004fe200078e0202 */
[----:B-1----:R-:W-:Y:S06]  /*cd10*/  @!P0 BRA `(.L_x_256) ;  /* 0x0000002c00e88947 */ /* 0x002fec0003800000 */
.L_x_338:
[----:B------:R-:W-:Y:S05]  /*cd20*/  BSYNC B0 ;  /* 0x0000000000007941 */ /* 0x000fea0003800000 */
.L_x_255:
[----:B------:R-:W0:Y:S01]  /*cd30*/  S2R R2, SR_TID.X ;  /* 0x0000000000027919 */ /* 0x000e220000002100 */
[----:B------:R-:W-:Y:S01]  /*cd40*/  UMOV UR4, 0xffffffff ;  /* 0xffffffff00047882 */ /* 0x000fe20000000000 */
[----:B------:R-:W2:Y:S01]  /*cd50*/  S2R R7, SR_TID.X ;  /* 0x0000000000077919 */ /* 0x000ea20000002100 */
[----:B0-----:R-:W-:Y:S01]  /*cd60*/  LOP3.LUT R5, R2, 0x7f, RZ, 0xc0, !PT ;  /* 0x0000007f02057812 */ /* 0x001fe200078ec0ff */
[----:B--2---:R-:W-:-:S03]  /*cd70*/  IMAD.SHL.U32 R2, R7, 0x8, RZ ;  /* 0x0000000807027824 */ /* 0x004fc600078e00ff */
[----:B------:R-:W-:Y:S01]  /*cd80*/  SHF.R.U32.HI R5, RZ, 0x2, R5 ;  /* 0x00000002ff057819 */ /* 0x000fe20000011605 */
[----:B------:R-:W-:Y:S01]  /*cd90*/  IMAD.SHL.U32 R4, R7, 0x8, RZ ;  /* 0x0000000807047824 */ /* 0x000fe200078e00ff */
[----:B------:R-:W-:Y:S02]  /*cda0*/  LOP3.LUT R2, R2, 0xd8, RZ, 0xc0, !PT ;  /* 0x000000d802027812 */ /* 0x000fe400078ec0ff */
[----:B------:R-:W-:Y:S02]  /*cdb0*/  IADD3 R6, -R5, R6, RZ ;  /* 0x0000000605067210 */ /* 0x000fe40007ffe1ff */
[----:B------:R-:W-:-:S04]  /*cdc0*/  LOP3.LUT R2, R2, 0x18, R7, 0x78, !PT ;  /* 0x0000001802027812 */ /* 0x000fc800078e7807 */
[----:B------:R-:W-:-:S05]  /*cdd0*/  LOP3.LUT R2, R2, 0x320, R4, 0xf8, !PT ;  /* 0x0000032002027812 */ /* 0x000fca00078ef804 */
[----:B------:R-:W-:Y:S01]  /*cde0*/  IMAD R4, R26, 0x3000, R2 ;  /* 0x000030001a047824 */ /* 0x000fe200078e0202 */
[----:B------:R-:W-:Y:S06]  /*cdf0*/  BRA.DIV UR4, `(.L_x_257) ;  /* 0x0000002e04c47947 */ /* 0x000fec000b800000 */
[----:B------:R-:W0:Y:S01]  /*ce00*/  S2R R2, SR_TID.X ;  /* 0x0000000000027919 */ /* 0x000e220000002100 */
[----:B------:R-:W-:Y:S01]  /*ce10*/  ULDC UR4, c[0x0][0x2f4] ;  /* 0x0000bd0000047ab9 */ /* 0x000fe20000000800 */
[----:B------:R-:W-:Y:S01]  /*ce20*/  IMAD R4, R4, 0x2, R23 ;  /* 0x0000000204047824 */ /* 0x000fe200078e0217 */
[----:B------:R-:W2:Y:S04]  /*ce30*/  SHFL.IDX PT, R14, R24, RZ, 0x1c1f ;  /* 0x001c1fff180e7589 */ /* 0x000ea800000e0000 */
[----:B-1----:R-:W1:Y:S01]  /*ce40*/  SHFL.IDX PT, R3, R25, RZ, 0x1c1f ;  /* 0x001c1fff19037589 */ /* 0x002e6200000e0000 */
[----:B0-----:R-:W-:-:S05]  /*ce50*/  IMAD.SHL.U32 R7, R2, 0x8, RZ ;  /* 0x0000000802077824 */ /* 0x001fca00078e00ff */
[----:B------:R-:W-:-:S04]  /*ce60*/  LOP3.LUT R7, R7, 0x18, RZ, 0xc0, !PT ;  /* 0x0000001807077812 */ /* 0x000fc800078ec0ff */
[C---:B------:R-:W-:Y:S01]  /*ce70*/  ISETP.GE.AND P2, PT, R7.reuse, UR4, PT ;  /* 0x0000000407007c0c */ /* 0x040fe2000bf46270 */
[C---:B------:R-:W-:Y:S01]  /*ce80*/  IMAD.SHL.U32 R5, R7.reuse, 0x2, RZ ;  /* 0x0000000207057824 */ /* 0x040fe200078e00ff */
[C---:B------:R-:W-:Y:S02]  /*ce90*/  LOP3.LUT R8, R7.reuse, 0x20, RZ, 0xfc, !PT ;  /* 0x0000002007087812 */ /* 0x040fe400078efcff */
[----:B------:R-:W-:Y:S02]  /*cea0*/  ISETP.LT.OR P4, PT, R6, 0x1, P2 ;  /* 0x000000010600780c */ /* 0x000fe40001781670 */
[----:B--2---:R-:W-:Y:S02]  /*ceb0*/  IADD3 R2, P0, R14, R5, RZ ;  /* 0x000000050e027210 */ /* 0x004fe40007f1e0ff */
[----:B------:R-:W-:Y:S01]  /*cec0*/  LOP3.LUT R7, R7, 0x40, RZ, 0xfc, !PT ;  /* 0x0000004007077812 */ /* 0x000fe200078efcff */
[----:B------:R-:W0:Y:S01]  /*ced0*/  SHFL.IDX PT, R14, R24, 0x1, 0x1c1f ;  /* 0x003c1f00180e7f89 */ /* 0x000e2200000e0000 */
[----:B------:R-:W-:Y:S01]  /*cee0*/  ISETP.GE.AND P1, PT, R8, UR4, PT ;  /* 0x0000000408007c0c */ /* 0x000fe2000bf26270 */
[----:B-1----:R-:W-:Y:S01]  /*cef0*/  IMAD.X R3, RZ, RZ, R3, P0 ;  /* 0x000000ffff037224 */ /* 0x002fe200000e0603 */
[----:B------:R-:W-:-:S02]  /*cf00*/  ISETP.GE.AND P0, PT, R7, UR4, PT ;  /* 0x0000000407007c0c */ /* 0x000fc4000bf06270 */
[----:B------:R-:W-:-:S03]  /*cf10*/  ISETP.LT.OR P3, PT, R6, 0x1, P1 ;  /* 0x000000010600780c */ /* 0x000fc60000f61670 */
[----:B------:R-:W-:Y:S01]  /*cf20*/  LDGSTS.E.BYPASS.LTC128B.128 [R4+0x400], desc[UR36][R2.64], !P4 ;  /* 0x0040000002047fae */ /* 0x000fe2000e101d64 */
[----:B------:R-:W-:-:S09]  /*cf30*/  ISETP.LT.OR P4, PT, R6, 0x1, P0 ;  /* 0x000000010600780c */ /* 0x000fd20000781670 */
[----:B------:R-:W-:Y:S04]  /*cf40*/  LDGSTS.E.BYPASS.LTC128B.128 [R4+0x2400], desc[UR36][R2.64+0x40], !P3 ;  /* 0x0240004002047fae */ /* 0x000fe8000d901d64 */
[----:B------:R1:W-:Y:S01]  /*cf50*/  LDGSTS.E.BYPASS.LTC128B.128 [R4+0x4400], desc[UR36][R2.64+0x80], !P4 ;  /* 0x0440008002047fae */ /* 0x0003e2000e101d64 */
[----:B------:R-:W-:-:S03]  /*cf60*/  ISETP.LT.OR P4, PT, R6, 0x21, P2 ;  /* 0x000000210600780c */ /* 0x000fc60001781670 */
[----:B-1----:R-:W1:Y:S01]  /*cf70*/  SHFL.IDX PT, R3, R25, 0x1, 0x1c1f ;  /* 0x003c1f0019037f89 */ /* 0x002e6200000e0000 */
[----:B0-----:R-:W-:-:S03]  /*cf80*/  IADD3 R2, P3, R14, R5, RZ ;  /* 0x000000050e027210 */ /* 0x001fc60007f7e0ff */
[----:B------:R-:W0:Y:S01]  /*cf90*/  SHFL.IDX PT, R14, R24, 0x2, 0x1c1f ;  /* 0x005c1f00180e7f89 */ /* 0x000e2200000e0000 */
[----:B-1----:R-:W-:Y:S02]  /*cfa0*/  IADD3.X R3, RZ, R3, RZ, P3, !PT ;  /* 0x00000003ff037210 */ /* 0x002fe40001ffe4ff */
        /* <DEDUP_REMOVED lines=8> */
[----:B------:R-:W0:Y:S04]  /*d030*/  SHFL.IDX PT, R25, R25, 0x3, 0x1c1f ;  /* 0x007c1f0019197f89 */ /* 0x000e2800000e0000 */
[----:B------:R2:W3:Y:S01]  /*d040*/  SHFL.IDX PT, R14, R24, 0x3, 0x1c1f ;  /* 0x007c1f00180e7f89 */ /* 0x0004e200000e0000 */
[----:B-1----:R-:W-:Y:S01]  /*d050*/  IMAD.X R3, RZ, RZ, R3, P3 ;  /* 0x000000ffff037224 */ /* 0x002fe200018e0603 */
[----:B------:R-:W-:-:S04]  /*d060*/  ISETP.LT.OR P3, PT, R6, 0x41, P1 ;  /* 0x000000410600780c */ /* 0x000fc80000f61670 */
[----:B------:R2:W-:Y:S01]  /*d070*/  LDGSTS.E.BYPASS.LTC128B.128 [R4+0x1400], desc[UR36][R2.64], !P4 ;  /* 0x0140000002047fae */ /* 0x0005e2000e101d64 */
[----:B------:R-:W-:-:S08]  /*d080*/  ISETP.LT.OR P4, PT, R6, 0x41, P0 ;  /* 0x000000410600780c */ /* 0x000fd00000781670 */
[----:B------:R2:W-:Y:S05]  /*d090*/  LDGSTS.E.BYPASS.LTC128B.128 [R4+0x3400], desc[UR36][R2.64+0x40], !P3 ;  /* 0x0340004002047fae */ /* 0x0005ea000d901d64 */
[----:B0--3--:R2:W-:Y:S02]  /*d0a0*/  LDGSTS.E.BYPASS.LTC128B.128 [R4+0x5400], desc[UR36][R2.64+0x80], !P4 ;  /* 0x0540008002047fae */ /* 0x0095e4000e101d64 */
.L_x_348:
[C---:B------:R-:W-:Y:S02]  /*d0b0*/  ISETP.LT.OR P2, PT, R6.reuse, 0x61, P2 ;  /* 0x000000610600780c */ /* 0x040fe40001741670 */
[C---:B------:R-:W-:Y:S02]  /*d0c0*/  ISETP.LT.OR P1, PT, R6.reuse, 0x61, P1 ;  /* 0x000000610600780c */ /* 0x040fe40000f21670 */
[----:B------:R-:W-:Y:S02]  /*d0d0*/  ISETP.LT.OR P0, PT, R6, 0x61, P0 ;  /* 0x000000610600780c */ /* 0x000fe40000701670 */
[----:B--2---:R-:W-:-:S05]  /*d0e0*/  IADD3 R2, P3, R14, R5, RZ ;  /* 0x000000050e027210 */ /* 0x004fca0007f7e0ff */
[----:B------:R-:W-:-:S05]  /*d0f0*/  IMAD.X R3, RZ, RZ, R25, P3 ;  /* 0x000000ffff037224 */ /* 0x000fca00018e0619 */
[----:B------:R-:W-:Y:S01]  /*d100*/  @!PT LDS RZ, [RZ] ;  /* 0x00000000fffff984 */ /* 0x000fe20000000800 */
[----:B------:R-:W-:Y:S01]  /*d110*/  @!PT LDS RZ, [RZ] ;  /* 0x00000000fffff984 */ /* 0x000fe20000000800 */
[----:B------:R-:W-:Y:S01]  /*d120*/  @!PT LDS RZ, [RZ] ;  /* 0x00000000fffff984 */ /* 0x000fe20000000800 */
[----:B------:R0:W-:Y:S04]  /*d130*/  LDGSTS.E.BYPASS.LTC128B.128 [R4+0x1c00], desc[UR36][R2.64], !P2 ;  /* 0x01c0000002047fae */ /* 0x0001e8000d101d64 */
[----:B------:R0:W-:Y:S04]  /*d140*/  LDGSTS.E.BYPASS.LTC128B.128 [R4+0x3c00], desc[UR36][R2.64+0x40], !P1 ;  /* 0x03c0004002047fae */ /* 0x0001e8000c901d64 */
[----:B------:R0:W-:Y:S01]  /*d150*/  LDGSTS.E.BYPASS.LTC128B.128 [R4+0x5c00], desc[UR36][R2.64+0x80], !P0 ;  /* 0x05c0008002047fae */ /* 0x0001e2000c101d64 */
[----:B------:R-:W-:Y:S01]  /*d160*/  PLOP3.LUT P0, PT, PT, PT, PT, 0x80, 0x0 ;  /* 0x000000000000781c */ /* 0x000fe20003f0f070 */
[----:B------:R-:W-:-:S12]  /*d170*/  NOP ;  /* 0x0000000000007918 */ /* 0x000fd80000000000 */
.L_x_258:
[----:B------:R-:W-:Y:S02]  /*d180*/  PLOP3.LUT P1, PT, P1, P0, PT, 0xa2, 0x0 ;  /* 0x000000000000781c */ /* 0x000fe40000f21472 */
[----:B------:R-:W-:-:S08]  /*d190*/  @P0 R2UR P1, UR4, R0 ;  /* 0x00000000000402ca */ /* 0x000fd00000020000 */
[----:B------:R-:W-:-:S05]  /*d1a0*/  @P0 PLOP3.LUT P0, PT, P1, PT, PT, 0x80, 0x0 ;  /* 0x000000000000081c */ /* 0x000fca0000f0f070 */
[----:B------:R-:W-:Y:S01]  /*d1b0*/  @!P1 SYNCS.ARRIVE.TRANS64.RED.A0T1 RZ, [UR4+0x2d850], RZ ;  /* 0x02d850ffffff99a7 */ /* 0x000fe20008200404 */
[----:B------:R-:W-:Y:S07]  /*d1c0*/  @!P1 ARRIVES.LDGSTSBAR.64.TRANSCNT [UR4+0x2d850] ;  /* 0x02d85000ff0099b0 */ /* 0x000fee0008000a84 */
[----:B------:R-:W-:Y:S05]  /*d1d0*/  @P0 BRA.U.ANY `(.L_x_258) ;  /* 0xfffffffd00e80947 */ /* 0x000fea000393ffff */
[----:B------:R-:W-:Y:S01]  /*d1e0*/  NOP ;  /* 0x0000000000007918 */ /* 0x000fe20000000000 */
[----:B0-----:R-:W2:Y:S02]  /*d1f0*/  LDL R2, [R1+0x38] ;  /* 0x0000380001027983 */ /* 0x001ea40000100800 */
[----:B--2---:R-:W-:-:S13]  /*d200*/  ISETP.NE.AND P2, PT, R2, 0x3, PT ;  /* 0x000000030200780c */ /* 0x004fda0003f45270 */
[----:B------:R-:W-:Y:S05]  /*d210*/  @!P2 BRA `(.L_x_259) ;  /* 0x000000000004a947 */ /* 0x000fea0003800000 */
[----:B------:R-:W-:Y:S01]  /*d220*/  BPT.TRAP 0x1 ;  /* 0x000000040000795c */ /* 0x000fe20000300000 */
.L_x_259:
[----:B------:R-:W-:Y:S01]  /*d230*/  VIADD R26, R26, 0x1 ;  /* 0x000000011a1a7836 */ /* 0x000fe20000000000 */
[----:B------:R0:W-:Y:S04]  /*d240*/  SYNCS.ARRIVE.TRANS64.A1T0 RZ, [R0+URZ+0x2d850], RZ ;  /* 0x02d850ff00ff79a7 */ /* 0x0001e8000810003f */
[----:B------:R-:W-:-:S04]  /*d250*/  ISETP.NE.AND P0, PT, R26, 0x2, PT ;  /* 0x000000021a00780c */ /* 0x000fc80003f05270 */
[----:B0-----:R-:W-:Y:S02]  /*d260*/  SEL R0, RZ, 0x1, P0 ;  /* 0x00000001ff007807 */ /* 0x001fe40000000000 */
[----:B------:R-:W-:Y:S02]  /*d270*/  SEL R26, R26, RZ, P0 ;  /* 0x000000ff1a1a7207 */ /* 0x000fe40000000000 */
[----:B------:R-:W-:-:S07]  /*d280*/  LOP3.LUT R29, R29, R0, RZ, 0x3c, !PT ;  /* 0x000000001d1d7212 */ /* 0x000fce00078e3cff */
.L_x_218:
[----:B------:R-:W-:Y:S05]  /*d290*/  BSYNC B7 ;  /* 0x0000000000077941 */ /* 0x000fea0003800000 */
.L_x_216:
[----:B------:R-:W-:-:S13]  /*d2a0*/  LOP3.LUT P0, RZ, R22, 0x40, RZ, 0xc0, !PT ;  /* 0x0000004016ff7812 */ /* 0x000fda000780c0ff */
[----:B------:R-:W-:Y:S05]  /*d2b0*/  @!P0 BRA `(.L_x_260) ;  /* 0x0000000000248947 */ /* 0x000fea0003800000 */
[----:B------:R-:W-:Y:S05]  /*d2c0*/  WARPSYNC.ALL ;  /* 0x0000000000007948 */ /* 0x000fea0003800000 */
[----:B------:R-:W1:Y:S08]  /*d2d0*/  S2UR UR5, SR_CgaCtaId ;  /* 0x00000000000579c3 */ /* 0x000e700000008800 */
[----:B------:R-:W-:Y:S06]  /*d2e0*/  BAR.SYNC.DEFER_BLOCKING 0x5, 0x200 ;  /* 0x0148000000007b1d */ /* 0x000fec0000010000 */
[----:B------:R-:W-:-:S02]  /*d2f0*/  UMOV UR4, 0x400 ;  /* 0x0000040000047882 */ /* 0x000fc40000000000 */
[----:B-1----:R-:W-:-:S06]  /*d300*/  ULEA UR4, UR5, UR4, 0x18 ;  /* 0x0000000405047291 */ /* 0x002fcc000f8ec03f */
[----:B------:R-:W-:-:S05]  /*d310*/  IMAD.U32 R23, RZ, RZ, UR4 ;  /* 0x00000004ff177e24 */ /* 0x000fca000f8e00ff */
[----:B------:R1:W2:Y:S01]  /*d320*/  LDS.128 R16, [R23+0x2d8d0] ;  /* 0x02d8d00017107984 */ /* 0x0002a20000000c00 */
[----:B------:R-:W-:Y:S06]  /*d330*/  BAR.ARV 0x4, 0x200 ;  /* 0x0108000000007b1d */ /* 0x000fec0000002000 */
[----:B------:R-:W-:Y:S05]  /*d340*/  BRA `(.L_x_261) ;  /* 0x0000000800407947 */ /* 0x000fea0003800000 */
.L_x_260:
[----:B0-----:R-:W0:Y:S01]  /*d350*/  S2R R0, SR_TID.X ;  /* 0x0000000000007919 */ /* 0x001e220000002100 */
[----:B------:R-:W-:Y:S01]  /*d360*/  UMOV UR4, 0xffffffff ;  /* 0xffffffff00047882 */ /* 0x000fe20000000000 */
[----:B0-----:R-:W-:-:S04]  /*d370*/  LOP3.LUT R8, R0, 0x1f, RZ, 0xc0, !PT ;  /* 0x0000001f00087812 */ /* 0x001fc800078ec0ff */
[----:B------:R-:W-:Y:S01]  /*d380*/  ISETP.NE.AND P0, PT, R8, 0x1f, PT ;  /* 0x0000001f0800780c */ /* 0x000fe20003f05270 */
[----:B------:R-:W-:-:S12]  /*d390*/  BRA.DIV UR4, `(.L_x_262) ;  /* 0x0000002e04cc7947 */ /* 0x000fd8000b800000 */
[----:B------:R-:W-:Y:S01]  /*d3a0*/  IADD3 R5, R19, R8, RZ ;  /* 0x0000000813057210 */ /* 0x000fe20007ffe0ff */
[----:B------:R-:W-:-:S03]  /*d3b0*/  ULDC UR4, c[0x0][0xc3c] ;  /* 0x00030f0000047ab9 */ /* 0x000fc60000000800 */
[----:B------:R-:W-:-:S13]  /*d3c0*/  ISETP.GE.OR P1, PT, R5, UR4, !P0 ;  /* 0x0000000405007c0c */ /* 0x000fda000c726670 */
[----:B------:R-:W0:Y:S02]  /*d3d0*/  @!P1 LDC.64 R2, c[0x0][0xc80] ;  /* 0x00032000ff029b82 */ /* 0x000e240000000a00 */
[----:B0-----:R-:W-:-:S06]  /*d3e0*/  @!P1 IMAD.WIDE R2, R5, 0x4, R2 ;  /* 0x0000000405029825 */ /* 0x001fcc00078e0202 */
[----:B------:R0:W2:Y:S01]  /*d3f0*/  @!P1 LDG.E R3, desc[UR36][R2.64] ;  /* 0x0000002402039981 */ /* 0x0000a2000c1e1900 */
[C---:B------:R-:W-:Y:S02]  /*d400*/  ISETP.GE.U32.AND P2, PT, R8.reuse, 0x2, PT ;  /* 0x000000020800780c */ /* 0x040fe40003f46070 */
[C---:B------:R-:W-:Y:S01]  /*d410*/  ISETP.GE.U32.AND P3, PT, R8.reuse, 0x4, PT ;  /* 0x000000040800780c */ /* 0x040fe20003f66070 */
[----:B------:R-:W-:Y:S01]  /*d420*/  SHFL.IDX PT, R0, R16, RZ, 0x1f ;  /* 0x00001fff10007589 */ /* 0x000fe200000e0000 */
[C---:B------:R-:W-:Y:S02]  /*d430*/  ISETP.GE.U32.AND P4, PT, R8.reuse, 0x8, PT ;  /* 0x000000080800780c */ /* 0x040fe40003f86070 */
[C---:B------:R-:W-:Y:S01]  /*d440*/  ISETP.GE.U32.AND P5, PT, R8.reuse, 0x10, PT ;  /* 0x000000100800780c */ /* 0x040fe20003fa6070 */
[----:B------:R-:W-:Y:S01]  /*d450*/  SHFL.IDX PT, R4, R16, 0x1, 0x1f ;  /* 0x00201f0010047f89 */ /* 0x000fe200000e0000 */
[----:B0-----:R-:W-:Y:S02]  /*d460*/  IMAD.MOV.U32 R2, RZ, RZ, RZ ;  /* 0x000000ffff027224 */ /* 0x001fe400078e00ff */
[----:B--2---:R-:W-:Y:S01]  /*d470*/  @!P1 IMAD.MOV.U32 R2, RZ, RZ, R3 ;  /* 0x000000ffff029224 */ /* 0x004fe200078e0003 */
[----:B------:R-:W-:-:S04]  /*d480*/  ISETP.NE.AND P1, PT, R8, RZ, PT ;  /* 0x000000ff0800720c */ /* 0x000fc80003f25270 */
[----:B------:R-:W0:Y:S02]  /*d490*/  SHFL.UP PT, R14, R2, 0x1, RZ ;  /* 0x04200000020e7989 */ /* 0x000e2400000e00ff */
        /* <DEDUP_REMOVED lines=14> */
[----:B------:R0:W1:Y:S02]  /*d580*/  SHFL.IDX PT, R14, R3, 0x1f, 0x1f ;  /* 0x03e01f00030e7f89 */ /* 0x00006400000e0000 */
.L_x_358:
[----:B------:R-:W-:Y:S02]  /*d590*/  ULDC UR4, c[0x0][0xc38] ;  /* 0x00030e0000047ab9 */ /* 0x000fe40000000800 */
[----:B------:R-:W-:-:S04]  /*d5a0*/  IMAD.U32 R16, RZ, RZ, UR4 ;  /* 0x00000004ff107e24 */ /* 0x000fc8000f8e00ff */
[----:B-1----:R-:W-:-:S04]  /*d5b0*/  IMAD R5, R14, R16, RZ ;  /* 0x000000100e057224 */ /* 0x002fc800078e02ff */
[----:B------:R-:W-:-:S05]  /*d5c0*/  IMAD.IADD R4, R4, 0x1, R5 ;  /* 0x0000000104047824 */ /* 0x000fca00078e0205 */
[----:B------:R-:W-:-:S13]  /*d5d0*/  ISETP.GT.AND P6, PT, R4, R0, PT ;  /* 0x000000000400720c */ /* 0x000fda0003fc4270 */
[----:B------:R-:W-:Y:S05]  /*d5e0*/  @P6 BRA `(.L_x_263) ;  /* 0x00000000009c6947 */ /* 0x000fea0003800000 */
.L_x_268:
[----:B------:R-:W1:Y:S01]  /*d5f0*/  LDC R6, c[0x0][0xc3c] ;  /* 0x00030f00ff067b82 */ /* 0x000e620000000800 */
[----:B------:R-:W-:-:S04]  /*d600*/  IADD3 R19, R19, 0x1f, RZ ;  /* 0x0000001f13137810 */ /* 0x000fc80007ffe0ff */
[----:B-1----:R-:W-:-:S13]  /*d610*/  ISETP.GE.AND P6, PT, R19, R6, PT ;  /* 0x000000061300720c */ /* 0x002fda0003fc6270 */
[----:B------:R-:W-:Y:S05]  /*d620*/  @P6 BRA `(.L_x_264) ;  /* 0x0000000400446947 */ /* 0x000fea0003800000 */
[----:B------:R-:W1:Y:S01]  /*d630*/  S2R R2, SR_TID.X ;  /* 0x0000000000027919 */ /* 0x000e620000002100 */
[----:B------:R-:W-:Y:S01]  /*d640*/  BSSY B0, `(.L_x_265) ;  /* 0x0000009000007945 */ /* 0x000fe20003800000 */
[----:B-1----:R-:W-:-:S05]  /*d650*/  LOP3.LUT R2, R2, 0x1f, RZ, 0xc0, !PT ;  /* 0x0000001f02027812 */ /* 0x002fca00078ec0ff */
[----:B------:R-:W-:Y:S02]  /*d660*/  IMAD.IADD R5, R19, 0x1, R2 ;  /* 0x0000000113057824 */ /* 0x000fe400078e0202 */
[----:B------:R-:W-:-:S03]  /*d670*/  IMAD.MOV.U32 R2, RZ, RZ, RZ ;  /* 0x000000ffff027224 */ /* 0x000fc600078e00ff */
[----:B------:R-:W-:-:S13]  /*d680*/  ISETP.GE.OR P6, PT, R5, R6, !P0 ;  /* 0x000000060500720c */ /* 0x000fda00047c6670 */
[----:B------:R-:W-:Y:S05]  /*d690*/  @P6 BRA `(.L_x_266) ;  /* 0x00000000000c6947 */ /* 0x000fea0003800000 */
[----:B0-----:R-:W0:Y:S02]  /*d6a0*/  LDC.64 R2, c[0x0][0xc80] ;  /* 0x00032000ff027b82 */ /* 0x001e240000000a00 */
[----:B0-----:R-:W-:-:S06]  /*d6b0*/  IMAD.WIDE R2, R5, 0x4, R2 ;  /* 0x0000000405027825 */ /* 0x001fcc00078e0202 */
[----:B------:R1:W5:Y:S02]  /*d6c0*/  LDG.E R2, desc[UR36][R2.64] ;  /* 0x0000002402027981 */ /* 0x000364000c1e1900 */
.L_x_266:
[----:B------:R-:W-:Y:S05]  /*d6d0*/  BSYNC B0 ;  /* 0x0000000000007941 */ /* 0x000fea0003800000 */
.L_x_265:
[----:B------:R-:W-:-:S03]  /*d6e0*/  UMOV UR4, 0xffffffff ;  /* 0xffffffff00047882 */ /* 0x000fc60000000000 */
[----:B------:R-:W-:Y:S05]  /*d6f0*/  BRA.DIV UR4, `(.L_x_267) ;  /* 0x0000003204187947 */ /* 0x000fea000b800000 */
[----:B-----5:R-:W2:Y:S02]  /*d700*/  SHFL.UP PT, R14, R2, 0x1, RZ ;  /* 0x04200000020e7989 */ /* 0x020ea400000e00ff */
[----:B--2---:R-:W-:-:S05]  /*d710*/  SEL R13, R14, RZ, P1 ;  /* 0x000000ff0e0d7207 */ /* 0x004fca0000800000 */
[----:B------:R-:W-:-:S05]  /*d720*/  IMAD.IADD R13, R2, 0x1, R13 ;  /* 0x00000001020d7824 */ /* 0x000fca00078e020d */
[----:B------:R-:W2:Y:S02]  /*d730*/  SHFL.UP PT, R14, R13, 0x2, RZ ;  /* 0x044000000d0e7989 */ /* 0x000ea400000e00ff */
[----:B--2---:R-:W-:-:S05]  /*d740*/  SEL R14, R14, RZ, P2 ;  /* 0x000000ff0e0e7207 */ /* 0x004fca0001000000 */
[----:B01----:R-:W-:-:S05]  /*d750*/  IMAD.IADD R3, R13, 0x1, R14 ;  /* 0x000000010d037824 */ /* 0x003fca00078e020e */
        /* <DEDUP_REMOVED lines=10> */
.L_x_366:
[----:B------:R-:W-:Y:S02]  /*d800*/  ULDC UR4, c[0x0][0xc38] ;  /* 0x00030e0000047ab9 */ /* 0x000fe40000000800 */
[----:B------:R-:W-:-:S04]  /*d810*/  IMAD.U32 R16, RZ, RZ, UR4 ;  /* 0x00000004ff107e24 */ /* 0x000fc8000f8e00ff */
[----:B-1----:R-:W-:-:S04]  /*d820*/  IMAD R5, R14, R16, RZ ;  /* 0x000000100e057224 */ /* 0x002fc800078e02ff */
[----:B------:R-:W-:-:S05]  /*d830*/  IMAD.IADD R4, R5, 0x1, R4 ;  /* 0x0000000105047824 */ /* 0x000fca00078e0204 */
[----:B------:R-:W-:-:S13]  /*d840*/  ISETP.GT.AND P6, PT, R4, R0, PT ;  /* 0x000000000400720c */ /* 0x000fda0003fc4270 */
[----:B------:R-:W-:Y:S05]  /*d850*/  @!P6 BRA `(.L_x_268) ;  /* 0xfffffffc0064e947 */ /* 0x000fea000383ffff */
.L_x_263:
[----:B------:R-:W-:Y:S01]  /*d860*/  IADD3 R5, -R5, R4, RZ ;  /* 0x0000000405057210 */ /* 0x000fe20007ffe1ff */
[----:B------:R-:W-:-:S04]  /*d870*/  UMOV UR4, 0xffffffff ;  /* 0xffffffff00047882 */ /* 0x000fc80000000000 */
[----:B------:R-:W-:-:S05]  /*d880*/  IMAD R7, R3, R16, R5 ;  /* 0x0000001003077224 */ /* 0x000fca00078e0205 */
[----:B------:R-:W-:Y:S01]  /*d890*/  ISETP.GT.AND P6, PT, R7, R0, PT ;  /* 0x000000000700720c */ /* 0x000fe20003fc4270 */
[----:B------:R-:W-:-:S12]  /*d8a0*/  BRA.DIV UR4, `(.L_x_269) ;  /* 0x0000003204687947 */ /* 0x000fd8000b800000 */
[----:B------:R-:W-:-:S04]  /*d8b0*/  VOTE.ANY R6, PT, !P6 ;  /* 0x0000000000067806 */ /* 0x000fc800070e0100 */
[----:B------:R-:W1:Y:S02]  /*d8c0*/  POPC R4, R6 ;  /* 0x0000000600047309 */ /* 0x000e640000000000 */
[----:B-1----:R1:W2:Y:S02]  /*d8d0*/  SHFL.IDX PT, R17, R2, R4, 0x1f ;  /* 0x00001f0402117589 */ /* 0x0022a400000e0000 */
.L_x_370:
[----:B------:R-:W-:Y:S01]  /*d8e0*/  ISETP.NE.AND P0, PT, R6, RZ, PT ;  /* 0x000000ff0600720c */ /* 0x000fe20003f05270 */
[----:B------:R-:W-:-:S12]  /*d8f0*/  IMAD.MOV.U32 R14, RZ, RZ, RZ ;  /* 0x000000ffff0e7224 */ /* 0x000fd800078e00ff */
[----:B------:R-:W-:Y:S05]  /*d900*/  @!P0 BRA `(.L_x_270) ;  /* 0x0000000000108947 */ /* 0x000fea0003800000 */
[----:B------:R-:W-:Y:S01]  /*d910*/  UMOV UR4, 0xffffffff ;  /* 0xffffffff00047882 */ /* 0x000fe20000000000 */
[----:B------:R-:W-:Y:S02]  /*d920*/  VIADD R12, R4, 0xffffffff ;  /* 0xffffffff040c7836 */ /* 0x000fe40000000000 */
[----:B------:R-:W-:Y:S05]  /*d930*/  BRA.DIV UR4, `(.L_x_271) ;  /* 0x00000032048c7947 */ /* 0x000fea000b800000 */
[----:B------:R3:W4:Y:S02]  /*d940*/  SHFL.IDX PT, R14, R3, R12, 0x1f ;  /* 0x00001f0c030e7589 */ /* 0x00072400000e0000 */
.L_x_270:
[----:B--2---:R-:W-:Y:S01]  /*d950*/  IABS R6, R17 ;  /* 0x0000001100067213 */ /* 0x004fe20000000000 */
[----:B----4-:R-:W-:Y:S01]  /*d960*/  IMAD R16, R14, R16, R5 ;  /* 0x000000100e107224 */ /* 0x010fe200078e0205 */
[----:B-1----:R-:W-:Y:S01]  /*d970*/  MOV R2, RZ ;  /* 0x000000ff00027202 */ /* 0x002fe20000000f00 */
[----:B------:R-:W-:Y:S01]  /*d980*/  IMAD.IADD R19, R4, 0x1, R19 ;  /* 0x0000000104137824 */ /* 0x000fe200078e0213 */
[----:B------:R-:W1:Y:S01]  /*d990*/  I2F.RP R7, R6 ;  /* 0x0000000600077306 */ /* 0x000e620000209400 */
[----:B------:R-:W-:-:S07]  /*d9a0*/  IMAD.IADD R0, R0, 0x1, -R16 ;  /* 0x0000000100007824 */ /* 0x000fce00078e0a10 */
[----:B-1----:R-:W0:Y:S02]  /*d9b0*/  MUFU.RCP R7, R7 ;  /* 0x0000000700077308 */ /* 0x002e240000001000 */
[----:B0--3--:R-:W-:-:S06]  /*d9c0*/  VIADD R3, R7, 0xffffffe ;  /* 0x0ffffffe07037836 */ /* 0x009fcc0000000000 */
[----:B------:R-:W0:Y:S02]  /*d9d0*/  F2I.FTZ.U32.TRUNC.NTZ R3, R3 ;  /* 0x0000000300037305 */ /* 0x000e24000021f000 */
[----:B0-----:R-:W-:-:S04]  /*d9e0*/  IMAD.MOV R5, RZ, RZ, -R3 ;  /* 0x000000ffff057224 */ /* 0x001fc800078e0a03 */
[----:B------:R-:W-:-:S04]  /*d9f0*/  IMAD R5, R5, R6, RZ ;  /* 0x0000000605057224 */ /* 0x000fc800078e02ff */
[----:B------:R-:W-:Y:S01]  /*da00*/  IMAD.HI.U32 R2, R3, R5, R2 ;  /* 0x0000000503027227 */ /* 0x000fe200078e0002 */
[----:B------:R-:W-:Y:S02]  /*da10*/  IABS R5, R17 ;  /* 0x0000001100057213 */ /* 0x000fe40000000000 */
[----:B------:R-:W-:-:S03]  /*da20*/  IABS R3, R0 ;  /* 0x0000000000037213 */ /* 0x000fc60000000000 */
[----:B------:R-:W-:Y:S02]  /*da30*/  IMAD.MOV R5, RZ, RZ, -R5 ;  /* 0x000000ffff057224 */ /* 0x000fe400078e0a05 */
        /* <DEDUP_REMOVED lines=16> */
.L_x_264:
[----:B------:R-:W-:Y:S01]  /*db40*/  UMOV UR4, URZ ;  /* 0x0000003f00047c82 */ /* 0x000fe20008000000 */
[----:B------:R-:W-:Y:S01]  /*db50*/  UMOV UR5, URZ ;  /* 0x0000003f00057c82 */ /* 0x000fe20008000000 */
[----:B------:R-:W-:Y:S01]  /*db60*/  ULDC UR6, c[0x0][0xc3c] ;  /* 0x00030f0000067ab9 */ /* 0x000fe20000000800 */
[----:B------:R-:W-:Y:S01]  /*db70*/  MOV R16, R0 ;  /* 0x0000000000107202 */ /* 0x000fe20000000f00 */
[----:B------:R-:W-:Y:S02]  /*db80*/  IMAD.U32 R17, RZ, RZ, UR4 ;  /* 0x00000004ff117e24 */ /* 0x000fe4000f8e00ff */
[----:B------:R-:W-:Y:S02]  /*db90*/  IMAD.U32 R18, RZ, RZ, UR5 ;  /* 0x00000005ff127e24 */ /* 0x000fe4000f8e00ff */
[----:B------:R-:W-:-:S07]  /*dba0*/  IMAD.U32 R19, RZ, RZ, UR6 ;  /* 0x00000006ff137e24 */ /* 0x000fce000f8e00ff */
.L_x_272:
[----:B------:R-:W1:Y:S01]  /*dbb0*/  S2R R0, SR_TID.X ;  /* 0x0000000000007919 */ /* 0x000e620000002100 */
[----:B------:R-:W-:Y:S05]  /*dbc0*/  WARPSYNC.ALL ;  /* 0x0000000000007948 */ /* 0x000fea0003800000 */
[----:B------:R-:W-:Y:S01]  /*dbd0*/  BAR.SYNC.DEFER_BLOCKING 0x4, 0x200 ;  /* 0x0108000000007b1d */ /* 0x000fe20000010000 */
[----:B-1----:R-:W-:-:S04]  /*dbe0*/  LOP3.LUT R0, R0, 0x1f, RZ, 0xc0, !PT ;  /* 0x0000001f00007812 */ /* 0x002fc800078ec0ff */
[----:B------:R-:W-:-:S13]  /*dbf0*/  ISETP.NE.AND P0, PT, R0, RZ, PT ;  /* 0x000000ff0000720c */ /* 0x000fda0003f05270 */
[----:B0-----:R-:W0:Y:S01]  /*dc00*/  @!P0 S2R R3, SR_CgaCtaId ;  /* 0x0000000000038919 */ /* 0x001e220000008800 */
[----:B------:R-:W-:-:S04]  /*dc10*/  @!P0 MOV R0, 0x400 ;  /* 0x0000040000008802 */ /* 0x000fc80000000f00 */
[----:B0-----:R-:W-:-:S05]  /*dc20*/  @!P0 LEA R23, R3, R0, 0x18 ;  /* 0x0000000003178211 */ /* 0x001fca00078ec0ff */
[----:B------:R0:W-:Y:S01]  /*dc30*/  @!P0 STS.128 [R23+0x2d8d0], R16 ;  /* 0x02d8d01017008388 */ /* 0x0001e20000000c00 */
[----:B------:R-:W-:Y:S06]  /*dc40*/  BAR.ARV 0x5, 0x200 ;  /* 0x0148000000007b1d */ /* 0x000fec0000002000 */
.L_x_261:
[----:B------:R-:W-:Y:S02]  /*dc50*/  ULDC UR4, c[0x0][0xc3c] ;  /* 0x00030f0000047ab9 */ /* 0x000fe40000000800 */
[----:B--2---:R-:W-:-:S13]  /*dc60*/  ISETP.GE.AND P0, PT, R19, UR4, PT ;  /* 0x0000000413007c0c */ /* 0x004fda000bf06270 */
[----:B------:R-:W-:Y:S05]  /*dc70*/  @!P0 BRA `(.L_x_273) ;  /* 0xffffffb800f48947 */ /* 0x000fea000383ffff */
[----:B------:R-:W-:Y:S05]  /*dc80*/  BSYNC B8 ;  /* 0x0000000000087941 */ /* 0x000fea0003800000 */
.L_x_212:
[----:B0-----:R-:W2:Y:S01]  /*dc90*/  LDL.LU R0, [R1+0x30] ;  /* 0x0000300001007983 */ /* 0x001ea20000300800 */
[----:B------:R-:W-:Y:S01]  /*dca0*/  BSSY B0, `(.L_x_274) ;  /* 0x000000b000007945 */ /* 0x000fe20003800000 */
[----:B------:R-:W0:Y:S01]  /*dcb0*/  S2R R5, SR_CgaCtaId ;  /* 0x0000000000057919 */ /* 0x000e220000008800 */
[----:B--2---:R-:W-:-:S05]  /*dcc0*/  VIADD R0, R0, 0x1 ;  /* 0x0000000100007836 */ /* 0x004fca0000000000 */
[----:B------:R-:W-:-:S04]  /*dcd0*/  LEA.HI R2, R0, R0, RZ, 0x1 ;  /* 0x0000000000027211 */ /* 0x000fc800078f08ff */
[----:B------:R-:W-:Y:S02]  /*dce0*/  LOP3.LUT R3, R2, 0xfffffffe, RZ, 0xc0, !PT ;  /* 0xfffffffe02037812 */ /* 0x000fe400078ec0ff */
[----:B------:R-:W-:Y:S02]  /*dcf0*/  MOV R2, 0x400 ;  /* 0x0000040000027802 */ /* 0x000fe40000000f00 */
[----:B------:R-:W-:Y:S02]  /*dd00*/  IADD3 R0, R0, -R3, RZ ;  /* 0x8000000300007210 */ /* 0x000fe40007ffe0ff */
[----:B0-----:R-:W-:Y:S02]  /*dd10*/  LEA R5, R5, R2, 0x18 ;  /* 0x0000000205057211 */ /* 0x001fe400078ec0ff */
[----:B------:R-:W-:-:S04]  /*dd20*/  SHF.L.U32 R0, R0, 0x1f, RZ ;  /* 0x0000001f00007819 */ /* 0x000fc800000006ff */
[----:B------:R-:W0:Y:S02]  /*dd30*/  SYNCS.PHASECHK.TRANS64.TRYWAIT P0, [R5+URZ+0x2d820], R0 ;  /* 0x02d82000050075a7 */ /* 0x000e24000800017f */
[----:B0-----:R-:W-:Y:S05]  /*dd40*/  @!P0 BRA `(.L_x_275) ;  /* 0x0000002c00ac8947 */ /* 0x001fea0003800000 */
.L_x_373:
[----:B------:R-:W-:Y:S05]  /*dd50*/  BSYNC B0 ;  /* 0x0000000000007941 */ /* 0x000fea0003800000 */
.L_x_274:
[----:B------:R-:W-:-:S03]  /*dd60*/  UMOV UR4, 0xffffffff ;  /* 0xffffffff00047882 */ /* 0x000fc60000000000 */
[----:B------:R-:W-:Y:S05]  /*dd70*/  BRA.DIV UR4, `(.L_x_276) ;  /* 0x0000002e04b47947 */ /* 0x000fea000b800000 */
[----:B0-----:R-:W0:Y:S02]  /*dd80*/  S2R R0, SR_TID.X ;  /* 0x0000000000007919 */ /* 0x001e240000002100 */
[----:B0-----:R-:W-:-:S04]  /*dd90*/  SHF.R.U32.HI R0, RZ, 0x5, R0 ;  /* 0x00000005ff007819 */ /* 0x001fc80000011600 */
[----:B------:R-:W-:-:S05]  /*dda0*/  LOP3.LUT R0, R0, 0x3, RZ, 0xc0, !PT ;  /* 0x0000000300007812 */ /* 0x000fca00078ec0ff */
[----:B------:R0:W2:Y:S02]  /*ddb0*/  SHFL.IDX PT, R14, R0, RZ, 0x1f ;  /* 0x00001fff000e7589 */ /* 0x0000a400000e0000 */
.L_x_376:
[----:B--2---:R-:W-:Y:S01]  /*ddc0*/  ISETP.NE.AND P0, PT, R14, RZ, PT ;  /* 0x000000ff0e00720c */ /* 0x004fe20003f05270 */
[----:B------:R-:W-:-:S12]  /*ddd0*/  BSSY B0, `(.L_x_277) ;  /* 0x0000024000007945 */ /* 0x000fd80003800000 */
[----:B------:R-:W-:Y:S05]  /*dde0*/  @P0 BRA `(.L_x_278) ;  /* 0x0000000000880947 */ /* 0x000fea0003800000 */
[----:B------:R-:W-:-:S03]  /*ddf0*/  UMOV UR4, 0xffffffff ;  /* 0xffffffff00047882 */ /* 0x000fc60000000000 */
[----:B------:R-:W-:Y:S05]  /*de00*/  BRA.DIV UR4, `(.L_x_279) ;  /* 0x0000002e04c47947 */ /* 0x000fea000b800000 */
[----:B------:R-:W-:-:S13]  /*de10*/  ELECT P6, URZ, PT ;  /* 0x00000000003f782f */ /* 0x000fda00038c0000 */
.L_x_379:
[----:B------:R-:W-:Y:S05]  /*de20*/  @!P6 BRA `(.L_x_278) ;  /* 0x000000000078e947 */ /* 0x000fea0003800000 */
[----:B0-----:R-:W2:Y:S02]  /*de30*/  LDL.LU R0, [R1+0x1c] ;  /* 0x00001c0001007983 */ /* 0x001ea40000300800 */
[----:B--2---:R-:W-:-:S04]  /*de40*/  LOP3.LUT R0, R0, 0x2, RZ, 0xfc, !PT ;  /* 0x0000000200007812 */ /* 0x004fc800078efcff */
[----:B------:R-:W-:-:S13]  /*de50*/  ISETP.NE.AND P0, PT, R0, 0x3, PT ;  /* 0x000000030000780c */ /* 0x000fda0003f05270 */
[----:B------:R-:W-:Y:S05]  /*de60*/  @!P0 BRA `(.L_x_280) ;  /* 0x0000000000048947 */ /* 0x000fea0003800000 */
[----:B------:R-:W-:Y:S01]  /*de70*/  BPT.TRAP 0x1 ;  /* 0x000000040000795c */ /* 0x000fe20000300000 */
.L_x_280:
[C---:B------:R-:W-:Y:S01]  /*de80*/  IMAD R3, R26.reuse, 0x8, R5 ;  /* 0x000000081a037824 */ /* 0x040fe200078e0205 */
[----:B------:R-:W-:Y:S01]  /*de90*/  SHF.L.U32 R2, R29, 0x1f, RZ ;  /* 0x0000001f1d027819 */ /* 0x000fe200000006ff */
[----:B------:R-:W-:-:S03]  /*dea0*/  VIADD R26, R26, 0x1 ;  /* 0x000000011a1a7836 */ /* 0x000fc60000000000 */
[----:B------:R-:W0:Y:S02]  /*deb0*/  SYNCS.PHASECHK.TRANS64.TRYWAIT P1, [R3+URZ+0x2d840], R2 ;  /* 0x02d84002030075a7 */ /* 0x000e24000802017f */
[----:B------:R-:W-:-:S04]  /*dec0*/  ISETP.NE.AND P2, PT, R26, 0x2, PT ;  /* 0x000000021a00780c */ /* 0x000fc80003f45270 */
[----:B------:R-:W-:Y:S01]  /*ded0*/  SEL R0, RZ, 0x1, P2 ;  /* 0x00000001ff007807 */ /* 0x000fe20001000000 */
[----:B0-----:R-:W-:Y:S08]  /*dee0*/  @!P1 BRA `(.L_x_281) ;  /* 0x0000002c00ac9947 */ /* 0x001ff00003800000 */
.L_x_380:
[----:B------:R-:W-:Y:S02]  /*def0*/  SEL R26, R26, RZ, P2 ;  /* 0x000000ff1a1a7207 */ /* 0x000fe40001000000 */
[----:B------:R-:W-:Y:S01]  /*df00*/  LOP3.LUT R0, R29, R0, RZ, 0x3c, !PT ;  /* 0x000000001d007212 */ /* 0x000fe200078e3cff */
[----:B------:R-:W-:Y:S06]  /*df10*/  @!P0 BRA `(.L_x_282) ;  /* 0x0000000000048947 */ /* 0x000fec0003800000 */
[----:B------:R-:W-:Y:S01]  /*df20*/  BPT.TRAP 0x1 ;  /* 0x000000040000795c */ /* 0x000fe20000300000 */
.L_x_282:
[----:B------:R-:W-:Y:S01]  /*df30*/  IMAD R5, R26, 0x8, R5 ;  /* 0x000000081a057824 */ /* 0x000fe200078e0205 */
[----:B------:R-:W-:-:S04]  /*df40*/  SHF.L.U32 R0, R0, 0x1f, RZ ;  /* 0x0000001f00007819 */ /* 0x000fc800000006ff */
[----:B------:R-:W2:Y:S02]  /*df50*/  SYNCS.PHASECHK.TRANS64.TRYWAIT P1, [R5+URZ+0x2d840], R0 ;  /* 0x02d84000050075a7 */ /* 0x000ea4000802017f */
[----:B--2---:R-:W-:Y:S05]  /*df60*/  @!P1 BRA `(.L_x_283) ;  /* 0x0000002c00a09947 */ /* 0x004fea0003800000 */
.L_x_381:
[----:B------:R-:W-:Y:S05]  /*df70*/  @!P0 BRA `(.L_x_284) ;  /* 0x0000000000048947 */ /* 0x000fea0003800000 */
[----:B------:R-:W-:Y:S01]  /*df80*/  BPT.TRAP 0x1 ;  /* 0x000000040000795c */ /* 0x000fe20000300000 */
.L_x_284:
[----:B------:R-:W3:Y:S02]  /*df90*/  SYNCS.PHASECHK.TRANS64.TRYWAIT P1, [R3+URZ+0x2d860], R2 ;  /* 0x02d86002030075a7 */ /* 0x000ee4000802017f */
[----:B---3--:R-:W-:Y:S05]  /*dfa0*/  @!P1 BRA `(.L_x_285) ;  /* 0x0000002c00a49947 */ /* 0x008fea0003800000 */
.L_x_382:
[----:B------:R-:W-:Y:S05]  /*dfb0*/  @!P0 BRA `(.L_x_286) ;  /* 0x0000000000048947 */ /* 0x000fea0003800000 */
[----:B------:R-:W-:Y:S01]  /*dfc0*/  BPT.TRAP 0x1 ;  /* 0x000000040000795c */ /* 0x000fe20000300000 */
.L_x_286:
[----:B----4-:R4:W0:Y:S02]  /*dfd0*/  SYNCS.PHASECHK.TRANS64.TRYWAIT P0, [R5+URZ+0x2d860], R0 ;  /* 0x02d86000050075a7 */ /* 0x010824000800017f */
[----:B0-----:R-:W-:Y:S05]  /*dfe0*/  @!P0 NANOSLEEP.SYNCS 0x989680 ;  /* 0x009896800000895d */ /* 0x001fea0003900000 */
[----:B------:R-:W0:Y:S02]  /*dff0*/  @!P0 SYNCS.PHASECHK.TRANS64 P0, [R5+URZ+0x2d860], R0 ;  /* 0x02d86000050085a7 */ /* 0x000e24000800007f */
[----:B0-----:R-:W-:Y:S05]  /*e000*/  @!P0 BRA `(.L_x_286) ;  /* 0xfffffffc00f08947 */ /* 0x001fea000383ffff */
.L_x_278:
[----:B------:R-:W-:Y:S05]  /*e010*/  BSYNC B0 ;  /* 0x0000000000007941 */ /* 0x000fea0003800000 */
.L_x_277:
[----:B------:R-:W-:Y:S05]  /*e020*/  EXIT ;  /* 0x000000000000794d */ /* 0x000fea0003800000 */
.L_x_168:
[----:B0-----:R-:W-:-:S04]  /*e030*/  IMAD.U32 R3, RZ, RZ, UR41 ;  /* 0x00000029ff037e24 */ /* 0x001fc8000f8e00ff */
[----:B------:R0:W1:Y:S03]  /*e040*/  SYNCS.PHASECHK.TRANS64.TRYWAIT P1, [R3+URZ+0x2d800], R0 ;  /* 0x02d80000030075a7 */ /* 0x000066000802017f */
[----:B-1----:R-:W-:Y:S05]  /*e050*/  @!P1 NANOSLEEP.SYNCS 0x989680 ;  /* 0x009896800000995d */ /* 0x002fea0003900000 */
[----:B------:R-:W1:Y:S02]  /*e060*/  @!P1 SYNCS.PHASECHK.TRANS64 P1, [R3+URZ+0x2d800], R0 ;  /* 0x02d80000030095a7 */ /* 0x000e64000802007f */
[----:B-1----:R-:W-:Y:S05]  /*e070*/  @!P1 BRA `(.L_x_168) ;  /* 0xfffffffc00ec9947 */ /* 0x002fea000383ffff */
[----:B------:R-:W-:Y:S05]  /*e080*/  BRA `(.L_x_287) ;  /* 0xffffff3400307947 */ /* 0x000fea000383ffff */
.L_x_172:
[----:B-1----:R1:W2:Y:S02]  /*e090*/  SYNCS.PHASECHK.TRANS64.TRYWAIT P1, [R0+URZ+0x2d830], R3 ;  /* 0x02d83003000075a7 */ /* 0x0022a4000802017f */
[----:B--2---:R-:W-:Y:S05]  /*e0a0*/  @!P1 NANOSLEEP.SYNCS 0x989680 ;  /* 0x009896800000995d */ /* 0x004fea0003900000 */
[----:B------:R-:W2:Y:S02]  /*e0b0*/  @!P1 SYNCS.PHASECHK.TRANS64 P1, [R0+URZ+0x2d830], R3 ;  /* 0x02d83003000095a7 */ /* 0x000ea4000802007f */
[----:B--2---:R-:W-:Y:S05]  /*e0c0*/  @!P1 BRA `(.L_x_172) ;  /* 0xfffffffc00f09947 */ /* 0x004fea000383ffff */
[----:B------:R-:W-:Y:S05]  /*e0d0*/  BRA `(.L_x_171) ;  /* 0xffffff34004c7947 */ /* 0x000fea000383ffff */
.L_x_178:
[----:B-1----:R-:W-:-:S04]  /*e0e0*/  MOV R9, UR6 ;  /* 0x0000000600097c02 */ /* 0x002fc80008000f00 */
[----:B------:R1:W2:Y:S03]  /*e0f0*/  SYNCS.PHASECHK.TRANS64.TRYWAIT P1, [R9+URZ+0x2d830], R8 ;  /* 0x02d83008090075a7 */ /* 0x0002a6000802017f */
[----:B--2---:R-:W-:Y:S05]  /*e100*/  @!P1 NANOSLEEP.SYNCS 0x989680 ;  /* 0x009896800000995d */ /* 0x004fea0003900000 */
[----:B------:R-:W2:Y:S02]  /*e110*/  @!P1 SYNCS.PHASECHK.TRANS64 P1, [R9+URZ+0x2d830], R8 ;  /* 0x02d83008090095a7 */ /* 0x000ea4000802007f */
[----:B--2---:R-:W-:Y:S05]  /*e120*/  @!P1 BRA `(.L_x_178) ;  /* 0xfffffffc00ec9947 */ /* 0x004fea000383ffff */
[----:B------:R-:W-:Y:S05]  /*e130*/  BRA `(.L_x_175) ;  /* 0xffffff60000c7947 */ /* 0x000fea000383ffff */
.L_x_182:
[----:B-1----:R-:W-:-:S04]  /*e140*/  IMAD.U32 R8, RZ, RZ, UR6 ;  /* 0x00000006ff087e24 */ /* 0x002fc8000f8e00ff */
[----:B------:R1:W2:Y:S03]  /*e150*/  SYNCS.PHASECHK.TRANS64.TRYWAIT P1, [R8+URZ+0x2d850], R7 ;  /* 0x02d85007080075a7 */ /* 0x0002a6000802017f */
[----:B--2---:R-:W-:Y:S05]  /*e160*/  @!P1 NANOSLEEP.SYNCS 0x989680 ;  /* 0x009896800000995d */ /* 0x004fea0003900000 */
[----:B------:R-:W2:Y:S02]  /*e170*/  @!P1 SYNCS.PHASECHK.TRANS64 P1, [R8+URZ+0x2d850], R7 ;  /* 0x02d85007080095a7 */ /* 0x000ea4000802007f */
[----:B--2---:R-:W-:Y:S05]  /*e180*/  @!P1 BRA `(.L_x_182) ;  /* 0xfffffffc00ec9947 */ /* 0x004fea000383ffff */
[----:B------:R-:W-:Y:S05]  /*e190*/  BRA `(.L_x_179) ;  /* 0xffffff6000bc7947 */ /* 0x000fea000383ffff */
.L_x_189:
[----:B--2---:R-:W-:-:S04]  /*e1a0*/  IMAD.U32 R5, RZ, RZ, UR4 ;  /* 0x00000004ff057e24 */ /* 0x004fc8000f8e00ff */
[----:B------:R2:W3:Y:S03]  /*e1b0*/  SYNCS.PHASECHK.TRANS64.TRYWAIT P1, [R5+URZ+0x2d850], R0 ;  /* 0x02d85000050075a7 */ /* 0x0004e6000802017f */
[----:B---3--:R-:W-:Y:S05]  /*e1c0*/  @!P1 NANOSLEEP.SYNCS 0x989680 ;  /* 0x009896800000995d */ /* 0x008fea0003900000 */
[----:B------:R-:W3:Y:S02]  /*e1d0*/  @!P1 SYNCS.PHASECHK.TRANS64 P1, [R5+URZ+0x2d850], R0 ;  /* 0x02d85000050095a7 */ /* 0x000ee4000802007f */
[----:B---3--:R-:W-:Y:S05]  /*e1e0*/  @!P1 BRA `(.L_x_189) ;  /* 0xfffffffc00ec9947 */ /* 0x008fea000383ffff */
[----:B------:R-:W-:Y:S05]  /*e1f0*/  BRA `(.L_x_188) ;  /* 0xffffff8400ec7947 */ /* 0x000fea000383ffff */
.L_x_224:
[----:B------:R-:W0:Y:S01]  /*e200*/  S2R R20, SR_TID.X ;  /* 0x0000000000147919 */ /* 0x000e220000002100 */
[----:B------:R-:W-:Y:S01]  /*e210*/  BSSY B0, `(.L_x_288) ;  /* 0x000000a000007945 */ /* 0x000fe20003800000 */
[----:B------:R-:W-:Y:S01]  /*e220*/  IMAD.MOV.U32 R12, RZ, RZ, RZ ;  /* 0x000000ffff0c7224 */ /* 0x000fe200078e00ff */
[----:B------:R-:W-:Y:S01]  /*e230*/  MOV R11, 0x1f ;  /* 0x0000001f000b7802 */ /* 0x000fe20000000f00 */
[----:B------:R-:W-:Y:S01]  /*e240*/  IMAD.MOV.U32 R15, RZ, RZ, -0x1 ;  /* 0xffffffffff0f7424 */ /* 0x000fe200078e00ff */
[----:B0-----:R-:W-:-:S04]  /*e250*/  SHF.R.U32.HI R9, RZ, 0x5, R20 ;  /* 0x00000005ff097819 */ /* 0x001fc80000011614 */
[----:B------:R-:W-:-:S05]  /*e260*/  LOP3.LUT R9, R9, 0x3, RZ, 0xc0, !PT ;  /* 0x0000000309097812 */ /* 0x000fca00078ec0ff */
[----:B------:R-:W-:-:S07]  /*e270*/  IMAD.MOV.U32 R13, RZ, RZ, R9 ;  /* 0x000000ffff0d7224 */ /* 0x000fce00078e0009 */
[----:B-----5:R-:W-:Y:S05]  /*e280*/  WARPSYNC.COLLECTIVE R15, `(.L_x_289) ;  /* 0x000000000f087348 */ /* 0x020fea0003c00000 */
[----:B------:R0:W1:Y:S02]  /*e290*/  SHFL.IDX P6, R14, R13, R12, R11 ;  /* 0x0000000c0d0e7389 */ /* 0x00006400000c000b */
[----:B01---5:R-:W-:Y:S01]  /*e2a0*/  ENDCOLLECTIVE ;  /* 0x000000000000791b */ /* 0x023fe20003800000 */
.L_x_289:
[----:B------:R-:W-:Y:S05]  /*e2b0*/  BSYNC B0 ;  /* 0x0000000000007941 */ /* 0x000fea0003800000 */
.L_x_288:
[----:B------:R-:W-:Y:S05]  /*e2c0*/  BRA `(.L_x_290) ;  /* 0xffffffc000cc7947 */ /* 0x000fea000383ffff */
.L_x_227:
[----:B-1----:R1:W2:Y:S02]  /*e2d0*/  SYNCS.PHASECHK.TRANS64.TRYWAIT P0, [R2+URZ+0x2d840], R3 ;  /* 0x02d84003020075a7 */ /* 0x0022a4000800017f */
[----:B--2---:R-:W-:Y:S05]  /*e2e0*/  @!P0 NANOSLEEP.SYNCS 0x989680 ;  /* 0x009896800000895d */ /* 0x004fea0003900000 */
[----:B------:R-:W2:Y:S02]  /*e2f0*/  @!P0 SYNCS.PHASECHK.TRANS64 P0, [R2+URZ+0x2d840], R3 ;  /* 0x02d84003020085a7 */ /* 0x000ea4000800007f */
[----:B--2---:R-:W-:Y:S05]  /*e300*/  @!P0 BRA `(.L_x_227) ;  /* 0xfffffffc00f08947 */ /* 0x004fea000383ffff */
[----:B------:R-:W-:Y:S05]  /*e310*/  BRA `(.L_x_291) ;  /* 0xffffffc4002c7947 */ /* 0x000fea000383ffff */
.L_x_228:
[----:B------:R-:W-:Y:S01]  /*e320*/  BSSY B0, `(.L_x_292) ;  /* 0x0000008000007945 */ /* 0x000fe20003800000 */
[----:B------:R-:W-:Y:S01]  /*e330*/  IMAD.MOV.U32 R13, RZ, RZ, R6 ;  /* 0x000000ffff0d7224 */ /* 0x000fe200078e0006 */
[----:B------:R-:W-:Y:S01]  /*e340*/  MOV R15, 0xffffffff ;  /* 0xffffffff000f7802 */ /* 0x000fe20000000f00 */
[----:B------:R-:W-:Y:S02]  /*e350*/  IMAD.MOV.U32 R12, RZ, RZ, RZ ;  /* 0x000000ffff0c7224 */ /* 0x000fe400078e00ff */
[----:B------:R-:W-:-:S07]  /*e360*/  IMAD.MOV.U32 R11, RZ, RZ, 0x1c1f ;  /* 0x00001c1fff0b7424 */ /* 0x000fce00078e00ff */
[----:B------:R-:W-:Y:S05]  /*e370*/  WARPSYNC.COLLECTIVE R15, `(.L_x_293) ;  /* 0x000000000f087348 */ /* 0x000fea0003c00000 */
[----:B------:R0:W1:Y:S02]  /*e380*/  SHFL.IDX P6, R14, R13, R12, R11 ;  /* 0x0000000c0d0e7389 */ /* 0x00006400000c000b */
[----:B01----:R-:W-:Y:S01]  /*e390*/  ENDCOLLECTIVE ;  /* 0x000000000000791b */ /* 0x003fe20003800000 */
.L_x_293:
[----:B------:R-:W-:Y:S05]  /*e3a0*/  BSYNC B0 ;  /* 0x0000000000007941 */ /* 0x000fea0003800000 */
.L_x_292:
[----:B------:R-:W-:Y:S01]  /*e3b0*/  IMAD.MOV.U32 R13, RZ, RZ, R0 ;  /* 0x000000ffff0d7224 */ /* 0x000fe200078e0000 */
[----:B------:R-:W-:Y:S01]  /*e3c0*/  MOV R15, 0xffffffff ;  /* 0xffffffff000f7802 */ /* 0x000fe20000000f00 */
[----:B------:R-:W-:Y:S02]  /*e3d0*/  IMAD.MOV.U32 R12, RZ, RZ, RZ ;  /* 0x000000ffff0c7224 */ /* 0x000fe400078e00ff */
[----:B------:R-:W-:Y:S02]  /*e3e0*/  IMAD.MOV.U32 R11, RZ, RZ, 0x1c1f ;  /* 0x00001c1fff0b7424 */ /* 0x000fe400078e00ff */
[----:B------:R-:W-:Y:S02]  /*e3f0*/  IMAD.MOV.U32 R4, RZ, RZ, R14 ;  /* 0x000000ffff047224 */ /* 0x000fe400078e000e */
[----:B------:R-:W-:-:S07]  /*e400*/  @P0 IMAD R8, R7, 0x2, R23 ;  /* 0x0000000207080824 */ /* 0x000fce00078e0217 */
[----:B------:R-:W-:Y:S05]  /*e410*/  WARPSYNC.COLLECTIVE R15, `(.L_x_294) ;  /* 0x000000000f087348 */ /* 0x000fea0003c00000 */
[----:B------:R0:W1:Y:S02]  /*e420*/  SHFL.IDX P6, R14, R13, R12, R11 ;  /* 0x0000000c0d0e7389 */ /* 0x00006400000c000b */
[----:B01----:R-:W-:Y:S01]  /*e430*/  ENDCOLLECTIVE ;  /* 0x000000000000791b */ /* 0x003fe20003800000 */
.L_x_294:
[----:B------:R-:W-:Y:S01]  /*e440*/  IMAD.MOV.U32 R13, RZ, RZ, R6 ;  /* 0x000000ffff0d7224 */ /* 0x000fe200078e0006 */
[----:B------:R-:W-:Y:S01]  /*e450*/  MOV R12, 0x1 ;  /* 0x00000001000c7802 */ /* 0x000fe20000000f00 */
[----:B------:R-:W-:-:S07]  /*e460*/  IMAD.MOV.U32 R5, RZ, RZ, R14 ;  /* 0x000000ffff057224 */ /* 0x000fce00078e000e */
[----:B------:R-:W-:Y:S05]  /*e470*/  WARPSYNC.COLLECTIVE R15, `(.L_x_295) ;  /* 0x000000000f087348 */ /* 0x000fea0003c00000 */
[----:B------:R0:W1:Y:S02]  /*e480*/  SHFL.IDX P6, R14, R13, R12, R11 ;  /* 0x0000000c0d0e7389 */ /* 0x00006400000c000b */
[----:B01----:R-:W-:Y:S01]  /*e490*/  ENDCOLLECTIVE ;  /* 0x000000000000791b */ /* 0x003fe20003800000 */
.L_x_295:
[----:B------:R-:W-:-:S05]  /*e4a0*/  @P0 LEA R5, P1, R9, R5, 0x1 ;  /* 0x0000000509050211 */ /* 0x000fca00078208ff */
[----:B------:R-:W-:Y:S01]  /*e4b0*/  @P0 IMAD.X R4, RZ, RZ, R4, P1 ;  /* 0x000000ffff040224 */ /* 0x000fe200008e0604 */
[----:B------:R-:W-:-:S04]  /*e4c0*/  ISETP.GE.AND P1, PT, R3, 0x21, PT ;  /* 0x000000210300780c */ /* 0x000fc80003f26270 */
        /* <DEDUP_REMOVED lines=9> */
[----:B------:R0:W-:Y:S02]  /*e560*/  @P0 LDGSTS.E.BYPASS.LTC128B.128 [R8+0x19400], desc[UR36][R4.64+0x80], !P2 ;  /* 0x1940008004080fae */ /* 0x0001e4000d101d64 */
[----:B0-----:R-:W-:Y:S01]  /*e570*/  IMAD.MOV.U32 R4, RZ, RZ, R14 ;  /* 0x000000ffff047224 */ /* 0x001fe200078e000e */
[----:B------:R-:W-:-:S07]  /*e580*/  @P1 LEA R8, R7, R23, 0x1 ;  /* 0x0000001707081211 */ /* 0x000fce00078e08ff */
[----:B------:R-:W-:Y:S05]  /*e590*/  WARPSYNC.COLLECTIVE R15, `(.L_x_296) ;  /* 0x000000000f087348 */ /* 0x000fea0003c00000 */
[----:B------:R0:W1:Y:S02]  /*e5a0*/  SHFL.IDX P6, R14, R13, R12, R11 ;  /* 0x0000000c0d0e7389 */ /* 0x00006400000c000b */
[----:B01----:R-:W-:Y:S01]  /*e5b0*/  ENDCOLLECTIVE ;  /* 0x000000000000791b */ /* 0x003fe20003800000 */
.L_x_296:
[----:B------:R-:W-:Y:S02]  /*e5c0*/  IMAD.MOV.U32 R13, RZ, RZ, R6 ;  /* 0x000000ffff0d7224 */ /* 0x000fe400078e0006 */
[----:B------:R-:W-:Y:S02]  /*e5d0*/  IMAD.MOV.U32 R12, RZ, RZ, 0x2 ;  /* 0x00000002ff0c7424 */ /* 0x000fe400078e00ff */
[----:B------:R-:W-:-:S07]  /*e5e0*/  IMAD.MOV.U32 R5, RZ, RZ, R14 ;  /* 0x000000ffff057224 */ /* 0x000fce00078e000e */
[----:B------:R-:W-:Y:S05]  /*e5f0*/  WARPSYNC.COLLECTIVE R15, `(.L_x_297) ;  /* 0x000000000f087348 */ /* 0x000fea0003c00000 */
[----:B------:R0:W1:Y:S02]  /*e600*/  SHFL.IDX P6, R14, R13, R12, R11 ;  /* 0x0000000c0d0e7389 */ /* 0x00006400000c000b */
[----:B01----:R-:W-:Y:S01]  /*e610*/  ENDCOLLECTIVE ;  /* 0x000000000000791b */ /* 0x003fe20003800000 */
.L_x_297:
        /* <DEDUP_REMOVED lines=17> */
.L_x_298:
[----:B------:R-:W-:Y:S02]  /*e730*/  @P1 IMAD R8, R7, 0x2, R23 ;  /* 0x0000000207081824 */ /* 0x000fe400078e0217 */
[----:B------:R-:W-:Y:S02]  /*e740*/  IMAD.MOV.U32 R13, RZ, RZ, R6 ;  /* 0x000000ffff0d7224 */ /* 0x000fe400078e0006 */
[----:B------:R-:W-:Y:S01]  /*e750*/  IMAD.MOV.U32 R12, RZ, RZ, 0x3 ;  /* 0x00000003ff0c7424 */ /* 0x000fe200078e00ff */
[----:B------:R-:W-:-:S07]  /*e760*/  MOV R5, R14 ;  /* 0x0000000e00057202 */ /* 0x000fce0000000f00 */
[----:B------:R-:W-:Y:S05]  /*e770*/  WARPSYNC.COLLECTIVE R15, `(.L_x_299) ;  /* 0x000000000f087348 */ /* 0x000fea0003c00000 */
[----:B------:R0:W1:Y:S02]  /*e780*/  SHFL.IDX P6, R14, R13, R12, R11 ;  /* 0x0000000c0d0e7389 */ /* 0x00006400000c000b */
[----:B01----:R-:W-:Y:S01]  /*e790*/  ENDCOLLECTIVE ;  /* 0x000000000000791b */ /* 0x003fe20003800000 */
.L_x_299:
[----:B------:R-:W-:-:S05]  /*e7a0*/  @P1 LEA R5, P0, R9, R5, 0x1 ;  /* 0x0000000509051211 */ /* 0x000fca00078008ff */
[----:B------:R-:W-:-:S05]  /*e7b0*/  @P1 IMAD.X R4, RZ, RZ, R4, P0 ;  /* 0x000000ffff041224 */ /* 0x000fca00000e0604 */
[----:B------:R-:W-:Y:S01]  /*e7c0*/  @P1 LOP3.LUT R5, R5, R4, RZ, 0x3c, !PT ;  /* 0x0000000405051212 */ /* 0x000fe200078e3cff */
[----:B------:R-:W-:-:S03]  /*e7d0*/  IMAD.MOV.U32 R13, RZ, RZ, R0 ;  /* 0x000000ffff0d7224 */ /* 0x000fc600078e0000 */
[----:B------:R-:W-:-:S04]  /*e7e0*/  @P1 LOP3.LUT R4, R5, R4, RZ, 0x3c, !PT ;  /* 0x0000000405041212 */ /* 0x000fc800078e3cff */
[----:B------:R-:W-:Y:S02]  /*e7f0*/  @P1 LOP3.LUT R5, R5, R4, RZ, 0x3c, !PT ;  /* 0x0000000405051212 */ /* 0x000fe400078e3cff */
[----:B------:R-:W-:-:S03]  /*e800*/  MOV R6, R14 ;  /* 0x0000000e00067202 */ /* 0x000fc60000000f00 */
[----:B------:R-:W-:Y:S01]  /*e810*/  @!PT LDS RZ, [RZ] ;  /* 0x00000000fffff984 */ /* 0x000fe20000000800 */
[----:B------:R-:W-:Y:S01]  /*e820*/  @!PT LDS RZ, [RZ] ;  /* 0x00000000fffff984 */ /* 0x000fe20000000800 */
[----:B------:R-:W-:Y:S01]  /*e830*/  @!PT LDS RZ, [RZ] ;  /* 0x00000000fffff984 */ /* 0x000fe20000000800 */
[----:B------:R0:W-:Y:S04]  /*e840*/  @P1 LDGSTS.E.BYPASS.LTC128B.128 [R8+0x16400], desc[UR36][R4.64], !P4 ;  /* 0x1640000004081fae */ /* 0x0001e8000e101d64 */
[----:B0-----:R-:W-:Y:S05]  /*e850*/  WARPSYNC.COLLECTIVE R15, `(.L_x_300) ;  /* 0x000000000f087348 */ /* 0x001fea0003c00000 */
[----:B------:R1:W2:Y:S02]  /*e860*/  SHFL.IDX P6, R14, R13, R12, R11 ;  /* 0x0000000c0d0e7389 */ /* 0x0002a400000c000b */
[----:B012---:R-:W-:Y:S01]  /*e870*/  ENDCOLLECTIVE ;  /* 0x000000000000791b */ /* 0x007fe20003800000 */
.L_x_300:
[----:B------:R-:W-:Y:S01]  /*e880*/  @!PT LDS RZ, [RZ] ;  /* 0x00000000fffff984 */ /* 0x000fe20000000800 */
[----:B------:R-:W-:Y:S01]  /*e890*/  @!PT LDS RZ, [RZ] ;  /* 0x00000000fffff984 */ /* 0x000fe20000000800 */
[----:B------:R-:W-:Y:S01]  /*e8a0*/  @!PT LDS RZ, [RZ] ;  /* 0x00000000fffff984 */ /* 0x000fe20000000800 */
[----:B------:R0:W-:Y:S04]  /*e8b0*/  @P1 LDGSTS.E.BYPASS.LTC128B.128 [R8+0x18400], desc[UR36][R4.64+0x40], !P3 ;  /* 0x1840004004081fae */ /* 0x0001e8000d901d64 */
[----:B------:R0:W-:Y:S01]  /*e8c0*/  @P1 LDGSTS.E.BYPASS.LTC128B.128 [R8+0x1a400], desc[UR36][R4.64+0x80], !P2 ;  /* 0x1a40008004081fae */ /* 0x0001e2000d101d64 */
[----:B------:R-:W-:Y:S01]  /*e8d0*/  IMAD.MOV.U32 R0, RZ, RZ, R14 ;  /* 0x000000ffff007224 */ /* 0x000fe200078e000e */
[----:B------:R-:W-:Y:S06]  /*e8e0*/  BRA `(.L_x_301) ;  /* 0xffffffc000f07947 */ /* 0x000fec000383ffff */
.L_x_233:
[----:B------:R-:W2:Y:S04]  /*e8f0*/  LDL.LU R11, [R1+0x28] ;  /* 0x00002800010b7983 */ /* 0x000ea80000300800 */
[----:B------:R0:W5:Y:S01]  /*e900*/  LDL R9, [R1+0x18] ;  /* 0x0000180001097983 */ /* 0x0001620000100800 */
[----:B------:R-:W-:Y:S02]  /*e910*/  IMAD.MOV.U32 R13, RZ, RZ, R0 ;  /* 0x000000ffff0d7224 */ /* 0x000fe400078e0000 */
[----:B------:R-:W-:Y:S02]  /*e920*/  IMAD.MOV.U32 R12, RZ, RZ, RZ ;  /* 0x000000ffff0c7224 */ /* 0x000fe400078e00ff */
[----:B------:R-:W-:Y:S02]  /*e930*/  IMAD.MOV.U32 R15, RZ, RZ, -0x1 ;  /* 0xffffffffff0f7424 */ /* 0x000fe400078e00ff */
[----:B------:R-:W-:-:S02]  /*e940*/  IMAD R17, R17, 0xc0, R21 ;  /* 0x000000c011117824 */ /* 0x000fc400078e0215 */
[----:B--2---:R-:W-:Y:S01]  /*e950*/  IMAD R2, R11, R10, RZ ;  /* 0x0000000a0b027224 */ /* 0x004fe200078e02ff */
[----:B0-----:R-:W-:-:S07]  /*e960*/  MOV R11, 0x1c1f ;  /* 0x00001c1f000b7802 */ /* 0x001fce0000000f00 */
[----:B-----5:R-:W-:Y:S05]  /*e970*/  WARPSYNC.COLLECTIVE R15, `(.L_x_302) ;  /* 0x000000000f087348 */ /* 0x020fea0003c00000 */
[----:B------:R0:W1:Y:S02]  /*e980*/  SHFL.IDX P6, R14, R13, R12, R11 ;  /* 0x0000000c0d0e7389 */ /* 0x00006400000c000b */
[----:B01---5:R-:W-:Y:S01]  /*e990*/  ENDCOLLECTIVE ;  /* 0x000000000000791b */ /* 0x023fe20003800000 */
.L_x_302:
[----:B------:R-:W-:Y:S02]  /*e9a0*/  IMAD.MOV.U32 R13, RZ, RZ, R4 ;  /* 0x000000ffff0d7224 */ /* 0x000fe400078e0004 */
[----:B------:R-:W-:-:S07]  /*e9b0*/  IMAD.MOV.U32 R6, RZ, RZ, R14 ;  /* 0x000000ffff067224 */ /* 0x000fce00078e000e */
[----:B------:R-:W-:Y:S05]  /*e9c0*/  WARPSYNC.COLLECTIVE R15, `(.L_x_303) ;  /* 0x000000000f087348 */ /* 0x000fea0003c00000 */
[----:B------:R0:W1:Y:S02]  /*e9d0*/  SHFL.IDX P6, R14, R13, R12, R11 ;  /* 0x0000000c0d0e7389 */ /* 0x00006400000c000b */
[----:B01----:R-:W-:Y:S01]  /*e9e0*/  ENDCOLLECTIVE ;  /* 0x000000000000791b */ /* 0x003fe20003800000 */
.L_x_303:
[----:B------:R-:W-:Y:S01]  /*e9f0*/  ISETP.GE.AND P2, PT, R17, R2, PT ;  /* 0x000000021100720c */ /* 0x000fe20003f46270 */
[----:B------:R-:W-:Y:S01]  /*ea00*/  IMAD.MOV.U32 R13, RZ, RZ, R0 ;  /* 0x000000ffff0d7224 */ /* 0x000fe200078e0000 */
[----:B------:R-:W-:Y:S01]  /*ea10*/  MOV R12, 0x1 ;  /* 0x00000001000c7802 */ /* 0x000fe20000000f00 */
[----:B------:R-:W-:-:S10]  /*ea20*/  IMAD.MOV.U32 R5, RZ, RZ, R14 ;  /* 0x000000ffff057224 */ /* 0x000fd400078e000e */
[----:B------:R-:W-:Y:S05]  /*ea30*/  WARPSYNC.COLLECTIVE R15, `(.L_x_304) ;  /* 0x000000000f087348 */ /* 0x000fea0003c00000 */
[----:B------:R0:W1:Y:S02]  /*ea40*/  SHFL.IDX P6, R14, R13, R12, R11 ;  /* 0x0000000c0d0e7389 */ /* 0x00006400000c000b */
[----:B01----:R-:W-:Y:S01]  /*ea50*/  ENDCOLLECTIVE ;  /* 0x000000000000791b */ /* 0x003fe20003800000 */
.L_x_304:
[----:B------:R-:W-:-:S04]  /*ea60*/  @!P2 LEA R5, P4, R20, R5, 0x1 ;  /* 0x000000051405a211 */ /* 0x000fc800078808ff */
[----:B------:R-:W-:-:S05]  /*ea70*/  @!P2 IADD3.X R6, RZ, R6, RZ, P4, !PT ;  /* 0x00000006ff06a210 */ /* 0x000fca00027fe4ff */
[----:B------:R-:W-:Y:S02]  /*ea80*/  @!P2 IMAD.MOV.U32 R7, RZ, RZ, R6 ;  /* 0x000000ffff07a224 */ /* 0x000fe400078e0006 */
[----:B------:R-:W-:Y:S02]  /*ea90*/  @!P2 IMAD.MOV.U32 R6, RZ, RZ, R5 ;  /* 0x000000ffff06a224 */ /* 0x000fe400078e0005 */
[----:B------:R-:W-:-:S03]  /*eaa0*/  IMAD.MOV.U32 R13, RZ, RZ, R4 ;  /* 0x000000ffff0d7224 */ /* 0x000fc600078e0004 */
[----:B------:R-:W-:Y:S01]  /*eab0*/  @!PT LDS RZ, [RZ] ;  /* 0x00000000fffff984 */ /* 0x000fe20000000800 */
[----:B------:R-:W-:Y:S01]  /*eac0*/  @!PT LDS RZ, [RZ] ;  /* 0x00000000fffff984 */ /* 0x000fe20000000800 */
[----:B------:R-:W-:Y:S01]  /*ead0*/  @!PT LDS RZ, [RZ] ;  /* 0x00000000fffff984 */ /* 0x000fe20000000800 */
[----:B------:R-:W-:Y:S04]  /*eae0*/  @!P2 LDGSTS.E.BYPASS.LTC128B.128 [R9+0xc400], desc[UR36][R6.64], !P3 ;  /* 0x0c4000000609afae */ /* 0x000fe8000d901d64 */
[----:B------:R-:W-:Y:S04]  /*eaf0*/  @!P2 LDGSTS.E.BYPASS.LTC128B.128 [R9+0xf400], desc[UR36][R6.64+0x40], !P0 ;  /* 0x0f4000400609afae */ /* 0x000fe8000c101d64 */
[----:B------:R0:W-:Y:S02]  /*eb00*/  @!P2 LDGSTS.E.BYPASS.LTC128B.128 [R9+0x12400], desc[UR36][R6.64+0x80], !P1 ;  /* 0x124000800609afae */ /* 0x0001e4000c901d64 */
[----:B0-----:R-:W-:-:S07]  /*eb10*/  IMAD.MOV.U32 R7, RZ, RZ, R14 ;  /* 0x000000ffff077224 */ /* 0x001fce00078e000e */
[----:B------:R-:W-:Y:S05]  /*eb20*/  WARPSYNC.COLLECTIVE R15, `(.L_x_305) ;  /* 0x000000000f087348 */ /* 0x000fea0003c00000 */
[----:B------:R0:W1:Y:S02]  /*eb30*/  SHFL.IDX P6, R14, R13, R12, R11 ;  /* 0x0000000c0d0e7389 */ /* 0x00006400000c000b */
[----:B01----:R-:W-:Y:S01]  /*eb40*/  ENDCOLLECTIVE ;  /* 0x000000000000791b */ /* 0x003fe20003800000 */
.L_x_305:
[----:B------:R-:W-:-:S05]  /*eb50*/  VIADD R5, R17, 0x20 ;  /* 0x0000002011057836 */ /* 0x000fca0000000000 */
[----:B------:R-:W-:Y:S01]  /*eb60*/  ISETP.GE.AND P2, PT, R5, R2, PT ;  /* 0x000000020500720c */ /* 0x000fe20003f46270 */
[----:B------:R-:W-:Y:S02]  /*eb70*/  IMAD.MOV.U32 R13, RZ, RZ, R0 ;  /* 0x000000ffff0d7224 */ /* 0x000fe400078e0000 */
[----:B------:R-:W-:Y:S02]  /*eb80*/  IMAD.MOV.U32 R12, RZ, RZ, 0x2 ;  /* 0x00000002ff0c7424 */ /* 0x000fe400078e00ff */
[----:B------:R-:W-:-:S08]  /*eb90*/  IMAD.MOV.U32 R5, RZ, RZ, R14 ;  /* 0x000000ffff057224 */ /* 0x000fd000078e000e */
[----:B------:R-:W-:Y:S05]  /*eba0*/  WARPSYNC.COLLECTIVE R15, `(.L_x_306) ;  /* 0x000000000f087348 */ /* 0x000fea0003c00000 */
[----:B------:R0:W1:Y:S02]  /*ebb0*/  SHFL.IDX P6, R14, R13, R12, R11 ;  /* 0x0000000c0d0e7389 */ /* 0x00006400000c000b */
[----:B01----:R-:W-:Y:S01]  /*ebc0*/  ENDCOLLECTIVE ;  /* 0x000000000000791b */ /* 0x003fe20003800000 */
.L_x_306:
[----:B------:R-:W-:-:S04]  /*ebd0*/  @!P2 LEA R5, P4, R20, R5, 0x1 ;  /* 0x000000051405a211 */ /* 0x000fc800078808ff */
[----:B------:R-:W-:Y:S01]  /*ebe0*/  @!P2 MOV R6, R5 ;  /* 0x000000050006a202 */ /* 0x000fe20000000f00 */
[----:B------:R-:W-:-:S05]  /*ebf0*/  @!P2 IMAD.X R7, RZ, RZ, R7, P4 ;  /* 0x000000ffff07a224 */ /* 0x000fca00020e0607 */
[----:B------:R-:W-:Y:S01]  /*ec00*/  @!PT LDS RZ, [RZ] ;  /* 0x00000000fffff984 */ /* 0x000fe20000000800 */
[----:B------:R-:W-:Y:S01]  /*ec10*/  @!PT LDS RZ, [RZ] ;  /* 0x00000000fffff984 */ /* 0x000fe20000000800 */
[----:B------:R-:W-:Y:S01]  /*ec20*/  @!PT LDS RZ, [RZ] ;  /* 0x00000000fffff984 */ /* 0x000fe20000000800 */
[----:B------:R-:W-:Y:S01]  /*ec30*/  @!P2 LDGSTS.E.BYPASS.LTC128B.128 [R9+0xcc00], desc[UR36][R6.64], !P3 ;  /* 0x0cc000000609afae */ /* 0x000fe2000d901d64 */
[----:B------:R-:W-:-:S03]  /*ec40*/  MOV R13, R4 ;  /* 0x00000004000d7202 */ /* 0x000fc60000000f00 */
[----:B------:R-:W-:Y:S04]  /*ec50*/  @!P2 LDGSTS.E.BYPASS.LTC128B.128 [R9+0xfc00], desc[UR36][R6.64+0x40], !P0 ;  /* 0x0fc000400609afae */ /* 0x000fe8000c101d64 */
[----:B------:R0:W-:Y:S02]  /*ec60*/  @!P2 LDGSTS.E.BYPASS.LTC128B.128 [R9+0x12c00], desc[UR36][R6.64+0x80], !P1 ;  /* 0x12c000800609afae */ /* 0x0001e4000c901d64 */
[----:B0-----:R-:W-:-:S07]  /*ec70*/  IMAD.MOV.U32 R7, RZ, RZ, R14 ;  /* 0x000000ffff077224 */ /* 0x001fce00078e000e */
[----:B------:R-:W-:Y:S05]  /*ec80*/  WARPSYNC.COLLECTIVE R15, `(.L_x_307) ;  /* 0x000000000f087348 */ /* 0x000fea0003c00000 */
[----:B------:R0:W1:Y:S02]  /*ec90*/  SHFL.IDX P6, R14, R13, R12, R11 ;  /* 0x0000000c0d0e7389 */ /* 0x00006400000c000b */
[----:B01----:R-:W-:Y:S01]  /*eca0*/  ENDCOLLECTIVE ;  /* 0x000000000000791b */ /* 0x003fe20003800000 */
.L_x_307:
[----:B------:R-:W-:-:S05]  /*ecb0*/  VIADD R5, R17, 0x40 ;  /* 0x0000004011057836 */ /* 0x000fca0000000000 */
[----:B------:R-:W-:Y:S01]  /*ecc0*/  ISETP.GE.AND P2, PT, R5, R2, PT ;  /* 0x000000020500720c */ /* 0x000fe20003f46270 */
[----:B------:R-:W-:Y:S01]  /*ecd0*/  IMAD.MOV.U32 R13, RZ, RZ, R0 ;  /* 0x000000ffff0d7224 */ /* 0x000fe200078e0000 */
[----:B------:R-:W-:Y:S01]  /*ece0*/  MOV R12, 0x3 ;  /* 0x00000003000c7802 */ /* 0x000fe20000000f00 */
[----:B------:R-:W-:-:S10]  /*ecf0*/  IMAD.MOV.U32 R5, RZ, RZ, R14 ;  /* 0x000000ffff057224 */ /* 0x000fd400078e000e */
[----:B------:R-:W-:Y:S05]  /*ed00*/  WARPSYNC.COLLECTIVE R15, `(.L_x_308) ;  /* 0x000000000f087348 */ /* 0x000fea0003c00000 */
[----:B------:R0:W1:Y:S02]  /*ed10*/  SHFL.IDX P6, R14, R13, R12, R11 ;  /* 0x0000000c0d0e7389 */ /* 0x00006400000c000b */
[----:B01----:R-:W-:Y:S01]  /*ed20*/  ENDCOLLECTIVE ;  /* 0x000000000000791b */ /* 0x003fe20003800000 */
.L_x_308:
[----:B------:R-:W-:Y:S01]  /*ed30*/  @!P2 LEA R5, P4, R20, R5, 0x1 ;  /* 0x000000051405a211 */ /* 0x000fe200078808ff */
[----:B------:R-:W-:Y:S02]  /*ed40*/  IMAD.MOV.U32 R13, RZ, RZ, R4 ;  /* 0x000000ffff0d7224 */ /* 0x000fe400078e0004 */
[----:B------:R-:W-:-:S10]  /*ed50*/  IMAD.MOV.U32 R0, RZ, RZ, R14 ;  /* 0x000000ffff007224 */ /* 0x000fd400078e000e */
[----:B------:R-:W-:Y:S05]  /*ed60*/  WARPSYNC.COLLECTIVE R15, `(.L_x_309) ;  /* 0x000000000f087348 */ /* 0x000fea0003c00000 */
[----:B------:R0:W1:Y:S02]  /*ed70*/  SHFL.IDX P6, R14, R13, R12, R11 ;  /* 0x0000000c0d0e7389 */ /* 0x00006400000c000b */
[----:B01----:R-:W-:Y:S01]  /*ed80*/  ENDCOLLECTIVE ;  /* 0x000000000000791b */ /* 0x003fe20003800000 */
.L_x_309:
[----:B------:R-:W-:Y:S02]  /*ed90*/  @!P2 IMAD.X R7, RZ, RZ, R7, P4 ;  /* 0x000000ffff07a224 */ /* 0x000fe400020e0607 */
[----:B------:R-:W-:Y:S02]  /*eda0*/  @!P2 IMAD.MOV.U32 R6, RZ, RZ, R5 ;  /* 0x000000ffff06a224 */ /* 0x000fe400078e0005 */
[----:B------:R-:W-:-:S03]  /*edb0*/  VIADD R5, R17, 0x60 ;  /* 0x0000006011057836 */ /* 0x000fc60000000000 */
[----:B------:R-:W-:Y:S01]  /*edc0*/  @!PT LDS RZ, [RZ] ;  /* 0x00000000fffff984 */ /* 0x000fe20000000800 */
[----:B------:R-:W-:Y:S01]  /*edd0*/  @!PT LDS RZ, [RZ] ;  /* 0x00000000fffff984 */ /* 0x000fe20000000800 */
[----:B------:R-:W-:Y:S01]  /*ede0*/  @!PT LDS RZ, [RZ] ;  /* 0x00000000fffff984 */ /* 0x000fe20000000800 */
[----:B------:R0:W-:Y:S04]  /*edf0*/  @!P2 LDGSTS.E.BYPASS.LTC128B.128 [R9+0xd400], desc[UR36][R6.64], !P3 ;  /* 0x0d4000000609afae */ /* 0x0001e8000d901d64 */
[----:B------:R0:W-:Y:S04]  /*ee00*/  @!P2 LDGSTS.E.BYPASS.LTC128B.128 [R9+0x10400], desc[UR36][R6.64+0x40], !P0 ;  /* 0x104000400609afae */ /* 0x0001e8000c101d64 */
[----:B------:R0:W-:Y:S01]  /*ee10*/  @!P2 LDGSTS.E.BYPASS.LTC128B.128 [R9+0x13400], desc[UR36][R6.64+0x80], !P1 ;  /* 0x134000800609afae */ /* 0x0001e2000c901d64 */
[----:B------:R-:W-:Y:S01]  /*ee20*/  ISETP.GE.AND P2, PT, R5, R2, PT ;  /* 0x000000020500720c */ /* 0x000fe20003f46270 */
[----:B------:R-:W-:-:S02]  /*ee30*/  IMAD.MOV.U32 R13, RZ, RZ, R3 ;  /* 0x000000ffff0d7224 */ /* 0x000fc400078e0003 */
[----:B------:R-:W-:Y:S02]  /*ee40*/  IMAD.MOV.U32 R12, RZ, RZ, RZ ;  /* 0x000000ffff0c7224 */ /* 0x000fe400078e00ff */
[----:B------:R-:W-:-:S08]  /*ee50*/  IMAD.MOV.U32 R4, RZ, RZ, R14 ;  /* 0x000000ffff047224 */ /* 0x000fd000078e000e */
[----:B0-----:R-:W-:Y:S05]  /*ee60*/  WARPSYNC.COLLECTIVE R15, `(.L_x_310) ;  /* 0x000000000f087348 */ /* 0x001fea0003c00000 */
[----:B------:R1:W2:Y:S02]  /*ee70*/  SHFL.IDX P6, R14, R13, R12, R11 ;  /* 0x0000000c0d0e7389 */ /* 0x0002a400000c000b */
[----:B012---:R-:W-:Y:S01]  /*ee80*/  ENDCOLLECTIVE ;  /* 0x000000000000791b */ /* 0x007fe20003800000 */
.L_x_310:
[----:B------:R-:W-:-:S04]  /*ee90*/  @!P2 LEA R4, P4, R20, R4, 0x1 ;  /* 0x000000041404a211 */ /* 0x000fc800078808ff */
[----:B------:R-:W-:-:S05]  /*eea0*/  @!P2 IADD3.X R0, RZ, R0, RZ, P4, !PT ;  /* 0x00000000ff00a210 */ /* 0x000fca00027fe4ff */
[----:B------:R-:W-:Y:S02]  /*eeb0*/  @!P2 IMAD.MOV.U32 R5, RZ, RZ, R0 ;  /* 0x000000ffff05a224 */ /* 0x000fe400078e0000 */
[----:B------:R-:W-:Y:S02]  /*eec0*/  VIADD R0, R17, 0x80 ;  /* 0x0000008011007836 */ /* 0x000fe40000000000 */
[----:B------:R-:W-:Y:S01]  /*eed0*/  IMAD.MOV.U32 R13, RZ, RZ, R8 ;  /* 0x000000ffff0d7224 */ /* 0x000fe200078e0008 */
[----:B------:R-:W-:Y:S01]  /*eee0*/  @!PT LDS RZ, [RZ] ;  /* 0x00000000fffff984 */ /* 0x000fe20000000800 */
[----:B------:R-:W-:Y:S01]  /*eef0*/  @!PT LDS RZ, [RZ] ;  /* 0x00000000fffff984 */ /* 0x000fe20000000800 */
[----:B------:R-:W-:Y:S01]  /*ef00*/  @!PT LDS RZ, [RZ] ;  /* 0x00000000fffff984 */ /* 0x000fe20000000800 */
[----:B------:R0:W-:Y:S04]  /*ef10*/  @!P2 LDGSTS.E.BYPASS.LTC128B.128 [R9+0xdc00], desc[UR36][R4.64], !P3 ;  /* 0x0dc000000409afae */ /* 0x0001e8000d901d64 */
[----:B------:R0:W-:Y:S04]  /*ef20*/  @!P2 LDGSTS.E.BYPASS.LTC128B.128 [R9+0x10c00], desc[UR36][R4.64+0x40], !P0 ;  /* 0x10c000400409afae */ /* 0x0001e8000c101d64 */
[----:B------:R0:W-:Y:S01]  /*ef30*/  @!P2 LDGSTS.E.BYPASS.LTC128B.128 [R9+0x13c00], desc[UR36][R4.64+0x80], !P1 ;  /* 0x13c000800409afae */ /* 0x0001e2000c901d64 */
[----:B------:R-:W-:-:S02]  /*ef40*/  ISETP.GE.AND P2, PT, R0, R2, PT ;  /* 0x000000020000720c */ /* 0x000fc40003f46270 */
[----:B------:R-:W-:-:S11]  /*ef50*/  MOV R0, R14 ;  /* 0x0000000e00007202 */ /* 0x000fd60000000f00 */
[----:B0-----:R-:W-:Y:S05]  /*ef60*/  WARPSYNC.COLLECTIVE R15, `(.L_x_311) ;  /* 0x000000000f087348 */ /* 0x001fea0003c00000 */
[----:B------:R1:W2:Y:S02]  /*ef70*/  SHFL.IDX P6, R14, R13, R12, R11 ;  /* 0x0000000c0d0e7389 */ /* 0x0002a400000c000b */
[----:B012---:R-:W-:Y:S01]  /*ef80*/  ENDCOLLECTIVE ;  /* 0x000000000000791b */ /* 0x007fe20003800000 */
.L_x_311:
[----:B------:R-:W-:Y:S01]  /*ef90*/  MOV R13, R3 ;  /* 0x00000003000d7202 */ /* 0x000fe20000000f00 */
[----:B------:R-:W-:Y:S02]  /*efa0*/  IMAD.MOV.U32 R12, RZ, RZ, 0x1 ;  /* 0x00000001ff0c7424 */ /* 0x000fe400078e00ff */
[----:B------:R-:W-:-:S07]  /*efb0*/  IMAD.MOV.U32 R4, RZ, RZ, R14 ;  /* 0x000000ffff047224 */ /* 0x000fce00078e000e */
[----:B------:R-:W-:Y:S05]  /*efc0*/  WARPSYNC.COLLECTIVE R15, `(.L_x_312) ;  /* 0x000000000f087348 */ /* 0x000fea0003c00000 */
[----:B------:R0:W1:Y:S02]  /*efd0*/  SHFL.IDX P6, R14, R13, R12, R11 ;  /* 0x0000000c0d0e7389 */ /* 0x00006400000c000b */
[----:B01----:R-:W-:Y:S01]  /*efe0*/  ENDCOLLECTIVE ;  /* 0x000000000000791b */ /* 0x003fe20003800000 */
.L_x_312:
[----:B------:R-:W-:-:S05]  /*eff0*/  @!P2 LEA R4, P4, R20, R4, 0x1 ;  /* 0x000000041404a211 */ /* 0x000fca00078808ff */
[----:B------:R-:W-:-:S04]  /*f000*/  @!P2 IMAD.X R0, RZ, RZ, R0, P4 ;  /* 0x000000ffff00a224 */ /* 0x000fc800020e0600 */
[----:B------:R-:W-:Y:S02]  /*f010*/  @!P2 IMAD.MOV.U32 R5, RZ, RZ, R0 ;  /* 0x000000ffff05a224 */ /* 0x000fe400078e0000 */
[----:B------:R-:W-:-:S03]  /*f020*/  IMAD.MOV.U32 R13, RZ, RZ, R8 ;  /* 0x000000ffff0d7224 */ /* 0x000fc600078e0008 */
[----:B------:R-:W-:Y:S01]  /*f030*/  @!PT LDS RZ, [RZ] ;  /* 0x00000000fffff984 */ /* 0x000fe20000000800 */
[----:B------:R-:W-:Y:S01]  /*f040*/  @!PT LDS RZ, [RZ] ;  /* 0x00000000fffff984 */ /* 0x000fe20000000800 */
[----:B------:R-:W-:Y:S01]  /*f050*/  @!PT LDS RZ, [RZ] ;  /* 0x00000000fffff984 */ /* 0x000fe20000000800 */
[----:B------:R0:W-:Y:S04]  /*f060*/  @!P2 LDGSTS.E.BYPASS.LTC128B.128 [R9+0xe400], desc[UR36][R4.64], !P3 ;  /* 0x0e4000000409afae */ /* 0x0001e8000d901d64 */
[----:B------:R0:W-:Y:S01]  /*f070*/  @!P2 LDGSTS.E.BYPASS.LTC128B.128 [R9+0x11400], desc[UR36][R4.64+0x40], !P0 ;  /* 0x114000400409afae */ /* 0x0001e2000c101d64 */
[----:B------:R-:W-:-:S03]  /*f080*/  IMAD.MOV.U32 R3, RZ, RZ, R14 ;  /* 0x000000ffff037224 */ /* 0x000fc600078e000e */
[----:B------:R0:W-:Y:S04]  /*f090*/  @!P2 LDGSTS.E.BYPASS.LTC128B.128 [R9+0x14400], desc[UR36][R4.64+0x80], !P1 ;  /* 0x144000800409afae */ /* 0x0001e8000c901d64 */
[----:B0-----:R-:W-:Y:S05]  /*f0a0*/  WARPSYNC.COLLECTIVE R15, `(.L_x_313) ;  /* 0x000000000f087348 */ /* 0x001fea0003c00000 */
[----:B------:R1:W2:Y:S02]  /*f0b0*/  SHFL.IDX P6, R14, R13, R12, R11 ;  /* 0x0000000c0d0e7389 */ /* 0x0002a400000c000b */
[----:B012---:R-:W-:Y:S01]  /*f0c0*/  ENDCOLLECTIVE ;  /* 0x000000000000791b */ /* 0x007fe20003800000 */
.L_x_313:
[----:B------:R-:W-:Y:S01]  /*f0d0*/  IMAD.MOV.U32 R8, RZ, RZ, R14 ;  /* 0x000000ffff087224 */ /* 0x000fe200078e000e */
[----:B------:R-:W-:Y:S06]  /*f0e0*/  BRA `(.L_x_314) ;  /* 0xffffffc800107947 */ /* 0x000fec000383ffff */
.L_x_236:
[----:B-1----:R1:W2:Y:S02]  /*f0f0*/  SYNCS.PHASECHK.TRANS64.TRYWAIT P0, [R23+URZ+0x2d820], R0 ;  /* 0x02d82000170075a7 */ /* 0x0022a4000800017f */
[----:B--2---:R-:W-:Y:S05]  /*f100*/  @!P0 NANOSLEEP.SYNCS 0x989680 ;  /* 0x009896800000895d */ /* 0x004fea0003900000 */
[----:B------:R-:W2:Y:S02]  /*f110*/  @!P0 SYNCS.PHASECHK.TRANS64 P0, [R23+URZ+0x2d820], R0 ;  /* 0x02d82000170085a7 */ /* 0x000ea4000800007f */
[----:B--2---:R-:W-:Y:S05]  /*f120*/  @!P0 BRA `(.L_x_236) ;  /* 0xfffffffc00f08947 */ /* 0x004fea000383ffff */
[----:B------:R-:W-:Y:S05]  /*f130*/  BRA `(.L_x_315) ;  /* 0xffffffc800787947 */ /* 0x000fea000383ffff */
.L_x_241:
[----:B0-----:R0:W1:Y:S02]  /*f140*/  SYNCS.PHASECHK.TRANS64.TRYWAIT P0, [R5+URZ+0x2d840], R0 ;  /* 0x02d84000050075a7 */ /* 0x001064000800017f */
[----:B-1----:R-:W-:Y:S05]  /*f150*/  @!P0 NANOSLEEP.SYNCS 0x989680 ;  /* 0x009896800000895d */ /* 0x002fea0003900000 */
[----:B------:R-:W1:Y:S02]  /*f160*/  @!P0 SYNCS.PHASECHK.TRANS64 P0, [R5+URZ+0x2d840], R0 ;  /* 0x02d84000050085a7 */ /* 0x000e64000800007f */
[----:B-1----:R-:W-:Y:S05]  /*f170*/  @!P0 BRA `(.L_x_241) ;  /* 0xfffffffc00f08947 */ /* 0x002fea000383ffff */
[----:B------:R-:W-:Y:S05]  /*f180*/  BRA `(.L_x_316) ;  /* 0xffffffcc006c7947 */ /* 0x000fea000383ffff */
.L_x_242:
        /* <DEDUP_REMOVED lines=8> */
.L_x_318:
[----:B------:R-:W-:Y:S05]  /*f210*/  BSYNC B1 ;  /* 0x0000000000017941 */ /* 0x000fea0003800000 */
.L_x_317:
[----:B------:R-:W0:Y:S01]  /*f220*/  S2R R21, SR_TID.X ;  /* 0x0000000000157919 */ /* 0x000e220000002100 */
[----:B------:R-:W-:Y:S01]  /*f230*/  MOV R13, R6 ;  /* 0x00000006000d7202 */ /* 0x000fe20000000f00 */
[----:B------:R-:W-:Y:S01]  /*f240*/  IMAD.MOV.U32 R12, RZ, RZ, RZ ;  /* 0x000000ffff0c7224 */ /* 0x000fe200078e00ff */
[----:B------:R-:W-:Y:S01]  /*f250*/  LOP3.LUT R22, R22, 0xffffff7f, RZ, 0xc0, !PT ;  /* 0xffffff7f16167812 */ /* 0x000fe200078ec0ff */
[----:B------:R-:W-:Y:S02]  /*f260*/  IMAD.MOV.U32 R11, RZ, RZ, 0x1c1f ;  /* 0x00001c1fff0b7424 */ /* 0x000fe400078e00ff */
[----:B------:R-:W-:Y:S01]  /*f270*/  IMAD.MOV.U32 R15, RZ, RZ, -0x1 ;  /* 0xffffffffff0f7424 */ /* 0x000fe200078e00ff */
[----:B------:R-:W-:Y:S01]  /*f280*/  @P1 LOP3.LUT R22, R22, 0x80, RZ, 0xfc, !PT ;  /* 0x0000008016161812 */ /* 0x000fe200078efcff */
[----:B------:R-:W-:Y:S02]  /*f290*/  IMAD.MOV.U32 R3, RZ, RZ, R14 ;  /* 0x000000ffff037224 */ /* 0x000fe400078e000e */
[----:B------:R-:W-:-:S07]  /*f2a0*/  IMAD R4, R4, 0x2, R23 ;  /* 0x0000000204047824 */ /* 0x000fce00078e0217 */
[----:B0-----:R-:W-:Y:S05]  /*f2b0*/  WARPSYNC.COLLECTIVE R15, `(.L_x_319) ;  /* 0x000000000f087348 */ /* 0x001fea0003c00000 */
[----:B------:R1:W2:Y:S02]  /*f2c0*/  SHFL.IDX P6, R14, R13, R12, R11 ;  /* 0x0000000c0d0e7389 */ /* 0x0002a400000c000b */
[----:B012---:R-:W-:Y:S01]  /*f2d0*/  ENDCOLLECTIVE ;  /* 0x000000000000791b */ /* 0x007fe20003800000 */
.L_x_319:
[----:B------:R-:W-:Y:S01]  /*f2e0*/  LOP3.LUT P1, RZ, R22, 0x4, RZ, 0xc0, !PT ;  /* 0x0000000416ff7812 */ /* 0x000fe2000782c0ff */
[----:B------:R-:W-:Y:S01]  /*f2f0*/  IMAD.MOV.U32 R13, RZ, RZ, R7 ;  /* 0x000000ffff0d7224 */ /* 0x000fe200078e0007 */
[----:B------:R-:W-:Y:S01]  /*f300*/  MOV R12, 0x1 ;  /* 0x00000001000c7802 */ /* 0x000fe20000000f00 */
[----:B------:R-:W-:Y:S01]  /*f310*/  IMAD.SHL.U32 R21, R21, 0x8, RZ ;  /* 0x0000000815157824 */ /* 0x000fe200078e00ff */
[----:B------:R-:W-:-:S09]  /*f320*/  MOV R2, R14 ;  /* 0x0000000e00027202 */ /* 0x000fd20000000f00 */
[----:B------:R-:W-:Y:S05]  /*f330*/  WARPSYNC.COLLECTIVE R15, `(.L_x_320) ;  /* 0x000000000f087348 */ /* 0x000fea0003c00000 */
[----:B------:R0:W1:Y:S02]  /*f340*/  SHFL.IDX P6, R14, R13, R12, R11 ;  /* 0x0000000c0d0e7389 */ /* 0x00006400000c000b */
[----:B01----:R-:W-:Y:S01]  /*f350*/  ENDCOLLECTIVE ;  /* 0x000000000000791b */ /* 0x003fe20003800000 */
.L_x_320:
        /* <DEDUP_REMOVED lines=15> */
.L_x_321:
[----:B------:R-:W-:Y:S01]  /*f450*/  MOV R13, R7 ;  /* 0x00000007000d7202 */ /* 0x000fe20000000f00 */
[----:B------:R-:W-:Y:S02]  /*f460*/  IMAD.MOV.U32 R12, RZ, RZ, 0x2 ;  /* 0x00000002ff0c7424 */ /* 0x000fe400078e00ff */
[----:B------:R-:W-:-:S07]  /*f470*/  IMAD.MOV.U32 R2, RZ, RZ, R14 ;  /* 0x000000ffff027224 */ /* 0x000fce00078e000e */
[----:B------:R-:W-:Y:S05]  /*f480*/  WARPSYNC.COLLECTIVE R15, `(.L_x_322) ;  /* 0x000000000f087348 */ /* 0x000fea0003c00000 */
[----:B------:R0:W1:Y:S02]  /*f490*/  SHFL.IDX P6, R14, R13, R12, R11 ;  /* 0x0000000c0d0e7389 */ /* 0x00006400000c000b */
[----:B01----:R-:W-:Y:S01]  /*f4a0*/  ENDCOLLECTIVE ;  /* 0x000000000000791b */ /* 0x003fe20003800000 */
.L_x_322:
        /* <DEDUP_REMOVED lines=13> */
.L_x_323:
[----:B------:R-:W-:Y:S02]  /*f580*/  IMAD.MOV.U32 R13, RZ, RZ, R7 ;  /* 0x000000ffff0d7224 */ /* 0x000fe400078e0007 */
[----:B------:R-:W-:Y:S02]  /*f590*/  IMAD.MOV.U32 R12, RZ, RZ, 0x3 ;  /* 0x00000003ff0c7424 */ /* 0x000fe400078e00ff */
[----:B------:R-:W-:-:S07]  /*f5a0*/  IMAD.MOV.U32 R2, RZ, RZ, R14 ;  /* 0x000000ffff027224 */ /* 0x000fce00078e000e */
[----:B------:R-:W-:Y:S05]  /*f5b0*/  WARPSYNC.COLLECTIVE R15, `(.L_x_324) ;  /* 0x000000000f087348 */ /* 0x000fea0003c00000 */
[----:B------:R0:W1:Y:S02]  /*f5c0*/  SHFL.IDX P6, R14, R13, R12, R11 ;  /* 0x0000000c0d0e7389 */ /* 0x00006400000c000b */
[----:B01----:R-:W-:Y:S01]  /*f5d0*/  ENDCOLLECTIVE ;  /* 0x000000000000791b */ /* 0x003fe20003800000 */
.L_x_324:
[----:B------:R-:W-:-:S04]  /*f5e0*/  IADD3 R2, P0, R2, R0, RZ ;  /* 0x0000000002027210 */ /* 0x000fc80007f1e0ff */
[----:B------:R-:W-:-:S05]  /*f5f0*/  IADD3.X R3, RZ, R21, RZ, P0, !PT ;  /* 0x00000015ff037210 */ /* 0x000fca00007fe4ff */
[----:B------:R-:W-:Y:S01]  /*f600*/  @!PT LDS RZ, [RZ] ;  /* 0x00000000fffff984 */ /* 0x000fe20000000800 */
[----:B------:R-:W-:Y:S01]  /*f610*/  @!PT LDS RZ, [RZ] ;  /* 0x00000000fffff984 */ /* 0x000fe20000000800 */
[----:B------:R-:W-:Y:S01]  /*f620*/  @!PT LDS RZ, [RZ] ;  /* 0x00000000fffff984 */ /* 0x000fe20000000800 */
[----:B------:R0:W-:Y:S01]  /*f630*/  LDGSTS.E.BYPASS.LTC128B.128 [R4+0x16400], desc[UR36][R2.64], !P1 ;  /* 0x1640000002047fae */ /* 0x0001e2000c901d64 */
[----:B------:R-:W-:Y:S01]  /*f640*/  LOP3.LUT P1, RZ, R22, 0x80, RZ, 0xc0, !PT ;  /* 0x0000008016ff7812 */ /* 0x000fe2000782c0ff */
[----:B------:R-:W-:Y:S02]  /*f650*/  IMAD.MOV.U32 R13, RZ, RZ, R6 ;  /* 0x000000ffff0d7224 */ /* 0x000fe400078e0006 */
[----:B------:R0:W-:Y:S04]  /*f660*/  LDGSTS.E.BYPASS.LTC128B.128 [R4+0x18400], desc[UR36][R2.64+0x40], !P5 ;  /* 0x1840004002047fae */ /* 0x0001e8000e901d64 */
[----:B------:R0:W-:Y:S01]  /*f670*/  LDGSTS.E.BYPASS.LTC128B.128 [R4+0x1a400], desc[UR36][R2.64+0x80], !P4 ;  /* 0x1a40008002047fae */ /* 0x0001e2000e101d64 */
[----:B------:R-:W-:-:S07]  /*f680*/  IMAD.MOV.U32 R21, RZ, RZ, R14 ;  /* 0x000000ffff157224 */ /* 0x000fce00078e000e */
[----:B0-----:R-:W-:Y:S05]  /*f690*/  WARPSYNC.COLLECTIVE R15, `(.L_x_325) ;  /* 0x000000000f087348 */ /* 0x001fea0003c00000 */
[----:B------:R1:W2:Y:S02]  /*f6a0*/  SHFL.IDX P6, R14, R13, R12, R11 ;  /* 0x0000000c0d0e7389 */ /* 0x0002a400000c000b */
[----:B012---:R-:W-:Y:S01]  /*f6b0*/  ENDCOLLECTIVE ;  /* 0x000000000000791b */ /* 0x007fe20003800000 */
.L_x_325:
[----:B------:R-:W-:Y:S01]  /*f6c0*/  MOV R2, R14 ;  /* 0x0000000e00027202 */ /* 0x000fe20000000f00 */
[----:B------:R-:W-:Y:S06]  /*f6d0*/  BRA `(.L_x_326) ;  /* 0xffffffcc000c7947 */ /* 0x000fec000383ffff */
.L_x_247:
[----:B-1----:R1:W2:Y:S02]  /*f6e0*/  SYNCS.PHASECHK.TRANS64.TRYWAIT P0, [R5+URZ+0x2d860], R2 ;  /* 0x02d86002050075a7 */ /* 0x0022a4000800017f */
[----:B--2---:R-:W-:Y:S05]  /*f6f0*/  @!P0 NANOSLEEP.SYNCS 0x989680 ;  /* 0x009896800000895d */ /* 0x004fea0003900000 */
[----:B------:R-:W2:Y:S02]  /*f700*/  @!P0 SYNCS.PHASECHK.TRANS64 P0, [R5+URZ+0x2d860], R2 ;  /* 0x02d86002050085a7 */ /* 0x000ea4000800007f */
[----:B--2---:R-:W-:Y:S05]  /*f710*/  @!P0 BRA `(.L_x_247) ;  /* 0xfffffffc00f08947 */ /* 0x004fea000383ffff */
[----:B------:R-:W-:Y:S05]  /*f720*/  BRA `(.L_x_327) ;  /* 0xffffffcc00707947 */ /* 0x000fea000383ffff */
.L_x_248:
[----:B------:R-:W-:Y:S01]  /*f730*/  BSSY B1, `(.L_x_328) ;  /* 0x0000008000017945 */ /* 0x000fe20003800000 */
[----:B------:R-:W-:Y:S02]  /*f740*/  IMAD.MOV.U32 R13, RZ, RZ, R25 ;  /* 0x000000ffff0d7224 */ /* 0x000fe400078e0019 */
[----:B------:R-:W-:Y:S02]  /*f750*/  IMAD.MOV.U32 R12, RZ, RZ, RZ ;  /* 0x000000ffff0c7224 */ /* 0x000fe400078e00ff */
[----:B------:R-:W-:Y:S02]  /*f760*/  IMAD.MOV.U32 R11, RZ, RZ, 0x1c1f ;  /* 0x00001c1fff0b7424 */ /* 0x000fe400078e00ff */
[----:B------:R-:W-:-:S07]  /*f770*/  IMAD.MOV.U32 R15, RZ, RZ, -0x1 ;  /* 0xffffffffff0f7424 */ /* 0x000fce00078e00ff */
[----:B-1----:R-:W-:Y:S05]  /*f780*/  WARPSYNC.COLLECTIVE R15, `(.L_x_329) ;  /* 0x000000000f087348 */ /* 0x002fea0003c00000 */
[----:B------:R0:W2:Y:S02]  /*f790*/  SHFL.IDX P6, R14, R13, R12, R11 ;  /* 0x0000000c0d0e7389 */ /* 0x0000a400000c000b */
[----:B012---:R-:W-:Y:S01]  /*f7a0*/  ENDCOLLECTIVE ;  /* 0x000000000000791b */ /* 0x007fe20003800000 */
.L_x_329:
[----:B------:R-:W-:Y:S05]  /*f7b0*/  BSYNC B1 ;  /* 0x0000000000017941 */ /* 0x000fea0003800000 */
.L_x_328:
[----:B------:R-:W-:Y:S01]  /*f7c0*/  IMAD.MOV.U32 R13, RZ, RZ, R24 ;  /* 0x000000ffff0d7224 */ /* 0x000fe200078e0018 */
[----:B------:R-:W-:Y:S01]  /*f7d0*/  MOV R15, 0xffffffff ;  /* 0xffffffff000f7802 */ /* 0x000fe20000000f00 */
[----:B------:R-:W-:Y:S01]  /*f7e0*/  IMAD.MOV.U32 R12, RZ, RZ, RZ ;  /* 0x000000ffff0c7224 */ /* 0x000fe200078e00ff */
[----:B------:R-:W-:Y:S01]  /*f7f0*/  MOV R3, R14 ;  /* 0x0000000e00037202 */ /* 0x000fe20000000f00 */
[----:B------:R-:W-:Y:S02]  /*f800*/  IMAD.MOV.U32 R11, RZ, RZ, 0x1c1f ;  /* 0x00001c1fff0b7424 */ /* 0x000fe400078e00ff */
[----:B------:R-:W-:-:S07]  /*f810*/  IMAD R4, R4, 0x2, R23 ;  /* 0x0000000204047824 */ /* 0x000fce00078e0217 */
[----:B------:R-:W-:Y:S05]  /*f820*/  WARPSYNC.COLLECTIVE R15, `(.L_x_330) ;  /* 0x000000000f087348 */ /* 0x000fea0003c00000 */
[----:B------:R0:W1:Y:S02]  /*f830*/  SHFL.IDX P6, R14, R13, R12, R11 ;  /* 0x0000000c0d0e7389 */ /* 0x00006400000c000b */
[----:B01----:R-:W-:Y:S01]  /*f840*/  ENDCOLLECTIVE ;  /* 0x000000000000791b */ /* 0x003fe20003800000 */
.L_x_330:
[----:B------:R-:W-:Y:S01]  /*f850*/  MOV R13, R25 ;  /* 0x00000019000d7202 */ /* 0x000fe20000000f00 */
[----:B------:R-:W-:Y:S02]  /*f860*/  IMAD.MOV.U32 R12, RZ, RZ, 0x1 ;  /* 0x00000001ff0c7424 */ /* 0x000fe400078e00ff */
[----:B------:R-:W-:-:S07]  /*f870*/  IMAD.MOV.U32 R2, RZ, RZ, R14 ;  /* 0x000000ffff027224 */ /* 0x000fce00078e000e */
[----:B------:R-:W-:Y:S05]  /*f880*/  WARPSYNC.COLLECTIVE R15, `(.L_x_331) ;  /* 0x000000000f087348 */ /* 0x000fea0003c00000 */
[----:B------:R0:W1:Y:S02]  /*f890*/  SHFL.IDX P6, R14, R13, R12, R11 ;  /* 0x0000000c0d0e7389 */ /* 0x00006400000c000b */
[----:B01----:R-:W-:Y:S01]  /*f8a0*/  ENDCOLLECTIVE ;  /* 0x000000000000791b */ /* 0x003fe20003800000 */
.L_x_331:
        /* <DEDUP_REMOVED lines=16> */
.L_x_332:
[----:B------:R-:W-:Y:S02]  /*f9b0*/  IMAD.MOV.U32 R13, RZ, RZ, R25 ;  /* 0x000000ffff0d7224 */ /* 0x000fe400078e0019 */
[----:B------:R-:W-:Y:S01]  /*f9c0*/  IMAD.MOV.U32 R12, RZ, RZ, 0x2 ;  /* 0x00000002ff0c7424 */ /* 0x000fe200078e00ff */
[----:B------:R-:W-:-:S07]  /*f9d0*/  MOV R2, R14 ;  /* 0x0000000e00027202 */ /* 0x000fce0000000f00 */
[----:B------:R-:W-:Y:S05]  /*f9e0*/  WARPSYNC.COLLECTIVE R15, `(.L_x_333) ;  /* 0x000000000f087348 */ /* 0x000fea0003c00000 */
[----:B------:R0:W1:Y:S02]  /*f9f0*/  SHFL.IDX P6, R14, R13, R12, R11 ;  /* 0x0000000c0d0e7389 */ /* 0x00006400000c000b */
[----:B01----:R-:W-:Y:S01]  /*fa00*/  ENDCOLLECTIVE ;  /* 0x000000000000791b */ /* 0x003fe20003800000 */
.L_x_333:
        /* <DEDUP_REMOVED lines=12> */
[----:B0-----:R-:W-:-:S07]  /*fad0*/  MOV R3, R14 ;  /* 0x0000000e00037202 */ /* 0x001fce0000000f00 */
[----:B------:R-:W-:Y:S05]  /*fae0*/  WARPSYNC.COLLECTIVE R15, `(.L_x_334) ;  /* 0x000000000f087348 */ /* 0x000fea0003c00000 */
[----:B------:R0:W1:Y:S02]  /*faf0*/  SHFL.IDX P6, R14, R13, R12, R11 ;  /* 0x0000000c0d0e7389 */ /* 0x00006400000c000b */
[----:B01----:R-:W-:Y:S01]  /*fb00*/  ENDCOLLECTIVE ;  /* 0x000000000000791b */ /* 0x003fe20003800000 */
.L_x_334:
[----:B------:R-:W-:Y:S01]  /*fb10*/  MOV R13, R25 ;  /* 0x00000019000d7202 */ /* 0x000fe20000000f00 */
[----:B------:R-:W-:Y:S02]  /*fb20*/  IMAD.MOV.U32 R12, RZ, RZ, 0x3 ;  /* 0x00000003ff0c7424 */ /* 0x000fe400078e00ff */
[----:B------:R-:W-:-:S07]  /*fb30*/  IMAD.MOV.U32 R2, RZ, RZ, R14 ;  /* 0x000000ffff027224 */ /* 0x000fce00078e000e */
[----:B------:R-:W-:Y:S05]  /*fb40*/  WARPSYNC.COLLECTIVE R15, `(.L_x_335) ;  /* 0x000000000f087348 */ /* 0x000fea0003c00000 */
[----:B------:R0:W1:Y:S02]  /*fb50*/  SHFL.IDX P6, R14, R13, R12, R11 ;  /* 0x0000000c0d0e7389 */ /* 0x00006400000c000b */
[----:B01----:R-:W-:Y:S01]  /*fb60*/  ENDCOLLECTIVE ;  /* 0x000000000000791b */ /* 0x003fe20003800000 */
.L_x_335:
        /* <DEDUP_REMOVED lines=13> */
.L_x_336:
[----:B------:R-:W-:Y:S01]  /*fc40*/  @!PT LDS RZ, [RZ] ;  /* 0x00000000fffff984 */ /* 0x000fe20000000800 */
[----:B------:R-:W-:Y:S01]  /*fc50*/  @!PT LDS RZ, [RZ] ;  /* 0x00000000fffff984 */ /* 0x000fe20000000800 */
[----:B------:R-:W-:Y:S01]  /*fc60*/  @!PT LDS RZ, [RZ] ;  /* 0x00000000fffff984 */ /* 0x000fe20000000800 */
[----:B------:R-:W-:Y:S01]  /*fc70*/  LDGSTS.E.BYPASS.LTC128B.128 [R4+0x3400], desc[UR36][R2.64+0x40], !P0 ;  /* 0x0340004002047fae */ /* 0x000fe2000c101d64 */
[----:B------:R-:W-:-:S13]  /*fc80*/  ISETP.LT.OR P0, PT, R6, 0x41, P1 ;  /* 0x000000410600780c */ /* 0x000fda0000f01670 */
[----:B------:R0:W-:Y:S02]  /*fc90*/  LDGSTS.E.BYPASS.LTC128B.128 [R4+0x5400], desc[UR36][R2.64+0x80], !P0 ;  /* 0x0540008002047fae */ /* 0x0001e4000c101d64 */
[----:B0-----:R-:W-:Y:S01]  /*fca0*/  MOV R2, R14 ;  /* 0x0000000e00027202 */ /* 0x001fe20000000f00 */
[----:B------:R-:W-:Y:S06]  /*fcb0*/  BRA `(.L_x_337) ;  /* 0xffffffc800d47947 */ /* 0x000fec000383ffff */
.L_x_256:
[----:B-1----:R1:W2:Y:S02]  /*fcc0*/  SYNCS.PHASECHK.TRANS64.TRYWAIT P0, [R0+URZ+0x2d860], R3 ;  /* 0x02d86003000075a7 */ /* 0x0022a4000800017f */
[----:B--2---:R-:W-:Y:S05]  /*fcd0*/  @!P0 NANOSLEEP.SYNCS 0x989680 ;  /* 0x009896800000895d */ /* 0x004fea0003900000 */
[----:B------:R-:W2:Y:S02]  /*fce0*/  @!P0 SYNCS.PHASECHK.TRANS64 P0, [R0+URZ+0x2d860], R3 ;  /* 0x02d86003000085a7 */ /* 0x000ea4000800007f */
[----:B--2---:R-:W-:Y:S05]  /*fcf0*/  @!P0 BRA `(.L_x_256) ;  /* 0xfffffffc00f08947 */ /* 0x004fea000383ffff */
[----:B------:R-:W-:Y:S05]  /*fd00*/  BRA `(.L_x_338) ;  /* 0xffffffd000047947 */ /* 0x000fea000383ffff */
.L_x_257:
[----:B------:R-:W-:Y:S01]  /*fd10*/  BSSY B0, `(.L_x_339) ;  /* 0x0000008000007945 */ /* 0x000fe20003800000 */
[----:B------:R-:W-:Y:S01]  /*fd20*/  IMAD.MOV.U32 R13, RZ, RZ, R25 ;  /* 0x000000ffff0d7224 */ /* 0x000fe200078e0019 */
[----:B------:R-:W-:Y:S01]  /*fd30*/  MOV R15, 0xffffffff ;  /* 0xffffffff000f7802 */ /* 0x000fe20000000f00 */
[----:B------:R-:W-:Y:S02]  /*fd40*/  IMAD.MOV.U32 R12, RZ, RZ, RZ ;  /* 0x000000ffff0c7224 */ /* 0x000fe400078e00ff */
[----:B------:R-:W-:-:S07]  /*fd50*/  IMAD.MOV.U32 R11, RZ, RZ, 0x1c1f ;  /* 0x00001c1fff0b7424 */ /* 0x000fce00078e00ff */
[----:B-1----:R-:W-:Y:S05]  /*fd60*/  WARPSYNC.COLLECTIVE R15, `(.L_x_340) ;  /* 0x000000000f087348 */ /* 0x002fea0003c00000 */
[----:B------:R0:W2:Y:S02]  /*fd70*/  SHFL.IDX P6, R14, R13, R12, R11 ;  /* 0x0000000c0d0e7389 */ /* 0x0000a400000c000b */
[----:B012---:R-:W-:Y:S01]  /*fd80*/  ENDCOLLECTIVE ;  /* 0x000000000000791b */ /* 0x007fe20003800000 */
.L_x_340:
[----:B------:R-:W-:Y:S05]  /*fd90*/  BSYNC B0 ;  /* 0x0000000000007941 */ /* 0x000fea0003800000 */
.L_x_339:
[----:B------:R-:W0:Y:S01]  /*fda0*/  S2R R2, SR_TID.X ;  /* 0x0000000000027919 */ /* 0x000e220000002100 */
[----:B------:R-:W-:Y:S01]  /*fdb0*/  IMAD.MOV.U32 R13, RZ, RZ, R24 ;  /* 0x000000ffff0d7224 */ /* 0x000fe200078e0018 */
[----:B------:R-:W-:Y:S01]  /*fdc0*/  MOV R11, 0x1c1f ;  /* 0x00001c1f000b7802 */ /* 0x000fe20000000f00 */
[----:B------:R-:W-:Y:S02]  /*fdd0*/  IMAD.MOV.U32 R12, RZ, RZ, RZ ;  /* 0x000000ffff0c7224 */ /* 0x000fe400078e00ff */
[----:B------:R-:W-:Y:S02]  /*fde0*/  IMAD.MOV.U32 R15, RZ, RZ, -0x1 ;  /* 0xffffffffff0f7424 */ /* 0x000fe400078e00ff */
[----:B------:R-:W-:Y:S02]  /*fdf0*/  IMAD.MOV.U32 R3, RZ, RZ, R14 ;  /* 0x000000ffff037224 */ /* 0x000fe400078e000e */
[----:B------:R-:W-:-:S07]  /*fe00*/  IMAD R4, R4, 0x2, R23 ;  /* 0x0000000204047824 */ /* 0x000fce00078e0217 */
[----:B0-----:R-:W-:Y:S05]  /*fe10*/  WARPSYNC.COLLECTIVE R15, `(.L_x_341) ;  /* 0x000000000f087348 */ /* 0x001fea0003c00000 */
[----:B------:R1:W2:Y:S02]  /*fe20*/  SHFL.IDX P6, R14, R13, R12, R11 ;  /* 0x0000000c0d0e7389 */ /* 0x0002a400000c000b */
[----:B012---:R-:W-:Y:S01]  /*fe30*/  ENDCOLLECTIVE ;  /* 0x000000000000791b */ /* 0x007fe20003800000 */
.L_x_341:
[----:B------:R-:W-:Y:S01]  /*fe40*/  ULDC UR4, c[0x0][0x2f4] ;  /* 0x0000bd0000047ab9 */ /* 0x000fe20000000800 */
[----:B------:R-:W-:Y:S02]  /*fe50*/  IMAD.MOV.U32 R13, RZ, RZ, R25 ;  /* 0x000000ffff0d7224 */ /* 0x000fe400078e0019 */
[----:B------:R-:W-:Y:S02]  /*fe60*/  IMAD.MOV.U32 R12, RZ, RZ, 0x1 ;  /* 0x00000001ff0c7424 */ /* 0x000fe400078e00ff */
[----:B------:R-:W-:-:S05]  /*fe70*/  IMAD.SHL.U32 R7, R2, 0x8, RZ ;  /* 0x0000000802077824 */ /* 0x000fca00078e00ff */
[----:B------:R-:W-:-:S04]  /*fe80*/  LOP3.LUT R7, R7, 0x18, RZ, 0xc0, !PT ;  /* 0x0000001807077812 */ /* 0x000fc800078ec0ff */
[C---:B------:R-:W-:Y:S01]  /*fe90*/  ISETP.GE.AND P2, PT, R7.reuse, UR4, PT ;  /* 0x0000000407007c0c */ /* 0x040fe2000bf46270 */
[C---:B------:R-:W-:Y:S01]  /*fea0*/  IMAD.SHL.U32 R5, R7.reuse, 0x2, RZ ;  /* 0x0000000207057824 */ /* 0x040fe200078e00ff */
[C---:B------:R-:W-:Y:S02]  /*feb0*/  LOP3.LUT R8, R7.reuse, 0x20, RZ, 0xfc, !PT ;  /* 0x0000002007087812 */ /* 0x040fe400078efcff */
[----:B------:R-:W-:Y:S02]  /*fec0*/  LOP3.LUT R7, R7, 0x40, RZ, 0xfc, !PT ;  /* 0x0000004007077812 */ /* 0x000fe400078efcff */
[----:B------:R-:W-:Y:S02]  /*fed0*/  IADD3 R2, P0, R14, R5, RZ ;  /* 0x000000050e027210 */ /* 0x000fe40007f1e0ff */
[----:B------:R-:W-:Y:S02]  /*fee0*/  ISETP.LT.OR P3, PT, R6, 0x1, P2 ;  /* 0x000000010600780c */ /* 0x000fe40001761670 */
[----:B------:R-:W-:-:S02]  /*fef0*/  IADD3.X R3, RZ, R3, RZ, P0, !PT ;  /* 0x00000003ff037210 */ /* 0x000fc400007fe4ff */
[----:B------:R-:W-:Y:S02]  /*ff00*/  ISETP.GE.AND P1, PT, R8, UR4, PT ;  /* 0x0000000408007c0c */ /* 0x000fe4000bf26270 */
[----:B------:R-:W-:-:S13]  /*ff10*/  ISETP.GE.AND P0, PT, R7, UR4, PT ;  /* 0x0000000407007c0c */ /* 0x000fda000bf06270 */
[----:B------:R-:W-:Y:S05]  /*ff20*/  WARPSYNC.COLLECTIVE R15, `(.L_x_342) ;  /* 0x000000000f087348 */ /* 0x000fea0003c00000 */
[----:B------:R0:W1:Y:S02]  /*ff30*/  SHFL.IDX P6, R14, R13, R12, R11 ;  /* 0x0000000c0d0e7389 */ /* 0x00006400000c000b */
[----:B01----:R-:W-:Y:S01]  /*ff40*/  ENDCOLLECTIVE ;  /* 0x000000000000791b */ /* 0x003fe20003800000 */
.L_x_342:
[C---:B------:R-:W-:Y:S01]  /*ff50*/  ISETP.LT.OR P4, PT, R6.reuse, 0x1, P1 ;  /* 0x000000010600780c */ /* 0x040fe20000f81670 */
[----:B------:R-:W-:Y:S01]  /*ff60*/  @!PT LDS RZ, [RZ] ;  /* 0x00000000fffff984 */ /* 0x000fe20000000800 */
[----:B------:R-:W-:Y:S01]  /*ff70*/  @!PT LDS RZ, [RZ] ;  /* 0x00000000fffff984 */ /* 0x000fe20000000800 */
[----:B------:R-:W-:Y:S01]  /*ff80*/  @!PT LDS RZ, [RZ] ;  /* 0x00000000fffff984 */ /* 0x000fe20000000800 */
[----:B------:R-:W-:Y:S01]  /*ff90*/  LDGSTS.E.BYPASS.LTC128B.128 [R4+0x400], desc[UR36][R2.64], !P3 ;  /* 0x0040000002047fae */ /* 0x000fe2000d901d64 */
[----:B------:R-:W-:Y:S01]  /*ffa0*/  ISETP.LT.OR P3, PT, R6, 0x1, P0 ;  /* 0x000000010600780c */ /* 0x000fe20000761670 */
[----:B------:R-:W-:-:S10]  /*ffb0*/  IMAD.MOV.U32 R13, RZ, RZ, R24 ;  /* 0x000000ffff0d7224 */ /* 0x000fd400078e0018 */
[----:B------:R-:W-:Y:S04]  /*ffc0*/  LDGSTS.E.BYPASS.LTC128B.128 [R4+0x2400], desc[UR36][R2.64+0x40], !P4 ;  /* 0x0240004002047fae */ /* 0x000fe8000e101d64 */
[----:B------:R0:W-:Y:S01]  /*ffd0*/  LDGSTS.E.BYPASS.LTC128B.128 [R4+0x4400], desc[UR36][R2.64+0x80], !P3 ;  /* 0x0440008002047fae */ /* 0x0001e2000d901d64 */
[----:B------:R-:W-:Y:S02]  /*ffe0*/  ISETP.LT.OR P3, PT, R6, 0x21, P2 ;  /* 0x000000210600780c */ /* 0x000fe40001761670 */
[----:B0-----:R-:W-:-:S11]  /*fff0*/  MOV R3, R14 ;  /* 0x0000000e00037202 */ /* 0x001fd60000000f00 */
[----:B------:R-:W-:Y:S05]  /*10000*/  WARPSYNC.COLLECTIVE R15, `(.L_x_343) ;  /* 0x000000000f087348 */ /* 0x000fea0003c00000 */
[----:B------:R0:W1:Y:S02]  /*10010*/  SHFL.IDX P6, R14, R13, R12, R11 ;  /* 0x0000000c0d0e7389 */ /* 0x00006400000c000b */
[----:B01----:R-:W-:Y:S01]  /*10020*/  ENDCOLLECTIVE ;  /* 0x000000000000791b */ /* 0x003fe20003800000 */
.L_x_343:
[----:B------:R-:W-:Y:S01]  /*10030*/  IMAD.MOV.U32 R13, RZ, RZ, R25 ;  /* 0x000000ffff0d7224 */ /* 0x000fe200078e0019 */
[----:B------:R-:W-:Y:S02]  /*10040*/  MOV R12, 0x2 ;  /* 0x00000002000c7802 */ /* 0x000fe40000000f00 */
[----:B------:R-:W-:-:S13]  /*10050*/  IADD3 R2, P4, R14, R5, RZ ;  /* 0x000000050e027210 */ /* 0x000fda0007f9e0ff */
[----:B------:R-:W-:Y:S05]  /*10060*/  WARPSYNC.COLLECTIVE R15, `(.L_x_344) ;  /* 0x000000000f087348 */ /* 0x000fea0003c00000 */
[----:B------:R0:W1:Y:S02]  /*10070*/  SHFL.IDX P6, R14, R13, R12, R11 ;  /* 0x0000000c0d0e7389 */ /* 0x00006400000c000b */
[----:B01----:R-:W-:Y:S01]  /*10080*/  ENDCOLLECTIVE ;  /* 0x000000000000791b */ /* 0x003fe20003800000 */
.L_x_344:
[----:B------:R-:W-:Y:S01]  /*10090*/  IMAD.X R3, RZ, RZ, R3, P4 ;  /* 0x000000ffff037224 */ /* 0x000fe200020e0603 */
[----:B------:R-:W-:-:S04]  /*100a0*/  ISETP.LT.OR P4, PT, R6, 0x21, P1 ;  /* 0x000000210600780c */ /* 0x000fc80000f81670 */
[----:B------:R-:W-:Y:S01]  /*100b0*/  @!PT LDS RZ, [RZ] ;  /* 0x00000000fffff984 */ /* 0x000fe20000000800 */
[----:B------:R-:W-:Y:S01]  /*100c0*/  @!PT LDS RZ, [RZ] ;  /* 0x00000000fffff984 */ /* 0x000fe20000000800 */
[----:B------:R-:W-:Y:S01]  /*100d0*/  @!PT LDS RZ, [RZ] ;  /* 0x00000000fffff984 */ /* 0x000fe20000000800 */
[----:B------:R-:W-:Y:S01]  /*100e0*/  LDGSTS.E.BYPASS.LTC128B.128 [R4+0xc00], desc[UR36][R2.64], !P3 ;  /* 0x00c0000002047fae */ /* 0x000fe2000d901d64 */
[----:B------:R-:W-:Y:S01]  /*100f0*/  ISETP.LT.OR P3, PT, R6, 0x21, P0 ;  /* 0x000000210600780c */ /* 0x000fe20000761670 */
[----:B------:R-:W-:-:S07]  /*10100*/  IMAD.MOV.U32 R13, RZ, RZ, R24 ;  /* 0x000000ffff0d7224 */ /* 0x000fce00078e0018 */
[----:B------:R-:W-:Y:S05]  /*10110*/  LDGSTS.E.BYPASS.LTC128B.128 [R4+0x2c00], desc[UR36][R2.64+0x40], !P4 ;  /* 0x02c0004002047fae */ /* 0x000fea000e101d64 */
[----:B------:R0:W-:Y:S01]  /*10120*/  LDGSTS.E.BYPASS.LTC128B.128 [R4+0x4c00], desc[UR36][R2.64+0x80], !P3 ;  /* 0x04c0008002047fae */ /* 0x0001e2000d901d64 */
[----:B------:R-:W-:Y:S01]  /*10130*/  ISETP.LT.OR P3, PT, R6, 0x41, P2 ;  /* 0x000000410600780c */ /* 0x000fe20001761670 */
[----:B0-----:R-:W-:-:S12]  /*10140*/  IMAD.MOV.U32 R3, RZ, RZ, R14 ;  /* 0x000000ffff037224 */ /* 0x001fd800078e000e */
[----:B------:R-:W-:Y:S05]  /*10150*/  WARPSYNC.COLLECTIVE R15, `(.L_x_345) ;  /* 0x000000000f087348 */ /* 0x000fea0003c00000 */
[----:B------:R0:W1:Y:S02]  /*10160*/  SHFL.IDX P6, R14, R13, R12, R11 ;  /* 0x0000000c0d0e7389 */ /* 0x00006400000c000b */
[----:B01----:R-:W-:Y:S01]  /*10170*/  ENDCOLLECTIVE ;  /* 0x000000000000791b */ /* 0x003fe20003800000 */
.L_x_345:
[----:B------:R-:W-:Y:S01]  /*10180*/  MOV R13, R25 ;  /* 0x00000019000d7202 */ /* 0x000fe20000000f00 */
[----:B------:R-:W-:Y:S01]  /*10190*/  IMAD.MOV.U32 R12, RZ, RZ, 0x3 ;  /* 0x00000003ff0c7424 */ /* 0x000fe200078e00ff */
[----:B------:R-:W-:-:S13]  /*101a0*/  IADD3 R2, P4, R14, R5, RZ ;  /* 0x000000050e027210 */ /* 0x000fda0007f9e0ff */
[----:B------:R-:W-:Y:S05]  /*101b0*/  WARPSYNC.COLLECTIVE R15, `(.L_x_346) ;  /* 0x000000000f087348 */ /* 0x000fea0003c00000 */
[----:B------:R0:W1:Y:S02]  /*101c0*/  SHFL.IDX P6, R14, R13, R12, R11 ;  /* 0x0000000c0d0e7389 */ /* 0x00006400000c000b */
[----:B01----:R-:W-:Y:S01]  /*101d0*/  ENDCOLLECTIVE ;  /* 0x000000000000791b */ /* 0x003fe20003800000 */
.L_x_346:
[----:B------:R-:W-:Y:S01]  /*101e0*/  IMAD.X R3, RZ, RZ, R3, P4 ;  /* 0x000000ffff037224 */ /* 0x000fe200020e0603 */
[----:B------:R-:W-:-:S04]  /*101f0*/  ISETP.LT.OR P4, PT, R6, 0x41, P1 ;  /* 0x000000410600780c */ /* 0x000fc80000f81670 */
[----:B------:R-:W-:Y:S01]  /*10200*/  @!PT LDS RZ, [RZ] ;  /* 0x00000000fffff984 */ /* 0x000fe20000000800 */
[----:B------:R-:W-:Y:S01]  /*10210*/  @!PT LDS RZ, [RZ] ;  /* 0x00000000fffff984 */ /* 0x000fe20000000800 */
[----:B------:R-:W-:Y:S01]  /*10220*/  @!PT LDS RZ, [RZ] ;  /* 0x00000000fffff984 */ /* 0x000fe20000000800 */
[----:B------:R0:W-:Y:S01]  /*10230*/  LDGSTS.E.BYPASS.LTC128B.128 [R4+0x1400], desc[UR36][R2.64], !P3 ;  /* 0x0140000002047fae */ /* 0x0001e2000d901d64 */
[----:B------:R-:W-:Y:S01]  /*10240*/  ISETP.LT.OR P3, PT, R6, 0x41, P0 ;  /* 0x000000410600780c */ /* 0x000fe20000761670 */
[----:B------:R-:W-:-:S07]  /*10250*/  IMAD.MOV.U32 R13, RZ, RZ, R24 ;  /* 0x000000ffff0d7224 */ /* 0x000fce00078e0018 */
[----:B------:R0:W-:Y:S05]  /*10260*/  LDGSTS.E.BYPASS.LTC128B.128 [R4+0x3400], desc[UR36][R2.64+0x40], !P4 ;  /* 0x0340004002047fae */ /* 0x0001ea000e101d64 */
[----:B------:R0:W-:Y:S01]  /*10270*/  LDGSTS.E.BYPASS.LTC128B.128 [R4+0x5400], desc[UR36][R2.64+0x80], !P3 ;  /* 0x0540008002047fae */ /* 0x0001e2000d901d64 */
[----:B------:R-:W-:-:S07]  /*10280*/  IMAD.MOV.U32 R25, RZ, RZ, R14 ;  /* 0x000000ffff197224 */ /* 0x000fce00078e000e */
[----:B0-----:R-:W-:Y:S05]  /*10290*/  WARPSYNC.COLLECTIVE R15, `(.L_x_347) ;  /* 0x000000000f087348 */ /* 0x001fea0003c00000 */
[----:B------:R1:W2:Y:S02]  /*102a0*/  SHFL.IDX P6, R14, R13, R12, R11 ;  /* 0x0000000c0d0e7389 */ /* 0x0002a400000c000b */
[----:B012---:R-:W-:Y:S01]  /*102b0*/  ENDCOLLECTIVE ;  /* 0x000000000000791b */ /* 0x007fe20003800000 */
.L_x_347:
[----:B------:R-:W-:Y:S05]  /*102c0*/  BRA `(.L_x_348) ;  /* 0xffffffcc00787947 */ /* 0x000fea000383ffff */
.L_x_262:
        /* <DEDUP_REMOVED lines=8> */
.L_x_350:
[----:B------:R-:W-:Y:S05]  /*10350*/  BSYNC B0 ;  /* 0x0000000000007941 */ /* 0x000fea0003800000 */
.L_x_349:
[----:B------:R-:W-:Y:S01]  /*10360*/  IMAD.MOV.U32 R13, RZ, RZ, R16 ;  /* 0x000000ffff0d7224 */ /* 0x000fe200078e0010 */
[----:B------:R-:W-:Y:S01]  /*10370*/  MOV R15, 0xffffffff ;  /* 0xffffffff000f7802 */ /* 0x000fe20000000f00 */
[----:B------:R-:W-:Y:S01]  /*10380*/  IMAD.MOV.U32 R12, RZ, RZ, 0x1 ;  /* 0x00000001ff0c7424 */ /* 0x000fe200078e00ff */
[----:B------:R-:W-:Y:S01]  /*10390*/  MOV R0, R14 ;  /* 0x0000000e00007202 */ /* 0x000fe20000000f00 */
[----:B------:R-:W-:Y:S02]  /*103a0*/  IMAD.MOV.U32 R11, RZ, RZ, 0x1f ;  /* 0x0000001fff0b7424 */ /* 0x000fe400078e00ff */
[----:B------:R-:W-:-:S07]  /*103b0*/  IMAD.IADD R5, R19, 0x1, R8 ;  /* 0x0000000113057824 */ /* 0x000fce00078e0208 */
[----:B------:R-:W-:Y:S05]  /*103c0*/  WARPSYNC.COLLECTIVE R15, `(.L_x_351) ;  /* 0x000000000f087348 */ /* 0x000fea0003c00000 */
[----:B------:R0:W1:Y:S02]  /*103d0*/  SHFL.IDX P6, R14, R13, R12, R11 ;  /* 0x0000000c0d0e7389 */ /* 0x00006400000c000b */
[----:B01----:R-:W-:Y:S01]  /*103e0*/  ENDCOLLECTIVE ;  /* 0x000000000000791b */ /* 0x003fe20003800000 */
.L_x_351:
[----:B------:R-:W-:Y:S02]  /*103f0*/  ULDC UR4, c[0x0][0xc3c] ;  /* 0x00030f0000047ab9 */ /* 0x000fe40000000800 */
[----:B------:R-:W-:-:S13]  /*10400*/  ISETP.GE.OR P1, PT, R5, UR4, !P0 ;  /* 0x0000000405007c0c */ /* 0x000fda000c726670 */
[----:B------:R-:W0:Y:S01]  /*10410*/  @!P1 LDC.64 R2, c[0x0][0xc80] ;  /* 0x00032000ff029b82 */ /* 0x000e220000000a00 */
[----:B------:R-:W-:Y:S02]  /*10420*/  IMAD.MOV.U32 R11, RZ, RZ, RZ ;  /* 0x000000ffff0b7224 */ /* 0x000fe400078e00ff */
[----:B------:R-:W-:Y:S02]  /*10430*/  IMAD.MOV.U32 R4, RZ, RZ, R14 ;  /* 0x000000ffff047224 */ /* 0x000fe400078e000e */
[----:B0-----:R-:W-:-:S06]  /*10440*/  @!P1 IMAD.WIDE R2, R5, 0x4, R2 ;  /* 0x0000000405029825 */ /* 0x001fcc00078e0202 */
[----:B------:R0:W2:Y:S01]  /*10450*/  @!P1 LDG.E R3, desc[UR36][R2.64] ;  /* 0x0000002402039981 */ /* 0x0000a2000c1e1900 */
[C---:B------:R-:W-:Y:S02]  /*10460*/  ISETP.GE.U32.AND P2, PT, R8.reuse, 0x2, PT ;  /* 0x000000020800780c */ /* 0x040fe40003f46070 */
[C---:B------:R-:W-:Y:S02]  /*10470*/  ISETP.GE.U32.AND P3, PT, R8.reuse, 0x4, PT ;  /* 0x000000040800780c */ /* 0x040fe40003f66070 */
[C---:B------:R-:W-:Y:S02]  /*10480*/  ISETP.GE.U32.AND P4, PT, R8.reuse, 0x8, PT ;  /* 0x000000080800780c */ /* 0x040fe40003f86070 */
[C---:B------:R-:W-:Y:S01]  /*10490*/  ISETP.GE.U32.AND P5, PT, R8.reuse, 0x10, PT ;  /* 0x000000100800780c */ /* 0x040fe20003fa6070 */
[----:B0-----:R-:W-:Y:S01]  /*104a0*/  IMAD.MOV.U32 R2, RZ, RZ, RZ ;  /* 0x000000ffff027224 */ /* 0x001fe200078e00ff */
[----:B--2---:R-:W-:Y:S02]  /*104b0*/  @!P1 MOV R2, R3 ;  /* 0x0000000300029202 */ /* 0x004fe40000000f00 */
[----:B------:R-:W-:-:S03]  /*104c0*/  ISETP.NE.AND P1, PT, R8, RZ, PT ;  /* 0x000000ff0800720c */ /* 0x000fc60003f25270 */
[----:B------:R-:W-:-:S10]  /*104d0*/  IMAD.MOV.U32 R13, RZ, RZ, R2 ;  /* 0x000000ffff0d7224 */ /* 0x000fd400078e0002 */
[----:B------:R-:W-:Y:S05]  /*104e0*/  WARPSYNC.COLLECTIVE R15, `(.L_x_352) ;  /* 0x000000000f087348 */ /* 0x000fea0003c00000 */
[----:B------:R0:W1:Y:S02]  /*104f0*/  SHFL.UP P6, R14, R13, R12, R11 ;  /* 0x0400000c0d0e7389 */ /* 0x00006400000c000b */
[----:B01----:R-:W-:Y:S01]  /*10500*/  ENDCOLLECTIVE ;  /* 0x000000000000791b */ /* 0x003fe20003800000 */
.L_x_352:
[----:B------:R-:W-:Y:S01]  /*10510*/  IMAD.MOV.U32 R12, RZ, RZ, 0x2 ;  /* 0x00000002ff0c7424 */ /* 0x000fe200078e00ff */
[----:B------:R-:W-:-:S05]  /*10520*/  SEL R5, R14, RZ, P1 ;  /* 0x000000ff0e057207 */ /* 0x000fca0000800000 */
[----:B------:R-:W-:-:S05]  /*10530*/  IMAD.IADD R5, R2, 0x1, R5 ;  /* 0x0000000102057824 */ /* 0x000fca00078e0205 */
[----:B------:R-:W-:-:S07]  /*10540*/  MOV R13, R5 ;  /* 0x00000005000d7202 */ /* 0x000fce0000000f00 */
[----:B------:R-:W-:Y:S05]  /*10550*/  WARPSYNC.COLLECTIVE R15, `(.L_x_353) ;  /* 0x000000000f087348 */ /* 0x000fea0003c00000 */
[----:B------:R0:W1:Y:S02]  /*10560*/  SHFL.UP P6, R14, R13, R12, R11 ;  /* 0x0400000c0d0e7389 */ /* 0x00006400000c000b */
[----:B01----:R-:W-:Y:S01]  /*10570*/  ENDCOLLECTIVE ;  /* 0x000000000000791b */ /* 0x003fe20003800000 */
.L_x_353:
[----:B------:R-:W-:Y:S02]  /*10580*/  MOV R12, 0x4 ;  /* 0x00000004000c7802 */ /* 0x000fe40000000f00 */
[----:B------:R-:W-:-:S05]  /*10590*/  SEL R6, R14, RZ, P2 ;  /* 0x000000ff0e067207 */ /* 0x000fca0001000000 */
[----:B------:R-:W-:-:S04]  /*105a0*/  IMAD.IADD R6, R5, 0x1, R6 ;  /* 0x0000000105067824 */ /* 0x000fc800078e0206 */
[----:B------:R-:W-:-:S07]  /*105b0*/  IMAD.MOV.U32 R13, RZ, RZ, R6 ;  /* 0x000000ffff0d7224 */ /* 0x000fce00078e0006 */
[----:B------:R-:W-:Y:S05]  /*105c0*/  WARPSYNC.COLLECTIVE R15, `(.L_x_354) ;  /* 0x000000000f087348 */ /* 0x000fea0003c00000 */
[----:B------:R0:W1:Y:S02]  /*105d0*/  SHFL.UP P6, R14, R13, R12, R11 ;  /* 0x0400000c0d0e7389 */ /* 0x00006400000c000b */
[----:B01----:R-:W-:Y:S01]  /*105e0*/  ENDCOLLECTIVE ;  /* 0x000000000000791b */ /* 0x003fe20003800000 */
.L_x_354:
[----:B------:R-:W-:Y:S01]  /*105f0*/  IMAD.MOV.U32 R12, RZ, RZ, 0x8 ;  /* 0x00000008ff0c7424 */ /* 0x000fe200078e00ff */
[----:B------:R-:W-:-:S05]  /*10600*/  SEL R7, R14, RZ, P3 ;  /* 0x000000ff0e077207 */ /* 0x000fca0001800000 */
[----:B------:R-:W-:-:S04]  /*10610*/  IMAD.IADD R7, R6, 0x1, R7 ;  /* 0x0000000106077824 */ /* 0x000fc800078e0207 */
[----:B------:R-:W-:-:S07]  /*10620*/  IMAD.MOV.U32 R13, RZ, RZ, R7 ;  /* 0x000000ffff0d7224 */ /* 0x000fce00078e0007 */
[----:B------:R-:W-:Y:S05]  /*10630*/  WARPSYNC.COLLECTIVE R15, `(.L_x_355) ;  /* 0x000000000f087348 */ /* 0x000fea0003c00000 */
[----:B------:R0:W1:Y:S02]  /*10640*/  SHFL.UP P6, R14, R13, R12, R11 ;  /* 0x0400000c0d0e7389 */ /* 0x00006400000c000b */
[----:B01----:R-:W-:Y:S01]  /*10650*/  ENDCOLLECTIVE ;  /* 0x000000000000791b */ /* 0x003fe20003800000 */
.L_x_355:
[----:B------:R-:W-:Y:S01]  /*10660*/  IMAD.MOV.U32 R12, RZ, RZ, 0x10 ;  /* 0x00000010ff0c7424 */ /* 0x000fe200078e00ff */
[----:B------:R-:W-:-:S04]  /*10670*/  SEL R14, R14, RZ, P4 ;  /* 0x000000ff0e0e7207 */ /* 0x000fc80002000000 */
[----:B------:R-:W-:-:S05]  /*10680*/  IADD3 R5, R7, R14, RZ ;  /* 0x0000000e07057210 */ /* 0x000fca0007ffe0ff */
[----:B------:R-:W-:-:S07]  /*10690*/  IMAD.MOV.U32 R13, RZ, RZ, R5 ;  /* 0x000000ffff0d7224 */ /* 0x000fce00078e0005 */
[----:B------:R-:W-:Y:S05]  /*106a0*/  WARPSYNC.COLLECTIVE R15, `(.L_x_356) ;  /* 0x000000000f087348 */ /* 0x000fea0003c00000 */
[----:B------:R0:W1:Y:S02]  /*106b0*/  SHFL.UP P6, R14, R13, R12, R11 ;  /* 0x0400000c0d0e7389 */ /* 0x00006400000c000b */
[----:B01----:R-:W-:Y:S01]  /*106c0*/  ENDCOLLECTIVE ;  /* 0x000000000000791b */ /* 0x003fe20003800000 */
.L_x_356:
[----:B------:R-:W-:Y:S02]  /*106d0*/  IMAD.MOV.U32 R12, RZ, RZ, 0x1f ;  /* 0x0000001fff0c7424 */ /* 0x000fe400078e00ff */
[----:B------:R-:W-:Y:S01]  /*106e0*/  IMAD.MOV.U32 R11, RZ, RZ, 0x1f ;  /* 0x0000001fff0b7424 */ /* 0x000fe200078e00ff */
[----:B------:R-:W-:-:S05]  /*106f0*/  SEL R14, R14, RZ, P5 ;  /* 0x000000ff0e0e7207 */ /* 0x000fca0002800000 */
[----:B------:R-:W-:-:S05]  /*10700*/  IMAD.IADD R3, R5, 0x1, R14 ;  /* 0x0000000105037824 */ /* 0x000fca00078e020e */
[----:B------:R-:W-:-:S07]  /*10710*/  MOV R13, R3 ;  /* 0x00000003000d7202 */ /* 0x000fce0000000f00 */
[----:B------:R-:W-:Y:S05]  /*10720*/  WARPSYNC.COLLECTIVE R15, `(.L_x_357) ;  /* 0x000000000f087348 */ /* 0x000fea0003c00000 */
[----:B------:R0:W1:Y:S02]  /*10730*/  SHFL.IDX P6, R14, R13, R12, R11 ;  /* 0x0000000c0d0e7389 */ /* 0x00006400000c000b */
[----:B01----:R-:W-:Y:S01]  /*10740*/  ENDCOLLECTIVE ;  /* 0x000000000000791b */ /* 0x003fe20003800000 */
.L_x_357:
[----:B------:R-:W-:Y:S05]  /*10750*/  BRA `(.L_x_358) ;  /* 0xffffffcc008c7947 */ /* 0x000fea000383ffff */
.L_x_267:
[----:B------:R-:W-:Y:S01]  /*10760*/  BSSY B0, `(.L_x_359) ;  /* 0x0000008000007945 */ /* 0x000fe20003800000 */
[----:B-----5:R-:W-:Y:S01]  /*10770*/  IMAD.MOV.U32 R13, RZ, RZ, R2 ;  /* 0x000000ffff0d7224 */ /* 0x020fe200078e0002 */
[----:B------:R-:W-:Y:S01]  /*10780*/  MOV R12, 0x1 ;  /* 0x00000001000c7802 */ /* 0x000fe20000000f00 */
[----:B------:R-:W-:Y:S02]  /*10790*/  IMAD.MOV.U32 R11, RZ, RZ, RZ ;  /* 0x000000ffff0b7224 */ /* 0x000fe400078e00ff */
[----:B------:R-:W-:-:S07]  /*107a0*/  IMAD.MOV.U32 R15, RZ, RZ, -0x1 ;  /* 0xffffffffff0f7424 */ /* 0x000fce00078e00ff */
[----:B01----:R-:W-:Y:S05]  /*107b0*/  WARPSYNC.COLLECTIVE R15, `(.L_x_360) ;  /* 0x000000000f087348 */ /* 0x003fea0003c00000 */
[----:B------:R2:W3:Y:S02]  /*107c0*/  SHFL.UP P6, R14, R13, R12, R11 ;  /* 0x0400000c0d0e7389 */ /* 0x0004e400000c000b */
[----:B0123--:R-:W-:Y:S01]  /*107d0*/  ENDCOLLECTIVE ;  /* 0x000000000000791b */ /* 0x00ffe20003800000 */
.L_x_360:
[----:B------:R-:W-:Y:S05]  /*107e0*/  BSYNC B0 ;  /* 0x0000000000007941 */ /* 0x000fea0003800000 */
.L_x_359:
[----:B------:R-:W-:Y:S01]  /*107f0*/  SEL R13, R14, RZ, P1 ;  /* 0x000000ff0e0d7207 */ /* 0x000fe20000800000 */
[----:B------:R-:W-:Y:S01]  /*10800*/  IMAD.MOV.U32 R11, RZ, RZ, RZ ;  /* 0x000000ffff0b7224 */ /* 0x000fe200078e00ff */
[----:B------:R-:W-:Y:S01]  /*10810*/  MOV R12, 0x2 ;  /* 0x00000002000c7802 */ /* 0x000fe20000000f00 */
[----:B------:R-:W-:Y:S02]  /*10820*/  IMAD.MOV.U32 R15, RZ, RZ, -0x1 ;  /* 0xffffffffff0f7424 */ /* 0x000fe400078e00ff */
[----:B------:R-:W-:-:S07]  /*10830*/  IMAD.IADD R13, R2, 0x1, R13 ;  /* 0x00000001020d7824 */ /* 0x000fce00078e020d */
[----:B------:R-:W-:Y:S05]  /*10840*/  WARPSYNC.COLLECTIVE R15, `(.L_x_361) ;  /* 0x000000000f087348 */ /* 0x000fea0003c00000 */
[----:B------:R0:W1:Y:S02]  /*10850*/  SHFL.UP P6, R14, R13, R12, R11 ;  /* 0x0400000c0d0e7389 */ /* 0x00006400000c000b */
[----:B01----:R-:W-:Y:S01]  /*10860*/  ENDCOLLECTIVE ;  /* 0x000000000000791b */ /* 0x003fe20003800000 */
.L_x_361:
[----:B------:R-:W-:Y:S01]  /*10870*/  IMAD.MOV.U32 R12, RZ, RZ, 0x4 ;  /* 0x00000004ff0c7424 */ /* 0x000fe200078e00ff */
[----:B------:R-:W-:-:S05]  /*10880*/  SEL R14, R14, RZ, P2 ;  /* 0x000000ff0e0e7207 */ /* 0x000fca0001000000 */
[----:B------:R-:W-:-:S05]  /*10890*/  IMAD.IADD R3, R13, 0x1, R14 ;  /* 0x000000010d037824 */ /* 0x000fca00078e020e */
[----:B------:R-:W-:-:S07]  /*108a0*/  MOV R13, R3 ;  /* 0x00000003000d7202 */ /* 0x000fce0000000f00 */
[----:B------:R-:W-:Y:S05]  /*108b0*/  WARPSYNC.COLLECTIVE R15, `(.L_x_362) ;  /* 0x000000000f087348 */ /* 0x000fea0003c00000 */
[----:B------:R0:W1:Y:S02]  /*108c0*/  SHFL.UP P6, R14, R13, R12, R11 ;  /* 0x0400000c0d0e7389 */ /* 0x00006400000c000b */
[----:B01----:R-:W-:Y:S01]  /*108d0*/  ENDCOLLECTIVE ;  /* 0x000000000000791b */ /* 0x003fe20003800000 */
.L_x_362:
[----:B------:R-:W-:Y:S02]  /*108e0*/  MOV R12, 0x8 ;  /* 0x00000008000c7802 */ /* 0x000fe40000000f00 */
[----:B------:R-:W-:-:S05]  /*108f0*/  SEL R14, R14, RZ, P3 ;  /* 0x000000ff0e0e7207 */ /* 0x000fca0001800000 */
[----:B------:R-:W-:-:S04]  /*10900*/  IMAD.IADD R5, R3, 0x1, R14 ;  /* 0x0000000103057824 */ /* 0x000fc800078e020e */
[----:B------:R-:W-:-:S07]  /*10910*/  IMAD.MOV.U32 R13, RZ, RZ, R5 ;  /* 0x000000ffff0d7224 */ /* 0x000fce00078e0005 */
[----:B------:R-:W-:Y:S05]  /*10920*/  WARPSYNC.COLLECTIVE R15, `(.L_x_363) ;  /* 0x000000000f087348 */ /* 0x000fea0003c00000 */
[----:B------:R0:W1:Y:S02]  /*10930*/  SHFL.UP P6, R14, R13, R12, R11 ;  /* 0x0400000c0d0e7389 */ /* 0x00006400000c000b */
[----:B01----:R-:W-:Y:S01]  /*10940*/  ENDCOLLECTIVE ;  /* 0x000000000000791b */ /* 0x003fe20003800000 */
.L_x_363:
[----:B------:R-:W-:Y:S01]  /*10950*/  IMAD.MOV.U32 R12, RZ, RZ, 0x10 ;  /* 0x00000010ff0c7424 */ /* 0x000fe200078e00ff */
[----:B------:R-:W-:-:S05]  /*10960*/  SEL R6, R14, RZ, P4 ;  /* 0x000000ff0e067207 */ /* 0x000fca0002000000 */
[----:B------:R-:W-:-:S04]  /*10970*/  IMAD.IADD R6, R5, 0x1, R6 ;  /* 0x0000000105067824 */ /* 0x000fc800078e0206 */
[----:B------:R-:W-:-:S07]  /*10980*/  IMAD.MOV.U32 R13, RZ, RZ, R6 ;  /* 0x000000ffff0d7224 */ /* 0x000fce00078e0006 */
[----:B------:R-:W-:Y:S05]  /*10990*/  WARPSYNC.COLLECTIVE R15, `(.L_x_364) ;  /* 0x000000000f087348 */ /* 0x000fea0003c00000 */
[----:B------:R0:W1:Y:S02]  /*109a0*/  SHFL.UP P6, R14, R13, R12, R11 ;  /* 0x0400000c0d0e7389 */ /* 0x00006400000c000b */
[----:B01----:R-:W-:Y:S01]  /*109b0*/  ENDCOLLECTIVE ;  /* 0x000000000000791b */ /* 0x003fe20003800000 */
.L_x_364:
[----:B------:R-:W-:Y:S02]  /*109c0*/  IMAD.MOV.U32 R12, RZ, RZ, 0x1f ;  /* 0x0000001fff0c7424 */ /* 0x000fe400078e00ff */
[----:B------:R-:W-:Y:S01]  /*109d0*/  IMAD.MOV.U32 R11, RZ, RZ, 0x1f ;  /* 0x0000001fff0b7424 */ /* 0x000fe200078e00ff */
[----:B------:R-:W-:-:S04]  /*109e0*/  SEL R3, R14, RZ, P5 ;  /* 0x000000ff0e037207 */ /* 0x000fc80002800000 */
[----:B------:R-:W-:-:S05]  /*109f0*/  IADD3 R3, R6, R3, RZ ;  /* 0x0000000306037210 */ /* 0x000fca0007ffe0ff */
[----:B------:R-:W-:-:S07]  /*10a00*/  IMAD.MOV.U32 R13, RZ, RZ, R3 ;  /* 0x000000ffff0d7224 */ /* 0x000fce00078e0003 */
[----:B------:R-:W-:Y:S05]  /*10a10*/  WARPSYNC.COLLECTIVE R15, `(.L_x_365) ;  /* 0x000000000f087348 */ /* 0x000fea0003c00000 */
[----:B------:R0:W1:Y:S02]  /*10a20*/  SHFL.IDX P6, R14, R13, R12, R11 ;  /* 0x0000000c0d0e7389 */ /* 0x00006400000c000b */
[----:B01----:R-:W-:Y:S01]  /*10a30*/  ENDCOLLECTIVE ;  /* 0x000000000000791b */ /* 0x003fe20003800000 */
.L_x_365:
[----:B------:R-:W-:Y:S05]  /*10a40*/  BRA `(.L_x_366) ;  /* 0xffffffcc006c7947 */ /* 0x000fea000383ffff */
.L_x_269:
[----:B------:R-:W-:Y:S01]  /*10a50*/  BSSY B0, `(.L_x_367) ;  /* 0x0000006000007945 */ /* 0x000fe20003800000 */
[----:B------:R-:W-:Y:S02]  /*10a60*/  PLOP3.LUT P6, PT, P6, PT, PT, 0x8, 0x0 ;  /* 0x000000000000781c */ /* 0x000fe400037ce170 */
[----:B------:R-:W-:-:S11]  /*10a70*/  MOV R15, 0xffffffff ;  /* 0xffffffff000f7802 */ /* 0x000fd60000000f00 */
[----:B0-----:R-:W-:Y:S05]  /*10a80*/  WARPSYNC.COLLECTIVE R15, `(.L_x_368) ;  /* 0x000000000f087348 */ /* 0x001fea0003c00000 */
[----:B------:R-:W-:Y:S01]  /*10a90*/  VOTE.ANY R14, PT, P6 ;  /* 0x00000000000e7806 */ /* 0x000fe200030e0100 */
[----:B0-----:R-:W-:Y:S06]  /*10aa0*/  ENDCOLLECTIVE ;  /* 0x000000000000791b */ /* 0x001fec0003800000 */
.L_x_368:
[----:B------:R-:W-:Y:S05]  /*10ab0*/  BSYNC B0 ;  /* 0x0000000000007941 */ /* 0x000fea0003800000 */
.L_x_367:
[----:B------:R-:W-:Y:S01]  /*10ac0*/  IMAD.MOV.U32 R6, RZ, RZ, R14 ;  /* 0x000000ffff067224 */ /* 0x000fe200078e000e */
[----:B------:R-:W-:Y:S01]  /*10ad0*/  MOV R11, 0x1f ;  /* 0x0000001f000b7802 */ /* 0x000fe20000000f00 */
[----:B------:R-:W-:Y:S02]  /*10ae0*/  IMAD.MOV.U32 R13, RZ, RZ, R2 ;  /* 0x000000ffff0d7224 */ /* 0x000fe400078e0002 */
[----:B------:R-:W0:Y:S01]  /*10af0*/  POPC R4, R6 ;  /* 0x0000000600047309 */ /* 0x000e220000000000 */
[----:B------:R-:W-:Y:S02]  /*10b00*/  IMAD.MOV.U32 R15, RZ, RZ, -0x1 ;  /* 0xffffffffff0f7424 */ /* 0x000fe400078e00ff */
[----:B0-----:R-:W-:-:S07]  /*10b10*/  IMAD.MOV.U32 R12, RZ, RZ, R4 ;  /* 0x000000ffff0c7224 */ /* 0x001fce00078e0004 */
[----:B------:R-:W-:Y:S05]  /*10b20*/  WARPSYNC.COLLECTIVE R15, `(.L_x_369) ;  /* 0x000000000f087348 */ /* 0x000fea0003c00000 */
[----:B------:R0:W1:Y:S02]  /*10b30*/  SHFL.IDX P6, R14, R13, R12, R11 ;  /* 0x0000000c0d0e7389 */ /* 0x00006400000c000b */
[----:B01----:R-:W-:Y:S01]  /*10b40*/  ENDCOLLECTIVE ;  /* 0x000000000000791b */ /* 0x003fe20003800000 */
.L_x_369:
[----:B------:R-:W-:Y:S01]  /*10b50*/  IMAD.MOV.U32 R17, RZ, RZ, R14 ;  /* 0x000000ffff117224 */ /* 0x000fe200078e000e */
[----:B------:R-:W-:Y:S06]  /*10b60*/  BRA `(.L_x_370) ;  /* 0xffffffcc005c7947 */ /* 0x000fec000383ffff */
.L_x_271:
[----:B------:R-:W-:Y:S01]  /*10b70*/  BSSY B0, `(.L_x_371) ;  /* 0x0000007000007945 */ /* 0x000fe20003800000 */
[----:B------:R-:W-:Y:S01]  /*10b80*/  IMAD.MOV.U32 R13, RZ, RZ, R3 ;  /* 0x000000ffff0d7224 */ /* 0x000fe200078e0003 */
[----:B------:R-:W-:Y:S01]  /*10b90*/  MOV R11, 0x1f ;  /* 0x0000001f000b7802 */ /* 0x000fe20000000f00 */
[----:B------:R-:W-:-:S07]  /*10ba0*/  IMAD.MOV.U32 R15, RZ, RZ, -0x1 ;  /* 0xffffffffff0f7424 */ /* 0x000fce00078e00ff */
[----:B012---:R-:W-:Y:S05]  /*10bb0*/  WARPSYNC.COLLECTIVE R15, `(.L_x_372) ;  /* 0x000000000f087348 */ /* 0x007fea0003c00000 */
[----:B------:R3:W4:Y:S02]  /*10bc0*/  SHFL.IDX P6, R14, R13, R12, R11 ;  /* 0x0000000c0d0e7389 */ /* 0x00072400000c000b */
[----:B01234-:R-:W-:Y:S01]  /*10bd0*/  ENDCOLLECTIVE ;  /* 0x000000000000791b */ /* 0x01ffe20003800000 */
.L_x_372:
[----:B------:R-:W-:Y:S05]  /*10be0*/  BSYNC B0 ;  /* 0x0000000000007941 */ /* 0x000fea0003800000 */
.L_x_371:
[----:B------:R-:W-:Y:S05]  /*10bf0*/  BRA `(.L_x_270) ;  /* 0xffffffcc00547947 */ /* 0x000fea000383ffff */
.L_x_275:
[----:B0-----:R0:W2:Y:S02]  /*10c00*/  SYNCS.PHASECHK.TRANS64.TRYWAIT P0, [R5+URZ+0x2d820], R0 ;  /* 0x02d82000050075a7 */ /* 0x0010a4000800017f */
[----:B--2---:R-:W-:Y:S05]  /*10c10*/  @!P0 NANOSLEEP.SYNCS 0x989680 ;  /* 0x009896800000895d */ /* 0x004fea0003900000 */
[----:B------:R-:W2:Y:S02]  /*10c20*/  @!P0 SYNCS.PHASECHK.TRANS64 P0, [R5+URZ+0x2d820], R0 ;  /* 0x02d82000050085a7 */ /* 0x000ea4000800007f */
[----:B--2---:R-:W-:Y:S05]  /*10c30*/  @!P0 BRA `(.L_x_275) ;  /* 0xfffffffc00f08947 */ /* 0x004fea000383ffff */
[----:B------:R-:W-:Y:S05]  /*10c40*/  BRA `(.L_x_373) ;  /* 0xffffffd000407947 */ /* 0x000fea000383ffff */
.L_x_276:
[----:B------:R-:W2:Y:S01]  /*10c50*/  S2R R2, SR_TID.X ;  /* 0x0000000000027919 */ /* 0x000ea20000002100 */
[----:B------:R-:W-:Y:S01]  /*10c60*/  BSSY B0, `(.L_x_374) ;  /* 0x000000a000007945 */ /* 0x000fe20003800000 */
[----:B------:R-:W-:Y:S01]  /*10c70*/  IMAD.MOV.U32 R12, RZ, RZ, RZ ;  /* 0x000000ffff0c7224 */ /* 0x000fe200078e00ff */
[----:B------:R-:W-:Y:S01]  /*10c80*/  MOV R11, 0x1f ;  /* 0x0000001f000b7802 */ /* 0x000fe20000000f00 */
[----:B------:R-:W-:Y:S01]  /*10c90*/  IMAD.MOV.U32 R15, RZ, RZ, -0x1 ;  /* 0xffffffffff0f7424 */ /* 0x000fe200078e00ff */
[----:B--2---:R-:W-:-:S04]  /*10ca0*/  SHF.R.U32.HI R2, RZ, 0x5, R2 ;  /* 0x00000005ff027819 */ /* 0x004fc80000011602 */
[----:B------:R-:W-:-:S05]  /*10cb0*/  LOP3.LUT R2, R2, 0x3, RZ, 0xc0, !PT ;  /* 0x0000000302027812 */ /* 0x000fca00078ec0ff */
[----:B------:R-:W-:-:S07]  /*10cc0*/  IMAD.MOV.U32 R13, RZ, RZ, R2 ;  /* 0x000000ffff0d7224 */ /* 0x000fce00078e0002 */
[----:B01----:R-:W-:Y:S05]  /*10cd0*/  WARPSYNC.COLLECTIVE R15, `(.L_x_375) ;  /* 0x000000000f087348 */ /* 0x003fea0003c00000 */
[----:B------:R2:W3:Y:S02]  /*10ce0*/  SHFL.IDX P6, R14, R13, R12, R11 ;  /* 0x0000000c0d0e7389 */ /* 0x0004e400000c000b */
[----:B0123--:R-:W-:Y:S01]  /*10cf0*/  ENDCOLLECTIVE ;  /* 0x000000000000791b */ /* 0x00ffe20003800000 */
.L_x_375:
[----:B------:R-:W-:Y:S05]  /*10d00*/  BSYNC B0 ;  /* 0x0000000000007941 */ /* 0x000fea0003800000 */
.L_x_374:
[----:B------:R-:W-:Y:S05]  /*10d10*/  BRA `(.L_x_376) ;  /* 0xffffffd000287947 */ /* 0x000fea000383ffff */
.L_x_279:
[----:B------:R-:W-:Y:S01]  /*10d20*/  BSSY B1, `(.L_x_377) ;  /* 0x0000006000017945 */ /* 0x000fe20003800000 */
[----:B------:R-:W-:-:S07]  /*10d30*/  IMAD.MOV.U32 R15, RZ, RZ, -0x1 ;  /* 0xffffffffff0f7424 */ /* 0x000fce00078e00ff */
[----:B01----:R-:W-:Y:S05]  /*10d40*/  WARPSYNC.COLLECTIVE R15, `(.L_x_378) ;  /* 0x000000000f0c7348 */ /* 0x003fea0003c00000 */
[----:B------:R-:W-:Y:S02]  /*10d50*/  ELECT P6, UR62, PT ;  /* 0x00000000003e782f */ /* 0x000fe400038c0000 */
[----:B------:R-:W-:Y:S01]  /*10d60*/  MOV R14, UR62 ;  /* 0x0000003e000e7c02 */ /* 0x000fe20008000f00 */
[----:B01----:R-:W-:Y:S10]  /*10d70*/  ENDCOLLECTIVE ;  /* 0x000000000000791b */ /* 0x003ff40003800000 */
.L_x_378:
[----:B------:R-:W-:Y:S05]  /*10d80*/  BSYNC B1 ;  /* 0x0000000000017941 */ /* 0x000fea0003800000 */
.L_x_377:
[----:B------:R-:W-:Y:S05]  /*10d90*/  BRA `(.L_x_379) ;  /* 0xffffffd000207947 */ /* 0x000fea000383ffff */
.L_x_281:
[----:B0-----:R0:W2:Y:S02]  /*10da0*/  SYNCS.PHASECHK.TRANS64.TRYWAIT P1, [R3+URZ+0x2d840], R2 ;  /* 0x02d84002030075a7 */ /* 0x0010a4000802017f */
[----:B--2---:R-:W-:Y:S05]  /*10db0*/  @!P1 NANOSLEEP.SYNCS 0x989680 ;  /* 0x009896800000995d */ /* 0x004fea0003900000 */
[----:B------:R-:W2:Y:S02]  /*10dc0*/  @!P1 SYNCS.PHASECHK.TRANS64 P1, [R3+URZ+0x2d840], R2 ;  /* 0x02d84002030095a7 */ /* 0x000ea4000802007f */
[----:B--2---:R-:W-:Y:S05]  /*10dd0*/  @!P1 BRA `(.L_x_281) ;  /* 0xfffffffc00f09947 */ /* 0x004fea000383ffff */
[----:B------:R-:W-:Y:S05]  /*10de0*/  BRA `(.L_x_380) ;  /* 0xffffffd000407947 */ /* 0x000fea000383ffff */
.L_x_283:
[----:B--2---:R2:W3:Y:S02]  /*10df0*/  SYNCS.PHASECHK.TRANS64.TRYWAIT P1, [R5+URZ+0x2d840], R0 ;  /* 0x02d84000050075a7 */ /* 0x0044e4000802017f */
[----:B---3--:R-:W-:Y:S05]  /*10e00*/  @!P1 NANOSLEEP.SYNCS 0x989680 ;  /* 0x009896800000995d */ /* 0x008fea0003900000 */
[----:B------:R-:W3:Y:S02]  /*10e10*/  @!P1 SYNCS.PHASECHK.TRANS64 P1, [R5+URZ+0x2d840], R0 ;  /* 0x02d84000050095a7 */ /* 0x000ee4000802007f */
[----:B---3--:R-:W-:Y:S05]  /*10e20*/  @!P1 BRA `(.L_x_283) ;  /* 0xfffffffc00f09947 */ /* 0x008fea000383ffff */
[----:B------:R-:W-:Y:S05]  /*10e30*/  BRA `(.L_x_381) ;  /* 0xffffffd0004c7947 */ /* 0x000fea000383ffff */
.L_x_285:
[----:B---3--:R3:W4:Y:S02]  /*10e40*/  SYNCS.PHASECHK.TRANS64.TRYWAIT P1, [R3+URZ+0x2d860], R2 ;  /* 0x02d86002030075a7 */ /* 0x008724000802017f */
[----:B----4-:R-:W-:Y:S05]  /*10e50*/  @!P1 NANOSLEEP.SYNCS 0x989680 ;  /* 0x009896800000995d */ /* 0x010fea0003900000 */
[----:B------:R-:W4:Y:S02]  /*10e60*/  @!P1 SYNCS.PHASECHK.TRANS64 P1, [R3+URZ+0x2d860], R2 ;  /* 0x02d86002030095a7 */ /* 0x000f24000802007f */
[----:B----4-:R-:W-:Y:S05]  /*10e70*/  @!P1 BRA `(.L_x_285) ;  /* 0xfffffffc00f09947 */ /* 0x010fea000383ffff */
[----:B------:R-:W-:Y:S05]  /*10e80*/  BRA `(.L_x_382) ;  /* 0xffffffd000487947 */ /* 0x000fea000383ffff */
.L_x_383:
        /* <DEDUP_REMOVED lines=15> */
.L_x_2729:


//--------------------- .text._ZN7cutlass13device_kernelIN5flash11enable_sm90INS1_16FlashAttnFwdSm90INS1_25CollectiveMainloopFwdSm90ILi2EN4cute5tupleIJNS5_1CILi1EEES8_S8_EEENS6_IJNS7_ILi192EEENS7_ILi128EEENS7_ILi96EEEEEELi96ENS_6half_tEfNS_4arch4Sm90ELb0ELb0ELb1ELb1ELb1ELb1ELb0ELb0ELb1ELb1ELb0ELb0EEENS1_21CollectiveEpilogueFwdINS6_IJSA_SC_SB_EEES9_SE_SG_Li384ELb1ELb1ELb0ELb0EEENS1_36VarlenDynamicPersistentTileSchedulerILi192ELi128ELi384ELi128ELb0ELb1ELb1ELb0ELb1ELb1EEEEEEEEEvNT_6ParamsE --------------------------
	.section	.text._ZN7cutlass13device_kernelIN5flash11enable_sm90INS1_16FlashAttnFwdSm90INS1_25CollectiveMainloopFwdSm90ILi2EN4cute5tupleIJNS5_1CILi1EEES8_S8_EEENS6_IJNS7_ILi192EEENS7_ILi128EEENS7_ILi96EEEEEELi96ENS_6half_tEfNS_4arch4Sm90ELb0ELb0ELb1ELb1ELb1ELb1ELb0ELb0ELb1ELb1ELb0ELb0EEENS1_21CollectiveEpilogueFwdINS6_IJSA_SC_SB_EEES9_SE_SG_Li384ELb1ELb1ELb0ELb0EEENS1_36VarlenDynamicPersistentTileSchedulerILi192ELi128ELi384ELi128ELb0ELb1ELb1ELb0ELb1ELb1EEEEEEEEEvNT_6ParamsE,"ax",@progbits
	.align	128
.text._ZN7cutlass13device_kernelIN5flash11enable_sm90INS1_16FlashAttnFwdSm90INS1_25CollectiveMainloopFwdSm90ILi2EN4cute5tupleIJNS5_1CILi1EEES8_S8_EEENS6_IJNS7_ILi192EEENS7_ILi128EEENS7_ILi96EEEEEELi96ENS_6half_tEfNS_4arch4Sm90ELb0ELb0ELb1ELb1ELb1ELb1ELb0ELb0ELb1ELb1ELb0ELb0EEENS1_21CollectiveEpilogueFwdINS6_IJSA_SC_SB_EEES9_SE_SG_Li384ELb1ELb1ELb0ELb0EEENS1_36VarlenDynamicPersistentTileSchedulerILi192ELi128ELi384ELi128ELb0ELb1ELb1ELb0ELb1ELb1EEEEEEEEEvNT_6ParamsE:
        .type           _ZN7cutlass13device_kernelIN5flash11enable_sm90INS1_16FlashAttnFwdSm90INS1_25CollectiveMainloopFwdSm90ILi2EN4cute5tupleIJNS5_1CILi1EEES8_S8_EEENS6_IJNS7_ILi192EEENS7_ILi128EEENS7_ILi96EEEEEELi96ENS_6half_tEfNS_4arch4Sm90ELb0ELb0ELb1ELb1ELb1ELb1ELb0ELb0ELb1ELb1ELb0ELb0EEENS1_21CollectiveEpilogueFwdINS6_IJSA_SC_SB_EEES9_SE_SG_Li384ELb1ELb1ELb0ELb0EEENS1_36VarlenDynamicPersistentTileSchedulerILi192ELi128ELi384ELi128ELb0ELb1ELb1ELb0ELb1ELb1EEEEEEEEEvNT_6ParamsE,@function
        .size           _ZN7cutlass13device_kernelIN5flash11enable_sm90INS1_16FlashAttnFwdSm90INS1_25CollectiveMainloopFwdSm90ILi2EN4cute5tupleIJNS5_1CILi1EEES8_S8_EEENS6_IJNS7_ILi192EEENS7_ILi128EEENS7_ILi96EEEEEELi96ENS_6half_tEfNS_4arch4Sm90ELb0ELb0ELb1ELb1ELb1ELb1ELb0ELb0ELb1ELb1ELb0ELb0EEENS1_21CollectiveEpilogueFwdINS6_IJSA_SC_SB_EEES9_SE_SG_Li384ELb1ELb1ELb0ELb0EEENS1_36VarlenDynamicPersistentTileSchedulerILi192ELi128ELi384ELi128ELb0ELb1ELb1ELb0ELb1ELb1EEEEEEEEEvNT_6ParamsE,(.L_x_2730 - _ZN7cutlass13device_kernelIN5flash11enable_sm90INS1_16FlashAttnFwdSm90INS1_25CollectiveMainloopFwdSm90ILi2EN4cute5tupleIJNS5_1CILi1EEES8_S8_EEENS6_IJNS7_ILi192EEENS7_ILi128EEENS7_ILi96EEEEEELi96ENS_6half_tEfNS_4arch4Sm90ELb0ELb0ELb1ELb1ELb1ELb1ELb0ELb0ELb1ELb1ELb0ELb0EEENS1_21CollectiveEpilogueFwdINS6_IJSA_SC_SB_EEES9_SE_SG_Li384ELb1ELb1ELb0ELb0EEENS1_36VarlenDynamicPersistentTileSchedulerILi192ELi128ELi384ELi128ELb0ELb1ELb1ELb0ELb1ELb1EEEEEEEEEvNT_6ParamsE)
        .other          _ZN7cutlass13device_kernelIN5flash11enable_sm90INS1_16FlashAttnFwdSm90INS1_25CollectiveMainloopFwdSm90ILi2EN4cute5tupleIJNS5_1CILi1EEES8_S8_EEENS6_IJNS7_ILi192EEENS7_ILi128EEENS7_ILi96EEEEEELi96ENS_6half_tEfNS_4arch4Sm90ELb0ELb0ELb1ELb1ELb1ELb1ELb0ELb0ELb1ELb1ELb0ELb0EEENS1_21CollectiveEpilogueFwdINS6_IJSA_SC_SB_EEES9_SE_SG_Li384ELb1ELb1ELb0ELb0EEENS1_36VarlenDynamicPersistentTileSchedulerILi192ELi128ELi384ELi128ELb0ELb1ELb1ELb0ELb1ELb1EEEEEEEEEvNT_6ParamsE,@"STO_CUDA_ENTRY STV_DEFAULT"
_ZN7cutlass13device_kernelIN5flash11enable_sm90INS1_16FlashAttnFwdSm90INS1_25CollectiveMainloopFwdSm90ILi2EN4cute5tupleIJNS5_1CILi1EEES8_S8_EEENS6_IJNS7_ILi192EEENS7_ILi128EEENS7_ILi96EEEEEELi96ENS_6half_tEfNS_4arch4Sm90ELb0ELb0ELb1ELb1ELb1ELb1ELb0ELb0ELb1ELb1ELb0ELb0EEENS1_21CollectiveEpilogueFwdINS6_IJSA_SC_SB_EEES9_SE_SG_Li384ELb1ELb1ELb0ELb0EEENS1_36VarlenDynamicPersistentTileSchedulerILi192ELi128ELi384ELi128ELb0ELb1ELb1ELb0ELb1ELb1EEEEEEEEEvNT_6ParamsE:
[----:B------:R-:W0:Y:S02]  /*0000*/  LDC R1, c[0x0][0x28] ;  /* 0x00000a00ff017b82 */ /* 0x000e240000000800 */
[----:B0-----:R-:W-:Y:S01]  /*0010*/  VIADD R1, R1, 0xffffff38 ;  /* 0xffffff3801017836 */ /* 0x001fe20000000000 */
[----:B------:R-:W0:Y:S01]  /*0020*/  S2R R3, SR_TID.X ;  /* 0x0000000000037919 */ /* 0x000e220000002100 */
[----:B------:R-:W-:Y:S01]  /*0030*/  ELECT P0, URZ, PT ;  /* 0x00000000003f782f */ /* 0x000fe20003800000 */
[----:B------:R-:W-:Y:S01]  /*0040*/  BSSY B0, `(.L_x_384) ;  /* 0x000000e000007945 */ /* 0x000fe20003800000 */
[--C-:B0-----:R-:W-:Y:S02]  /*0050*/  SHF.R.U32.HI R0, RZ, 0x5, R3.reuse ;  /* 0x00000005ff007819 */ /* 0x101fe40000011603 */
[----:B------:R-:W-:-:S03]  /*0060*/  SHF.R.U32.HI R3, RZ, 0x7, R3 ;  /* 0x00000007ff037819 */ /* 0x000fc60000011603 */
[----:B------:R-:W0:Y:S02]  /*0070*/  SHFL.IDX PT, R2, R0, RZ, 0x1f ;  /* 0x00001fff00027589 */ /* 0x000e2400000e0000 */
[----:B0-----:R-:W-:-:S13]  /*0080*/  ISETP.EQ.AND P0, PT, R2, RZ, P0 ;  /* 0x000000ff0200720c */ /* 0x001fda0000702270 */
[----:B------:R-:W-:Y:S05]  /*0090*/  @!P0 BRA `(.L_x_385) ;  /* 0x0000000000208947 */ /* 0x000fea0003800000 */
[----:B------:R-:W-:Y:S02]  /*00a0*/  ULDC.64 UR4, c[0x0][0x198] ;  /* 0x0000660000047ab9 */ /* 0x000fe40000000a00 */
[----:B------:R-:W-:Y:S02]  /*00b0*/  UIADD3 UR6, UP0, UR4, 0x570, URZ ;  /* 0x0000057004067890 */ /* 0x000fe4000ff1e03f */
[----:B------:R-:W-:Y:S02]  /*00c0*/  UIADD3 UR4, UP1, UR4, 0x670, URZ ;  /* 0x0000067004047890 */ /* 0x000fe4000ff3e03f */
[----:B------:R-:W-:Y:S02]  /*00d0*/  UIADD3.X UR7, URZ, UR5, URZ, UP0, !UPT ;  /* 0x000000053f077290 */ /* 0x000fe400087fe43f */
[----:B------:R-:W-:-:S07]  /*00e0*/  UIADD3.X UR5, URZ, UR5, URZ, UP1, !UPT ;  /* 0x000000053f057290 */ /* 0x000fce0008ffe43f */
[----:B------:R0:W-:Y:S02]  /*00f0*/  UTMACCTL.PF [UR6] ;  /* 0x00000000060079b9 */ /* 0x0001e40008040000 */
[----:B------:R0:W-:Y:S02]  /*0100*/  UTMACCTL.PF [UR4] ;  /* 0x00000000040079b9 */ /* 0x0001e40008040000 */
[----:B0-----:R-:W-:Y:S01]  /*0110*/  NOP ;  /* 0x0000000000007918 */ /* 0x001fe20000000000 */
.L_x_385:
[----:B------:R-:W-:Y:S05]  /*0120*/  BSYNC B0 ;  /* 0x0000000000007941 */ /* 0x000fea0003800000 */
.L_x_384:
[----:B------:R-:W-:Y:S01]  /*0130*/  VOTEU.ANY UP0, P0 ;  /* 0x00000000003f7886 */ /* 0x000fe20000000100 */
[----:B------:R-:W0:Y:S01]  /*0140*/  SHFL.IDX PT, R3, R3, RZ, 0x1f ;  /* 0x00001fff03037589 */ /* 0x000e2200000e0000 */
[----:B------:R-:W-:Y:S01]  /*0150*/  UMOV UR4, 0x80 ;  /* 0x0000008000047882 */ /* 0x000fe20000000000 */
[----:B------:R-:W-:Y:S01]  /*0160*/  UMOV UR7, 0x180 ;  /* 0x0000018000077882 */ /* 0x000fe20000000000 */
[----:B------:R-:W-:Y:S01]  /*0170*/  VOTEU.ANY UP1, P0 ;  /* 0x00000000003f7886 */ /* 0x000fe20000020100 */
[----:B------:R-:W1:Y:S01]  /*0180*/  @UP0 S2UR UR8, SR_CgaCtaId ;  /* 0x00000000000809c3 */ /* 0x000e620000008800 */
[----:B------:R-:W2:Y:S01]  /*0190*/  SHFL.IDX PT, R2, R0, RZ, 0x1f ;  /* 0x00001fff00027589 */ /* 0x000ea200000e0000 */
[----:B------:R-:W-:Y:S01]  /*01a0*/  @UP0 UMOV UR6, 0x400 ;  /* 0x0000040000060882 */ /* 0x000fe20000000000 */
[----:B------:R-:W-:-:S04]  /*01b0*/  @UP0 UIADD3 UR4, -UR4, 0x100000, URZ ;  /* 0x0010000004040890 */ /* 0x000fc8000fffe13f */
[----:B------:R-:W-:Y:S02]  /*01c0*/  @UP0 USHF.L.U32 UR5, UR4, 0xb, URZ ;  /* 0x0000000b04050899 */ /* 0x000fe4000800063f */
[----:B------:R-:W-:Y:S01]  /*01d0*/  @UP0 USHF.L.U32 UR4, UR4, 0x1, URZ ;  /* 0x0000000104040899 */ /* 0x000fe2000800063f */
[----:B------:R-:W-:Y:S01]  /*01e0*/  VOTEU.ANY UP2, P0 ;  /* 0x00000000003f7886 */ /* 0x000fe20000040100 */
[----:B0-----:R-:W-:Y:S01]  /*01f0*/  R2UR UR9, R3 ;  /* 0x00000000030972ca */ /* 0x001fe200000e0000 */
[----:B-1----:R-:W-:Y:S01]  /*0200*/  @UP0 ULEA UR8, UR8, UR6, 0x18 ;  /* 0x0000000608080291 */ /* 0x002fe2000f8ec03f */
[----:B--2---:R-:W-:Y:S01]  /*0210*/  ISETP.NE.AND P1, PT, R2, RZ, PT ;  /* 0x000000ff0200720c */ /* 0x004fe20003f25270 */
[----:B------:R-:W-:-:S04]  /*0220*/  @UP0 UIADD3 UR6, -UR7, 0x100000, URZ ;  /* 0x0010000007060890 */ /* 0x000fc8000fffe13f */
[----:B------:R-:W-:Y:S02]  /*0230*/  @UP0 USHF.L.U32 UR7, UR6, 0xb, URZ ;  /* 0x0000000b06070899 */ /* 0x000fe4000800063f */
[----:B------:R-:W-:-:S04]  /*0240*/  @UP0 USHF.L.U32 UR6, UR6, 0x1, URZ ;  /* 0x0000000106060899 */ /* 0x000fc8000800063f */
[----:B------:R-:W-:Y:S01]  /*0250*/  UISETP.NE.AND UP0, UPT, UR9, URZ, UPT ;  /* 0x0000003f0900728c */ /* 0x000fe2000bf05270 */
[----:B------:R-:W0:Y:S02]  /*0260*/  FENCE.VIEW.ASYNC.S ;  /* 0x00000000000073c6 */ /* 0x000e240000000000 */
[----:B0-----:R0:W1:Y:S05]  /*0270*/  @UP1 SYNCS.EXCH.64 URZ, [UR8+0x2d800], UR4 ;  /* 0x02d80004083f15b2 */ /* 0x00106a0008000100 */
[----:B------:R0:W2:Y:S01]  /*0280*/  @UP2 SYNCS.EXCH.64 URZ, [UR8+0x2d820], UR6 ;  /* 0x02d82006083f25b2 */ /* 0x0000a20008000100 */
        /* <DEDUP_REMOVED lines=14> */
[----:B0-----:R3:W4:Y:S08]  /*0370*/  SYNCS.EXCH.64 URZ, [UR8+0x2d830], UR4 ;  /* 0x02d83004083f75b2 */ /* 0x0017300008000100 */
[----:B------:R3:W0:Y:S01]  /*0380*/  SYNCS.EXCH.64 URZ, [UR8+0x2d840], UR6 ;  /* 0x02d84006083f75b2 */ /* 0x0006220008000100 */
[----:B------:R3:W0:Y:S01]  /*0390*/  SYNCS.EXCH.64 URZ, [UR8+0x2d838], UR4 ;  /* 0x02d83804083f75b2 */ /* 0x0006220008000100 */
[----:B------:R3:W0:Y:S02]  /*03a0*/  SYNCS.EXCH.64 URZ, [UR8+0x2d848], UR6 ;  /* 0x02d84806083f75b2 */ /* 0x0006240008000100 */
[----:B---3--:R-:W-:Y:S01]  /*03b0*/  NOP ;  /* 0x0000000000007918 */ /* 0x008fe20000000000 */
.L_x_386:
[----:B------:R-:W3:Y:S01]  /*03c0*/  SHFL.IDX PT, R2, R0, RZ, 0x1f ;  /* 0x00001fff00027589 */ /* 0x000ee200000e0000 */
[----:B------:R-:W-:Y:S01]  /*03d0*/  NOP ;  /* 0x0000000000007918 */ /* 0x000fe20000000000 */
[----:B---3--:R-:W-:-:S13]  /*03e0*/  ISETP.NE.AND P0, PT, R2, RZ, PT ;  /* 0x000000ff0200720c */ /* 0x008fda0003f05270 */
        /* <DEDUP_REMOVED lines=17> */
[----:B------:R3:W0:Y:S02]  /*0500*/  SYNCS.EXCH.64 URZ, [UR8+0x2d868], UR6 ;  /* 0x02d86806083f75b2 */ /* 0x0006240008000100 */
[----:B---3--:R-:W-:Y:S01]  /*0510*/  NOP ;  /* 0x0000000000007918 */ /* 0x008fe20000000000 */
.L_x_387:
[----:B------:R-:W3:Y:S01]  /*0520*/  SHFL.IDX PT, R2, R0, RZ, 0x1f ;  /* 0x00001fff00027589 */ /* 0x000ee200000e0000 */
[----:B------:R-:W-:Y:S01]  /*0530*/  NOP ;  /* 0x0000000000007918 */ /* 0x000fe20000000000 */
[----:B---3--:R-:W-:-:S13]  /*0540*/  ISETP.NE.AND P0, PT, R2, RZ, PT ;  /* 0x000000ff0200720c */ /* 0x008fda0003f05270 */
        /* <DEDUP_REMOVED lines=13> */
[----:B------:R3:W0:Y:S02]  /*0620*/  SYNCS.EXCH.64 URZ, [UR6+0x2d888], UR4 ;  /* 0x02d88804063f75b2 */ /* 0x0006240008000100 */
[----:B---3--:R-:W-:Y:S01]  /*0630*/  NOP ;  /* 0x0000000000007918 */ /* 0x008fe20000000000 */
.L_x_388:
        /* <DEDUP_REMOVED lines=22> */
.L_x_389:
        /* <DEDUP_REMOVED lines=22> */
.L_x_390:
[----:B------:R-:W-:Y:S01]  /*0900*/  PLOP3.LUT P0, PT, PT, PT, UP0, 0x80, 0x0 ;  /* 0x000000000000781c */ /* 0x000fe20003f0f008 */
[----:B------:R-:W-:Y:S01]  /*0910*/  UMOV UR36, 0x1 ;  /* 0x0000000100247882 */ /* 0x000fe20000000000 */
[----:B------:R-:W-:Y:S01]  /*0920*/  NOP ;  /* 0x0000000000007918 */ /* 0x000fe20000000000 */
[----:B------:R-:W-:Y:S01]  /*0930*/  USEL UR36, UR36, 0x2, !UP0 ;  /* 0x0000000224247887 */ /* 0x000fe2000c000000 */
[----:B------:R-:W-:Y:S01]  /*0940*/  BSSY B9, `(.L_x_391) ;  /* 0x000191e000097945 */ /* 0x000fe20003800000 */
[----:B------:R-:W-:Y:S01]  /*0950*/  ULDC.64 UR42, c[0x0][0x208] ;  /* 0x00008200002a7ab9 */ /* 0x000fe20000000a00 */
[----:B012-4-:R-:W-:Y:S07]  /*0960*/  BAR.SYNC.DEFER_BLOCKING 0x0 ;  /* 0x0000000000007b1d */ /* 0x017fee0000010000 */
[----:B------:R-:W-:Y:S05]  /*0970*/  @!P0 BRA `(.L_x_392) ;  /* 0x0000012800208947 */ /* 0x000fea0003800000 */
.L_x_393:
[----:B------:R-:W-:-:S08]  /*0980*/  NOP ;  /* 0x0000000000007918 */ /* 0x000fd00000000000 */
[----:B------:R-:W0:Y:S02]  /*0990*/  USETMAXREG.TRY_ALLOC.CTAPOOL UP0, 0xa0 ;  /* 0x000000a0000079c8 */ /* 0x000e240008000600 */
[----:B0-----:R-:W-:-:S13]  /*09a0*/  PLOP3.LUT P0, PT, PT, PT, UP0, 0x80, 0x0 ;  /* 0x000000000000781c */ /* 0x001fda0003f0f008 */
[----:B------:R-:W-:Y:S05]  /*09b0*/  @!P0 BRA `(.L_x_393) ;  /* 0xfffffffc00f08947 */ /* 0x000fea000383ffff */
[----:B------:R-:W0:Y:S01]  /*09c0*/  S2R R0, SR_TID.X ;  /* 0x0000000000007919 */ /* 0x000e220000002100 */
[----:B------:R-:W1:Y:S01]  /*09d0*/  S2UR UR38, SR_CgaCtaId ;  /* 0x00000000002679c3 */ /* 0x000e620000008800 */
[----:B------:R-:W-:Y:S01]  /*09e0*/  UMOV UR4, 0x400 ;  /* 0x0000040000047882 */ /* 0x000fe20000000000 */
[----:B------:R-:W-:-:S06]  /*09f0*/  LOP3.LUT R23, R23, 0xfffffff7, RZ, 0xc0, !PT ;  /* 0xfffffff717177812 */ /* 0x000fcc00078ec0ff */
[----:B------:R-:W-:Y:S06]  /*0a00*/  BAR.ARV 0x8, 0x200 ;  /* 0x0208000000007b1d */ /* 0x000fec0000002000 */
[----:B-1----:R-:W-:-:S06]  /*0a10*/  ULEA UR4, UR38, UR4, 0x18 ;  /* 0x0000000426047291 */ /* 0x002fcc000f8ec03f */
[----:B------:R-:W-:Y:S01]  /*0a20*/  IMAD.U32 R2, RZ, RZ, UR4 ;  /* 0x00000004ff027e24 */ /* 0x000fe2000f8e00ff */
[----:B0-----:R-:W-:Y:S01]  /*0a30*/  SHF.R.U32.HI R0, RZ, 0x7, R0 ;  /* 0x00000007ff007819 */ /* 0x001fe20000011600 */
[----:B------:R-:W-:-:S03]  /*0a40*/  ULDC UR4, c[0x0][0xc3c] ;  /* 0x00030f0000047ab9 */ /* 0x000fc60000000800 */
[----:B------:R-:W-:-:S13]  /*0a50*/  ISETP.NE.AND P0, PT, R0, 0x1, PT ;  /* 0x000000010000780c */ /* 0x000fda0003f05270 */
[----:B------:R-:W-:Y:S01]  /*0a60*/  @P0 LOP3.LUT R23, R23, 0x8, RZ, 0xfc, !PT ;  /* 0x0000000817170812 */ /* 0x000fe200078efcff */
[----:B------:R-:W-:Y:S08]  /*0a70*/  @!P0 BAR.ARV 0x9, 0x100 ;  /* 0x0244000000008b1d */ /* 0x000ff00000002000 */
[----:B------:R-:W-:Y:S06]  /*0a80*/  BAR.SYNC.DEFER_BLOCKING 0x5, 0x200 ;  /* 0x0148000000007b1d */ /* 0x000fec0000010000 */
[----:B------:R-:W0:Y:S02]  /*0a90*/  LDS.128 R28, [R2+0x2d8d0] ;  /* 0x02d8d000021c7984 */ /* 0x000e240000000c00 */
[----:B------:R-:W-:Y:S06]  /*0aa0*/  BAR.ARV 0x4, 0x200 ;  /* 0x0108000000007b1d */ /* 0x000fec0000002000 */
[----:B0-----:R-:W-:-:S13]  /*0ab0*/  ISETP.GE.AND P0, PT, R31, UR4, PT ;  /* 0x000000041f007c0c */ /* 0x001fda000bf06270 */
[----:B------:R-:W-:Y:S05]  /*0ac0*/  @P0 BRA `(.L_x_394) ;  /* 0x0000019000140947 */ /* 0x000fea0003800000 */
[----:B------:R-:W0:Y:S01]  /*0ad0*/  S2R R0, SR_TID.X ;  /* 0x0000000000007919 */ /* 0x000e220000002100 */
[----:B------:R-:W-:Y:S01]  /*0ae0*/  IMAD.MOV.U32 R19, RZ, RZ, -0x2 ;  /* 0xfffffffeff137424 */ /* 0x000fe200078e00ff */
[----:B------:R-:W-:Y:S01]  /*0af0*/  R2UR UR40, R2 ;  /* 0x00000000022872ca */ /* 0x000fe200000e0000 */
[----:B------:R-:W-:Y:S01]  /*0b00*/  IMAD.MOV.U32 R137, RZ, RZ, RZ ;  /* 0x000000ffff897224 */ /* 0x000fe200078e00ff */
[----:B------:R-:W-:Y:S01]  /*0b10*/  MOV R157, RZ ;  /* 0x000000ff009d7202 */ /* 0x000fe20000000f00 */
[----:B------:R-:W-:Y:S01]  /*0b20*/  IMAD.MOV.U32 R141, RZ, RZ, RZ ;  /* 0x000000ffff8d7224 */ /* 0x000fe200078e00ff */
[----:B------:R-:W-:Y:S01]  /*0b30*/  ULOP3.LUT UR39, UR36, 0x1, URZ, 0xfc, !UPT ;  /* 0x0000000124277892 */ /* 0x000fe2000f8efc3f */
[----:B------:R-:W-:-:S08]  /*0b40*/  UMOV UR37, URZ ;  /* 0x0000003f00257c82 */ /* 0x000fd00008000000 */
[----:B------:R-:W-:Y:S01]  /*0b50*/  UIADD3 UR40, UR40, 0xc400, URZ ;  /* 0x0000c40028287890 */ /* 0x000fe2000fffe03f */
[----:B0-----:R-:W-:-:S05]  /*0b60*/  VIADD R21, R0, 0xffffff80 ;  /* 0xffffff8000157836 */ /* 0x001fca0000000000 */
[----:B------:R-:W-:Y:S02]  /*0b70*/  LEA.HI R5, R21, R21, RZ, 0x1 ;  /* 0x0000001515057211 */ /* 0x000fe400078f08ff */
[----:B------:R-:W-:Y:S02]  /*0b80*/  SHF.R.S32.HI R0, RZ, 0x1f, R21 ;  /* 0x0000001fff007819 */ /* 0x000fe40000011415 */
[----:B------:R-:W-:Y:S02]  /*0b90*/  LOP3.LUT R3, R5, 0xfffffffe, RZ, 0xc0, !PT ;  /* 0xfffffffe05037812 */ /* 0x000fe400078ec0ff */
[----:B------:R-:W-:Y:S02]  /*0ba0*/  SHF.R.S32.HI R140, RZ, 0x1, R5 ;  /* 0x00000001ff8c7819 */ /* 0x000fe40000011405 */
[----:B------:R-:W-:Y:S02]  /*0bb0*/  IADD3 R22, R21, -R3, RZ ;  /* 0x8000000315167210 */ /* 0x000fe40007ffe0ff */
[----:B------:R-:W-:-:S02]  /*0bc0*/  LEA.HI R4, R0, R21, RZ, 0x4 ;  /* 0x0000001500047211 */ /* 0x000fc400078f20ff */
[----:B------:R-:W-:Y:S01]  /*0bd0*/  LEA.HI R6, R5, R140, RZ, 0x1 ;  /* 0x0000008c05067211 */ /* 0x000fe200078f08ff */
[----:B------:R-:W-:Y:S01]  /*0be0*/  IMAD.SHL.U32 R138, R22, 0x4, RZ ;  /* 0x00000004168a7824 */ /* 0x000fe200078e00ff */
[----:B------:R-:W-:Y:S02]  /*0bf0*/  SHF.R.S32.HI R3, RZ, 0x4, R4 ;  /* 0x00000004ff037819 */ /* 0x000fe40000011404 */
[----:B------:R-:W-:Y:S01]  /*0c00*/  LOP3.LUT R7, R6, 0x7fffffe, RZ, 0xc0, !PT ;  /* 0x07fffffe06077812 */ /* 0x000fe200078ec0ff */
[----:B------:R-:W-:Y:S01]  /*0c10*/  VIADD R8, R138, 0x10 ;  /* 0x000000108a087836 */ /* 0x000fe20000000000 */
[----:B------:R-:W-:Y:S01]  /*0c20*/  LEA.HI R5, R4, R3, RZ, 0x1 ;  /* 0x0000000304057211 */ /* 0x000fe200078f08ff */
[----:B------:R-:W-:Y:S01]  /*0c30*/  VIADD R20, R138, 0x20 ;  /* 0x000000208a147836 */ /* 0x000fe20000000000 */
[----:B------:R-:W-:Y:S02]  /*0c40*/  LOP3.LUT R4, R4, 0xfffffff0, RZ, 0xc0, !PT ;  /* 0xfffffff004047812 */ /* 0x000fe400078ec0ff */
[----:B------:R0:W-:Y:S01]  /*0c50*/  STL [R1+0x24], R8 ;  /* 0x0000240801007387 */ /* 0x0001e20000100800 */
[----:B------:R-:W-:-:S02]  /*0c60*/  IADD3 R9, R138, R8, RZ ;  /* 0x000000088a097210 */ /* 0x000fc40007ffe0ff */
[----:B------:R-:W-:Y:S01]  /*0c70*/  LOP3.LUT R6, R5, 0x1ffffffe, RZ, 0xc0, !PT ;  /* 0x1ffffffe05067812 */ /* 0x000fe200078ec0ff */
[----:B------:R-:W-:Y:S01]  /*0c80*/  IMAD.IADD R5, R138, 0x1, R20 ;  /* 0x000000018a057824 */ /* 0x000fe200078e0214 */
[----:B------:R-:W-:Y:S01]  /*0c90*/  SHF.R.S32.HI R10, RZ, 0x1f, R9 ;  /* 0x0000001fff0a7819 */ /* 0x000fe20000011409 */
[----:B------:R-:W-:Y:S01]  /*0ca0*/  IMAD.IADD R4, R21, 0x1, -R4 ;  /* 0x0000000115047824 */ /* 0x000fe200078e0a04 */
[----:B------:R-:W-:Y:S01]  /*0cb0*/  STL [R1+0x50], R20 ;  /* 0x0000501401007387 */ /* 0x000fe20000100800 */
[----:B------:R-:W-:Y:S01]  /*0cc0*/  IMAD.IADD R6, R3, 0x1, -R6 ;  /* 0x0000000103067824 */ /* 0x000fe200078e0a06 */
[----:B------:R-:W-:Y:S01]  /*0cd0*/  SHF.R.S32.HI R12, RZ, 0x1f, R5 ;  /* 0x0000001fff0c7819 */ /* 0x000fe20000011405 */
[----:B0-----:R-:W-:Y:S01]  /*0ce0*/  IMAD.IADD R8, R140, 0x1, -R7 ;  /* 0x000000018c087824 */ /* 0x001fe200078e0a07 */
[----:B------:R-:W-:Y:S01]  /*0cf0*/  LEA.HI R7, R0, R21, RZ, 0x2 ;  /* 0x0000001500077211 */ /* 0x000fe200078f10ff */
[----:B------:R-:W-:Y:S01]  /*0d00*/  IMAD.SHL.U32 R6, R6, 0x8, RZ ;  /* 0x0000000806067824 */ /* 0x000fe200078e00ff */
[----:B------:R-:W-:-:S02]  /*0d10*/  LEA.HI R15, R12, R5, RZ, 0x3 ;  /* 0x000000050c0f7211 */ /* 0x000fc400078f18ff */
[----:B------:R-:W-:Y:S02]  /*0d20*/  LEA R151, R3, R8, 0x3 ;  /* 0x0000000803977211 */ /* 0x000fe400078e18ff */
[----:B------:R-:W-:Y:S02]  /*0d30*/  LEA.HI R3, R0, R21, RZ, 0x7 ;  /* 0x0000001500037211 */ /* 0x000fe400078f38ff */
[----:B------:R-:W-:Y:S01]  /*0d40*/  LEA.HI R16, R12, R5, RZ, 0x5 ;  /* 0x000000050c107211 */ /* 0x000fe200078f28ff */
[----:B------:R-:W-:Y:S01]  /*0d50*/  IMAD.SHL.U32 R151, R151, 0x20, RZ ;  /* 0x0000002097977824 */ /* 0x000fe200078e00ff */
[----:B------:R-:W-:Y:S02]  /*0d60*/  LOP3.LUT R8, R3, 0xffffff80, RZ, 0xc0, !PT ;  /* 0xffffff8003087812 */ /* 0x000fe400078ec0ff */
[----:B------:R-:W-:Y:S02]  /*0d70*/  SHF.R.S32.HI R18, RZ, 0x7, R3 ;  /* 0x00000007ff127819 */ /* 0x000fe40000011403 */
[----:B------:R-:W-:Y:S01]  /*0d80*/  SHF.R.S32.HI R3, RZ, 0x1f, R4 ;  /* 0x0000001fff037819 */ /* 0x000fe20000011404 */
[----:B------:R-:W-:Y:S01]  /*0d90*/  IMAD.IADD R24, R21, 0x1, -R8 ;  /* 0x0000000115187824 */ /* 0x000fe200078e0a08 */
[----:B------:R-:W-:-:S02]  /*0da0*/  LEA.HI R5, R0, R21, RZ, 0x5 ;  /* 0x0000001500057211 */ /* 0x000fc400078f28ff */
[----:B------:R-:W-:Y:S02]  /*0db0*/  LEA.HI R3, R3, R4, RZ, 0x3 ;  /* 0x0000000403037211 */ /* 0x000fe400078f18ff */
[--C-:B------:R-:W-:Y:S02]  /*0dc0*/  SHF.R.S32.HI R25, RZ, 0x2, R7.reuse ;  /* 0x00000002ff197819 */ /* 0x100fe40000011407 */
[----:B------:R-:W-:Y:S02]  /*0dd0*/  SHF.R.S32.HI R8, RZ, 0x1f, R7 ;  /* 0x0000001fff087819 */ /* 0x000fe40000011407 */
[CC--:B------:R-:W-:Y:S02]  /*0de0*/  LEA.HI R155, R10.reuse, R9.reuse, RZ, 0x3 ;  /* 0x000000090a9b7211 */ /* 0x0c0fe400078f18ff */
[----:B------:R-:W-:Y:S02]  /*0df0*/  LEA.HI R14, R10, R9, RZ, 0x5 ;  /* 0x000000090a0e7211 */ /* 0x000fe400078f28ff */
[----:B------:R-:W-:-:S02]  /*0e00*/  SHF.R.S32.HI R9, RZ, 0x1f, R24 ;  /* 0x0000001fff097819 */ /* 0x000fc40000011418 */
[----:B------:R-:W-:Y:S02]  /*0e10*/  SHF.R.S32.HI R0, RZ, 0x5, R5 ;  /* 0x00000005ff007819 */ /* 0x000fe40000011405 */
[C---:B------:R-:W-:Y:S02]  /*0e20*/  LOP3.LUT R5, R3.reuse, 0xfffffff8, RZ, 0xc0, !PT ;  /* 0xfffffff803057812 */ /* 0x040fe400078ec0ff */
[----:B------:R-:W-:Y:S01]  /*0e30*/  LEA.HI R13, R8, R25, RZ, 0x2 ;  /* 0x00000019080d7211 */ /* 0x000fe200078f10ff */
[----:B------:R-:W-:Y:S01]  /*0e40*/  IMAD R17, R0, 0x10, R4 ;  /* 0x0000001000117824 */ /* 0x000fe200078e0204 */
[----:B------:R-:W-:Y:S01]  /*0e50*/  SHF.L.U32 R3, R3, 0x6, RZ ;  /* 0x0000000603037819 */ /* 0x000fe200000006ff */
[----:B------:R-:W-:Y:S01]  /*0e60*/  IMAD.IADD R5, R4, 0x1, -R5 ;  /* 0x0000000104057824 */ /* 0x000fe200078e0a05 */
[----:B------:R-:W-:Y:S01]  /*0e70*/  LEA.HI R10, R9, R24, RZ, 0x2 ;  /* 0x00000018090a7211 */ /* 0x000fe200078f10ff */
[----:B------:R-:W-:Y:S01]  /*0e80*/  IMAD.HI R8, R18, 0x55555556, RZ ;  /* 0x5555555612087827 */ /* 0x000fe200078e02ff */
[----:B------:R-:W-:-:S02]  /*0e90*/  LOP3.LUT R3, R3, 0x7ffffe00, RZ, 0xc0, !PT ;  /* 0x7ffffe0003037812 */ /* 0x000fc400078ec0ff */
[----:B------:R-:W-:Y:S02]  /*0ea0*/  LOP3.LUT R13, R13, 0xfffffffc, RZ, 0xc0, !PT ;  /* 0xfffffffc0d0d7812 */ /* 0x000fe400078ec0ff */
[--C-:B------:R-:W-:Y:S02]  /*0eb0*/  SHF.R.S32.HI R11, RZ, 0x2, R10.reuse ;  /* 0x00000002ff0b7819 */ /* 0x100fe4000001140a */
[----:B------:R-:W-:Y:S02]  /*0ec0*/  SHF.R.S32.HI R12, RZ, 0x1f, R10 ;  /* 0x0000001fff0c7819 */ /* 0x000fe4000001140a */
[----:B------:R-:W-:Y:S02]  /*0ed0*/  LOP3.LUT R10, R10, 0x7ffffffc, RZ, 0xc0, !PT ;  /* 0x7ffffffc0a0a7812 */ /* 0x000fe400078ec0ff */
[----:B------:R-:W-:Y:S01]  /*0ee0*/  LEA R3, R0, R3, 0xa ;  /* 0x0000000300037211 */ /* 0x000fe200078e50ff */
[----:B------:R-:W-:Y:S01]  /*0ef0*/  IMAD.IADD R0, R25, 0x1, -R13 ;  /* 0x0000000119007824 */ /* 0x000fe200078e0a0d */
[----:B------:R-:W-:Y:S01]  /*0f00*/  LEA.HI R12, R12, R11, RZ, 0x3 ;  /* 0x0000000b0c0c7211 */ /* 0x000fe200078f18ff */
[----:B------:R-:W-:Y:S01]  /*0f10*/  IMAD.IADD R10, R24, 0x1, -R10 ;  /* 0x00000001180a7824 */ /* 0x000fe200078e0a0a */
[----:B------:R-:W-:-:S02]  /*0f20*/  SHF.R.S32.HI R16, RZ, 0x5, R16 ;  /* 0x00000005ff107819 */ /* 0x000fc40000011410 */
[----:B------:R-:W-:Y:S01]  /*0f30*/  SHF.L.U32 R142, R0, 0x6, RZ ;  /* 0x00000006008e7819 */ /* 0x000fe200000006ff */
[----:B------:R-:W-:Y:S01]  /*0f40*/  IMAD R4, R10, R19, 0x80 ;  /* 0x000000800a047424 */ /* 0x000fe200078e0213 */
[----:B------:R-:W-:Y:S01]  /*0f50*/  LOP3.LUT R12, R12, 0xfffffff8, RZ, 0xc0, !PT ;  /* 0xfffffff80c0c7812 */ /* 0x000fe200078ec0ff */
[----:B------:R-:W-:Y:S01]  /*0f60*/  IMAD R16, R16, 0x1800, R151 ;  /* 0x0000180010107824 */ /* 0x000fe200078e0297 */
[----:B------:R-:W-:Y:S02]  /*0f70*/  LOP3.LUT R142, R142, 0xc0, RZ, 0xc0, !PT ;  /* 0x000000c08e8e7812 */ /* 0x000fe400078ec0ff */
[----:B------:R0:W-:Y:S01]  /*0f80*/  STL [R1+0xb8], R4 ;  /* 0x0000b80401007387 */ /* 0x0001e20000100800 */
[----:B------:R-:W-:Y:S01]  /*0f90*/  LEA.HI R9, R9, R24, RZ, 0x5 ;  /* 0x0000001809097211 */ /* 0x000fe200078f28ff */
[----:B------:R-:W-:Y:S01]  /*0fa0*/  IMAD.IADD R12, R11, 0x1, -R12 ;  /* 0x000000010b0c7824 */ /* 0x000fe200078e0a0c */
[----:B------:R-:W-:Y:S01]  /*0fb0*/  SHF.R.U32.HI R143, RZ, 0x3, R142 ;  /* 0x00000003ff8f7819 */ /* 0x000fe2000001168e */
[----:B------:R1:W-:Y:S01]  /*0fc0*/  STL [R1+0x7c], R0 ;  /* 0x00007c0001007387 */ /* 0x0003e20000100800 */
[C---:B------:R-:W-:Y:S01]  /*0fd0*/  R2P PR, R5.reuse, 0x6 ;  /* 0x0000000605007804 */ /* 0x040fe20000000000 */
[----:B------:R-:W-:Y:S01]  /*0fe0*/  IMAD.SHL.U32 R5, R5, 0x40, RZ ;  /* 0x0000004005057824 */ /* 0x000fe200078e00ff */
[----:B------:R-:W-:-:S02]  /*0ff0*/  LEA.HI R8, R8, R8, RZ, 0x1 ;  /* 0x0000000808087211 */ /* 0x000fc400078f08ff */
[----:B------:R-:W-:Y:S02]  /*1000*/  SHF.R.S32.HI R9, RZ, 0x5, R9 ;  /* 0x00000005ff097819 */ /* 0x000fe40000011409 */
[----:B0-----:R-:W-:Y:S01]  /*1010*/  LOP3.LUT R4, R142, 0x18, R15, 0xf8, !PT ;  /* 0x000000188e047812 */ /* 0x001fe200078ef80f */
[----:B------:R-:W-:Y:S01]  /*1020*/  IMAD R8, R8, -0x3, R18 ;  /* 0xfffffffd08087824 */ /* 0x000fe200078e0212 */
[----:B------:R-:W-:Y:S01]  /*1030*/  LOP3.LUT R5, R5, 0x1c0, RZ, 0xc0, !PT ;  /* 0x000001c005057812 */ /* 0x000fe200078ec0ff */
[--C-:B-1----:R-:W-:Y:S01]  /*1040*/  IMAD.U32 R0, R17, 0x20, R6.reuse ;  /* 0x0000002011007824 */ /* 0x102fe200078e0006 */
[----:B------:R-:W-:Y:S01]  /*1050*/  LOP3.LUT R13, R4, R143, RZ, 0x3c, !PT ;  /* 0x0000008f040d7212 */ /* 0x000fe200078e3cff */
[----:B------:R-:W-:Y:S01]  /*1060*/  IMAD.MOV.U32 R18, RZ, RZ, RZ ;  /* 0x000000ffff127224 */ /* 0x000fe200078e00ff */
[----:B------:R-:W-:Y:S02]  /*1070*/  LEA R9, R9, R12, 0x4 ;  /* 0x0000000c09097211 */ /* 0x000fe400078e20ff */
[----:B------:R-:W-:Y:S01]  /*1080*/  LOP3.LUT R7, R7, 0xfffffffc, RZ, 0xc0, !PT ;  /* 0xfffffffc07077812 */ /* 0x000fe200078ec0ff */
[----:B------:R-:W-:Y:S01]  /*1090*/  IMAD.IADD R13, R16, 0x1, R13 ;  /* 0x00000001100d7824 */ /* 0x000fe200078e020d */
[----:B------:R-:W-:Y:S01]  /*10a0*/  LOP3.LUT R6, R5, 0x8, R6, 0xf8, !PT ;  /* 0x0000000805067812 */ /* 0x000fe200078ef806 */
[----:B------:R-:W-:Y:S01]  /*10b0*/  IMAD.SHL.U32 R16, R22, 0x8, RZ ;  /* 0x0000000816107824 */ /* 0x000fe200078e00ff */
[----:B------:R-:W-:Y:S01]  /*10c0*/  SHF.R.U32.HI R5, RZ, 0x3, R5 ;  /* 0x00000003ff057819 */ /* 0x000fe20000011605 */
[----:B------:R-:W-:Y:S01]  /*10d0*/  IMAD R10, R8, 0x40, R9 ;  /* 0x00000040080a7824 */ /* 0x000fe200078e0209 */
[C---:B------:R-:W-:Y:S01]  /*10e0*/  IADD3 R4, R138.reuse, 0x8, RZ ;  /* 0x000000088a047810 */ /* 0x040fe20007ffe0ff */
[----:B------:R-:W-:Y:S01]  /*10f0*/  IMAD.IADD R21, R21, 0x1, -R7 ;  /* 0x0000000115157824 */ /* 0x000fe200078e0a07 */
[----:B------:R-:W-:Y:S01]  /*1100*/  IADD3 R7, R138, 0x28, RZ ;  /* 0x000000288a077810 */ /* 0x000fe20007ffe0ff */
[----:B------:R-:W-:Y:S01]  /*1110*/  VIADD R22, R16, 0x30 ;  /* 0x0000003010167836 */ /* 0x000fe20000000000 */
[----:B------:R-:W-:Y:S01]  /*1120*/  LOP3.LUT R6, R6, R5, RZ, 0x3c, !PT ;  /* 0x0000000506067212 */ /* 0x000fe200078e3cff */
[----:B------:R-:W-:Y:S01]  /*1130*/  VIADD R19, R16, 0x40 ;  /* 0x0000004010137836 */ /* 0x000fe20000000000 */
[----:B------:R0:W-:Y:S01]  /*1140*/  STL [R1+0xc0], R0 ;  /* 0x0000c00001007387 */ /* 0x0001e20000100800 */
[----:B------:R-:W-:Y:S01]  /*1150*/  VIADD R5, R138, 0x18 ;  /* 0x000000188a057836 */ /* 0x000fe20000000000 */
[----:B------:R-:W-:Y:S01]  /*1160*/  SHF.R.S32.HI R12, RZ, 0x1f, R22 ;  /* 0x0000001fff0c7819 */ /* 0x000fe20000011416 */
[----:B------:R-:W-:Y:S01]  /*1170*/  VIADD R136, R16, 0x50 ;  /* 0x0000005010887836 */ /* 0x000fe20000000000 */
[----:B------:R-:W-:Y:S01]  /*1180*/  STL [R1+0xb4], R10 ;  /* 0x0000b40a01007387 */ /* 0x000fe20000100800 */
[----:B------:R-:W-:-:S02]  /*1190*/  SHF.R.S32.HI R8, RZ, 0x1f, R19 ;  /* 0x0000001fff087819 */ /* 0x000fc40000011413 */
[----:B------:R-:W-:Y:S01]  /*11a0*/  SHF.R.S32.HI R14, RZ, 0x5, R14 ;  /* 0x00000005ff0e7819 */ /* 0x000fe2000001140e */
[----:B------:R-:W-:Y:S01]  /*11b0*/  STL [R1+0x54], R7 ;  /* 0x0000540701007387 */ /* 0x000fe20000100800 */
[----:B------:R-:W-:Y:S02]  /*11c0*/  SHF.R.S32.HI R9, RZ, 0x1f, R136 ;  /* 0x0000001fff097819 */ /* 0x000fe40000011488 */
[----:B0-----:R-:W-:Y:S01]  /*11d0*/  LOP3.LUT R0, R142, 0x18, R155, 0xf8, !PT ;  /* 0x000000188e007812 */ /* 0x001fe200078ef89b */
[----:B------:R0:W-:Y:S01]  /*11e0*/  STL [R1+0x4c], R4 ;  /* 0x00004c0401007387 */ /* 0x0001e20000100800 */
[----:B------:R-:W-:Y:S01]  /*11f0*/  IADD3 R3, R3, R6, RZ ;  /* 0x0000000603037210 */ /* 0x000fe20007ffe0ff */
[----:B------:R-:W-:Y:S01]  /*1200*/  IMAD R14, R14, 0x1800, R151 ;  /* 0x000018000e0e7824 */ /* 0x000fe200078e0297 */
[----:B------:R-:W-:Y:S01]  /*1210*/  LOP3.LUT R11, R0, R143, RZ, 0x3c, !PT ;  /* 0x0000008f000b7212 */ /* 0x000fe200078e3cff */
[----:B------:R1:W-:Y:S01]  /*1220*/  STL [R1+0x48], R5 ;  /* 0x0000480501007387 */ /* 0x0003e20000100800 */
[----:B------:R-:W-:Y:S01]  /*1230*/  LEA.HI R0, R21, R21, RZ, 0x1 ;  /* 0x0000001515007211 */ /* 0x000fe200078f08ff */
[----:B------:R-:W-:Y:S01]  /*1240*/  IMAD.MOV.U32 R6, RZ, RZ, 0x40 ;  /* 0x00000040ff067424 */ /* 0x000fe200078e00ff */
[----:B------:R-:W-:Y:S01]  /*1250*/  SHF.R.S32.HI R17, RZ, 0x1f, R16 ;  /* 0x0000001fff117819 */ /* 0x000fe20000011410 */
[----:B------:R-:W-:Y:S01]  /*1260*/  STL [R1+0x20], R12 ;  /* 0x0000200c01007387 */ /* 0x000fe20000100800 */
[----:B------:R-:W-:Y:S01]  /*1270*/  IMAD.IADD R11, R14, 0x1, R11 ;  /* 0x000000010e0b7824 */ /* 0x000fe200078e020b */
[----:B0-----:R-:W-:-:S02]  /*1280*/  SHF.R.S32.HI R4, RZ, 0x1f, R20 ;  /* 0x0000001fff047819 */ /* 0x001fc40000011414 */
[----:B------:R0:W-:Y:S01]  /*1290*/  STL [R1+0x1c], R8 ;  /* 0x00001c0801007387 */ /* 0x0001e20000100800 */
[----:B------:R-:W-:Y:S02]  /*12a0*/  LOP3.LUT R0, R0, 0x1ffffffe, RZ, 0xc0, !PT ;  /* 0x1ffffffe00007812 */ /* 0x000fe400078ec0ff */
[----:B-1----:R-:W-:Y:S01]  /*12b0*/  SHF.R.S32.HI R5, RZ, 0x1f, R7 ;  /* 0x0000001fff057819 */ /* 0x002fe20000011407 */
[----:B------:R-:W-:Y:S01]  /*12c0*/  STL [R1+0x18], R9 ;  /* 0x0000180901007387 */ /* 0x000fe20000100800 */
[----:B------:R-:W-:Y:S01]  /*12d0*/  SEL R6, R6, 0xffffffc0, !P2 ;  /* 0xffffffc006067807 */ /* 0x000fe20005000000 */
[----:B------:R-:W-:Y:S01]  /*12e0*/  IMAD.IADD R0, R21, 0x1, -R0 ;  /* 0x0000000115007824 */ /* 0x000fe200078e0a00 */
[----:B------:R-:W-:Y:S01]  /*12f0*/  SHF.L.U64.HI R5, R7, 0x1, R5 ;  /* 0x0000000107057819 */ /* 0x000fe20000010205 */
[----:B------:R-:W-:Y:S01]  /*1300*/  IMAD R7, R3, 0x2, R2 ;  /* 0x0000000203077824 */ /* 0x000fe200078e0202 */
[----:B------:R-:W-:Y:S02]  /*1310*/  SHF.R.S32.HI R155, RZ, 0x3, R155 ;  /* 0x00000003ff9b7819 */ /* 0x000fe4000001149b */
[----:B0-----:R-:W-:Y:S01]  /*1320*/  SHF.L.U64.HI R8, R20, 0x1, R4 ;  /* 0x0000000114087819 */ /* 0x001fe20000010204 */
[----:B------:R-:W-:Y:S01]  /*1330*/  VIADD R3, R7, 0x21800 ;  /* 0x0002180007037836 */ /* 0x000fe20000000000 */
[----:B------:R-:W-:-:S02]  /*1340*/  LOP3.LUT R4, R142, 0x8, R16, 0xf8, !PT ;  /* 0x000000088e047812 */ /* 0x000fc400078ef810 */
[----:B------:R-:W-:Y:S01]  /*1350*/  SHF.R.S32.HI R156, RZ, 0x3, R15 ;  /* 0x00000003ff9c7819 */ /* 0x000fe2000001140f */
[----:B------:R0:W-:Y:S01]  /*1360*/  STL [R1+0xa0], R8 ;  /* 0x0000a00801007387 */ /* 0x0001e20000100800 */
[----:B------:R-:W-:-:S03]  /*1370*/  LOP3.LUT R4, R4, R143, RZ, 0x3c, !PT ;  /* 0x0000008f04047212 */ /* 0x000fc600078e3cff */
[----:B------:R1:W-:Y:S01]  /*1380*/  STL [R1+0xa4], R5 ;  /* 0x0000a40501007387 */ /* 0x0003e20000100800 */
[----:B------:R-:W-:-:S03]  /*1390*/  IADD3 R4, R151, R4, RZ ;  /* 0x0000000497047210 */ /* 0x000fc60007ffe0ff */
[----:B------:R-:W-:Y:S01]  /*13a0*/  STL [R1+0x60], R7 ;  /* 0x0000600701007387 */ /* 0x000fe20000100800 */
[----:B0-----:R-:W-:-:S03]  /*13b0*/  LOP3.LUT R8, R142, 0x18, R16, 0xf8, !PT ;  /* 0x000000188e087812 */ /* 0x001fc600078ef810 */
[----:B------:R0:W-:Y:S01]  /*13c0*/  STL [R1+0x78], R4 ;  /* 0x0000780401007387 */ /* 0x0001e20000100800 */
[----:B------:R-:W-:Y:S02]  /*13d0*/  LOP3.LUT R8, R8, R143, RZ, 0x3c, !PT ;  /* 0x0000008f08087212 */ /* 0x000fe400078e3cff */
[----:B-1----:R-:W-:-:S03]  /*13e0*/  LEA R5, R13, UR40, 0x1 ;  /* 0x000000280d057c11 */ /* 0x002fc6000f8e08ff */
[----:B------:R-:W-:Y:S02]  /*13f0*/  IMAD.IADD R8, R151, 0x1, R8 ;  /* 0x0000000197087824 */ /* 0x000fe400078e0208 */
[----:B0-----:R-:W-:Y:S01]  /*1400*/  VIADD R4, R7, 0x21820 ;  /* 0x0002182007047836 */ /* 0x001fe20000000000 */
[----:B------:R-:W-:Y:S02]  /*1410*/  LEA R7, R11, UR40, 0x1 ;  /* 0x000000280b077c11 */ /* 0x000fe4000f8e08ff */
[----:B------:R-:W-:-:S03]  /*1420*/  @P1 IADD3 R4, R3, -0x20, RZ ;  /* 0xffffffe003041810 */ /* 0x000fc60007ffe0ff */
[----:B------:R0:W-:Y:S04]  /*1430*/  STL [R1+0xac], R7 ;  /* 0x0000ac0701007387 */ /* 0x0001e80000100800 */
[----:B------:R1:W-:Y:S01]  /*1440*/  STL [R1+0xa8], R5 ;  /* 0x0000a80501007387 */ /* 0x0003e20000100800 */
[----:B0-----:R-:W-:Y:S01]  /*1450*/  LEA R7, R8, UR40, 0x1 ;  /* 0x0000002808077c11 */ /* 0x001fe2000f8e08ff */
[----:B-1----:R-:W-:-:S04]  /*1460*/  IMAD R5, R0, 0x8, R10 ;  /* 0x0000000800057824 */ /* 0x002fc800078e020a */
[----:B------:R-:W-:Y:S01]  /*1470*/  STL [R1+0xb0], R7 ;  /* 0x0000b00701007387 */ /* 0x000fe20000100800 */
[----:B------:R-:W-:Y:S02]  /*1480*/  IMAD.IADD R0, R3, 0x1, R6 ;  /* 0x0000000103007824 */ /* 0x000fe400078e0206 */
[----:B------:R-:W-:Y:S01]  /*1490*/  IMAD.IADD R3, R6, 0x1, R4 ;  /* 0x0000000106037824 */ /* 0x000fe200078e0204 */
[----:B------:R-:W-:Y:S04]  /*14a0*/  STL [R1+0x80], R4 ;  /* 0x0000800401007387 */ /* 0x000fe80000100800 */
[----:B------:R-:W-:Y:S04]  /*14b0*/  STL [R1+0xbc], R5 ;  /* 0x0000bc0501007387 */ /* 0x000fe80000100800 */
[----:B------:R0:W-:Y:S04]  /*14c0*/  STL [R1+0x68], R0 ;  /* 0x0000680001007387 */ /* 0x0001e80000100800 */
[----:B------:R1:W-:Y:S01]  /*14d0*/  STL [R1+0x64], R3 ;  /* 0x0000640301007387 */ /* 0x0003e20000100800 */
[----:B0-----:R-:W-:-:S05]  /*14e0*/  IADD3 R0, R4, 0x6000, RZ ;  /* 0x0000600004007810 */ /* 0x001fca0007ffe0ff */
[----:B------:R1:W-:Y:S02]  /*14f0*/  STL [R1+0x84], R0 ;  /* 0x0000840001007387 */ /* 0x0003e40000100800 */
.L_x_536:
[----:B0-----:R-:W0:Y:S02]  /*1500*/  LDC.64 R4, c[0x0][0xc88] ;  /* 0x00032200ff047b82 */ /* 0x001e240000000a00 */
[----:B0-----:R-:W-:-:S05]  /*1510*/  IMAD.WIDE R4, R31, 0x4, R4 ;  /* 0x000000041f047825 */ /* 0x001fca00078e0204 */
[----:B-12---:R-:W2:Y:S01]  /*1520*/  LDG.E R0, desc[UR42][R4.64] ;  /* 0x0000002a04007981 */ /* 0x006ea2000c1e1900 */
[----:B------:R-:W-:Y:S05]  /*1530*/  YIELD ;  /* 0x0000000000007946 */ /* 0x000fea0003800000 */
[----:B------:R-:W-:Y:S01]  /*1540*/  ULDC.64 UR4, c[0x0][0xa28] ;  /* 0x00028a0000047ab9 */ /* 0x000fe20000000a00 */
[----:B------:R-:W-:Y:S01]  /*1550*/  ULDC.64 UR8, c[0x0][0xa18] ;  /* 0x0002860000087ab9 */ /* 0x000fe20000000a00 */
[----:B------:R-:W-:Y:S01]  /*1560*/  ISETP.NE.U32.AND P1, PT, RZ, UR4, PT ;  /* 0x00000004ff007c0c */ /* 0x000fe2000bf25070 */
[----:B------:R-:W-:Y:S01]  /*1570*/  ULDC.64 UR6, c[0x0][0xa08] ;  /* 0x0002820000067ab9 */ /* 0x000fe20000000a00 */
[----:B------:R-:W-:Y:S01]  /*1580*/  IMAD.MOV.U32 R85, RZ, RZ, RZ ;  /* 0x000000ffff557224 */ /* 0x000fe200078e00ff */
[----:B------:R-:W-:-:S02]  /*1590*/  ISETP.NE.U32.AND P0, PT, RZ, UR6, PT ;  /* 0x00000006ff007c0c */ /* 0x000fc4000bf05070 */
[----:B------:R-:W-:Y:S02]  /*15a0*/  ISETP.NE.AND.EX P1, PT, RZ, UR5, PT, P1 ;  /* 0x00000005ff007c0c */ /* 0x000fe4000bf25310 */
[----:B------:R-:W-:Y:S02]  /*15b0*/  ISETP.NE.AND.EX P0, PT, RZ, UR7, PT, P0 ;  /* 0x00000007ff007c0c */ /* 0x000fe4000bf05300 */
[----:B--2-4-:R-:W-:Y:S01]  /*15c0*/  SHF.R.S32.HI R3, RZ, 0x1f, R0 ;  /* 0x0000001fff037819 */ /* 0x014fe20000011400 */
[----:B------:R-:W-:Y:S08]  /*15d0*/  STL [R1+0x94], R0 ;  /* 0x0000940001007387 */ /* 0x000ff00000100800 */
[C---:B------:R-:W-:Y:S01]  /*15e0*/  @P1 LEA R6, P2, R0.reuse, UR4, 0x2 ;  /* 0x0000000400061c11 */ /* 0x040fe2000f8410ff */
[C---:B---3--:R-:W-:Y:S01]  /*15f0*/  IMAD.SHL.U32 R33, R0.reuse, 0x4, RZ ;  /* 0x0000000400217824 */ /* 0x048fe200078e00ff */
[C-C-:B------:R-:W-:Y:S01]  /*1600*/  SHF.L.U64.HI R32, R0.reuse, 0x2, R3.reuse ;  /* 0x0000000200207819 */ /* 0x140fe20000010203 */
[----:B------:R0:W-:Y:S01]  /*1610*/  STL [R1+0x9c], R3 ;  /* 0x00009c0301007387 */ /* 0x0001e20000100800 */
[----:B------:R-:W-:-:S02]  /*1620*/  @P1 LEA.HI.X R7, R0, UR5, R3, 0x2, P2 ;  /* 0x0000000500071c11 */ /* 0x000fc400090f1403 */
[----:B------:R-:W-:Y:S01]  /*1630*/  ISETP.NE.U32.AND P2, PT, RZ, UR8, PT ;  /* 0x00000008ff007c0c */ /* 0x000fe2000bf45070 */
[----:B------:R-:W-:Y:S01]  /*1640*/  ULDC UR4, c[0x0][0x288] ;  /* 0x0000a20000047ab9 */ /* 0x000fe20000000800 */
[C---:B------:R-:W-:Y:S01]  /*1650*/  IADD3 R8, P3, R33.reuse, UR6, RZ ;  /* 0x0000000621087c10 */ /* 0x040fe2000ff7e0ff */
[----:B------:R1:W-:Y:S01]  /*1660*/  STL [R1+0x8c], R33 ;  /* 0x00008c2101007387 */ /* 0x0003e20000100800 */
[----:B------:R-:W-:Y:S01]  /*1670*/  ISETP.NE.AND.EX P2, PT, RZ, UR9, PT, P2 ;  /* 0x00000009ff007c0c */ /* 0x000fe2000bf45320 */
[----:B0-----:R-:W-:Y:S01]  /*1680*/  IMAD.MOV.U32 R3, RZ, RZ, RZ ;  /* 0x000000ffff037224 */ /* 0x001fe200078e00ff */
[----:B------:R-:W-:Y:S01]  /*1690*/  MOV R100, UR4 ;  /* 0x0000000400647c02 */ /* 0x000fe20008000f00 */
[----:B------:R-:W-:Y:S01]  /*16a0*/  ULDC.64 UR4, c[0x0][0x418] ;  /* 0x0001060000047ab9 */ /* 0x000fe20000000a00 */
[C---:B------:R-:W-:Y:S01]  /*16b0*/  IADD3.X R9, R32.reuse, UR7, RZ, P3, !PT ;  /* 0x0000000720097c10 */ /* 0x040fe20009ffe4ff */
[----:B------:R1:W-:Y:S04]  /*16c0*/  STL [R1+0x90], R32 ;  /* 0x0000902001007387 */ /* 0x0003e80000100800 */
[----:B------:R1:W5:Y:S04]  /*16d0*/  @P1 LDG.E R3, desc[UR42][R6.64] ;  /* 0x0000002a06031981 */ /* 0x000368000c1e1900 */
[----:B------:R-:W-:Y:S01]  /*16e0*/  @P2 IADD3 R4, P1, R33, UR8, RZ ;  /* 0x0000000821042c10 */ /* 0x000fe2000ff3e0ff */
[----:B------:R1:W5:Y:S03]  /*16f0*/  @P0 LDG.E R85, desc[UR42][R8.64] ;  /* 0x0000002a08550981 */ /* 0x000366000c1e1900 */
[----:B------:R-:W-:-:S05]  /*1700*/  @P2 IADD3.X R5, R32, UR9, RZ, P1, !PT ;  /* 0x0000000920052c10 */ /* 0x000fca0008ffe4ff */
[----:B------:R1:W5:Y:S01]  /*1710*/  @P2 LDG.E R100, desc[UR42][R4.64] ;  /* 0x0000002a04642981 */ /* 0x000362000c1e1900 */
[----:B------:R-:W-:Y:S01]  /*1720*/  UISETP.NE.U32.AND UP0, UPT, UR4, URZ, UPT ;  /* 0x0000003f0400728c */ /* 0x000fe2000bf05070 */
[----:B------:R-:W-:Y:S02]  /*1730*/  IMAD.MOV.U32 R25, RZ, RZ, R0 ;  /* 0x000000ffff197224 */ /* 0x000fe400078e0000 */
[----:B------:R-:W-:Y:S01]  /*1740*/  ULDC UR4, c[0x0][0x424] ;  /* 0x0001090000047ab9 */ /* 0x000fe20000000800 */
[----:B------:R-:W-:-:S03]  /*1750*/  UISETP.NE.AND.EX UP0, UPT, UR5, URZ, UPT, UP0 ;  /* 0x0000003f0500728c */ /* 0x000fc6000bf05300 */
[----:B------:R-:W-:Y:S01]  /*1760*/  ULDC UR5, c[0x0][0x2f0] ;  /* 0x0000bc0000057ab9 */ /* 0x000fe20000000800 */
[----:B------:R-:W-:-:S04]  /*1770*/  USEL UR4, UR4, 0x1, UP0 ;  /* 0x0000000104047887 */ /* 0x000fc80008000000 */
[----:B------:R-:W-:-:S03]  /*1780*/  UIMAD UR4, UR4, UR5, URZ ;  /* 0x00000005040472a4 */ /* 0x000fc6000f8e023f */
[----:B------:R-:W-:Y:S02]  /*1790*/  ULDC UR5, c[0x0][0x348] ;  /* 0x0000d20000057ab9 */ /* 0x000fe40000000800 */
[----:B------:R-:W-:Y:S02]  /*17a0*/  IMAD.U32 R24, RZ, RZ, UR5 ;  /* 0x00000005ff187e24 */ /* 0x000fe4000f8e00ff */
[----:B------:R-:W-:Y:S01]  /*17b0*/  IMAD.U32 R28, RZ, RZ, UR4 ;  /* 0x00000004ff1c7e24 */ /* 0x000fe2000f8e00ff */
[----:B-1----:R-:W-:Y:S06]  /*17c0*/  @P2 BRA `(.L_x_395) ;  /* 0x0000000000242947 */ /* 0x002fec0003800000 */
[----:B------:R-:W-:Y:S02]  /*17d0*/  ULDC.64 UR4, c[0x0][0xa00] ;  /* 0x0002800000047ab9 */ /* 0x000fe40000000a00 */
[----:B------:R-:W-:-:S04]  /*17e0*/  ISETP.NE.U32.AND P1, PT, RZ, UR4, PT ;  /* 0x00000004ff007c0c */ /* 0x000fc8000bf25070 */
[----:B------:R-:W-:-:S13]  /*17f0*/  ISETP.NE.AND.EX P1, PT, RZ, UR5, PT, P1 ;  /* 0x00000005ff007c0c */ /* 0x000fda000bf25310 */
[----:B------:R-:W-:Y:S05]  /*1800*/  @!P1 BRA `(.L_x_395) ;  /* 0x0000000000149947 */ /* 0x000fea0003800000 */
[----:B------:R-:W0:Y:S02]  /*1810*/  LDC.64 R4, c[0x0][0xa00] ;  /* 0x00028000ff047b82 */ /* 0x000e240000000a00 */
[----:B0-----:R-:W-:-:S05]  /*1820*/  IMAD.WIDE R4, R25, 0x4, R4 ;  /* 0x0000000419047825 */ /* 0x001fca00078e0204 */
[----:B-----5:R-:W2:Y:S04]  /*1830*/  LDG.E R100, desc[UR42][R4.64] ;  /* 0x0000002a04647981 */ /* 0x020ea8000c1e1900 */
[----:B------:R-:W2:Y:S02]  /*1840*/  LDG.E R7, desc[UR42][R4.64+0x4] ;  /* 0x0000042a04077981 */ /* 0x000ea4000c1e1900 */
[----:B--2---:R-:W-:-:S07]  /*1850*/  IADD3 R100, -R100, R7, RZ ;  /* 0x0000000764647210 */ /* 0x004fce0007ffe1ff */
.L_x_395:
[----:B------:R-:W-:Y:S01]  /*1860*/  ULDC.64 UR4, c[0x0][0xa20] ;  /* 0x0002880000047ab9 */ /* 0x000fe20000000a00 */
[----:B------:R0:W-:Y:S01]  /*1870*/  STL [R1+0x98], R29 ;  /* 0x0000981d01007387 */ /* 0x0001e20000100800 */
[----:B------:R-:W-:-:S03]  /*1880*/  ISETP.NE.U32.AND P1, PT, RZ, UR4, PT ;  /* 0x00000004ff007c0c */ /* 0x000fc6000bf25070 */
[----:B------:R0:W-:Y:S01]  /*1890*/  STL [R1+0x88], R30 ;  /* 0x0000881e01007387 */ /* 0x0001e20000100800 */
[----:B------:R-:W-:-:S13]  /*18a0*/  ISETP.NE.AND.EX P1, PT, RZ, UR5, PT, P1 ;  /* 0x00000005ff007c0c */ /* 0x000fda000bf25310 */
[----:B0-----:R-:W-:Y:S05]  /*18b0*/  @!P1 BRA `(.L_x_396) ;  /* 0x0000000000109947 */ /* 0x001fea0003800000 */
[----:B------:R-:W-:-:S04]  /*18c0*/  IADD3 R4, P0, R33, UR4, RZ ;  /* 0x0000000421047c10 */ /* 0x000fc8000ff1e0ff */
[----:B------:R-:W-:-:S05]  /*18d0*/  IADD3.X R5, R32, UR5, RZ, P0, !PT ;  /* 0x0000000520057c10 */ /* 0x000fca00087fe4ff */
[----:B------:R0:W5:Y:S01]  /*18e0*/  LDG.E R28, desc[UR42][R4.64] ;  /* 0x0000002a041c7981 */ /* 0x000162000c1e1900 */
[----:B------:R-:W-:Y:S05]  /*18f0*/  BRA `(.L_x_397) ;  /* 0x0000000000107947 */ /* 0x000fea0003800000 */
.L_x_396:
[----:B------:R-:W-:Y:S05]  /*1900*/  @!P0 BRA `(.L_x_397) ;  /* 0x00000000000c8947 */ /* 0x000fea0003800000 */
[----:B------:R-:W2:Y:S04]  /*1910*/  LDG.E R5, desc[UR42][R8.64] ;  /* 0x0000002a08057981 */ /* 0x000ea8000c1e1900 */
[----:B------:R-:W2:Y:S02]  /*1920*/  LDG.E R28, desc[UR42][R8.64+0x4] ;  /* 0x0000042a081c7981 */ /* 0x000ea4000c1e1900 */
[----:B--2---:R-:W-:-:S07]  /*1930*/  IMAD.IADD R28, R28, 0x1, -R5 ;  /* 0x000000011c1c7824 */ /* 0x004fce00078e0a05 */
.L_x_397:
[----:B------:R-:W-:Y:S02]  /*1940*/  ULDC.64 UR4, c[0x0][0xa10] ;  /* 0x0002840000047ab9 */ /* 0x000fe40000000a00 */
[----:B------:R-:W-:-:S04]  /*1950*/  ISETP.NE.U32.AND P0, PT, RZ, UR4, PT ;  /* 0x00000004ff007c0c */ /* 0x000fc8000bf05070 */
[----:B------:R-:W-:Y:S01]  /*1960*/  ISETP.NE.AND.EX P0, PT, RZ, UR5, PT, P0 ;  /* 0x00000005ff007c0c */ /* 0x000fe2000bf05300 */
[----:B-----5:R-:W-:Y:S01]  /*1970*/  IMAD.IADD R11, R28, 0x1, -R3 ;  /* 0x000000011c0b7824 */ /* 0x020fe200078e0a03 */
[----:B------:R-:W-:-:S11]  /*1980*/  ULDC.64 UR4, c[0x0][0xa30] ;  /* 0x00028c0000047ab9 */ /* 0x000fd60000000a00 */
[----:B0-----:R-:W0:Y:S02]  /*1990*/  @P0 LDC.64 R4, c[0x0][0xa10] ;  /* 0x00028400ff040b82 */ /* 0x001e240000000a00 */
[----:B0-----:R-:W-:-:S05]  /*19a0*/  @P0 IMAD.WIDE R4, R25, 0x4, R4 ;  /* 0x0000000419040825 */ /* 0x001fca00078e0204 */
[----:B------:R-:W2:Y:S04]  /*19b0*/  @P0 LDG.E R0, desc[UR42][R4.64] ;  /* 0x0000002a04000981 */ /* 0x000ea8000c1e1900 */
[----:B------:R-:W2:Y:S01]  /*19c0*/  @P0 LDG.E R9, desc[UR42][R4.64+0x4] ;  /* 0x0000042a04090981 */ /* 0x000ea2000c1e1900 */
[----:B------:R-:W-:Y:S01]  /*19d0*/  IMAD.MOV R74, RZ, RZ, -R11 ;  /* 0x000000ffff4a7224 */ /* 0x000fe200078e0a0b */
[----:B------:R-:W-:Y:S01]  /*19e0*/  ISETP.NE.U32.AND P1, PT, RZ, UR4, PT ;  /* 0x00000004ff007c0c */ /* 0x000fe2000bf25070 */
[----:B------:R-:W-:-:S03]  /*19f0*/  IMAD.MOV.U32 R97, RZ, RZ, R28 ;  /* 0x000000ffff617224 */ /* 0x000fc600078e001c */
[----:B------:R-:W-:Y:S02]  /*1a00*/  VIMNMX R74, RZ, R74, !PT ;  /* 0x0000004aff4a7248 */ /* 0x000fe40007fe0100 */
[----:B------:R-:W-:-:S13]  /*1a10*/  ISETP.NE.AND.EX P1, PT, RZ, UR5, PT, P1 ;  /* 0x00000005ff007c0c */ /* 0x000fda000bf25310 */
[----:B------:R-:W-:-:S04]  /*1a20*/  @P1 IADD3 R6, P2, R33, UR4, RZ ;  /* 0x0000000421061c10 */ /* 0x000fc8000ff5e0ff */
[----:B------:R-:W-:-:S05]  /*1a30*/  @P1 IADD3.X R7, R32, UR5, RZ, P2, !PT ;  /* 0x0000000520071c10 */ /* 0x000fca00097fe4ff */
[----:B------:R0:W5:Y:S01]  /*1a40*/  @P1 LDG.E R97, desc[UR42][R6.64] ;  /* 0x0000002a06611981 */ /* 0x000162000c1e1900 */
[----:B--2---:R-:W-:-:S05]  /*1a50*/  @P0 IADD3 R24, -R0, R9, RZ ;  /* 0x0000000900180210 */ /* 0x004fca0007ffe1ff */
[----:B------:R-:W-:-:S04]  /*1a60*/  IMAD.IADD R101, R11, 0x1, R24 ;  /* 0x000000010b657824 */ /* 0x000fc800078e0218 */
[----:B------:R-:W-:-:S05]  /*1a70*/  VIADD R0, R101, 0x7f ;  /* 0x0000007f65007836 */ /* 0x000fca0000000000 */
[----:B------:R-:W-:-:S04]  /*1a80*/  SHF.R.S32.HI R3, RZ, 0x1f, R0 ;  /* 0x0000001fff037819 */ /* 0x000fc80000011400 */
[----:B------:R-:W-:-:S04]  /*1a90*/  LEA.HI R3, R3, R0, RZ, 0x7 ;  /* 0x0000000003037211 */ /* 0x000fc800078f38ff */
[----:B------:R-:W-:Y:S02]  /*1aa0*/  LOP3.LUT R5, R3, 0xffffff80, RZ, 0xc0, !PT ;  /* 0xffffff8003057812 */ /* 0x000fe400078ec0ff */
[----:B------:R-:W-:Y:S02]  /*1ab0*/  SHF.R.S32.HI R144, RZ, 0x7, R3 ;  /* 0x00000007ff907819 */ /* 0x000fe40000011403 */
[----:B------:R-:W-:-:S04]  /*1ac0*/  VIADDMNMX R5, R5, -R11, R24, PT ;  /* 0x8000000b05057246 */ /* 0x000fc80003800118 */
[----:B------:R-:W-:Y:S02]  /*1ad0*/  ISETP.GT.AND P0, PT, R5, R74, PT ;  /* 0x0000004a0500720c */ /* 0x000fe40003f04270 */
[----:B------:R-:W-:-:S05]  /*1ae0*/  SHF.R.U32.HI R74, RZ, 0x7, R74 ;  /* 0x00000007ff4a7819 */ /* 0x000fca000001164a */
[----:B------:R-:W-:-:S06]  /*1af0*/  IMAD.MOV.U32 R26, RZ, RZ, R74 ;  /* 0x000000ffff1a7224 */ /* 0x000fcc00078e004a */
[----:B------:R-:W-:-:S04]  /*1b00*/  @P0 IADD3 R0, R5, 0x7f, RZ ;  /* 0x0000007f05000810 */ /* 0x000fc80007ffe0ff */
[----:B------:R-:W-:-:S04]  /*1b10*/  @P0 SHF.R.S32.HI R5, RZ, 0x1f, R0 ;  /* 0x0000001fff050819 */ /* 0x000fc80000011400 */
[----:B------:R-:W-:-:S04]  /*1b20*/  @P0 LEA.HI R5, R5, R0, RZ, 0x7 ;  /* 0x0000000005050211 */ /* 0x000fc800078f38ff */
[----:B------:R-:W-:Y:S02]  /*1b30*/  @P0 SHF.R.S32.HI R26, RZ, 0x7, R5 ;  /* 0x00000007ff1a0819 */ /* 0x000fe40000011405 */
[----:B------:R-:W-:Y:S02]  /*1b40*/  PLOP3.LUT P0, PT, PT, PT, PT, 0x80, 0x0 ;  /* 0x000000000000781c */ /* 0x000fe40003f0f070 */
[----:B------:R-:W-:-:S13]  /*1b50*/  ISETP.GT.AND P1, PT, R26, R74, PT ;  /* 0x0000004a1a00720c */ /* 0x000fda0003f24270 */
[----:B0-----:R-:W-:Y:S05]  /*1b60*/  @!P1 BRA `(.L_x_398) ;  /* 0x0000005000fc9947 */ /* 0x001fea0003800000 */
[----:B------:R-:W-:Y:S01]  /*1b70*/  VIADD R0, R2, 0x15400 ;  /* 0x0001540002007836 */ /* 0x000fe20000000000 */
[----:B------:R-:W-:Y:S04]  /*1b80*/  BSSY B6, `(.L_x_399) ;  /* 0x0000013000067945 */ /* 0x000fe80003800000 */
[----:B------:R-:W-:-:S13]  /*1b90*/  LOP3.LUT P0, RZ, R0, 0x1bf, RZ, 0xc0, !PT ;  /* 0x000001bf00ff7812 */ /* 0x000fda000780c0ff */
[----:B------:R-:W-:Y:S05]  /*1ba0*/  @!P0 BRA `(.L_x_400) ;  /* 0x0000000000408947 */ /* 0x000fea0003800000 */
[----:B------:R-:W-:Y:S01]  /*1bb0*/  MOV R14, 0x0 ;  /* 0x00000000000e7802 */ /* 0x000fe20000000f00 */
[----:B------:R-:W-:Y:S01]  /*1bc0*/  ULDC.64 UR4, c[0x4][0x88] ;  /* 0x0100220000047ab9 */ /* 0x000fe20000000a00 */
[----:B------:R-:W-:Y:S01]  /*1bd0*/  ULDC.64 UR6, c[0x4][0x18] ;  /* 0x0100060000067ab9 */ /* 0x000fe20000000a00 */
[----:B------:R-:W-:Y:S01]  /*1be0*/  IMAD.U32 R4, RZ, RZ, UR4 ;  /* 0x00000004ff047e24 */ /* 0x000fe2000f8e00ff */
[----:B------:R-:W-:Y:S01]  /*1bf0*/  MOV R5, UR5 ;  /* 0x0000000500057c02 */ /* 0x000fe20008000f00 */
[----:B------:R-:W-:Y:S01]  /*1c00*/  ULDC.64 UR4, c[0x4][0x90] ;  /* 0x0100240000047ab9 */ /* 0x000fe20000000a00 */
[----:B------:R-:W0:Y:S01]  /*1c10*/  LDC.64 R14, c[0x4][R14] ;  /* 0x010000000e0e7b82 */ /* 0x000e220000000a00 */
[----:B------:R-:W-:Y:S01]  /*1c20*/  IMAD.U32 R6, RZ, RZ, UR4 ;  /* 0x00000004ff067e24 */ /* 0x000fe2000f8e00ff */
[----:B------:R-:W-:Y:S01]  /*1c30*/  MOV R11, UR7 ;  /* 0x00000007000b7c02 */ /* 0x000fe20008000f00 */
[----:B------:R-:W-:Y:S02]  /*1c40*/  IMAD.U32 R7, RZ, RZ, UR5 ;  /* 0x00000005ff077e24 */ /* 0x000fe4000f8e00ff */
[----:B------:R-:W-:-:S02]  /*1c50*/  IMAD.U32 R10, RZ, RZ, UR6 ;  /* 0x00000006ff0a7e24 */ /* 0x000fc4000f8e00ff */
[----:B------:R-:W-:Y:S02]  /*1c60*/  IMAD.MOV.U32 R8, RZ, RZ, 0x70 ;  /* 0x00000070ff087424 */ /* 0x000fe400078e00ff */
[----:B------:R-:W-:Y:S02]  /*1c70*/  IMAD.MOV.U32 R12, RZ, RZ, 0x1 ;  /* 0x00000001ff0c7424 */ /* 0x000fe400078e00ff */
[----:B------:R-:W-:-:S07]  /*1c80*/  IMAD.MOV.U32 R13, RZ, RZ, RZ ;  /* 0x000000ffff0d7224 */ /* 0x000fce00078e00ff */
[----:B------:R-:W-:-:S07]  /*1c90*/  LEPC R20, `(.L_x_400) ;  /* 0x000000001014794e */ /* 0x000fce0000000000 */
[----:B0----5:R-:W-:Y:S05]  /*1ca0*/  CALL.ABS.NOINC R14 ;  /* 0x000000000e007343 */ /* 0x021fea0003c00000 */
.L_x_400:
[----:B------:R-:W-:Y:S05]  /*1cb0*/  BSYNC B6 ;  /* 0x0000000000067941 */ /* 0x000fea0003800000 */
.L_x_399:
[----:B------:R-:W-:Y:S01]  /*1cc0*/  IADD3 R27, R2, 0x400, RZ ;  /* 0x00000400021b7810 */ /* 0x000fe20007ffe0ff */
[----:B------:R-:W-:Y:S03]  /*1cd0*/  BSSY B6, `(.L_x_401) ;  /* 0x0000013000067945 */ /* 0x000fe60003800000 */
[----:B------:R-:W-:-:S13]  /*1ce0*/  LOP3.LUT P0, RZ, R27, 0x1bf, RZ, 0xc0, !PT ;  /* 0x000001bf1bff7812 */ /* 0x000fda000780c0ff */
[----:B------:R-:W-:Y:S05]  /*1cf0*/  @!P0 BRA `(.L_x_402) ;  /* 0x0000000000408947 */ /* 0x000fea0003800000 */
[----:B------:R-:W-:Y:S01]  /*1d00*/  MOV R14, 0x0 ;  /* 0x00000000000e7802 */ /* 0x000fe20000000f00 */
[----:B------:R-:W-:Y:S01]  /*1d10*/  ULDC.64 UR4, c[0x4][0x88] ;  /* 0x0100220000047ab9 */ /* 0x000fe20000000a00 */
[----:B------:R-:W-:Y:S01]  /*1d20*/  ULDC.64 UR6, c[0x4][0x18] ;  /* 0x0100060000067ab9 */ /* 0x000fe20000000a00 */
[----:B------:R-:W-:Y:S01]  /*1d30*/  IMAD.U32 R4, RZ, RZ, UR4 ;  /* 0x00000004ff047e24 */ /* 0x000fe2000f8e00ff */
[----:B------:R-:W-:Y:S01]  /*1d40*/  MOV R12, 0x1 ;  /* 0x00000001000c7802 */ /* 0x000fe20000000f00 */
[----:B------:R-:W-:Y:S01]  /*1d50*/  IMAD.U32 R5, RZ, RZ, UR5 ;  /* 0x00000005ff057e24 */ /* 0x000fe2000f8e00ff */
[----:B------:R-:W0:Y:S01]  /*1d60*/  LDC.64 R14, c[0x4][R14] ;  /* 0x010000000e0e7b82 */ /* 0x000e220000000a00 */
[----:B------:R-:W-:Y:S01]  /*1d70*/  ULDC.64 UR4, c[0x4][0x90] ;  /* 0x0100240000047ab9 */ /* 0x000fe20000000a00 */
[----:B------:R-:W-:Y:S01]  /*1d80*/  IMAD.U32 R10, RZ, RZ, UR6 ;  /* 0x00000006ff0a7e24 */ /* 0x000fe2000f8e00ff */
[----:B------:R-:W-:Y:S01]  /*1d90*/  MOV R7, UR5 ;  /* 0x0000000500077c02 */ /* 0x000fe20008000f00 */
[----:B------:R-:W-:-:S02]  /*1da0*/  IMAD.U32 R6, RZ, RZ, UR4 ;  /* 0x00000004ff067e24 */ /* 0x000fc4000f8e00ff */
[----:B------:R-:W-:Y:S02]  /*1db0*/  IMAD.U32 R11, RZ, RZ, UR7 ;  /* 0x00000007ff0b7e24 */ /* 0x000fe4000f8e00ff */
[----:B------:R-:W-:Y:S02]  /*1dc0*/  IMAD.MOV.U32 R8, RZ, RZ, 0x70 ;  /* 0x00000070ff087424 */ /* 0x000fe400078e00ff */
[----:B------:R-:W-:-:S07]  /*1dd0*/  IMAD.MOV.U32 R13, RZ, RZ, RZ ;  /* 0x000000ffff0d7224 */ /* 0x000fce00078e00ff */
[----:B------:R-:W-:-:S07]  /*1de0*/  LEPC R20, `(.L_x_402) ;  /* 0x000000001014794e */ /* 0x000fce0000000000 */
[----:B0----5:R-:W-:Y:S05]  /*1df0*/  CALL.ABS.NOINC R14 ;  /* 0x000000000e007343 */ /* 0x021fea0003c00000 */
.L_x_402:
[----:B------:R-:W-:Y:S05]  /*1e00*/  BSYNC B6 ;  /* 0x0000000000067941 */ /* 0x000fea0003800000 */
.L_x_401:
[----:B------:R-:W-:Y:S01]  /*1e10*/  ULDC.64 UR4, c[0x0][0x9f8] ;  /* 0x00027e0000047ab9 */ /* 0x000fe20000000a00 */
[----:B------:R-:W0:Y:S01]  /*1e20*/  S2R R20, SR_TID.X ;  /* 0x0000000000147919 */ /* 0x000e220000002100 */
[----:B------:R-:W-:Y:S01]  /*1e30*/  ISETP.NE.U32.AND P0, PT, RZ, UR4, PT ;  /* 0x00000004ff007c0c */ /* 0x000fe2000bf05070 */
[----:B------:R-:W1:Y:S03]  /*1e40*/  LDC.64 R4, c[0x0][0x408] ;  /* 0x00010200ff047b82 */ /* 0x000e660000000a00 */
[----:B------:R-:W-:Y:S01]  /*1e50*/  ISETP.NE.AND.EX P0, PT, RZ, UR5, PT, P0 ;  /* 0x00000005ff007c0c */ /* 0x000fe2000bf05300 */
[----:B------:R-:W-:-:S04]  /*1e60*/  VIADD R0, R16, 0x10 ;  /* 0x0000001010007836 */ /* 0x000fc80000000000 */
[----:B------:R-:W2:Y:S08]  /*1e70*/  LDC R99, c[0x0][0x3f4] ;  /* 0x0000fd00ff637b82 */ /* 0x000eb00000000800 */
[----:B------:R-:W-:Y:S02]  /*1e80*/  @P0 IADD3 R6, P1, R33, UR4, RZ ;  /* 0x0000000421060c10 */ /* 0x000fe4000ff3e0ff */
[----:B------:R-:W3:Y:S02]  /*1e90*/  LDL R33, [R1+0x7c] ;  /* 0x00007c0001217983 */ /* 0x000ee40000100800 */
[----:B------:R-:W-:-:S05]  /*1ea0*/  @P0 IADD3.X R7, R32, UR5, RZ, P1, !PT ;  /* 0x0000000520070c10 */ /* 0x000fca0008ffe4ff */
[----:B------:R4:W3:Y:S01]  /*1eb0*/  @P0 LDG.E R25, desc[UR42][R6.64] ;  /* 0x0000002a06190981 */ /* 0x0008e2000c1e1900 */
[----:B0-----:R-:W-:-:S04]  /*1ec0*/  SHF.R.U32.HI R31, RZ, 0x7, R20 ;  /* 0x00000007ff1f7819 */ /* 0x001fc80000011614 */
[----:B------:R-:W-:Y:S01]  /*1ed0*/  ISETP.NE.AND P6, PT, R31, 0x1, PT ;  /* 0x000000011f00780c */ /* 0x000fe20003fc5270 */
[----:B----4-:R-:W0:-:S12]  /*1ee0*/  LDC.64 R6, c[0x0][0x3f8] ;  /* 0x0000fe00ff067b82 */ /* 0x010e180000000a00 */
[----:B------:R-:W-:Y:S05]  /*1ef0*/  @!P6 WARPSYNC.ALL ;  /* 0x000000000000e948 */ /* 0x000fea0003800000 */
[----:B------:R-:W-:Y:S02]  /*1f00*/  ULDC UR4, c[0x0][0x2f4] ;  /* 0x0000bd0000047ab9 */ /* 0x000fe40000000800 */
[----:B------:R-:W-:Y:S02]  /*1f10*/  ISETP.GE.AND P1, PT, R0, UR4, PT ;  /* 0x0000000400007c0c */ /* 0x000fe4000bf26270 */
[----:B------:R-:W-:Y:S02]  /*1f20*/  ISETP.GE.AND P0, PT, R16, UR4, PT ;  /* 0x0000000410007c0c */ /* 0x000fe4000bf06270 */
[----:B------:R-:W-:-:S02]  /*1f30*/  SEL R8, RZ, 0xffffffff, P1 ;  /* 0xffffffffff087807 */ /* 0x000fc40000800000 */
[----:B------:R-:W-:-:S03]  /*1f40*/  SEL R3, RZ, 0x1, P0 ;  /* 0x00000001ff037807 */ /* 0x000fc60000000000 */
[----:B------:R-:W-:Y:S01]  /*1f50*/  IMAD.SHL.U32 R8, R8, 0x2, RZ ;  /* 0x0000000208087824 */ /* 0x000fe200078e00ff */
[----:B------:R-:W-:-:S04]  /*1f60*/  SHF.R.S32.HI R11, RZ, 0x1f, R140 ;  /* 0x0000001fff0b7819 */ /* 0x000fc8000001148c */
[----:B------:R-:W-:Y:S02]  /*1f70*/  LOP3.LUT R8, R8, 0x2, R3, 0xe2, !PT ;  /* 0x0000000208087812 */ /* 0x000fe400078ee203 */
[----:B------:R-:W-:Y:S01]  /*1f80*/  IADD3 R3, R16, 0x20, RZ ;  /* 0x0000002010037810 */ /* 0x000fe20007ffe0ff */
[----:B-1----:R-:W-:-:S03]  /*1f90*/  IMAD R9, R11, R4, RZ ;  /* 0x000000040b097224 */ /* 0x002fc600078e02ff */
[----:B------:R-:W-:Y:S01]  /*1fa0*/  ISETP.GE.AND P0, PT, R3, UR4, PT ;  /* 0x0000000403007c0c */ /* 0x000fe2000bf06270 */
[----:B------:R-:W-:Y:S01]  /*1fb0*/  IMAD R13, R140, R5, R9 ;  /* 0x000000058c0d7224 */ /* 0x000fe200078e0209 */
[----:B------:R-:W1:Y:S01]  /*1fc0*/  S2R R32, SR_TID.X ;  /* 0x0000000000207919 */ /* 0x000e620000002100 */
[----:B------:R-:W-:Y:S02]  /*1fd0*/  ISETP.GE.AND P1, PT, R22, UR4, PT ;  /* 0x0000000416007c0c */ /* 0x000fe4000bf26270 */
[----:B------:R-:W-:Y:S02]  /*1fe0*/  SEL R9, RZ, 0x4, P0 ;  /* 0x00000004ff097807 */ /* 0x000fe40000000000 */
[----:B------:R-:W-:Y:S02]  /*1ff0*/  ISETP.GE.AND P0, PT, R19, UR4, PT ;  /* 0x0000000413007c0c */ /* 0x000fe4000bf06270 */
[----:B------:R-:W-:Y:S02]  /*2000*/  SHF.R.S32.HI R139, RZ, 0x1f, R138 ;  /* 0x0000001fff8b7819 */ /* 0x000fe4000001148a */
[----:B------:R-:W-:-:S02]  /*2010*/  SEL R10, RZ, 0x8, P1 ;  /* 0x00000008ff0a7807 */ /* 0x000fc40000800000 */
[----:B------:R-:W-:Y:S02]  /*2020*/  SEL R21, RZ, 0x10, P0 ;  /* 0x00000010ff157807 */ /* 0x000fe40000000000 */
[-C--:B--2---:R-:W-:Y:S02]  /*2030*/  ISETP.GE.AND P0, PT, R16, R99.reuse, PT ;  /* 0x000000631000720c */ /* 0x084fe40003f06270 */
[-C--:B------:R-:W-:Y:S01]  /*2040*/  ISETP.GE.AND P3, PT, R0, R99.reuse, PT ;  /* 0x000000630000720c */ /* 0x080fe20003f66270 */
[----:B------:R-:W-:Y:S01]  /*2050*/  IMAD.WIDE.U32 R70, R140, R4, R16 ;  /* 0x000000048c467225 */ /* 0x000fe200078e0010 */
[----:B------:R-:W-:Y:S02]  /*2060*/  LOP3.LUT R8, R10, R8, R9, 0xfe, !PT ;  /* 0x000000080a087212 */ /* 0x000fe400078efe09 */
[----:B------:R-:W-:Y:S01]  /*2070*/  SEL R9, R99, RZ, P0 ;  /* 0x000000ff63097207 */ /* 0x000fe20000000000 */
[----:B------:R-:W-:Y:S01]  /*2080*/  IMAD.WIDE.U32 R68, R140, R4, R138 ;  /* 0x000000048c447225 */ /* 0x000fe200078e008a */
[----:B------:R-:W-:-:S03]  /*2090*/  ISETP.GE.AND P2, PT, R3, R99, PT ;  /* 0x000000630300720c */ /* 0x000fc60003f46270 */
[----:B0-----:R-:W-:Y:S01]  /*20a0*/  IMAD R11, R11, R6, RZ ;  /* 0x000000060b0b7224 */ /* 0x001fe200078e02ff */
[----:B------:R-:W-:Y:S01]  /*20b0*/  LOP3.LUT R21, R8, R21, RZ, 0xfc, !PT ;  /* 0x0000001508157212 */ /* 0x000fe200078efcff */
[----:B------:R-:W-:Y:S01]  /*20c0*/  IMAD.IADD R71, R71, 0x1, R13 ;  /* 0x0000000147477824 */ /* 0x000fe200078e020d */
[----:B------:R-:W-:Y:S01]  /*20d0*/  SEL R8, R99, RZ, P2 ;  /* 0x000000ff63087207 */ /* 0x000fe20001000000 */
[----:B------:R-:W-:Y:S02]  /*20e0*/  IMAD.IADD R69, R13, 0x1, R69 ;  /* 0x000000010d457824 */ /* 0x000fe400078e0245 */
[----:B------:R-:W-:Y:S01]  /*20f0*/  IMAD R13, R140, R7, R11 ;  /* 0x000000078c0d7224 */ /* 0x000fe200078e020b */
[----:B------:R-:W-:Y:S01]  /*2100*/  SEL R11, R99, RZ, P3 ;  /* 0x000000ff630b7207 */ /* 0x000fe20001800000 */
[----:B------:R-:W-:Y:S01]  /*2110*/  IMAD.IADD R9, R16, 0x1, R9 ;  /* 0x0000000110097824 */ /* 0x000fe200078e0209 */
[----:B------:R-:W-:Y:S02]  /*2120*/  LOP3.LUT R23, R23, 0xfffffffe, RZ, 0xc0, !PT ;  /* 0xfffffffe17177812 */ /* 0x000fe400078ec0ff */
[----:B------:R-:W-:Y:S01]  /*2130*/  IADD3 R12, R3, R8, RZ ;  /* 0x00000008030c7210 */ /* 0x000fe20007ffe0ff */
[----:B------:R-:W-:Y:S01]  /*2140*/  IMAD.IADD R11, R0, 0x1, R11 ;  /* 0x00000001000b7824 */ /* 0x000fe200078e020b */
[----:B------:R-:W-:-:S02]  /*2150*/  SHF.R.S32.HI R8, RZ, 0x1f, R9 ;  /* 0x0000001fff087819 */ /* 0x000fc40000011409 */
[----:B------:R-:W-:Y:S01]  /*2160*/  @P3 LOP3.LUT R23, R23, 0x1, RZ, 0xfc, !PT ;  /* 0x0000000117173812 */ /* 0x000fe200078efcff */
[-C--:B------:R-:W-:Y:S01]  /*2170*/  IMAD.WIDE.U32 R66, R140, R6.reuse, R16 ;  /* 0x000000068c427225 */ /* 0x080fe200078e0010 */
[-C--:B------:R-:W-:Y:S02]  /*2180*/  LEA.HI R73, R8, R9.reuse, RZ, 0x3 ;  /* 0x0000000908497211 */ /* 0x080fe400078f18ff */
[----:B------:R-:W-:Y:S01]  /*2190*/  LOP3.LUT R23, R23, 0xfffffffd, RZ, 0xc0, !PT ;  /* 0xfffffffd17177812 */ /* 0x000fe200078ec0ff */
[----:B------:R-:W-:Y:S01]  /*21a0*/  IMAD.WIDE.U32 R64, R140, R6, R138 ;  /* 0x000000068c407225 */ /* 0x000fe200078e008a */
[----:B------:R-:W-:Y:S02]  /*21b0*/  LEA.HI R8, R8, R9, RZ, 0x5 ;  /* 0x0000000908087211 */ /* 0x000fe400078f28ff */
[----:B------:R-:W-:Y:S01]  /*21c0*/  SHF.R.S32.HI R10, RZ, 0x1f, R11 ;  /* 0x0000001fff0a7819 */ /* 0x000fe2000001140b */
[----:B------:R-:W-:Y:S01]  /*21d0*/  IMAD.IADD R65, R13, 0x1, R65 ;  /* 0x000000010d417824 */ /* 0x000fe200078e0241 */
[----:B------:R-:W-:Y:S01]  /*21e0*/  IADD3 R67, R67, R13, RZ ;  /* 0x0000000d43437210 */ /* 0x000fe20007ffe0ff */
[----:B------:R-:W-:Y:S01]  /*21f0*/  IMAD.SHL.U32 R9, R8, 0x80, RZ ;  /* 0x0000008008097824 */ /* 0x000fe200078e00ff */
[----:B------:R-:W-:-:S02]  /*2200*/  @P2 LOP3.LUT R23, R23, 0x2, RZ, 0xfc, !PT ;  /* 0x0000000217172812 */ /* 0x000fc400078efcff */
[----:B------:R-:W-:Y:S02]  /*2210*/  SHF.R.S32.HI R13, RZ, 0x1f, R12 ;  /* 0x0000001fff0d7819 */ /* 0x000fe4000001140c */
[-C--:B------:R-:W-:Y:S01]  /*2220*/  LEA.HI R72, R10, R11.reuse, RZ, 0x3 ;  /* 0x0000000b0a487211 */ /* 0x080fe200078f18ff */
[----:B-1----:R-:W-:Y:S01]  /*2230*/  VIADD R34, R32, 0xffffff80 ;  /* 0xffffff8020227836 */ /* 0x002fe20000000000 */
[----:B------:R-:W-:Y:S02]  /*2240*/  LEA.HI R10, R10, R11, RZ, 0x5 ;  /* 0x0000000b0a0a7211 */ /* 0x000fe400078f28ff */
[----:B------:R-:W-:Y:S02]  /*2250*/  LOP3.LUT R8, R142, 0x18, R73, 0xf8, !PT ;  /* 0x000000188e087812 */ /* 0x000fe400078ef849 */
[----:B-----5:R-:W-:Y:S02]  /*2260*/  SHF.R.S32.HI R15, RZ, 0x1f, R97 ;  /* 0x0000001fff0f7819 */ /* 0x020fe40000011461 */
[----:B------:R-:W-:-:S02]  /*2270*/  LOP3.LUT R23, R23, 0xfffffffb, RZ, 0xc0, !PT ;  /* 0xfffffffb17177812 */ /* 0x000fc400078ec0ff */
[CC--:B------:R-:W-:Y:S01]  /*2280*/  LEA.HI R63, R13.reuse, R12.reuse, RZ, 0x3 ;  /* 0x0000000c0d3f7211 */ /* 0x0c0fe200078f18ff */
[----:B------:R-:W-:Y:S01]  /*2290*/  IMAD.SHL.U32 R11, R10, 0x80, RZ ;  /* 0x000000800a0b7824 */ /* 0x000fe200078e00ff */
[----:B------:R-:W-:Y:S02]  /*22a0*/  LEA.HI R12, R13, R12, RZ, 0x5 ;  /* 0x0000000c0d0c7211 */ /* 0x000fe400078f28ff */
[----:B------:R-:W-:Y:S02]  /*22b0*/  LOP3.LUT R96, R9, 0xfffff000, RZ, 0xc0, !PT ;  /* 0xfffff00009607812 */ /* 0x000fe400078ec0ff */
[----:B------:R-:W-:Y:S01]  /*22c0*/  LOP3.LUT R8, R8, R143, RZ, 0x3c, !PT ;  /* 0x0000008f08087212 */ /* 0x000fe200078e3cff */
[C---:B------:R-:W-:Y:S01]  /*22d0*/  IMAD R20, R15.reuse, R4, RZ ;  /* 0x000000040f147224 */ /* 0x040fe200078e02ff */
[----:B------:R-:W-:Y:S02]  /*22e0*/  LOP3.LUT R10, R142, 0x18, R72, 0xf8, !PT ;  /* 0x000000188e0a7812 */ /* 0x000fe400078ef848 */
[----:B------:R-:W-:Y:S01]  /*22f0*/  LEA.HI R32, R34, R34, RZ, 0x1 ;  /* 0x0000002222207211 */ /* 0x000fe200078f08ff */
[----:B------:R-:W-:Y:S01]  /*2300*/  IMAD.SHL.U32 R13, R12, 0x80, RZ ;  /* 0x000000800c0d7824 */ /* 0x000fe200078e00ff */
[----:B------:R-:W-:Y:S01]  /*2310*/  IADD3 R96, R8, R96, R151 ;  /* 0x0000006008607210 */ /* 0x000fe20007ffe097 */
[----:B------:R-:W-:Y:S01]  /*2320*/  IMAD R8, R15, R6, RZ ;  /* 0x000000060f087224 */ /* 0x000fe200078e02ff */
[----:B------:R-:W-:Y:S01]  /*2330*/  LOP3.LUT R12, R11, 0xfffff000, RZ, 0xc0, !PT ;  /* 0xfffff0000b0c7812 */ /* 0x000fe200078ec0ff */
[C---:B------:R-:W-:Y:S01]  /*2340*/  IMAD R9, R97.reuse, R5, R20 ;  /* 0x0000000561097224 */ /* 0x040fe200078e0214 */
[----:B------:R-:W-:Y:S01]  /*2350*/  LOP3.LUT R10, R10, R143, RZ, 0x3c, !PT ;  /* 0x0000008f0a0a7212 */ /* 0x000fe200078e3cff */
[----:B------:R-:W-:Y:S01]  /*2360*/  IMAD.WIDE.U32 R70, R97, R4, R70 ;  /* 0x0000000461467225 */ /* 0x000fe200078e0046 */
[----:B------:R-:W-:-:S02]  /*2370*/  LOP3.LUT R32, R32, 0xfffffffe, RZ, 0xc0, !PT ;  /* 0xfffffffe20207812 */ /* 0x000fc400078ec0ff */
[----:B------:R-:W-:Y:S01]  /*2380*/  LOP3.LUT R14, R142, 0x18, R63, 0xf8, !PT ;  /* 0x000000188e0e7812 */ /* 0x000fe200078ef83f */
[----:B------:R-:W-:Y:S01]  /*2390*/  IMAD.WIDE.U32 R68, R97, R4, R68 ;  /* 0x0000000461447225 */ /* 0x000fe200078e0044 */
[----:B------:R-:W-:-:S03]  /*23a0*/  IADD3 R95, R10, R12, R151 ;  /* 0x0000000c0a5f7210 */ /* 0x000fc60007ffe097 */
[C---:B------:R-:W-:Y:S02]  /*23b0*/  IMAD R75, R97.reuse, R7, R8 ;  /* 0x00000007614b7224 */ /* 0x040fe400078e0208 */
[-C--:B------:R-:W-:Y:S01]  /*23c0*/  IMAD.WIDE.U32 R66, R97, R6.reuse, R66 ;  /* 0x0000000661427225 */ /* 0x080fe200078e0042 */
[----:B------:R-:W-:Y:S02]  /*23d0*/  LOP3.LUT R94, R13, 0xfffff000, RZ, 0xc0, !PT ;  /* 0xfffff0000d5e7812 */ /* 0x000fe400078ec0ff */
[----:B------:R-:W-:Y:S01]  /*23e0*/  LOP3.LUT R14, R14, R143, RZ, 0x3c, !PT ;  /* 0x0000008f0e0e7212 */ /* 0x000fe200078e3cff */
[----:B------:R-:W-:Y:S01]  /*23f0*/  IMAD.IADD R84, R71, 0x1, R9 ;  /* 0x0000000147547824 */ /* 0x000fe200078e0209 */
[----:B------:R-:W-:Y:S01]  /*2400*/  LOP3.LUT R8, R73, 0xfffffff8, RZ, 0xc0, !PT ;  /* 0xfffffff849087812 */ /* 0x000fe200078ec0ff */
[----:B------:R-:W-:Y:S01]  /*2410*/  IMAD.IADD R82, R9, 0x1, R69 ;  /* 0x0000000109527824 */ /* 0x000fe200078e0245 */
[----:B------:R-:W-:Y:S01]  /*2420*/  LOP3.LUT R9, R72, 0xfffffff8, RZ, 0xc0, !PT ;  /* 0xfffffff848097812 */ /* 0x000fe200078ec0ff */
[----:B------:R-:W-:Y:S01]  /*2430*/  IMAD.WIDE.U32 R64, R97, R6, R64 ;  /* 0x0000000661407225 */ /* 0x000fe200078e0040 */
[----:B------:R-:W-:-:S03]  /*2440*/  LOP3.LUT R10, R63, 0xfffffff8, RZ, 0xc0, !PT ;  /* 0xfffffff83f0a7812 */ /* 0x000fc600078ec0ff */
[----:B------:R-:W-:Y:S01]  /*2450*/  IMAD.IADD R32, R34, 0x1, -R32 ;  /* 0x0000000122207824 */ /* 0x000fe200078e0a20 */
[----:B------:R-:W-:Y:S01]  /*2460*/  SHF.L.U64.HI R89, R4, 0x7, R5 ;  /* 0x0000000704597819 */ /* 0x000fe20000010205 */
[----:B------:R-:W-:Y:S01]  /*2470*/  IMAD.IADD R85, R85, 0x1, R28 ;  /* 0x0000000155557824 */ /* 0x000fe200078e021c */
[C---:B------:R-:W-:Y:S01]  /*2480*/  SHF.L.U64.HI R90, R6.reuse, 0x7, R7 ;  /* 0x00000007065a7819 */ /* 0x040fe20000010207 */
[----:B------:R-:W-:Y:S01]  /*2490*/  IMAD.SHL.U32 R5, R6, 0x80, RZ ;  /* 0x0000008006057824 */ /* 0x000fe200078e00ff */
[----:B------:R-:W-:Y:S01]  /*24a0*/  IADD3 R102, R31, 0x8, RZ ;  /* 0x000000081f667810 */ /* 0x000fe20007ffe0ff */
[----:B------:R-:W-:Y:S01]  /*24b0*/  IMAD R7, R32, 0xc0, R140 ;  /* 0x000000c020077824 */ /* 0x000fe200078e028c */
[----:B------:R-:W-:Y:S01]  /*24c0*/  IADD3 R83, R67, R75, RZ ;  /* 0x0000004b43537210 */ /* 0x000fe20007ffe0ff */
[----:B------:R-:W-:Y:S01]  /*24d0*/  IMAD.SHL.U32 R99, R99, 0x2, RZ ;  /* 0x0000000263637824 */ /* 0x000fe200078e00ff */
[----:B------:R-:W-:Y:S01]  /*24e0*/  IADD3 R94, R14, R94, R151 ;  /* 0x0000005e0e5e7210 */ /* 0x000fe20007ffe097 */
[----:B------:R-:W-:Y:S01]  /*24f0*/  IMAD.IADD R75, R75, 0x1, R65 ;  /* 0x000000014b4b7824 */ /* 0x000fe200078e0241 */
[----:B------:R-:W-:-:S02]  /*2500*/  SHF.L.U32 R4, R4, 0x7, RZ ;  /* 0x0000000704047819 */ /* 0x000fc400000006ff */
[----:B------:R-:W-:Y:S02]  /*2510*/  SHF.R.S32.HI R6, RZ, 0x1f, R30 ;  /* 0x0000001fff067819 */ /* 0x000fe4000001141e */
[----:B------:R-:W-:Y:S02]  /*2520*/  SHF.R.S32.HI R93, RZ, 0x1f, R8 ;  /* 0x0000001fff5d7819 */ /* 0x000fe40000011408 */
[----:B------:R-:W-:Y:S02]  /*2530*/  SHF.R.S32.HI R92, RZ, 0x1f, R9 ;  /* 0x0000001fff5c7819 */ /* 0x000fe40000011409 */
[----:B------:R-:W-:Y:S01]  /*2540*/  SHF.R.S32.HI R91, RZ, 0x1f, R10 ;  /* 0x0000001fff5b7819 */ /* 0x000fe2000001140a */
[----:B------:R-:W-:Y:S01]  /*2550*/  @!P6 BAR.SYNC.DEFER_BLOCKING 0x9, 0x100 ;  /* 0x024400000000eb1d */ /* 0x000fe20000010000 */
[----:B---3--:R-:W-:-:S13]  /*2560*/  LOP3.LUT P1, RZ, R33, 0x2, RZ, 0xc0, !PT ;  /* 0x0000000221ff7812 */ /* 0x008fda000782c0ff */
[----:B------:R-:W-:Y:S02]  /*2570*/  @P1 LOP3.LUT R23, R23, 0x4, RZ, 0xfc, !PT ;  /* 0x0000000417171812 */ /* 0x000fe400078efcff */
[----:B------:R-:W-:-:S04]  /*2580*/  ISETP.GE.AND P1, PT, R136, UR4, PT ;  /* 0x0000000488007c0c */ /* 0x000fc8000bf26270 */
[----:B------:R-:W-:-:S04]  /*2590*/  SEL R20, RZ, 0x20, P1 ;  /* 0x00000020ff147807 */ /* 0x000fc80000800000 */
[C---:B------:R-:W-:Y:S02]  /*25a0*/  LOP3.LUT R20, R21.reuse, R20, RZ, 0xfc, !PT ;  /* 0x0000001415147212 */ /* 0x040fe400078efcff */
[----:B------:R-:W-:Y:S02]  /*25b0*/  SHF.R.S32.HI R88, RZ, 0x1f, R25 ;  /* 0x0000001fff587819 */ /* 0x000fe40000011419 */
[----:B------:R-:W-:Y:S02]  /*25c0*/  LOP3.LUT R21, R21, 0x1, RZ, 0xc0, !PT ;  /* 0x0000000115157812 */ /* 0x000fe400078ec0ff */
[C---:B------:R-:W-:Y:S02]  /*25d0*/  LOP3.LUT R28, R20.reuse, 0x2, RZ, 0xc0, !PT ;  /* 0x00000002141c7812 */ /* 0x040fe400078ec0ff */
[----:B------:R-:W-:-:S07]  /*25e0*/  LOP3.LUT R31, R20, 0x4, RZ, 0xc0, !PT ;  /* 0x00000004141f7812 */ /* 0x000fce00078ec0ff */
.L_x_461:
[----:B--2---:R-:W2:Y:S01]  /*25f0*/  LDL R35, [R1+0x7c] ;  /* 0x00007c0001237983 */ /* 0x004ea20000100800 */
[----:B------:R-:W0:Y:S03]  /*2600*/  LDC R77, c[0x0][0x430] ;  /* 0x00010c00ff4d7b82 */ /* 0x000e260000000800 */
[----:B---3--:R-:W3:Y:S01]  /*2610*/  LDL R37, [R1+0x78] ;  /* 0x0000780001257983 */ /* 0x008ee20000100800 */
[----:B------:R-:W-:-:S04]  /*2620*/  VIADD R26, R26, 0xffffffff ;  /* 0xffffffff1a1a7836 */ /* 0x000fc80000000000 */
[----:B------:R-:W-:Y:S01]  /*2630*/  IMAD R12, R26, 0x80, R7 ;  /* 0x000000801a0c7824 */ /* 0x000fe200078e0207 */
[----:B-1----:R-:W1:Y:S04]  /*2640*/  LDC R98, c[0x0][0x3f4] ;  /* 0x0000fd00ff627b82 */ /* 0x002e680000000800 */
[----:B------:R-:W-:Y:S02]  /*2650*/  ISETP.GE.AND P1, PT, R12, R24, PT ;  /* 0x000000180c00720c */ /* 0x000fe40003f26270 */
[----:B0-----:R-:W-:Y:S02]  /*2660*/  ISETP.NE.AND P2, PT, R77, 0x1, PT ;  /* 0x000000014d00780c */ /* 0x001fe40003f45270 */
[----:B------:R-:W-:-:S11]  /*2670*/  ISETP.GT.OR P1, PT, R7, 0x7f, P1 ;  /* 0x0000007f0700780c */ /* 0x000fd60000f24670 */
[----:B------:R-:W0:Y:S08]  /*2680*/  @P2 LDC R11, c[0x0][0x434] ;  /* 0x00010d00ff0b2b82 */ /* 0x000e300000000800 */
[----:B------:R-:W4:Y:S08]  /*2690*/  @P2 LDC R34, c[0x0][0x438] ;  /* 0x00010e00ff222b82 */ /* 0x000f300000000800 */
[----:B------:R-:W1:Y:S01]  /*26a0*/  @!P1 LDC.64 R14, c[0x0][0x428] ;  /* 0x00010a00ff0e9b82 */ /* 0x000e620000000a00 */
[----:B------:R-:W-:-:S07]  /*26b0*/  IADD3 R36, R85, R12, RZ ;  /* 0x0000000c55247210 */ /* 0x000fce0007ffe0ff */
[----:B------:R-:W1:Y:S01]  /*26c0*/  @!P1 LDC.64 R12, c[0x0][0x418] ;  /* 0x00010600ff0c9b82 */ /* 0x000e620000000a00 */
[----:B0-----:R-:W-:-:S04]  /*26d0*/  @P2 IMAD.HI.U32 R11, R36, R11, RZ ;  /* 0x0000000b240b2227 */ /* 0x001fc800078e00ff */
[----:B------:R-:W-:Y:S01]  /*26e0*/  IMAD.MOV.U32 R32, RZ, RZ, R36 ;  /* 0x000000ffff207224 */ /* 0x000fe200078e0024 */
[----:B----4-:R-:W-:-:S04]  /*26f0*/  @P2 SHF.R.U32.HI R32, RZ, R34, R11 ;  /* 0x00000022ff202219 */ /* 0x010fc8000001160b */
[----:B------:R-:W-:Y:S01]  /*2700*/  @!P1 SHF.R.S32.HI R33, RZ, 0x1f, R32 ;  /* 0x0000001fff219819 */ /* 0x000fe20000011420 */
[----:B-1----:R-:W-:-:S04]  /*2710*/  @!P1 IMAD R34, R88, R14, RZ ;  /* 0x0000000e58229224 */ /* 0x002fc800078e02ff */
[C---:B------:R-:W-:Y:S02]  /*2720*/  @!P1 IMAD R11, R25.reuse, R15, R34 ;  /* 0x0000000f190b9224 */ /* 0x040fe400078e0222 */
[----:B------:R-:W-:-:S04]  /*2730*/  @!P1 IMAD.WIDE.U32 R14, R25, R14, R32 ;  /* 0x0000000e190e9225 */ /* 0x000fc800078e0020 */
[----:B------:R-:W-:Y:S01]  /*2740*/  @!P1 IMAD.IADD R11, R15, 0x1, R11 ;  /* 0x000000010f0b9824 */ /* 0x000fe200078e020b */
[----:B------:R-:W-:-:S04]  /*2750*/  @!P1 LEA R12, P2, R14, R12, 0x2 ;  /* 0x0000000c0e0c9211 */ /* 0x000fc800078410ff */
[----:B------:R-:W-:Y:S02]  /*2760*/  @!P1 LEA.HI.X R13, R14, R13, R11, 0x2, P2 ;  /* 0x0000000d0e0d9211 */ /* 0x000fe400010f140b */
[----:B------:R-:W-:Y:S01]  /*2770*/  ISETP.GE.AND P2, PT, R98, 0x1, PT ;  /* 0x000000016200780c */ /* 0x000fe20003f46270 */
[----:B------:R-:W-:Y:S01]  /*2780*/  IMAD.MOV.U32 R76, RZ, RZ, RZ ;  /* 0x000000ffff4c7224 */ /* 0x000fe200078e00ff */
[----:B------:R-:W-:Y:S01]  /*2790*/  IADD3 R32, -R32, RZ, RZ ;  /* 0x000000ff20207210 */ /* 0x000fe20007ffe1ff */
[----:B------:R-:W-:Y:S05]  /*27a0*/  YIELD ;  /* 0x0000000000007946 */ /* 0x000fea0003800000 */
[----:B------:R-:W-:Y:S01]  /*27b0*/  BSSY B0, `(.L_x_403) ;  /* 0x0000414000007945 */ /* 0x000fe20003800000 */
[----:B------:R0:W5:Y:S01]  /*27c0*/  @!P1 LDG.E R76, desc[UR42][R12.64] ;  /* 0x0000002a0c4c9981 */ /* 0x000162000c1e1900 */
[----:B------:R-:W-:Y:S01]  /*27d0*/  IMAD R77, R77, R32, R36 ;  /* 0x000000204d4d7224 */ /* 0x000fe200078e0224 */
[----:B------:R-:W-:-:S02]  /*27e0*/  ISETP.GT.AND P1, PT, R26, R74, PT ;  /* 0x0000004a1a00720c */ /* 0x000fc40003f24270 */
[----:B--2---:R-:W-:Y:S01]  /*27f0*/  LOP3.LUT P3, RZ, R35, 0x2, RZ, 0xc0, !PT ;  /* 0x0000000223ff7812 */ /* 0x004fe2000786c0ff */
[----:B---3--:R-:W-:-:S04]  /*2800*/  IMAD R62, R18, 0x3000, R37 ;  /* 0x00003000123e7824 */ /* 0x008fc800078e0225 */
[----:B------:R-:W-:-:S08]  /*2810*/  VIADD R14, R62, 0x10 ;  /* 0x000000103e0e7836 */ /* 0x000fd00000000000 */
[C---:B------:R-:W-:Y:S02]  /*2820*/  @P3 VIADD R14, R62.reuse, 0xfffffff0 ;  /* 0xfffffff03e0e3836 */ /* 0x040fe40000000000 */
[----:B------:R-:W-:-:S03]  /*2830*/  IMAD R62, R62, 0x2, R27 ;  /* 0x000000023e3e7824 */ /* 0x000fc600078e021b */
[----:B------:R-:W-:Y:S01]  /*2840*/  LEA R61, R14, R27, 0x1 ;  /* 0x0000001b0e3d7211 */ /* 0x000fe200078e08ff */
[----:B0-----:R-:W-:Y:S06]  /*2850*/  @!P2 BRA `(.L_x_404) ;  /* 0x0000003800f4a947 */ /* 0x001fec0003800000 */
[----:B------:R-:W-:Y:S01]  /*2860*/  SHF.R.S32.HI R78, RZ, 0x1f, R77 ;  /* 0x0000001fff4e7819 */ /* 0x000fe2000001144d */
[----:B------:R-:W-:Y:S01]  /*2870*/  ULDC.64 UR4, c[0x0][0x300] ;  /* 0x0000c00000047ab9 */ /* 0x000fe20000000a00 */
[----:B-----5:R-:W-:Y:S01]  /*2880*/  SHF.R.S32.HI R79, RZ, 0x1f, R76 ;  /* 0x0000001fff4f7819 */ /* 0x020fe2000001144c */
[----:B------:R-:W-:-:S04]  /*2890*/  IMAD.WIDE.U32 R12, R77, UR4, RZ ;  /* 0x000000044d0c7c25 */ /* 0x000fc8000f8e00ff */
[----:B------:R-:W-:Y:S02]  /*28a0*/  IMAD R14, R78, UR4, RZ ;  /* 0x000000044e0e7c24 */ /* 0x000fe4000f8e02ff */
[----:B------:R-:W-:Y:S02]  /*28b0*/  IMAD R80, R26, -0x80, R24 ;  /* 0xffffff801a507824 */ /* 0x000fe400078e0218 */
[----:B------:R-:W-:Y:S01]  /*28c0*/  IMAD R11, R77, UR5, R14 ;  /* 0x000000054d0b7c24 */ /* 0x000fe2000f8e020e */
[----:B------:R-:W-:Y:S01]  /*28d0*/  ULDC.64 UR4, c[0x0][0x310] ;  /* 0x0000c40000047ab9 */ /* 0x000fe20000000a00 */
[----:B------:R-:W-:Y:S01]  /*28e0*/  IMAD R14, R90, R26, RZ ;  /* 0x0000001a5a0e7224 */ /* 0x000fe200078e02ff */
[----:B------:R-:W-:Y:S01]  /*28f0*/  VIMNMX R80, R80, 0x80, PT ;  /* 0x0000008050507848 */ /* 0x000fe20003fe0100 */
[----:B------:R-:W-:Y:S02]  /*2900*/  IMAD R15, R79, UR4, RZ ;  /* 0x000000044f0f7c24 */ /* 0x000fe4000f8e02ff */
[----:B------:R-:W-:-:S02]  /*2910*/  IMAD.IADD R13, R13, 0x1, R11 ;  /* 0x000000010d0d7824 */ /* 0x000fc400078e020b */
[C---:B------:R-:W-:Y:S02]  /*2920*/  IMAD R15, R76.reuse, UR5, R15 ;  /* 0x000000054c0f7c24 */ /* 0x040fe4000f8e020f */
[----:B------:R-:W-:Y:S01]  /*2930*/  IMAD.WIDE.U32 R12, R76, UR4, R12 ;  /* 0x000000044c0c7c25 */ /* 0x000fe2000f8e000c */
[----:B------:R-:W-:-:S03]  /*2940*/  ULDC.64 UR4, c[0x0][0x308] ;  /* 0x0000c20000047ab9 */ /* 0x000fc60000000a00 */
[----:B------:R-:W-:Y:S02]  /*2950*/  IMAD R11, R6, UR4, RZ ;  /* 0x00000004060b7c24 */ /* 0x000fe4000f8e02ff */
[----:B------:R-:W-:Y:S02]  /*2960*/  IMAD.IADD R13, R13, 0x1, R15 ;  /* 0x000000010d0d7824 */ /* 0x000fe400078e020f */
[C---:B------:R-:W-:Y:S01]  /*2970*/  IMAD R57, R30.reuse, UR5, R11 ;  /* 0x000000051e397c24 */ /* 0x040fe2000f8e020b */
[----:B------:R-:W-:Y:S01]  /*2980*/  SHF.R.S32.HI R11, RZ, 0x1f, R26 ;  /* 0x0000001fff0b7819 */ /* 0x000fe2000001141a */
[----:B------:R-:W-:Y:S01]  /*2990*/  IMAD.WIDE.U32 R12, R30, UR4, R12 ;  /* 0x000000041e0c7c25 */ /* 0x000fe2000f8e000c */
[----:B------:R-:W-:-:S03]  /*29a0*/  ULDC.64 UR4, c[0x0][0x2e8] ;  /* 0x0000ba0000047ab9 */ /* 0x000fc60000000a00 */
[----:B------:R-:W-:Y:S01]  /*29b0*/  IMAD.IADD R57, R13, 0x1, R57 ;  /* 0x000000010d397824 */ /* 0x000fe200078e0239 */
[C---:B------:R-:W-:Y:S01]  /*29c0*/  LEA R56, P2, R12.reuse, UR4, 0x1 ;  /* 0x000000040c387c11 */ /* 0x040fe2000f8408ff */
[----:B------:R-:W-:Y:S01]  /*29d0*/  ULDC.U8 UR4, c[0x0][0x410] ;  /* 0x0001040000047ab9 */ /* 0x000fe20000000000 */
[----:B------:R-:W-:Y:S02]  /*29e0*/  IMAD R15, R89, R26, RZ ;  /* 0x0000001a590f7224 */ /* 0x000fe400078e02ff */
[----:B------:R-:W-:Y:S01]  /*29f0*/  LEA.HI.X R57, R12, UR5, R57, 0x1, P2 ;  /* 0x000000050c397c11 */ /* 0x000fe200090f0c39 */
[C---:B------:R-:W-:Y:S01]  /*2a00*/  IMAD R33, R11.reuse, R5, R14 ;  /* 0x000000050b217224 */ /* 0x040fe200078e020e */
[----:B------:R-:W-:Y:S01]  /*2a10*/  ISETP.NE.AND P2, PT, RZ, UR4, PT ;  /* 0x00000004ff007c0c */ /* 0x000fe2000bf45270 */
[----:B------:R-:W-:Y:S02]  /*2a20*/  IMAD R35, R11, R4, R15 ;  /* 0x000000040b237224 */ /* 0x000fe400078e020f */
[----:B------:R-:W-:-:S04]  /*2a30*/  IMAD.WIDE.U32 R14, R5, R26, RZ ;  /* 0x0000001a050e7225 */ /* 0x000fc800078e00ff */
[----:B------:R-:W-:Y:S01]  /*2a40*/  IMAD.WIDE.U32 R12, R4, R26, RZ ;  /* 0x0000001a040c7225 */ /* 0x000fe200078e00ff */
[----:B------:R-:W-:-:S03]  /*2a50*/  IADD3 R11, R15, R33, RZ ;  /* 0x000000210f0b7210 */ /* 0x000fc60007ffe0ff */
[----:B------:R-:W-:Y:S02]  /*2a60*/  IMAD.IADD R58, R13, 0x1, R35 ;  /* 0x000000010d3a7824 */ /* 0x000fe400078e0223 */
[----:B------:R-:W-:Y:S05]  /*2a70*/  @!P2 BRA `(.L_x_405) ;  /* 0x0000001c0014a947 */ /* 0x000fea0003800000 */
[----:B------:R-:W-:Y:S01]  /*2a80*/  ISETP.GE.AND P3, PT, R140, R80, PT ;  /* 0x000000508c00720c */ /* 0x000fe20003f66270 */
[----:B------:R-:W-:Y:S01]  /*2a90*/  BSSY B1, `(.L_x_406) ;  /* 0x000003b000017945 */ /* 0x000fe20003800000 */
        /* <DEDUP_REMOVED lines=12> */
[----:B------:R-:W-:Y:S06]  /*2b60*/  @P3 BRA `(.L_x_407) ;  /* 0x0000000000b43947 */ /* 0x000fec0003800000 */
[----:B------:R-:W2:Y:S04]  /*2b70*/  LDL R87, [R1+0x4c] ;  /* 0x00004c0001577983 */ /* 0x000ea80000100800 */
[----:B------:R-:W3:Y:S04]  /*2b80*/  LDL R86, [R1+0x24] ;  /* 0x0000240001567983 */ /* 0x000ee80000100800 */
[----:B------:R-:W4:Y:S04]  /*2b90*/  LDL R81, [R1+0x48] ;  /* 0x0000480001517983 */ /* 0x000f280000100800 */
[----:B------:R-:W4:Y:S04]  /*2ba0*/  LDL R60, [R1+0x50] ;  /* 0x00005000013c7983 */ /* 0x000f280000100800 */
[----:B------:R-:W4:Y:S01]  /*2bb0*/  LDL R59, [R1+0x54] ;  /* 0x00005400013b7983 */ /* 0x000f220000100800 */
[----:B------:R-:W-:Y:S01]  /*2bc0*/  IADD3 R14, P2, R64, R14, RZ ;  /* 0x0000000e400e7210 */ /* 0x000fe20007f5e0ff */
[----:B------:R-:W-:Y:S01]  /*2bd0*/  ULDC.64 UR4, c[0x0][0x3e8] ;  /* 0x0000fa0000047ab9 */ /* 0x000fe20000000a00 */
[----:B------:R-:W-:-:S02]  /*2be0*/  CS2R R52, SRZ ;  /* 0x0000000000347805 */ /* 0x000fc4000001ff00 */
[----:B------:R-:W-:Y:S01]  /*2bf0*/  CS2R R54, SRZ ;  /* 0x0000000000367805 */ /* 0x000fe2000001ff00 */
[----:B------:R-:W-:Y:S01]  /*2c00*/  IMAD.X R13, R11, 0x1, R75, P2 ;  /* 0x000000010b0d7824 */ /* 0x000fe200010e064b */
[----:B------:R-:W-:-:S05]  /*2c10*/  IADD3 R11, P2, R68, R12, RZ ;  /* 0x0000000c440b7210 */ /* 0x000fca0007f5e0ff */
[----:B------:R-:W-:Y:S01]  /*2c20*/  IMAD.X R58, R58, 0x1, R82, P2 ;  /* 0x000000013a3a7824 */ /* 0x000fe200010e0652 */
[----:B------:R-:W-:-:S04]  /*2c30*/  LEA R12, P2, R14, UR4, 0x1 ;  /* 0x000000040e0c7c11 */ /* 0x000fc8000f8408ff */
[----:B------:R-:W-:Y:S01]  /*2c40*/  LEA.HI.X R13, R14, UR5, R13, 0x1, P2 ;  /* 0x000000050e0d7c11 */ /* 0x000fe200090f0c0d */
[----:B------:R-:W-:Y:S02]  /*2c50*/  ULDC.64 UR4, c[0x0][0x400] ;  /* 0x0001000000047ab9 */ /* 0x000fe40000000a00 */
[----:B------:R-:W-:-:S04]  /*2c60*/  LEA R14, P2, R11, UR4, 0x1 ;  /* 0x000000040b0e7c11 */ /* 0x000fc8000f8408ff */
[----:B------:R-:W-:Y:S02]  /*2c70*/  LEA.HI.X R15, R11, UR5, R58, 0x1, P2 ;  /* 0x000000050b0f7c11 */ /* 0x000fe400090f0c3a */
[----:B------:R-:W-:Y:S02]  /*2c80*/  ISETP.GE.AND P2, PT, R138, R98, PT ;  /* 0x000000628a00720c */ /* 0x000fe40003f46270 */
[----:B------:R-:W-:Y:S02]  /*2c90*/  CS2R R48, SRZ ;  /* 0x0000000000307805 */ /* 0x000fe4000001ff00 */
[----:B------:R-:W-:-:S09]  /*2ca0*/  CS2R R50, SRZ ;  /* 0x0000000000327805 */ /* 0x000fd2000001ff00 */
[----:B------:R0:W5:Y:S04]  /*2cb0*/  @!P2 LDG.E.64 R52, desc[UR42][R12.64] ;  /* 0x0000002a0c34a981 */ /* 0x000168000c1e1b00 */
[----:B------:R0:W5:Y:S01]  /*2cc0*/  @!P2 LDG.E.64 R54, desc[UR42][R14.64] ;  /* 0x0000002a0e36a981 */ /* 0x000162000c1e1b00 */
        /* <DEDUP_REMOVED lines=8> */
[----:B--2---:R-:W-:-:S13]  /*2d50*/  ISETP.GE.AND P2, PT, R87, R98, PT ;  /* 0x000000625700720c */ /* 0x004fda0003f46270 */
[----:B------:R0:W5:Y:S04]  /*2d60*/  @!P2 LDG.E.64 R48, desc[UR42][R12.64+0x10] ;  /* 0x0000102a0c30a981 */ /* 0x000168000c1e1b00 */
[----:B------:R0:W5:Y:S01]  /*2d70*/  @!P2 LDG.E.64 R50, desc[UR42][R14.64+0x10] ;  /* 0x0000102a0e32a981 */ /* 0x000162000c1e1b00 */
[----:B---3--:R-:W-:-:S13]  /*2d80*/  ISETP.GE.AND P2, PT, R86, R98, PT ;  /* 0x000000625600720c */ /* 0x008fda0003f46270 */
[----:B------:R0:W5:Y:S04]  /*2d90*/  @!P2 LDG.E.64 R44, desc[UR42][R12.64+0x20] ;  /* 0x0000202a0c2ca981 */ /* 0x000168000c1e1b00 */
[----:B------:R0:W5:Y:S01]  /*2da0*/  @!P2 LDG.E.64 R46, desc[UR42][R14.64+0x20] ;  /* 0x0000202a0e2ea981 */ /* 0x000162000c1e1b00 */
[----:B----4-:R-:W-:-:S13]  /*2db0*/  ISETP.GE.AND P2, PT, R81, R98, PT ;  /* 0x000000625100720c */ /* 0x010fda0003f46270 */
[----:B------:R0:W5:Y:S04]  /*2dc0*/  @!P2 LDG.E.64 R40, desc[UR42][R12.64+0x30] ;  /* 0x0000302a0c28a981 */ /* 0x000168000c1e1b00 */
[----:B------:R0:W5:Y:S01]  /*2dd0*/  @!P2 LDG.E.64 R42, desc[UR42][R14.64+0x30] ;  /* 0x0000302a0e2aa981 */ /* 0x000162000c1e1b00 */
[----:B------:R-:W-:-:S13]  /*2de0*/  ISETP.GE.AND P2, PT, R60, R98, PT ;  /* 0x000000623c00720c */ /* 0x000fda0003f46270 */
[----:B------:R0:W5:Y:S04]  /*2df0*/  @!P2 LDG.E.64 R36, desc[UR42][R12.64+0x40] ;  /* 0x0000402a0c24a981 */ /* 0x000168000c1e1b00 */
[----:B------:R0:W5:Y:S01]  /*2e00*/  @!P2 LDG.E.64 R38, desc[UR42][R14.64+0x40] ;  /* 0x0000402a0e26a981 */ /* 0x000162000c1e1b00 */
[----:B------:R-:W-:-:S13]  /*2e10*/  ISETP.GE.AND P2, PT, R59, R98, PT ;  /* 0x000000623b00720c */ /* 0x000fda0003f46270 */
[----:B------:R0:W5:Y:S04]  /*2e20*/  @!P2 LDG.E.64 R32, desc[UR42][R12.64+0x50] ;  /* 0x0000502a0c20a981 */ /* 0x000168000c1e1b00 */
[----:B------:R0:W5:Y:S02]  /*2e30*/  @!P2 LDG.E.64 R34, desc[UR42][R14.64+0x50] ;  /* 0x0000502a0e22a981 */ /* 0x000164000c1e1b00 */
.L_x_407:
[----:B------:R-:W-:Y:S05]  /*2e40*/  BSYNC B1 ;  /* 0x0000000000017941 */ /* 0x000fea0003800000 */
.L_x_406:
[----:B-----5:R-:W-:Y:S01]  /*2e50*/  MOV R11, R32 ;  /* 0x00000020000b7202 */ /* 0x020fe20000000f00 */
[----:B0-----:R-:W-:Y:S01]  /*2e60*/  IMAD.MOV.U32 R12, RZ, RZ, R33 ;  /* 0x000000ffff0c7224 */ /* 0x001fe200078e0021 */
[----:B------:R-:W-:Y:S01]  /*2e70*/  UISETP.NE.AND UP0, UPT, UR39, 0x3, UPT ;  /* 0x000000032700788c */ /* 0x000fe2000bf05270 */
[----:B------:R-:W-:Y:S01]  /*2e80*/  IMAD.MOV.U32 R13, RZ, RZ, R36 ;  /* 0x000000ffff0d7224 */ /* 0x000fe200078e0024 */
[----:B------:R-:W-:Y:S01]  /*2e90*/  PRMT R59, R11, 0x7610, R59 ;  /* 0x000076100b3b7816 */ /* 0x000fe2000000003b */
[----:B------:R-:W-:Y:S01]  /*2ea0*/  IMAD.MOV.U32 R11, RZ, RZ, R37 ;  /* 0x000000ffff0b7224 */ /* 0x000fe200078e0025 */
[----:B------:R-:W-:Y:S01]  /*2eb0*/  PRMT R58, R58, 0x5410, R12 ;  /* 0x000054103a3a7816 */ /* 0x000fe2000000000c */
[----:B------:R-:W-:Y:S01]  /*2ec0*/  IMAD.MOV.U32 R14, RZ, RZ, R41 ;  /* 0x000000ffff0e7224 */ /* 0x000fe200078e0029 */
[----:B------:R-:W-:Y:S02]  /*2ed0*/  MOV R12, R40 ;  /* 0x00000028000c7202 */ /* 0x000fe40000000f00 */
[----:B------:R-:W-:Y:S01]  /*2ee0*/  PRMT R86, R13, 0x5410, R11 ;  /* 0x000054100d567816 */ /* 0x000fe2000000000b */
[----:B------:R-:W-:Y:S01]  /*2ef0*/  IMAD.MOV.U32 R11, RZ, RZ, R44 ;  /* 0x000000ffff0b7224 */ /* 0x000fe200078e002c */
[----:B------:R-:W-:Y:S01]  /*2f00*/  PRMT R103, R12, 0x5410, R14 ;  /* 0x000054100c677816 */ /* 0x000fe2000000000e */
[----:B------:R-:W-:Y:S01]  /*2f10*/  IMAD.MOV.U32 R12, RZ, RZ, R45 ;  /* 0x000000ffff0c7224 */ /* 0x000fe200078e002d */
[----:B------:R-:W-:-:S04]  /*2f20*/  PLOP3.LUT P2, PT, PT, PT, UP0, 0x80, 0x0 ;  /* 0x000000000000781c */ /* 0x000fc80003f4f008 */
[----:B------:R-:W-:Y:S01]  /*2f30*/  PRMT R107, R12, 0x5410, R11 ;  /* 0x000054100c6b7816 */ /* 0x000fe2000000000b */
[----:B------:R-:W-:Y:S01]  /*2f40*/  IMAD.MOV.U32 R12, RZ, RZ, R49 ;  /* 0x000000ffff0c7224 */ /* 0x000fe200078e0031 */
[----:B------:R-:W-:-:S04]  /*2f50*/  MOV R11, R48 ;  /* 0x00000030000b7202 */ /* 0x000fc80000000f00 */
[----:B------:R-:W-:Y:S01]  /*2f60*/  PRMT R109, R12, 0x7610, R109 ;  /* 0x000076100c6d7816 */ /* 0x000fe2000000006d */
[----:B------:R-:W-:Y:S01]  /*2f70*/  IMAD.MOV.U32 R12, RZ, RZ, R53 ;  /* 0x000000ffff0c7224 */ /* 0x000fe200078e0035 */
[----:B------:R-:W-:Y:S01]  /*2f80*/  PRMT R108, R108, 0x5410, R11 ;  /* 0x000054106c6c7816 */ /* 0x000fe2000000000b */
[----:B------:R-:W-:-:S03]  /*2f90*/  IMAD.MOV.U32 R11, RZ, RZ, R52 ;  /* 0x000000ffff0b7224 */ /* 0x000fc600078e0034 */
[----:B------:R-:W-:Y:S01]  /*2fa0*/  PRMT R110, R12, 0x7610, R110 ;  /* 0x000076100c6e7816 */ /* 0x000fe2000000006e */
[----:B------:R-:W-:Y:S01]  /*2fb0*/  IMAD.MOV.U32 R12, RZ, RZ, R35 ;  /* 0x000000ffff0c7224 */ /* 0x000fe200078e0023 */
[----:B------:R-:W-:Y:S02]  /*2fc0*/  PRMT R109, R109, 0x5410, R11 ;  /* 0x000054106d6d7816 */ /* 0x000fe4000000000b */
[----:B------:R-:W-:Y:S02]  /*2fd0*/  MOV R11, R34 ;  /* 0x00000022000b7202 */ /* 0x000fe40000000f00 */
[----:B------:R-:W-:Y:S01]  /*2fe0*/  PRMT R59, R59, 0x5410, R12 ;  /* 0x000054103b3b7816 */ /* 0x000fe2000000000c */
[----:B------:R-:W-:Y:S01]  /*2ff0*/  IMAD.MOV.U32 R12, RZ, RZ, R38 ;  /* 0x000000ffff0c7224 */ /* 0x000fe200078e0026 */
[----:B------:R-:W-:Y:S01]  /*3000*/  PRMT R58, R11, 0x7610, R58 ;  /* 0x000076100b3a7816 */ /* 0x000fe2000000003a */
[----:B------:R-:W-:-:S05]  /*3010*/  IMAD.MOV.U32 R11, RZ, RZ, R39 ;  /* 0x000000ffff0b7224 */ /* 0x000fca00078e0027 */
[----:B------:R-:W-:Y:S01]  /*3020*/  PRMT R87, R12, 0x5410, R11 ;  /* 0x000054100c577816 */ /* 0x000fe2000000000b */
[----:B------:R-:W-:Y:S01]  /*3030*/  IMAD.MOV.U32 R11, RZ, RZ, R43 ;  /* 0x000000ffff0b7224 */ /* 0x000fe200078e002b */
[----:B------:R-:W-:-:S04]  /*3040*/  MOV R12, R42 ;  /* 0x0000002a000c7202 */ /* 0x000fc80000000f00 */
[----:B------:R-:W-:Y:S01]  /*3050*/  PRMT R105, R12, 0x5410, R11 ;  /* 0x000054100c697816 */ /* 0x000fe2000000000b */
[----:B------:R-:W-:Y:S02]  /*3060*/  IMAD.MOV.U32 R12, RZ, RZ, R47 ;  /* 0x000000ffff0c7224 */ /* 0x000fe400078e002f */
[----:B------:R-:W-:-:S03]  /*3070*/  IMAD.MOV.U32 R11, RZ, RZ, R46 ;  /* 0x000000ffff0b7224 */ /* 0x000fc600078e002e */
[----:B------:R-:W-:Y:S01]  /*3080*/  PRMT R108, R12, 0x7610, R108 ;  /* 0x000076100c6c7816 */ /* 0x000fe2000000006c */
[----:B------:R-:W-:Y:S01]  /*3090*/  IMAD.MOV.U32 R12, RZ, RZ, R51 ;  /* 0x000000ffff0c7224 */ /* 0x000fe200078e0033 */
[----:B------:R-:W-:Y:S02]  /*30a0*/  PRMT R110, R110, 0x5410, R11 ;  /* 0x000054106e6e7816 */ /* 0x000fe4000000000b */
[----:B------:R-:W-:-:S04]  /*30b0*/  MOV R11, R50 ;  /* 0x00000032000b7202 */ /* 0x000fc80000000f00 */
[----:B------:R-:W-:Y:S01]  /*30c0*/  PRMT R111, R11, 0x5410, R12 ;  /* 0x000054100b6f7816 */ /* 0x000fe2000000000c */
[----:B------:R-:W-:Y:S02]  /*30d0*/  IMAD.MOV.U32 R11, RZ, RZ, R54 ;  /* 0x000000ffff0b7224 */ /* 0x000fe400078e0036 */
[----:B------:R-:W-:-:S05]  /*30e0*/  IMAD.MOV.U32 R12, RZ, RZ, R55 ;  /* 0x000000ffff0c7224 */ /* 0x000fca00078e0037 */
[----:B------:R-:W-:Y:S01]  /*30f0*/  PRMT R112, R11, 0x5410, R12 ;  /* 0x000054100b707816 */ /* 0x000fe2000000000c */
[----:B------:R-:W-:Y:S06]  /*3100*/  @!P2 BRA `(.L_x_408) ;  /* 0x000000000004a947 */ /* 0x000fec0003800000 */
[----:B------:R-:W-:Y:S01]  /*3110*/  BPT.TRAP 0x1 ;  /* 0x000000040000795c */ /* 0x000fe20000300000 */
.L_x_408:
[----:B------:R-:W-:Y:S01]  /*3120*/  LEA R60, R18, R2, 0x3 ;  /* 0x00000002123c7211 */ /* 0x000fe200078e18ff */
[----:B------:R-:W-:Y:S01]  /*3130*/  BSSY B1, `(.L_x_409) ;  /* 0x0000004000017945 */ /* 0x000fe20003800000 */
[----:B------:R-:W-:-:S04]  /*3140*/  SHF.L.U32 R81, R137, 0x1f, RZ ;  /* 0x0000001f89517819 */ /* 0x000fc800000006ff */
[----:B------:R-:W0:Y:S02]  /*3150*/  SYNCS.PHASECHK.TRANS64.TRYWAIT P4, [R60+URZ+0x2d890], R81 ;  /* 0x02d890513c0075a7 */ /* 0x000e24000808017f */
[----:B0-----:R-:W-:Y:S05]  /*3160*/  @!P4 BRA `(.L_x_410) ;  /* 0x000001680074c947 */ /* 0x001fea0003800000 */
.L_x_659:
[----:B------:R-:W-:Y:S05]  /*3170*/  BSYNC B1 ;  /* 0x0000000000017941 */ /* 0x000fea0003800000 */
.L_x_409:
[----:B------:R-:W-:-:S03]  /*3180*/  UMOV UR4, 0xffffffff ;  /* 0xffffffff00047882 */ /* 0x000fc60000000000 */
[----:B------:R-:W-:Y:S05]  /*3190*/  BRA.DIV UR4, `(.L_x_411) ;  /* 0x0000016a047c7947 */ /* 0x000fea000b800000 */
[----:B------:R-:W1:Y:S04]  /*31a0*/  SHFL.IDX PT, R57, R57, RZ, 0x1e1f ;  /* 0x001e1fff39397589 */ /* 0x000e6800000e0000 */
[----:B------:R-:W2:Y:S02]  /*31b0*/  SHFL.IDX PT, R56, R56, RZ, 0x1e1f ;  /* 0x001e1fff38387589 */ /* 0x000ea400000e0000 */
.L_x_663:
[----:B------:R-:W-:Y:S05]  /*31c0*/  @P3 BRA `(.L_x_412) ;  /* 0x0000003400c83947 */ /* 0x000fea0003800000 */
[----:B------:R-:W-:Y:S01]  /*31d0*/  ISETP.NE.AND P3, PT, R21, RZ, PT ;  /* 0x000000ff1500720c */ /* 0x000fe20003f65270 */
[----:B------:R-:W-:-:S12]  /*31e0*/  BSSY B1, `(.L_x_413) ;  /* 0x0000036000017945 */ /* 0x000fd80003800000 */
[----:B------:R-:W-:Y:S05]  /*31f0*/  @!P3 BRA `(.L_x_414) ;  /* 0x0000000000d0b947 */ /* 0x000fea0003800000 */
[----:B------:R3:W4:Y:S01]  /*3200*/  LDS.128 R12, [R62+0x15000] ;  /* 0x015000003e0c7984 */ /* 0x0007220000000c00 */
[----:B------:R-:W-:Y:S01]  /*3210*/  ISETP.GE.AND P3, PT, R138, R98, PT ;  /* 0x000000628a00720c */ /* 0x000fe20003f66270 */
[----:B------:R-:W-:-:S12]  /*3220*/  BSSY B2, `(.L_x_415) ;  /* 0x000002e000027945 */ /* 0x000fd80003800000 */
[----:B---3--:R-:W-:Y:S05]  /*3230*/  @P3 BRA `(.L_x_416) ;  /* 0x0000000000b03947 */ /* 0x008fea0003800000 */
[--C-:B------:R-:W-:Y:S02]  /*3240*/  SHF.R.U64 R11, R52, 0x10, R53.reuse ;  /* 0x00000010340b7819 */ /* 0x100fe40000001235 */
[----:B------:R-:W-:Y:S01]  /*3250*/  SHF.R.U32.HI R52, RZ, 0x10, R53 ;  /* 0x00000010ff347819 */ /* 0x000fe20000011635 */
[----:B----4-:R-:W-:Y:S01]  /*3260*/  IMAD.MOV.U32 R53, RZ, RZ, R13 ;  /* 0x000000ffff357224 */ /* 0x010fe200078e000d */
[--C-:B------:R-:W-:Y:S01]  /*3270*/  SHF.R.U64 R54, R54, 0x10, R55.reuse ;  /* 0x0000001036367819 */ /* 0x100fe20000001237 */
[----:B------:R-:W-:Y:S01]  /*3280*/  HADD2.F32 R11, -RZ, R11.H0_H0 ;  /* 0x2000000bff0b7230 */ /* 0x000fe20000004100 */
[----:B------:R-:W-:Y:S02]  /*3290*/  SHF.R.U32.HI R55, RZ, 0x10, R55 ;  /* 0x00000010ff377819 */ /* 0x000fe40000011637 */
[----:B------:R-:W-:Y:S02]  /*32a0*/  HADD2.F32 R104, -RZ, R53.H1_H1 ;  /* 0x30000035ff687230 */ /* 0x000fe40000004100 */
[----:B------:R-:W-:-:S02]  /*32b0*/  HADD2.F32 R13, -RZ, R54.H0_H0 ;  /* 0x20000036ff0d7230 */ /* 0x000fc40000004100 */
[----:B------:R-:W-:Y:S02]  /*32c0*/  HADD2.F32 R106, -RZ, R53.H0_H0 ;  /* 0x20000035ff6a7230 */ /* 0x000fe40000004100 */
[----:B------:R-:W-:Y:S02]  /*32d0*/  HADD2.F32 R55, -RZ, R55.H0_H0 ;  /* 0x20000037ff377230 */ /* 0x000fe40000004100 */
[-C--:B------:R-:W-:Y:S01]  /*32e0*/  FMUL.FTZ R53, R104, R13.reuse ;  /* 0x0000000d68357220 */ /* 0x080fe20000410000 */
[----:B------:R-:W-:-:S03]  /*32f0*/  FMUL.FTZ R13, R106, R13 ;  /* 0x0000000d6a0d7220 */ /* 0x000fc60000410000 */
[-C--:B------:R-:W-:Y:S01]  /*3300*/  FFMA.FTZ R54, R106, R11.reuse, -R53 ;  /* 0x0000000b6a367223 */ /* 0x080fe20000010835 */
[----:B------:R-:W-:Y:S02]  /*3310*/  HADD2.F32 R53, -RZ, R52.H0_H0 ;  /* 0x20000034ff357230 */ /* 0x000fe40000004100 */
[----:B------:R-:W-:Y:S01]  /*3320*/  FFMA.FTZ R11, R104, R11, R13 ;  /* 0x0000000b680b7223 */ /* 0x000fe2000001000d */
[--C-:B------:R-:W-:Y:S02]  /*3330*/  HADD2.F32 R104, -RZ, R15.reuse.H1_H1 ;  /* 0x3000000fff687230 */ /* 0x100fe40000004100 */
[----:B------:R-:W-:Y:S02]  /*3340*/  HADD2.F32 R52, -RZ, R15.H0_H0 ;  /* 0x2000000fff347230 */ /* 0x000fe40000004100 */
[----:B------:R-:W-:Y:S02]  /*3350*/  IMAD.MOV.U32 R106, RZ, RZ, R12 ;  /* 0x000000ffff6a7224 */ /* 0x000fe400078e000c */
[----:B------:R-:W-:Y:S01]  /*3360*/  FMUL.FTZ R13, R104, R55 ;  /* 0x00000037680d7220 */ /* 0x000fe20000410000 */
[----:B------:R-:W-:-:S02]  /*3370*/  HADD2.F32 R15, -RZ, R109.H1_H1 ;  /* 0x3000006dff0f7230 */ /* 0x000fc40000004100 */
[C---:B------:R-:W-:Y:S01]  /*3380*/  FMUL.FTZ R55, R52.reuse, R55 ;  /* 0x0000003734377220 */ /* 0x040fe20000410000 */
[----:B------:R-:W-:Y:S01]  /*3390*/  F2FP.F16.F32.PACK_AB R11, R11, R54 ;  /* 0x000000360b0b723e */ /* 0x000fe200000000ff */
[-C--:B------:R-:W-:Y:S01]  /*33a0*/  FFMA.FTZ R13, R52, R53.reuse, -R13 ;  /* 0x00000035340d7223 */ /* 0x080fe2000001080d */
[----:B------:R-:W-:Y:S02]  /*33b0*/  HADD2.F32 R12, -RZ, R106.H1_H1 ;  /* 0x3000006aff0c7230 */ /* 0x000fe40000004100 */
[----:B------:R-:W-:Y:S01]  /*33c0*/  FFMA.FTZ R104, R104, R53, R55 ;  /* 0x0000003568687223 */ /* 0x000fe20000010037 */
[----:B------:R-:W-:Y:S02]  /*33d0*/  HADD2.F32 R53, -RZ, R112.H0_H0 ;  /* 0x20000070ff357230 */ /* 0x000fe40000004100 */
[----:B------:R-:W-:Y:S02]  /*33e0*/  HADD2.F32 R106, -RZ, R106.H0_H0 ;  /* 0x2000006aff6a7230 */ /* 0x000fe40000004100 */
[----:B------:R-:W-:Y:S01]  /*33f0*/  F2FP.F16.F32.PACK_AB R104, R104, R13 ;  /* 0x0000000d6868723e */ /* 0x000fe200000000ff */
[----:B------:R-:W-:Y:S01]  /*3400*/  FMUL.FTZ R55, R12, R53 ;  /* 0x000000350c377220 */ /* 0x000fe20000410000 */
[----:B------:R-:W-:-:S02]  /*3410*/  IMAD.MOV.U32 R13, RZ, RZ, R11 ;  /* 0x000000ffff0d7224 */ /* 0x000fc400078e000b */
[C---:B------:R-:W-:Y:S01]  /*3420*/  FMUL.FTZ R53, R106.reuse, R53 ;  /* 0x000000356a357220 */ /* 0x040fe20000410000 */
[-C--:B------:R-:W-:Y:S01]  /*3430*/  FFMA.FTZ R52, R106, R15.reuse, -R55 ;  /* 0x0000000f6a347223 */ /* 0x080fe20000010837 */
[----:B------:R-:W-:Y:S02]  /*3440*/  HADD2.F32 R55, -RZ, R14.H0_H0 ;  /* 0x2000000eff377230 */ /* 0x000fe40000004100 */
[----:B------:R-:W-:Y:S01]  /*3450*/  FFMA.FTZ R15, R12, R15, R53 ;  /* 0x0000000f0c0f7223 */ /* 0x000fe20000010035 */
[----:B------:R-:W-:Y:S02]  /*3460*/  HADD2.F32 R12, -RZ, R112.H1_H1 ;  /* 0x30000070ff0c7230 */ /* 0x000fe40000004100 */
[----:B------:R-:W-:Y:S02]  /*3470*/  HADD2.F32 R53, -RZ, R14.H1_H1 ;  /* 0x3000000eff357230 */ /* 0x000fe40000004100 */
[----:B------:R-:W-:-:S03]  /*3480*/  HADD2.F32 R106, -RZ, R110.H0_H0 ;  /* 0x2000006eff6a7230 */ /* 0x000fc60000004100 */
[-C--:B------:R-:W-:Y:S01]  /*3490*/  FMUL.FTZ R14, R53, R12.reuse ;  /* 0x0000000c350e7220 */ /* 0x080fe20000410000 */
[----:B------:R-:W-:-:S03]  /*34a0*/  FMUL.FTZ R12, R55, R12 ;  /* 0x0000000c370c7220 */ /* 0x000fc60000410000 */
[-C--:B------:R-:W-:Y:S01]  /*34b0*/  FFMA.FTZ R14, R55, R106.reuse, -R14 ;  /* 0x0000006a370e7223 */ /* 0x080fe2000001080e */
[----:B------:R-:W-:Y:S01]  /*34c0*/  FFMA.FTZ R53, R53, R106, R12 ;  /* 0x0000006a35357223 */ /* 0x000fe2000001000c */
[----:B------:R-:W-:Y:S02]  /*34d0*/  F2FP.F16.F32.PACK_AB R12, R15, R52 ;  /* 0x000000340f0c723e */ /* 0x000fe400000000ff */
[----:B------:R-:W-:Y:S02]  /*34e0*/  MOV R15, R104 ;  /* 0x00000068000f7202 */ /* 0x000fe40000000f00 */
[----:B------:R-:W-:-:S07]  /*34f0*/  F2FP.F16.F32.PACK_AB R14, R53, R14 ;  /* 0x0000000e350e723e */ /* 0x000fce00000000ff */
.L_x_416:
[----:B------:R-:W-:Y:S05]  /*3500*/  BSYNC B2 ;  /* 0x0000000000027941 */ /* 0x000fea0003800000 */
.L_x_415:
[----:B--2---:R-:W-:-:S04]  /*3510*/  LEA R52, P3, R16, R56, 0x1 ;  /* 0x0000003810347211 */ /* 0x004fc800078608ff */
[----:B-1----:R-:W-:-:S05]  /*3520*/  LEA.HI.X R53, R16, R57, R17, 0x1, P3 ;  /* 0x0000003910357211 */ /* 0x002fca00018f0c11 */
[----:B----4-:R3:W-:Y:S04]  /*3530*/  ST.E.128 desc[UR42][R52.64], R12 ;  /* 0x0000000c34007985 */ /* 0x0107e8000c101d2a */
.L_x_414:
[----:B------:R-:W-:Y:S05]  /*3540*/  BSYNC B1 ;  /* 0x0000000000017941 */ /* 0x000fea0003800000 */
.L_x_413:
[----:B------:R-:W-:Y:S01]  /*3550*/  ISETP.NE.AND P3, PT, R28, RZ, PT ;  /* 0x000000ff1c00720c */ /* 0x000fe20003f65270 */
[----:B------:R-:W-:-:S12]  /*3560*/  BSSY B1, `(.L_x_417) ;  /* 0x0000037000017945 */ /* 0x000fd80003800000 */
[----:B------:R-:W-:Y:S05]  /*3570*/  @!P3 BRA `(.L_x_418) ;  /* 0x0000000000d4b947 */ /* 0x000fea0003800000 */
[----:B------:R-:W4:Y:S01]  /*3580*/  LDL R11, [R1+0x4c] ;  /* 0x00004c00010b7983 */ /* 0x000f220000100800 */
[----:B------:R-:W-:Y:S03]  /*3590*/  BSSY B2, `(.L_x_419) ;  /* 0x000002e000027945 */ /* 0x000fe60003800000 */
[----:B---3--:R3:W0:Y:S01]  /*35a0*/  LDS.128 R12, [R61+0x15000] ;  /* 0x015000003d0c7984 */ /* 0x0086220000000c00 */
[----:B----4-:R-:W-:-:S13]  /*35b0*/  ISETP.GE.AND P3, PT, R11, R98, PT ;  /* 0x000000620b00720c */ /* 0x010fda0003f66270 */
[----:B0--3--:R-:W-:Y:S05]  /*35c0*/  @P3 BRA `(.L_x_420) ;  /* 0x0000000000a83947 */ /* 0x009fea0003800000 */
[--C-:B------:R-:W-:Y:S01]  /*35d0*/  SHF.R.U64 R11, R48, 0x10, R49.reuse ;  /* 0x00000010300b7819 */ /* 0x100fe20000001231 */
[----:B------:R-:W-:Y:S01]  /*35e0*/  HADD2.F32 R53, -RZ, R111.H1_H1 ;  /* 0x3000006fff357230 */ /* 0x000fe20000004100 */
[----:B------:R-:W-:Y:S02]  /*35f0*/  SHF.R.U32.HI R48, RZ, 0x10, R49 ;  /* 0x00000010ff307819 */ /* 0x000fe40000011631 */
[--C-:B------:R-:W-:Y:S02]  /*3600*/  SHF.R.U64 R49, R50, 0x10, R51.reuse ;  /* 0x0000001032317819 */ /* 0x100fe40000001233 */
[----:B------:R-:W-:Y:S01]  /*3610*/  SHF.R.U32.HI R50, RZ, 0x10, R51 ;  /* 0x00000010ff327819 */ /* 0x000fe20000011633 */
[----:B------:R-:W-:Y:S02]  /*3620*/  IMAD.MOV.U32 R51, RZ, RZ, R13 ;  /* 0x000000ffff337224 */ /* 0x000fe400078e000d */
[----:B------:R-:W-:Y:S02]  /*3630*/  HADD2.F32 R13, -RZ, R49.H0_H0 ;  /* 0x20000031ff0d7230 */ /* 0x000fe40000004100 */
[----:B------:R-:W-:-:S02]  /*3640*/  HADD2.F32 R49, -RZ, R11.H0_H0 ;  /* 0x2000000bff317230 */ /* 0x000fc40000004100 */
[--C-:B------:R-:W-:Y:S02]  /*3650*/  HADD2.F32 R52, -RZ, R51.reuse.H1_H1 ;  /* 0x30000033ff347230 */ /* 0x100fe40000004100 */
[----:B------:R-:W-:Y:S02]  /*3660*/  HADD2.F32 R54, -RZ, R51.H0_H0 ;  /* 0x20000033ff367230 */ /* 0x000fe40000004100 */
[----:B------:R-:W-:Y:S02]  /*3670*/  HADD2.F32 R50, -RZ, R50.H0_H0 ;  /* 0x20000032ff327230 */ /* 0x000fe40000004100 */
[-C--:B------:R-:W-:Y:S01]  /*3680*/  FMUL.FTZ R11, R52, R13.reuse ;  /* 0x0000000d340b7220 */ /* 0x080fe20000410000 */
[----:B------:R-:W-:Y:S02]  /*3690*/  HADD2.F32 R48, -RZ, R48.H0_H0 ;  /* 0x20000030ff307230 */ /* 0x000fe40000004100 */
[----:B------:R-:W-:Y:S01]  /*36a0*/  FMUL.FTZ R13, R54, R13 ;  /* 0x0000000d360d7220 */ /* 0x000fe20000410000 */
[----:B------:R-:W-:-:S02]  /*36b0*/  HADD2.F32 R51, -RZ, R111.H0_H0 ;  /* 0x2000006fff337230 */ /* 0x000fc40000004100 */
[-C--:B------:R-:W-:Y:S01]  /*36c0*/  FFMA.FTZ R11, R54, R49.reuse, -R11 ;  /* 0x00000031360b7223 */ /* 0x080fe2000001080b */
[----:B------:R-:W-:Y:S01]  /*36d0*/  FFMA.FTZ R52, R52, R49, R13 ;  /* 0x0000003134347223 */ /* 0x000fe2000001000d */
[--C-:B------:R-:W-:Y:S02]  /*36e0*/  HADD2.F32 R13, -RZ, R15.reuse.H1_H1 ;  /* 0x3000000fff0d7230 */ /* 0x100fe40000004100 */
[----:B------:R-:W-:Y:S02]  /*36f0*/  HADD2.F32 R49, -RZ, R15.H0_H0 ;  /* 0x2000000fff317230 */ /* 0x000fe40000004100 */
[----:B------:R-:W-:Y:S01]  /*3700*/  F2FP.F16.F32.PACK_AB R11, R52, R11 ;  /* 0x0000000b340b723e */ /* 0x000fe200000000ff */
[-C--:B------:R-:W-:Y:S02]  /*3710*/  FMUL.FTZ R54, R13, R50.reuse ;  /* 0x000000320d367220 */ /* 0x080fe40000410000 */
[C---:B------:R-:W-:Y:S02]  /*3720*/  FMUL.FTZ R50, R49.reuse, R50 ;  /* 0x0000003231327220 */ /* 0x040fe40000410000 */
[----:B------:R-:W-:Y:S01]  /*3730*/  FFMA.FTZ R15, R49, R48, -R54 ;  /* 0x00000030310f7223 */ /* 0x000fe20000010836 */
[----:B------:R-:W-:-:S02]  /*3740*/  HADD2.F32 R49, -RZ, R108.H1_H1 ;  /* 0x3000006cff317230 */ /* 0x000fc40000004100 */
[----:B------:R-:W-:Y:S01]  /*3750*/  FFMA.FTZ R48, R13, R48, R50 ;  /* 0x000000300d307223 */ /* 0x000fe20000010032 */
[--C-:B------:R-:W-:Y:S02]  /*3760*/  HADD2.F32 R50, -RZ, R12.reuse.H0_H0 ;  /* 0x2000000cff327230 */ /* 0x100fe40000004100 */
[----:B------:R-:W-:Y:S02]  /*3770*/  HADD2.F32 R12, -RZ, R12.H1_H1 ;  /* 0x3000000cff0c7230 */ /* 0x000fe40000004100 */
[----:B------:R-:W-:-:S03]  /*3780*/  F2FP.F16.F32.PACK_AB R15, R48, R15 ;  /* 0x0000000f300f723e */ /* 0x000fc600000000ff */
[-C--:B------:R-:W-:Y:S01]  /*3790*/  FMUL.FTZ R13, R12, R51.reuse ;  /* 0x000000330c0d7220 */ /* 0x080fe20000410000 */
[----:B------:R-:W-:-:S03]  /*37a0*/  FMUL.FTZ R51, R50, R51 ;  /* 0x0000003332337220 */ /* 0x000fc60000410000 */
[-C--:B------:R-:W-:Y:S01]  /*37b0*/  FFMA.FTZ R13, R50, R49.reuse, -R13 ;  /* 0x00000031320d7223 */ /* 0x080fe2000001080d */
[--C-:B------:R-:W-:Y:S02]  /*37c0*/  HADD2.F32 R50, -RZ, R14.reuse.H0_H0 ;  /* 0x2000000eff327230 */ /* 0x100fe40000004100 */
[----:B------:R-:W-:Y:S01]  /*37d0*/  FFMA.FTZ R12, R12, R49, R51 ;  /* 0x000000310c0c7223 */ /* 0x000fe20000010033 */
[----:B------:R-:W-:Y:S02]  /*37e0*/  HADD2.F32 R14, -RZ, R14.H1_H1 ;  /* 0x3000000eff0e7230 */ /* 0x000fe40000004100 */
[----:B------:R-:W-:Y:S02]  /*37f0*/  HADD2.F32 R49, -RZ, R109.H0_H0 ;  /* 0x2000006dff317230 */ /* 0x000fe40000004100 */
[----:B------:R-:W-:Y:S01]  /*3800*/  F2FP.F16.F32.PACK_AB R12, R12, R13 ;  /* 0x0000000d0c0c723e */ /* 0x000fe200000000ff */
[-C--:B------:R-:W-:Y:S01]  /*3810*/  FMUL.FTZ R51, R14, R53.reuse ;  /* 0x000000350e337220 */ /* 0x080fe20000410000 */
[----:B------:R-:W-:Y:S01]  /*3820*/  FMUL.FTZ R53, R50, R53 ;  /* 0x0000003532357220 */ /* 0x000fe20000410000 */
[----:B------:R-:W-:-:S02]  /*3830*/  IMAD.MOV.U32 R13, RZ, RZ, R11 ;  /* 0x000000ffff0d7224 */ /* 0x000fc400078e000b */
[-C--:B------:R-:W-:Y:S01]  /*3840*/  FFMA.FTZ R51, R50, R49.reuse, -R51 ;  /* 0x0000003132337223 */ /* 0x080fe20000010833 */
[----:B------:R-:W-:-:S05]  /*3850*/  FFMA.FTZ R14, R14, R49, R53 ;  /* 0x000000310e0e7223 */ /* 0x000fca0000010035 */
[----:B------:R-:W-:-:S07]  /*3860*/  F2FP.F16.F32.PACK_AB R14, R14, R51 ;  /* 0x000000330e0e723e */ /* 0x000fce00000000ff */
.L_x_420:
[----:B------:R-:W-:Y:S05]  /*3870*/  BSYNC B2 ;  /* 0x0000000000027941 */ /* 0x000fea0003800000 */
.L_x_419:
[----:B--2---:R-:W-:Y:S01]  /*3880*/  MOV R48, R56 ;  /* 0x0000003800307202 */ /* 0x004fe20000000f00 */
[----:B------:R-:W-:Y:S02]  /*3890*/  IMAD.SHL.U32 R11, R155, 0x8, RZ ;  /* 0x000000089b0b7824 */ /* 0x000fe400078e00ff */
[----:B-1----:R-:W-:Y:S02]  /*38a0*/  IMAD.MOV.U32 R49, RZ, RZ, R57 ;  /* 0x000000ffff317224 */ /* 0x002fe400078e0039 */
[----:B------:R-:W-:-:S05]  /*38b0*/  IMAD.WIDE R48, R11, 0x2, R48 ;  /* 0x000000020b307825 */ /* 0x000fca00078e0230 */
[----:B------:R4:W-:Y:S02]  /*38c0*/  ST.E.128 desc[UR42][R48.64], R12 ;  /* 0x0000000c30007985 */ /* 0x0009e4000c101d2a */
.L_x_418:
[----:B------:R-:W-:Y:S05]  /*38d0*/  BSYNC B1 ;  /* 0x0000000000017941 */ /* 0x000fea0003800000 */
.L_x_417:
[----:B------:R-:W-:Y:S01]  /*38e0*/  ISETP.NE.AND P3, PT, R31, RZ, PT ;  /* 0x000000ff1f00720c */ /* 0x000fe20003f65270 */
[----:B------:R-:W-:-:S12]  /*38f0*/  BSSY B1, `(.L_x_421) ;  /* 0x0000037000017945 */ /* 0x000fd80003800000 */
[----:B------:R-:W-:Y:S05]  /*3900*/  @!P3 BRA `(.L_x_422) ;  /* 0x0000000000d4b947 */ /* 0x000fea0003800000 */
[----:B------:R-:W5:Y:S01]  /*3910*/  LDL R11, [R1+0x24] ;  /* 0x00002400010b7983 */ /* 0x000f620000100800 */
[----:B------:R-:W-:Y:S03]  /*3920*/  BSSY B2, `(.L_x_423) ;  /* 0x000002e000027945 */ /* 0x000fe60003800000 */
[----:B---34-:R3:W4:Y:S01]  /*3930*/  LDS.128 R12, [R62+0x17000] ;  /* 0x017000003e0c7984 */ /* 0x0187220000000c00 */
[----:B-----5:R-:W-:-:S13]  /*3940*/  ISETP.GE.AND P3, PT, R11, R98, PT ;  /* 0x000000620b00720c */ /* 0x020fda0003f66270 */
[----:B---34-:R-:W-:Y:S05]  /*3950*/  @P3 BRA `(.L_x_424) ;  /* 0x0000000000a83947 */ /* 0x018fea0003800000 */
[----:B------:R-:W-:Y:S01]  /*3960*/  SHF.R.U64 R48, R46, 0x10, R47 ;  /* 0x000000102e307819 */ /* 0x000fe2000000122f */
[--C-:B------:R-:W-:Y:S01]  /*3970*/  HADD2.F32 R11, -RZ, R13.reuse.H1_H1 ;  /* 0x3000000dff0b7230 */ /* 0x100fe20000004100 */
[----:B------:R-:W-:Y:S01]  /*3980*/  SHF.R.U64 R44, R44, 0x10, R45 ;  /* 0x000000102c2c7819 */ /* 0x000fe2000000122d */
[----:B------:R-:W-:Y:S02]  /*3990*/  HADD2.F32 R13, -RZ, R13.H0_H0 ;  /* 0x2000000dff0d7230 */ /* 0x000fe40000004100 */
[----:B------:R-:W-:Y:S02]  /*39a0*/  HADD2.F32 R48, -RZ, R48.H0_H0 ;  /* 0x20000030ff307230 */ /* 0x000fe40000004100 */
[----:B------:R-:W-:Y:S02]  /*39b0*/  HADD2.F32 R44, -RZ, R44.H0_H0 ;  /* 0x2000002cff2c7230 */ /* 0x000fe40000004100 */
[----:B------:R-:W-:Y:S02]  /*39c0*/  HADD2.F32 R110, -RZ, R110.H1_H1 ;  /* 0x3000006eff6e7230 */ /* 0x000fe40000004100 */
[-C--:B------:R-:W-:Y:S01]  /*39d0*/  FMUL.FTZ R46, R11, R48.reuse ;  /* 0x000000300b2e7220 */ /* 0x080fe20000410000 */
[----:B------:R-:W-:-:S03]  /*39e0*/  FMUL.FTZ R48, R13, R48 ;  /* 0x000000300d307220 */ /* 0x000fc60000410000 */
[-C--:B------:R-:W-:Y:S01]  /*39f0*/  FFMA.FTZ R46, R13, R44.reuse, -R46 ;  /* 0x0000002c0d2e7223 */ /* 0x080fe2000001082e */
[----:B------:R-:W-:Y:S01]  /*3a00*/  FFMA.FTZ R11, R11, R44, R48 ;  /* 0x0000002c0b0b7223 */ /* 0x000fe20000010030 */
[----:B------:R-:W-:Y:S01]  /*3a10*/  SHF.R.U32.HI R48, RZ, 0x10, R47 ;  /* 0x00000010ff307819 */ /* 0x000fe2000001162f */
[--C-:B------:R-:W-:Y:S01]  /*3a20*/  HADD2.F32 R13, -RZ, R15.reuse.H1_H1 ;  /* 0x3000000fff0d7230 */ /* 0x100fe20000004100 */
[----:B------:R-:W-:Y:S01]  /*3a30*/  SHF.R.U32.HI R44, RZ, 0x10, R45 ;  /* 0x00000010ff2c7819 */ /* 0x000fe2000001162d */
[----:B------:R-:W-:Y:S01]  /*3a40*/  HADD2.F32 R15, -RZ, R15.H0_H0 ;  /* 0x2000000fff0f7230 */ /* 0x000fe20000004100 */
[----:B------:R-:W-:Y:S01]  /*3a50*/  F2FP.F16.F32.PACK_AB R11, R11, R46 ;  /* 0x0000002e0b0b723e */ /* 0x000fe200000000ff */
[----:B------:R-:W-:Y:S02]  /*3a60*/  HADD2.F32 R48, -RZ, R48.H0_H0 ;  /* 0x20000030ff307230 */ /* 0x000fe40000004100 */
[----:B------:R-:W-:Y:S02]  /*3a70*/  HADD2.F32 R44, -RZ, R44.H0_H0 ;  /* 0x2000002cff2c7230 */ /* 0x000fe40000004100 */
[----:B------:R-:W-:-:S02]  /*3a80*/  HADD2.F32 R45, -RZ, R107.H1_H1 ;  /* 0x3000006bff2d7230 */ /* 0x000fc40000004100 */
[-C--:B------:R-:W-:Y:S01]  /*3a90*/  FMUL.FTZ R50, R13, R48.reuse ;  /* 0x000000300d327220 */ /* 0x080fe20000410000 */
[C---:B------:R-:W-:Y:S01]  /*3aa0*/  FMUL.FTZ R48, R15.reuse, R48 ;  /* 0x000000300f307220 */ /* 0x040fe20000410000 */
[----:B------:R-:W-:Y:S02]  /*3ab0*/  HADD2.F32 R107, -RZ, R107.H0_H0 ;  /* 0x2000006bff6b7230 */ /* 0x000fe40000004100 */
[-C--:B------:R-:W-:Y:S01]  /*3ac0*/  FFMA.FTZ R50, R15, R44.reuse, -R50 ;  /* 0x0000002c0f327223 */ /* 0x080fe20000010832 */
[----:B------:R-:W-:Y:S01]  /*3ad0*/  FFMA.FTZ R13, R13, R44, R48 ;  /* 0x0000002c0d0d7223 */ /* 0x000fe20000010030 */
[--C-:B------:R-:W-:Y:S02]  /*3ae0*/  HADD2.F32 R15, -RZ, R12.reuse.H1_H1 ;  /* 0x3000000cff0f7230 */ /* 0x100fe40000004100 */
[----:B------:R-:W-:Y:S02]  /*3af0*/  HADD2.F32 R44, -RZ, R12.H0_H0 ;  /* 0x2000000cff2c7230 */ /* 0x000fe40000004100 */
[----:B------:R-:W-:Y:S01]  /*3b00*/  F2FP.F16.F32.PACK_AB R50, R13, R50 ;  /* 0x000000320d32723e */ /* 0x000fe200000000ff */
[----:B------:R-:W-:Y:S01]  /*3b10*/  FMUL.FTZ R47, R15, R110 ;  /* 0x0000006e0f2f7220 */ /* 0x000fe20000410000 */
[----:B------:R-:W-:-:S02]  /*3b20*/  IMAD.MOV.U32 R13, RZ, RZ, R11 ;  /* 0x000000ffff0d7224 */ /* 0x000fc400078e000b */
[C---:B------:R-:W-:Y:S01]  /*3b30*/  FMUL.FTZ R110, R44.reuse, R110 ;  /* 0x0000006e2c6e7220 */ /* 0x040fe20000410000 */
[-C--:B------:R-:W-:Y:S01]  /*3b40*/  FFMA.FTZ R12, R44, R45.reuse, -R47 ;  /* 0x0000002d2c0c7223 */ /* 0x080fe2000001082f */
[--C-:B------:R-:W-:Y:S02]  /*3b50*/  HADD2.F32 R44, -RZ, R14.reuse.H0_H0 ;  /* 0x2000000eff2c7230 */ /* 0x100fe40000004100 */
[----:B------:R-:W-:Y:S01]  /*3b60*/  FFMA.FTZ R15, R15, R45, R110 ;  /* 0x0000002d0f0f7223 */ /* 0x000fe2000001006e */
[----:B------:R-:W-:Y:S02]  /*3b70*/  HADD2.F32 R14, -RZ, R14.H1_H1 ;  /* 0x3000000eff0e7230 */ /* 0x000fe40000004100 */
[----:B------:R-:W-:Y:S02]  /*3b80*/  HADD2.F32 R45, -RZ, R108.H0_H0 ;  /* 0x2000006cff2d7230 */ /* 0x000fe40000004100 */
[----:B------:R-:W-:Y:S01]  /*3b90*/  F2FP.F16.F32.PACK_AB R12, R15, R12 ;  /* 0x0000000c0f0c723e */ /* 0x000fe200000000ff */
[----:B------:R-:W-:-:S02]  /*3ba0*/  IMAD.MOV.U32 R15, RZ, RZ, R50 ;  /* 0x000000ffff0f7224 */ /* 0x000fc400078e0032 */
[-C--:B------:R-:W-:Y:S01]  /*3bb0*/  FMUL.FTZ R47, R14, R45.reuse ;  /* 0x0000002d0e2f7220 */ /* 0x080fe20000410000 */
[----:B------:R-:W-:-:S03]  /*3bc0*/  FMUL.FTZ R45, R44, R45 ;  /* 0x0000002d2c2d7220 */ /* 0x000fc60000410000 */
[-C--:B------:R-:W-:Y:S01]  /*3bd0*/  FFMA.FTZ R44, R44, R107.reuse, -R47 ;  /* 0x0000006b2c2c7223 */ /* 0x080fe2000001082f */
[----:B------:R-:W-:-:S05]  /*3be0*/  FFMA.FTZ R45, R14, R107, R45 ;  /* 0x0000006b0e2d7223 */ /* 0x000fca000001002d */
[----:B------:R-:W-:-:S07]  /*3bf0*/  F2FP.F16.F32.PACK_AB R14, R45, R44 ;  /* 0x0000002c2d0e723e */ /* 0x000fce00000000ff */
.L_x_424:
[----:B------:R-:W-:Y:S05]  /*3c00*/  BSYNC B2 ;  /* 0x0000000000027941 */ /* 0x000fea0003800000 */
.L_x_423:
[----:B------:R-:W-:Y:S01]  /*3c10*/  SHF.L.U32 R11, R156, 0x3, RZ ;  /* 0x000000039c0b7819 */ /* 0x000fe200000006ff */
[----:B--2---:R-:W-:Y:S02]  /*3c20*/  IMAD.MOV.U32 R44, RZ, RZ, R56 ;  /* 0x000000ffff2c7224 */ /* 0x004fe400078e0038 */
[----:B-1----:R-:W-:Y:S02]  /*3c30*/  IMAD.MOV.U32 R45, RZ, RZ, R57 ;  /* 0x000000ffff2d7224 */ /* 0x002fe400078e0039 */
[----:B------:R-:W-:-:S05]  /*3c40*/  IMAD.WIDE R44, R11, 0x2, R44 ;  /* 0x000000020b2c7825 */ /* 0x000fca00078e022c */
[----:B------:R1:W-:Y:S02]  /*3c50*/  ST.E.128 desc[UR42][R44.64], R12 ;  /* 0x0000000c2c007985 */ /* 0x0003e4000c101d2a */
.L_x_422:
[----:B------:R-:W-:Y:S05]  /*3c60*/  BSYNC B1 ;  /* 0x0000000000017941 */ /* 0x000fea0003800000 */
.L_x_421:
[----:B------:R-:W-:Y:S01]  /*3c70*/  LOP3.LUT P3, RZ, R20, 0x8, RZ, 0xc0, !PT ;  /* 0x0000000814ff7812 */ /* 0x000fe2000786c0ff */
[----:B------:R-:W-:-:S12]  /*3c80*/  BSSY B1, `(.L_x_425) ;  /* 0x0000037000017945 */ /* 0x000fd80003800000 */
[----:B------:R-:W-:Y:S05]  /*3c90*/  @!P3 BRA `(.L_x_426) ;  /* 0x0000000000d4b947 */ /* 0x000fea0003800000 */
[----:B-1-34-:R-:W3:Y:S04]  /*3ca0*/  LDL R12, [R1+0x20] ;  /* 0x00002000010c7983 */ /* 0x01aee80000100800 */
[----:B------:R-:W4:Y:S01]  /*3cb0*/  LDL R11, [R1+0x48] ;  /* 0x00004800010b7983 */ /* 0x000f220000100800 */
[C---:B--2---:R-:W-:Y:S01]  /*3cc0*/  LEA R44, P3, R22.reuse, R56, 0x1 ;  /* 0x00000038162c7211 */ /* 0x044fe200078608ff */
[----:B------:R-:W-:Y:S03]  /*3cd0*/  BSSY B2, `(.L_x_427) ;  /* 0x0000030000027945 */ /* 0x000fe60003800000 */
[----:B---3--:R-:W-:Y:S02]  /*3ce0*/  LEA.HI.X R45, R22, R57, R12, 0x1, P3 ;  /* 0x00000039162d7211 */ /* 0x008fe400018f0c0c */
[----:B------:R1:W2:Y:S01]  /*3cf0*/  LDS.128 R12, [R61+0x17000] ;  /* 0x017000003d0c7984 */ /* 0x0002a20000000c00 */
[----:B----4-:R-:W-:-:S13]  /*3d00*/  ISETP.GE.AND P3, PT, R11, R98, PT ;  /* 0x000000620b00720c */ /* 0x010fda0003f66270 */
[----:B-1----:R-:W-:Y:S05]  /*3d10*/  @P3 BRA `(.L_x_428) ;  /* 0x0000000000ac3947 */ /* 0x002fea0003800000 */
[----:B------:R-:W-:Y:S01]  /*3d20*/  SHF.R.U64 R42, R42, 0x10, R43 ;  /* 0x000000102a2a7819 */ /* 0x000fe2000000122b */
[--C-:B--2---:R-:W-:Y:S01]  /*3d30*/  HADD2.F32 R11, -RZ, R13.reuse.H1_H1 ;  /* 0x3000000dff0b7230 */ /* 0x104fe20000004100 */
[----:B------:R-:W-:Y:S01]  /*3d40*/  SHF.R.U64 R46, R40, 0x10, R41 ;  /* 0x00000010282e7819 */ /* 0x000fe20000001229 */
[----:B------:R-:W-:Y:S01]  /*3d50*/  HADD2.F32 R40, -RZ, R13.H0_H0 ;  /* 0x2000000dff287230 */ /* 0x000fe20000004100 */
[----:B------:R-:W-:Y:S01]  /*3d60*/  SHF.R.U32.HI R43, RZ, 0x10, R43 ;  /* 0x00000010ff2b7819 */ /* 0x000fe2000001162b */
[----:B------:R-:W-:Y:S02]  /*3d70*/  HADD2.F32 R42, -RZ, R42.H0_H0 ;  /* 0x2000002aff2a7230 */ /* 0x000fe40000004100 */
[----:B------:R-:W-:Y:S02]  /*3d80*/  HADD2.F32 R13, -RZ, R46.H0_H0 ;  /* 0x2000002eff0d7230 */ /* 0x000fe40000004100 */
[----:B------:R-:W-:Y:S02]  /*3d90*/  HADD2.F32 R43, -RZ, R43.H0_H0 ;  /* 0x2000002bff2b7230 */ /* 0x000fe40000004100 */
[-C--:B------:R-:W-:Y:S01]  /*3da0*/  FMUL.FTZ R47, R11, R42.reuse ;  /* 0x0000002a0b2f7220 */ /* 0x080fe20000410000 */
[----:B------:R-:W-:Y:S01]  /*3db0*/  FMUL.FTZ R42, R40, R42 ;  /* 0x0000002a282a7220 */ /* 0x000fe20000410000 */
[----:B------:R-:W-:-:S02]  /*3dc0*/  HADD2.F32 R46, -RZ, R105.H0_H0 ;  /* 0x20000069ff2e7230 */ /* 0x000fc40000004100 */
[-C--:B------:R-:W-:Y:S01]  /*3dd0*/  FFMA.FTZ R40, R40, R13.reuse, -R47 ;  /* 0x0000000d28287223 */ /* 0x080fe2000001082f */
[----:B------:R-:W-:Y:S01]  /*3de0*/  FFMA.FTZ R11, R11, R13, R42 ;  /* 0x0000000d0b0b7223 */ /* 0x000fe2000001002a */
[----:B------:R-:W-:Y:S01]  /*3df0*/  IMAD.MOV.U32 R13, RZ, RZ, R15 ;  /* 0x000000ffff0d7224 */ /* 0x000fe200078e000f */
[----:B------:R-:W-:Y:S01]  /*3e00*/  SHF.R.U32.HI R42, RZ, 0x10, R41 ;  /* 0x00000010ff2a7819 */ /* 0x000fe20000011629 */
[----:B------:R-:W-:Y:S01]  /*3e10*/  HADD2.F32 R47, -RZ, R14.H0_H0 ;  /* 0x2000000eff2f7230 */ /* 0x000fe20000004100 */
[----:B------:R-:W-:Y:S02]  /*3e20*/  MOV R41, R12 ;  /* 0x0000000c00297202 */ /* 0x000fe40000000f00 */
[--C-:B------:R-:W-:Y:S01]  /*3e30*/  HADD2.F32 R15, -RZ, R13.reuse.H1_H1 ;  /* 0x3000000dff0f7230 */ /* 0x100fe20000004100 */
[----:B------:R-:W-:Y:S01]  /*3e40*/  F2FP.F16.F32.PACK_AB R11, R11, R40 ;  /* 0x000000280b0b723e */ /* 0x000fe200000000ff */
[----:B------:R-:W-:Y:S02]  /*3e50*/  HADD2.F32 R12, -RZ, R13.H0_H0 ;  /* 0x2000000dff0c7230 */ /* 0x000fe40000004100 */
[----:B------:R-:W-:-:S02]  /*3e60*/  HADD2.F32 R42, -RZ, R42.H0_H0 ;  /* 0x2000002aff2a7230 */ /* 0x000fc40000004100 */
[CC--:B------:R-:W-:Y:S01]  /*3e70*/  FMUL.FTZ R13, R15.reuse, R43.reuse ;  /* 0x0000002b0f0d7220 */ /* 0x0c0fe20000410000 */
[C---:B------:R-:W-:Y:S01]  /*3e80*/  FMUL.FTZ R48, R12.reuse, R43 ;  /* 0x0000002b0c307220 */ /* 0x040fe20000410000 */
[--C-:B------:R-:W-:Y:S02]  /*3e90*/  HADD2.F32 R43, -RZ, R41.reuse.H0_H0 ;  /* 0x20000029ff2b7230 */ /* 0x100fe40000004100 */
[-C--:B------:R-:W-:Y:S01]  /*3ea0*/  FFMA.FTZ R12, R12, R42.reuse, -R13 ;  /* 0x0000002a0c0c7223 */ /* 0x080fe2000001080d */
[----:B------:R-:W-:Y:S02]  /*3eb0*/  HADD2.F32 R13, -RZ, R41.H1_H1 ;  /* 0x30000029ff0d7230 */ /* 0x000fe40000004100 */
[----:B------:R-:W-:Y:S01]  /*3ec0*/  FFMA.FTZ R15, R15, R42, R48 ;  /* 0x0000002a0f0f7223 */ /* 0x000fe20000010030 */
[----:B------:R-:W-:Y:S02]  /*3ed0*/  HADD2.F32 R42, -RZ, R103.H0_H0 ;  /* 0x20000067ff2a7230 */ /* 0x000fe40000004100 */
[----:B------:R-:W-:Y:S01]  /*3ee0*/  FMUL.FTZ R52, R43, R46 ;  /* 0x0000002e2b347220 */ /* 0x000fe20000410000 */
[----:B------:R-:W-:-:S02]  /*3ef0*/  HADD2.F32 R48, -RZ, R105.H1_H1 ;  /* 0x30000069ff307230 */ /* 0x000fc40000004100 */
[C---:B------:R-:W-:Y:S01]  /*3f00*/  FMUL.FTZ R50, R13.reuse, R46 ;  /* 0x0000002e0d327220 */ /* 0x040fe20000410000 */
[----:B------:R-:W-:Y:S02]  /*3f10*/  HADD2.F32 R41, -RZ, R14.H1_H1 ;  /* 0x3000000eff297230 */ /* 0x000fe40000004100 */
[-C--:B------:R-:W-:Y:S01]  /*3f20*/  FFMA.FTZ R13, R13, R42.reuse, R52 ;  /* 0x0000002a0d0d7223 */ /* 0x080fe20000010034 */
[----:B------:R-:W-:Y:S02]  /*3f30*/  HADD2.F32 R46, -RZ, R103.H1_H1 ;  /* 0x30000067ff2e7230 */ /* 0x000fe40000004100 */
[----:B------:R-:W-:Y:S01]  /*3f40*/  FFMA.FTZ R14, R43, R42, -R50 ;  /* 0x0000002a2b0e7223 */ /* 0x000fe20000010832 */
[----:B------:R-:W-:Y:S01]  /*3f50*/  F2FP.F16.F32.PACK_AB R15, R15, R12 ;  /* 0x0000000c0f0f723e */ /* 0x000fe200000000ff */
[-C--:B------:R-:W-:Y:S01]  /*3f60*/  FMUL.FTZ R50, R41, R48.reuse ;  /* 0x0000003029327220 */ /* 0x080fe20000410000 */
[----:B------:R-:W-:Y:S02]  /*3f70*/  FMUL.FTZ R48, R47, R48 ;  /* 0x000000302f307220 */ /* 0x000fe40000410000 */
[----:B------:R-:W-:Y:S01]  /*3f80*/  F2FP.F16.F32.PACK_AB R12, R13, R14 ;  /* 0x0000000e0d0c723e */ /* 0x000fe200000000ff */
[-C--:B------:R-:W-:Y:S01]  /*3f90*/  FFMA.FTZ R50, R47, R46.reuse, -R50 ;  /* 0x0000002e2f327223 */ /* 0x080fe20000010832 */
[----:B------:R-:W-:Y:S01]  /*3fa0*/  FFMA.FTZ R41, R41, R46, R48 ;  /* 0x0000002e29297223 */ /* 0x000fe20000010030 */
[----:B------:R-:W-:-:S04]  /*3fb0*/  IMAD.MOV.U32 R13, RZ, RZ, R11 ;  /* 0x000000ffff0d7224 */ /* 0x000fc800078e000b */
[----:B------:R-:W-:-:S07]  /*3fc0*/  F2FP.F16.F32.PACK_AB R14, R41, R50 ;  /* 0x00000032290e723e */ /* 0x000fce00000000ff */
.L_x_428:
[----:B------:R-:W-:Y:S05]  /*3fd0*/  BSYNC B2 ;  /* 0x0000000000027941 */ /* 0x000fea0003800000 */
.L_x_427:
[----:B--2---:R1:W-:Y:S02]  /*3fe0*/  ST.E.128 desc[UR42][R44.64], R12 ;  /* 0x0000000c2c007985 */ /* 0x0043e4000c101d2a */
.L_x_426:
[----:B------:R-:W-:Y:S05]  /*3ff0*/  BSYNC B1 ;  /* 0x0000000000017941 */ /* 0x000fea0003800000 */
.L_x_425:
        /* <DEDUP_REMOVED lines=11> */
[--C-:B------:R-:W-:Y:S02]  /*40b0*/  SHF.R.U64 R11, R38, 0x10, R39.reuse ;  /* 0x00000010260b7819 */ /* 0x100fe40000001227 */
[----:B------:R-:W-:Y:S02]  /*40c0*/  SHF.R.U32.HI R44, RZ, 0x10, R39 ;  /* 0x00000010ff2c7819 */ /* 0x000fe40000011627 */
[--C-:B------:R-:W-:Y:S01]  /*40d0*/  SHF.R.U64 R43, R36, 0x10, R37.reuse ;  /* 0x00000010242b7819 */ /* 0x100fe20000001225 */
[----:B--2---:R-:W-:Y:S01]  /*40e0*/  IMAD.MOV.U32 R36, RZ, RZ, R12 ;  /* 0x000000ffff247224 */ /* 0x004fe200078e000c */
[----:B------:R-:W-:Y:S01]  /*40f0*/  SHF.R.U32.HI R42, RZ, 0x10, R37 ;  /* 0x00000010ff2a7819 */ /* 0x000fe20000011625 */
[----:B------:R-:W-:Y:S02]  /*4100*/  HADD2.F32 R39, -RZ, R11.H0_H0 ;  /* 0x2000000bff277230 */ /* 0x000fe40000004100 */
[----:B------:R-:W-:Y:S02]  /*4110*/  HADD2.F32 R44, -RZ, R44.H0_H0 ;  /* 0x2000002cff2c7230 */ /* 0x000fe40000004100 */
[----:B------:R-:W-:-:S02]  /*4120*/  HADD2.F32 R12, -RZ, R13.H1_H1 ;  /* 0x3000000dff0c7230 */ /* 0x000fc40000004100 */
[----:B------:R-:W-:Y:S02]  /*4130*/  HADD2.F32 R11, -RZ, R13.H0_H0 ;  /* 0x2000000dff0b7230 */ /* 0x000fe40000004100 */
[--C-:B------:R-:W-:Y:S02]  /*4140*/  HADD2.F32 R37, -RZ, R15.reuse.H1_H1 ;  /* 0x3000000fff257230 */ /* 0x100fe40000004100 */
[-C--:B------:R-:W-:Y:S01]  /*4150*/  FMUL.FTZ R46, R12, R39.reuse ;  /* 0x000000270c2e7220 */ /* 0x080fe20000410000 */
[----:B------:R-:W-:Y:S02]  /*4160*/  HADD2.F32 R13, -RZ, R15.H0_H0 ;  /* 0x2000000fff0d7230 */ /* 0x000fe40000004100 */
[----:B------:R-:W-:Y:S01]  /*4170*/  FMUL.FTZ R39, R11, R39 ;  /* 0x000000270b277220 */ /* 0x000fe20000410000 */
[----:B------:R-:W-:Y:S02]  /*4180*/  HADD2.F32 R38, -RZ, R43.H0_H0 ;  /* 0x2000002bff267230 */ /* 0x000fe40000004100 */
[----:B------:R-:W-:Y:S01]  /*4190*/  FMUL.FTZ R48, R37, R44 ;  /* 0x0000002c25307220 */ /* 0x000fe20000410000 */
[----:B------:R-:W-:-:S02]  /*41a0*/  HADD2.F32 R42, -RZ, R42.H0_H0 ;  /* 0x2000002aff2a7230 */ /* 0x000fc40000004100 */
[----:B------:R-:W-:Y:S01]  /*41b0*/  FMUL.FTZ R44, R13, R44 ;  /* 0x0000002c0d2c7220 */ /* 0x000fe20000410000 */
[--C-:B------:R-:W-:Y:S02]  /*41c0*/  HADD2.F32 R15, -RZ, R36.reuse.H1_H1 ;  /* 0x30000024ff0f7230 */ /* 0x100fe40000004100 */
[-C--:B------:R-:W-:Y:S01]  /*41d0*/  FFMA.FTZ R11, R11, R38.reuse, -R46 ;  /* 0x000000260b0b7223 */ /* 0x080fe2000001082e */
[----:B------:R-:W-:Y:S01]  /*41e0*/  FFMA.FTZ R12, R12, R38, R39 ;  /* 0x000000260c0c7223 */ /* 0x000fe20000010027 */
[-C--:B------:R-:W-:Y:S01]  /*41f0*/  FFMA.FTZ R46, R37, R42.reuse, R44 ;  /* 0x0000002a252e7223 */ /* 0x080fe2000001002c */
[----:B------:R-:W-:Y:S02]  /*4200*/  HADD2.F32 R39, -RZ, R87.H0_H0 ;  /* 0x20000057ff277230 */ /* 0x000fe40000004100 */
[----:B------:R-:W-:Y:S01]  /*4210*/  FFMA.FTZ R13, R13, R42, -R48 ;  /* 0x0000002a0d0d7223 */ /* 0x000fe20000010830 */
[----:B------:R-:W-:Y:S01]  /*4220*/  HADD2.F32 R36, -RZ, R36.H0_H0 ;  /* 0x20000024ff247230 */ /* 0x000fe20000004100 */
[----:B------:R-:W-:Y:S01]  /*4230*/  F2FP.F16.F32.PACK_AB R11, R12, R11 ;  /* 0x0000000b0c0b723e */ /* 0x000fe200000000ff */
[----:B------:R-:W-:-:S02]  /*4240*/  HADD2.F32 R37, -RZ, R14.H1_H1 ;  /* 0x3000000eff257230 */ /* 0x000fc40000004100 */
[-C--:B------:R-:W-:Y:S01]  /*4250*/  FMUL.FTZ R43, R15, R39.reuse ;  /* 0x000000270f2b7220 */ /* 0x080fe20000410000 */
[----:B------:R-:W-:Y:S02]  /*4260*/  HADD2.F32 R87, -RZ, R87.H1_H1 ;  /* 0x30000057ff577230 */ /* 0x000fe40000004100 */
[----:B------:R-:W-:Y:S01]  /*4270*/  FMUL.FTZ R42, R36, R39 ;  /* 0x00000027242a7220 */ /* 0x000fe20000410000 */
[----:B------:R-:W-:Y:S02]  /*4280*/  HADD2.F32 R14, -RZ, R14.H0_H0 ;  /* 0x2000000eff0e7230 */ /* 0x000fe40000004100 */
[--C-:B------:R-:W-:Y:S02]  /*4290*/  HADD2.F32 R38, -RZ, R86.reuse.H0_H0 ;  /* 0x20000056ff267230 */ /* 0x100fe40000004100 */
[-C--:B------:R-:W-:Y:S01]  /*42a0*/  FMUL.FTZ R39, R37, R87.reuse ;  /* 0x0000005725277220 */ /* 0x080fe20000410000 */
[----:B------:R-:W-:Y:S02]  /*42b0*/  HADD2.F32 R86, -RZ, R86.H1_H1 ;  /* 0x30000056ff567230 */ /* 0x000fe40000004100 */
[----:B------:R-:W-:Y:S01]  /*42c0*/  FMUL.FTZ R44, R14, R87 ;  /* 0x000000570e2c7220 */ /* 0x000fe20000410000 */
[-C--:B------:R-:W-:Y:S01]  /*42d0*/  FFMA.FTZ R43, R36, R38.reuse, -R43 ;  /* 0x00000026242b7223 */ /* 0x080fe2000001082b */
[----:B------:R-:W-:Y:S01]  /*42e0*/  FFMA.FTZ R42, R15, R38, R42 ;  /* 0x000000260f2a7223 */ /* 0x000fe2000001002a */
[-C--:B------:R-:W-:Y:S01]  /*42f0*/  FFMA.FTZ R39, R14, R86.reuse, -R39 ;  /* 0x000000560e277223 */ /* 0x080fe20000010827 */
[----:B------:R-:W-:Y:S01]  /*4300*/  FFMA.FTZ R44, R37, R86, R44 ;  /* 0x00000056252c7223 */ /* 0x000fe2000001002c */
[----:B------:R-:W-:Y:S01]  /*4310*/  F2FP.F16.F32.PACK_AB R15, R46, R13 ;  /* 0x0000000d2e0f723e */ /* 0x000fe200000000ff */
[----:B------:R-:W-:Y:S01]  /*4320*/  IMAD.MOV.U32 R13, RZ, RZ, R11 ;  /* 0x000000ffff0d7224 */ /* 0x000fe200078e000b */
[----:B------:R-:W-:-:S02]  /*4330*/  F2FP.F16.F32.PACK_AB R12, R42, R43 ;  /* 0x0000002b2a0c723e */ /* 0x000fc400000000ff */
[----:B------:R-:W-:-:S07]  /*4340*/  F2FP.F16.F32.PACK_AB R14, R44, R39 ;  /* 0x000000272c0e723e */ /* 0x000fce00000000ff */
.L_x_432:
[----:B------:R-:W-:Y:S05]  /*4350*/  BSYNC B2 ;  /* 0x0000000000027941 */ /* 0x000fea0003800000 */
.L_x_431:
[----:B--2---:R1:W-:Y:S02]  /*4360*/  ST.E.128 desc[UR42][R40.64], R12 ;  /* 0x0000000c28007985 */ /* 0x0043e4000c101d2a */
.L_x_430:
[----:B------:R-:W-:Y:S05]  /*4370*/  BSYNC B1 ;  /* 0x0000000000017941 */ /* 0x000fea0003800000 */
.L_x_429:
[----:B------:R-:W-:-:S13]  /*4380*/  LOP3.LUT P3, RZ, R20, 0x20, RZ, 0xc0, !PT ;  /* 0x0000002014ff7812 */ /* 0x000fda000786c0ff */
        /* <DEDUP_REMOVED lines=11> */
[--C-:B------:R-:W-:Y:S01]  /*4440*/  SHF.R.U64 R38, R34, 0x10, R35.reuse ;  /* 0x0000001022267819 */ /* 0x100fe20000001223 */
[----:B------:R-:W-:Y:S01]  /*4450*/  HADD2.F32 R15, -RZ, R15.H0_H0 ;  /* 0x2000000fff0f7230 */ /* 0x000fe20000004100 */
[----:B------:R-:W-:Y:S01]  /*4460*/  SHF.R.U32.HI R35, RZ, 0x10, R35 ;  /* 0x00000010ff237819 */ /* 0x000fe20000011623 */
[----:B------:R-:W-:Y:S01]  /*4470*/  HADD2.F32 R34, -RZ, R11.H0_H0 ;  /* 0x2000000bff227230 */ /* 0x000fe20000004100 */
[----:B------:R-:W-:Y:S01]  /*4480*/  SHF.R.U32.HI R33, RZ, 0x10, R33 ;  /* 0x00000010ff217819 */ /* 0x000fe20000011621 */
[----:B------:R-:W-:Y:S02]  /*4490*/  HADD2.F32 R38, -RZ, R38.H0_H0 ;  /* 0x20000026ff267230 */ /* 0x000fe40000004100 */
[----:B------:R-:W-:Y:S02]  /*44a0*/  HADD2.F32 R11, -RZ, R13.H1_H1 ;  /* 0x3000000dff0b7230 */ /* 0x000fe40000004100 */
[----:B------:R-:W-:-:S02]  /*44b0*/  HADD2.F32 R35, -RZ, R35.H0_H0 ;  /* 0x20000023ff237230 */ /* 0x000fc40000004100 */
[----:B------:R-:W-:Y:S02]  /*44c0*/  HADD2.F32 R13, -RZ, R13.H0_H0 ;  /* 0x2000000dff0d7230 */ /* 0x000fe40000004100 */
[-C--:B------:R-:W-:Y:S01]  /*44d0*/  FMUL.FTZ R40, R11, R38.reuse ;  /* 0x000000260b287220 */ /* 0x080fe20000410000 */
[----:B------:R-:W-:Y:S02]  /*44e0*/  HADD2.F32 R33, -RZ, R33.H0_H0 ;  /* 0x20000021ff217230 */ /* 0x000fe40000004100 */
[CC--:B------:R-:W-:Y:S01]  /*44f0*/  FMUL.FTZ R42, R32.reuse, R35.reuse ;  /* 0x00000023202a7220 */ /* 0x0c0fe20000410000 */
[----:B------:R-:W-:Y:S01]  /*4500*/  FMUL.FTZ R39, R15, R35 ;  /* 0x000000230f277220 */ /* 0x000fe20000410000 */
[C---:B------:R-:W-:Y:S01]  /*4510*/  FMUL.FTZ R38, R13.reuse, R38 ;  /* 0x000000260d267220 */ /* 0x040fe20000410000 */
[-C--:B------:R-:W-:Y:S01]  /*4520*/  FFMA.FTZ R40, R13, R34.reuse, -R40 ;  /* 0x000000220d287223 */ /* 0x080fe20000010828 */
[-C--:B------:R-:W-:Y:S01]  /*4530*/  FFMA.FTZ R42, R15, R33.reuse, -R42 ;  /* 0x000000210f2a7223 */ /* 0x080fe2000001082a */
[----:B------:R-:W-:Y:S01]  /*4540*/  FFMA.FTZ R41, R32, R33, R39 ;  /* 0x0000002120297223 */ /* 0x000fe20000010027 */
[----:B------:R-:W-:Y:S01]  /*4550*/  FFMA.FTZ R35, R11, R34, R38 ;  /* 0x000000220b237223 */ /* 0x000fe20000010026 */
[----:B------:R-:W-:-:S02]  /*4560*/  HADD2.F32 R15, -RZ, R59.H0_H0 ;  /* 0x2000003bff0f7230 */ /* 0x000fc40000004100 */
[----:B------:R-:W-:Y:S02]  /*4570*/  HADD2.F32 R32, -RZ, R58.H0_H0 ;  /* 0x2000003aff207230 */ /* 0x000fe40000004100 */
[----:B------:R-:W-:Y:S02]  /*4580*/  HADD2.F32 R11, -RZ, R12.H1_H1 ;  /* 0x3000000cff0b7230 */ /* 0x000fe40000004100 */
[----:B------:R-:W-:Y:S02]  /*4590*/  HADD2.F32 R13, -RZ, R14.H1_H1 ;  /* 0x3000000eff0d7230 */ /* 0x000fe40000004100 */
[----:B------:R-:W-:Y:S02]  /*45a0*/  HADD2.F32 R59, -RZ, R59.H1_H1 ;  /* 0x3000003bff3b7230 */ /* 0x000fe40000004100 */
[----:B------:R-:W-:Y:S01]  /*45b0*/  FMUL.FTZ R33, R11, R32 ;  /* 0x000000200b217220 */ /* 0x000fe20000410000 */
[----:B------:R-:W-:Y:S02]  /*45c0*/  HADD2.F32 R12, -RZ, R12.H0_H0 ;  /* 0x2000000cff0c7230 */ /* 0x000fe40000004100 */
[----:B------:R-:W-:-:S02]  /*45d0*/  HADD2.F32 R14, -RZ, R14.H0_H0 ;  /* 0x2000000eff0e7230 */ /* 0x000fc40000004100 */
[----:B------:R-:W-:Y:S01]  /*45e0*/  FMUL.FTZ R39, R13, R59 ;  /* 0x0000003b0d277220 */ /* 0x000fe20000410000 */
[----:B------:R-:W-:Y:S02]  /*45f0*/  HADD2.F32 R58, -RZ, R58.H1_H1 ;  /* 0x3000003aff3a7230 */ /* 0x000fe40000004100 */
[C---:B------:R-:W-:Y:S01]  /*4600*/  FMUL.FTZ R32, R12.reuse, R32 ;  /* 0x000000200c207220 */ /* 0x040fe20000410000 */
[----:B------:R-:W-:Y:S01]  /*4610*/  FFMA.FTZ R33, R12, R15, -R33 ;  /* 0x0000000f0c217223 */ /* 0x000fe20000010821 */
[C---:B------:R-:W-:Y:S02]  /*4620*/  FMUL.FTZ R34, R14.reuse, R59 ;  /* 0x0000003b0e227220 */ /* 0x040fe40000410000 */
[----:B------:R-:W-:Y:S01]  /*4630*/  FFMA.FTZ R32, R11, R15, R32 ;  /* 0x0000000f0b207223 */ /* 0x000fe20000010020 */
[-C--:B------:R-:W-:Y:S01]  /*4640*/  FFMA.FTZ R39, R14, R58.reuse, -R39 ;  /* 0x0000003a0e277223 */ /* 0x080fe20000010827 */
[----:B------:R-:W-:Y:S01]  /*4650*/  FFMA.FTZ R34, R13, R58, R34 ;  /* 0x0000003a0d227223 */ /* 0x000fe20000010022 */
[----:B------:R-:W-:-:S02]  /*4660*/  F2FP.F16.F32.PACK_AB R13, R35, R40 ;  /* 0x00000028230d723e */ /* 0x000fc400000000ff */
[----:B------:R-:W-:Y:S02]  /*4670*/  F2FP.F16.F32.PACK_AB R15, R41, R42 ;  /* 0x0000002a290f723e */ /* 0x000fe400000000ff */
[----:B------:R-:W-:Y:S02]  /*4680*/  F2FP.F16.F32.PACK_AB R12, R32, R33 ;  /* 0x00000021200c723e */ /* 0x000fe400000000ff */
[----:B------:R-:W-:-:S07]  /*4690*/  F2FP.F16.F32.PACK_AB R14, R34, R39 ;  /* 0x00000027220e723e */ /* 0x000fce00000000ff */
.L_x_434:
[----:B------:R-:W-:Y:S05]  /*46a0*/  BSYNC B1 ;  /* 0x0000000000017941 */ /* 0x000fea0003800000 */
.L_x_433:
[----:B--2---:R1:W-:Y:S01]  /*46b0*/  ST.E.128 desc[UR42][R36.64], R12 ;  /* 0x0000000c24007985 */ /* 0x0043e2000c101d2a */
[----:B------:R-:W-:Y:S05]  /*46c0*/  BRA `(.L_x_412) ;  /* 0x0000002000887947 */ /* 0x000fea0003800000 */
.L_x_405:
        /* <DEDUP_REMOVED lines=15> */
[----:B------:R-:W-:Y:S01]  /*47c0*/  IADD3 R14, P2, R66, R14, RZ ;  /* 0x0000000e420e7210 */ /* 0x000fe20007f5e0ff */
[----:B------:R-:W-:Y:S01]  /*47d0*/  ULDC.64 UR4, c[0x0][0x3e8] ;  /* 0x0000fa0000047ab9 */ /* 0x000fe20000000a00 */
[----:B------:R-:W-:Y:S02]  /*47e0*/  CS2R R42, SRZ ;  /* 0x00000000002a7805 */ /* 0x000fe4000001ff00 */
[----:B------:R-:W-:Y:S02]  /*47f0*/  CS2R R40, SRZ ;  /* 0x0000000000287805 */ /* 0x000fe4000001ff00 */
[----:B------:R-:W-:Y:S02]  /*4800*/  IADD3.X R13, R11, R83, RZ, P2, !PT ;  /* 0x000000530b0d7210 */ /* 0x000fe400017fe4ff */
[----:B------:R-:W-:Y:S02]  /*4810*/  CS2R R54, SRZ ;  /* 0x0000000000367805 */ /* 0x000fe4000001ff00 */
[----:B------:R-:W-:-:S02]  /*4820*/  IADD3 R11, P2, R70, R12, RZ ;  /* 0x0000000c460b7210 */ /* 0x000fc40007f5e0ff */
[----:B------:R-:W-:-:S03]  /*4830*/  CS2R R52, SRZ ;  /* 0x0000000000347805 */ /* 0x000fc6000001ff00 */
        /* <DEDUP_REMOVED lines=8> */
[----:B------:R-:W-:Y:S02]  /*48c0*/  CS2R R36, SRZ ;  /* 0x0000000000247805 */ /* 0x000fe4000001ff00 */
[----:B------:R-:W-:Y:S02]  /*48d0*/  CS2R R50, SRZ ;  /* 0x0000000000327805 */ /* 0x000fe4000001ff00 */
[----:B------:R-:W-:-:S05]  /*48e0*/  CS2R R48, SRZ ;  /* 0x0000000000307805 */ /* 0x000fca000001ff00 */
[----:B------:R0:W5:Y:S04]  /*48f0*/  @!P2 LDG.E.128 R40, desc[UR42][R12.64] ;  /* 0x0000002a0c28a981 */ /* 0x000168000c1e1d00 */
[----:B------:R0:W5:Y:S01]  /*4900*/  @!P2 LDG.E.128 R52, desc[UR42][R14.64] ;  /* 0x0000002a0e34a981 */ /* 0x000162000c1e1d00 */
[----:B------:R-:W-:Y:S02]  /*4910*/  ISETP.GE.AND P2, PT, R0, R98, PT ;  /* 0x000000620000720c */ /* 0x000fe40003f46270 */
[----:B------:R-:W-:Y:S02]  /*4920*/  CS2R R34, SRZ ;  /* 0x0000000000227805 */ /* 0x000fe4000001ff00 */
[----:B------:R-:W-:Y:S02]  /*4930*/  CS2R R32, SRZ ;  /* 0x0000000000207805 */ /* 0x000fe4000001ff00 */
[----:B------:R-:W-:-:S02]  /*4940*/  CS2R R46, SRZ ;  /* 0x00000000002e7805 */ /* 0x000fc4000001ff00 */
[----:B------:R-:W-:-:S05]  /*4950*/  CS2R R44, SRZ ;  /* 0x00000000002c7805 */ /* 0x000fca000001ff00 */
[----:B------:R0:W5:Y:S04]  /*4960*/  @!P2 LDG.E.128 R36, desc[UR42][R12.64+0x20] ;  /* 0x0000202a0c24a981 */ /* 0x000168000c1e1d00 */
[----:B------:R0:W5:Y:S01]  /*4970*/  @!P2 LDG.E.128 R48, desc[UR42][R14.64+0x20] ;  /* 0x0000202a0e30a981 */ /* 0x000162000c1e1d00 */
[----:B------:R-:W-:-:S13]  /*4980*/  ISETP.GE.AND P2, PT, R3, R98, PT ;  /* 0x000000620300720c */ /* 0x000fda0003f46270 */
[----:B------:R0:W5:Y:S04]  /*4990*/  @!P2 LDG.E.128 R32, desc[UR42][R12.64+0x40] ;  /* 0x0000402a0c20a981 */ /* 0x000168000c1e1d00 */
[----:B------:R0:W5:Y:S02]  /*49a0*/  @!P2 LDG.E.128 R44, desc[UR42][R14.64+0x40] ;  /* 0x0000402a0e2ca981 */ /* 0x000164000c1e1d00 */
.L_x_436:
[----:B------:R-:W-:Y:S05]  /*49b0*/  BSYNC B1 ;  /* 0x0000000000017941 */ /* 0x000fea0003800000 */
.L_x_435:
[----:B-----5:R-:W-:Y:S01]  /*49c0*/  IMAD.MOV.U32 R11, RZ, RZ, R34 ;  /* 0x000000ffff0b7224 */ /* 0x020fe200078e0022 */
[----:B0-----:R-:W-:Y:S01]  /*49d0*/  MOV R13, R32 ;  /* 0x00000020000d7202 */ /* 0x001fe20000000f00 */
[----:B------:R-:W-:Y:S01]  /*49e0*/  IMAD.MOV.U32 R12, RZ, RZ, R35 ;  /* 0x000000ffff0c7224 */ /* 0x000fe200078e0023 */
[----:B------:R-:W-:Y:S01]  /*49f0*/  UISETP.NE.AND UP0, UPT, UR39, 0x3, UPT ;  /* 0x000000032700788c */ /* 0x000fe2000bf05270 */
[----:B------:R-:W-:-:S03]  /*4a00*/  IMAD.MOV.U32 R14, RZ, RZ, R39 ;  /* 0x000000ffff0e7224 */ /* 0x000fc600078e0027 */
[----:B------:R-:W-:Y:S01]  /*4a10*/  PRMT R110, R11, 0x5410, R12 ;  /* 0x000054100b6e7816 */ /* 0x000fe2000000000c */
[----:B------:R-:W-:Y:S01]  /*4a20*/  IMAD.MOV.U32 R12, RZ, RZ, R38 ;  /* 0x000000ffff0c7224 */ /* 0x000fe200078e0026 */
[----:B------:R-:W-:Y:S01]  /*4a30*/  PRMT R116, R14, 0x7610, R116 ;  /* 0x000076100e747816 */ /* 0x000fe20000000074 */
[----:B------:R-:W-:Y:S01]  /*4a40*/  IMAD.MOV.U32 R11, RZ, RZ, R33 ;  /* 0x000000ffff0b7224 */ /* 0x000fe200078e0021 */
[----:B------:R-:W-:Y:S02]  /*4a50*/  PLOP3.LUT P2, PT, PT, PT, UP0, 0x80, 0x0 ;  /* 0x000000000000781c */ /* 0x000fe40003f4f008 */
[----:B------:R-:W-:Y:S01]  /*4a60*/  PRMT R114, R114, 0x5410, R12 ;  /* 0x0000541072727816 */ /* 0x000fe2000000000c */
[----:B------:R-:W-:Y:S01]  /*4a70*/  IMAD.MOV.U32 R12, RZ, RZ, R37 ;  /* 0x000000ffff0c7224 */ /* 0x000fe200078e0025 */
[----:B------:R-:W-:Y:S02]  /*4a80*/  PRMT R111, R13, 0x5410, R11 ;  /* 0x000054100d6f7816 */ /* 0x000fe4000000000b */
[----:B------:R-:W-:-:S02]  /*4a90*/  MOV R11, R36 ;  /* 0x00000024000b7202 */ /* 0x000fc40000000f00 */
        /* <DEDUP_REMOVED lines=17> */
[----:B------:R-:W-:Y:S02]  /*4bb0*/  PRMT R114, R12, 0x7610, R114 ;  /* 0x000076100c727816 */ /* 0x000fe40000000072 */
        /* <DEDUP_REMOVED lines=11> */
[----:B------:R-:W-:Y:S02]  /*4c70*/  PRMT R107, R12, 0x7610, R107 ;  /* 0x000076100c6b7816 */ /* 0x000fe4000000006b */
[----:B------:R-:W-:Y:S01]  /*4c80*/  PRMT R120, R120, 0x5410, R11 ;  /* 0x0000541078787816 */ /* 0x000fe2000000000b */
[----:B------:R-:W-:Y:S06]  /*4c90*/  @!P2 BRA `(.L_x_437) ;  /* 0x000000000004a947 */ /* 0x000fec0003800000 */
[----:B------:R-:W-:Y:S01]  /*4ca0*/  BPT.TRAP 0x1 ;  /* 0x000000040000795c */ /* 0x000fe20000300000 */
.L_x_437:
[----:B------:R-:W-:Y:S01]  /*4cb0*/  IMAD R60, R18, 0x8, R2 ;  /* 0x00000008123c7824 */ /* 0x000fe200078e0202 */
[----:B------:R-:W-:Y:S01]  /*4cc0*/  SHF.L.U32 R81, R137, 0x1f, RZ ;  /* 0x0000001f89517819 */ /* 0x000fe200000006ff */
[----:B------:R-:W-:Y:S03]  /*4cd0*/  BSSY B1, `(.L_x_438) ;  /* 0x0000003000017945 */ /* 0x000fe60003800000 */
[----:B------:R-:W0:Y:S02]  /*4ce0*/  SYNCS.PHASECHK.TRANS64.TRYWAIT P4, [R60+URZ+0x2d890], R81 ;  /* 0x02d890513c0075a7 */ /* 0x000e24000808017f */
[----:B0-----:R-:W-:Y:S05]  /*4cf0*/  @!P4 BRA `(.L_x_439) ;  /* 0x0000014c00f0c947 */ /* 0x001fea0003800000 */
.L_x_664:
[----:B------:R-:W-:Y:S05]  /*4d00*/  BSYNC B1 ;  /* 0x0000000000017941 */ /* 0x000fea0003800000 */
.L_x_438:
[----:B------:R-:W-:-:S03]  /*4d10*/  UMOV UR4, 0xffffffff ;  /* 0xffffffff00047882 */ /* 0x000fc60000000000 */
[----:B------:R-:W-:Y:S05]  /*4d20*/  BRA.DIV UR4, `(.L_x_440) ;  /* 0x0000014e04f87947 */ /* 0x000fea000b800000 */
[----:B------:R1:W2:Y:S04]  /*4d30*/  SHFL.IDX PT, R87, R57, RZ, 0x1e1f ;  /* 0x001e1fff39577589 */ /* 0x0002a800000e0000 */
[----:B------:R1:W3:Y:S02]  /*4d40*/  SHFL.IDX PT, R86, R56, RZ, 0x1e1f ;  /* 0x001e1fff38567589 */ /* 0x0002e400000e0000 */
.L_x_668:
[----:B------:R-:W-:Y:S05]  /*4d50*/  @P3 BRA `(.L_x_412) ;  /* 0x0000001800e43947 */ /* 0x000fea0003800000 */
[----:B------:R-:W4:Y:S01]  /*4d60*/  LDC R11, c[0x0][0x2f4] ;  /* 0x0000bd00ff0b7b82 */ /* 0x000f220000000800 */
[----:B------:R-:W-:Y:S01]  /*4d70*/  ISETP.NE.AND P3, PT, R21, RZ, PT ;  /* 0x000000ff1500720c */ /* 0x000fe20003f65270 */
[----:B------:R-:W-:Y:S01]  /*4d80*/  BSSY B1, `(.L_x_441) ;  /* 0x0000079000017945 */ /* 0x000fe20003800000 */
[----:B----4-:R-:W-:-:S11]  /*4d90*/  IMAD.IADD R103, R11, 0x1, -R99 ;  /* 0x000000010b677824 */ /* 0x010fd600078e0a63 */
[----:B------:R-:W-:Y:S05]  /*4da0*/  @!P3 BRA `(.L_x_442) ;  /* 0x0000000400d8b947 */ /* 0x000fea0003800000 */
[----:B------:R-:W-:Y:S01]  /*4db0*/  SEL R12, R99, R103, !P0 ;  /* 0x00000067630c7207 */ /* 0x000fe20004000000 */
[----:B------:R-:W-:Y:S01]  /*4dc0*/  BSSY B2, `(.L_x_443) ;  /* 0x000006e000027945 */ /* 0x000fe20003800000 */
[----:B------:R-:W-:Y:S02]  /*4dd0*/  ISETP.GE.AND P3, PT, R16, R98, PT ;  /* 0x000000621000720c */ /* 0x000fe40003f66270 */
[----:B------:R-:W-:-:S04]  /*4de0*/  SHF.R.S32.HI R13, RZ, 0x1f, R12 ;  /* 0x0000001fff0d7819 */ /* 0x000fc8000001140c */
[----:B------:R-:W-:-:S04]  /*4df0*/  LEA.HI R13, R13, R12, RZ, 0x4 ;  /* 0x0000000c0d0d7211 */ /* 0x000fc800078f20ff */
[----:B------:R-:W-:-:S04]  /*4e00*/  SHF.R.S32.HI R13, RZ, 0x4, R13 ;  /* 0x00000004ff0d7819 */ /* 0x000fc8000001140d */
[----:B------:R-:W-:-:S04]  /*4e10*/  LEA.HI.SX32 R104, R73, R13, 0x1d ;  /* 0x0000000d49687211 */ /* 0x000fc800078feaff */
[----:B------:R-:W-:-:S04]  /*4e20*/  SHF.R.S32.HI R12, RZ, 0x1f, R104 ;  /* 0x0000001fff0c7819 */ /* 0x000fc80000011468 */
[----:B------:R-:W-:Y:S02]  /*4e30*/  LEA.HI R12, R12, R104, RZ, 0x2 ;  /* 0x000000680c0c7211 */ /* 0x000fe400078f10ff */
[----:B------:R-:W-:-:S03]  /*4e40*/  SHF.L.U32 R104, R104, 0x3, RZ ;  /* 0x0000000368687819 */ /* 0x000fc600000006ff */
[----:B------:R-:W-:Y:S01]  /*4e50*/  IMAD.SHL.U32 R12, R12, 0x400, RZ ;  /* 0x000004000c0c7824 */ /* 0x000fe200078e00ff */
[----:B------:R-:W-:-:S04]  /*4e60*/  LOP3.LUT R13, R142, 0x18, R104, 0xf8, !PT ;  /* 0x000000188e0d7812 */ /* 0x000fc800078ef868 */
[----:B------:R-:W-:Y:S02]  /*4e70*/  LOP3.LUT R13, R13, R143, RZ, 0x3c, !PT ;  /* 0x0000008f0d0d7212 */ /* 0x000fe400078e3cff */
[----:B------:R-:W-:-:S04]  /*4e80*/  LOP3.LUT R12, R12, 0x7ffff000, RZ, 0xc0, !PT ;  /* 0x7ffff0000c0c7812 */ /* 0x000fc800078ec0ff */
[----:B------:R-:W-:-:S05]  /*4e90*/  IADD3 R12, R13, R12, R151 ;  /* 0x0000000c0d0c7210 */ /* 0x000fca0007ffe097 */
[C---:B-1----:R-:W-:Y:S02]  /*4ea0*/  IMAD R56, R18.reuse, 0x3000, R12 ;  /* 0x0000300012387824 */ /* 0x042fe400078e020c */
[----:B------:R-:W-:Y:S02]  /*4eb0*/  IMAD R12, R18, 0x3000, R96 ;  /* 0x00003000120c7824 */ /* 0x000fe400078e0260 */
[--C-:B------:R-:W-:Y:S02]  /*4ec0*/  IMAD R56, R56, 0x2, R2.reuse ;  /* 0x0000000238387824 */ /* 0x100fe400078e0202 */
[----:B------:R-:W-:-:S04]  /*4ed0*/  IMAD R12, R12, 0x2, R2 ;  /* 0x000000020c0c7824 */ /* 0x000fc800078e0202 */
[----:B------:R-:W1:Y:S04]  /*4ee0*/  LDS.128 R56, [R56+0x15400] ;  /* 0x0154000038387984 */ /* 0x000e680000000c00 */
[----:B------:R-:W4:Y:S01]  /*4ef0*/  LDS.128 R12, [R12+0x15400] ;  /* 0x015400000c0c7984 */ /* 0x000f220000000c00 */
[----:B------:R-:W-:Y:S05]  /*4f00*/  @P3 BRA `(.L_x_444) ;  /* 0x0000000400643947 */ /* 0x000fea0003800000 */
[----:B-1----:R-:W-:Y:S01]  /*4f10*/  MOV R106, R57 ;  /* 0x00000039006a7202 */ /* 0x002fe20000000f00 */
[----:B----4-:R-:W-:Y:S01]  /*4f20*/  IMAD.MOV.U32 R105, RZ, RZ, R13 ;  /* 0x000000ffff697224 */ /* 0x010fe200078e000d */
[--C-:B------:R-:W-:Y:S01]  /*4f30*/  SHF.R.U64 R40, R40, 0x10, R41.reuse ;  /* 0x0000001028287819 */ /* 0x100fe20000001229 */
[----:B------:R-:W-:Y:S01]  /*4f40*/  HADD2.F32 R107, -RZ, R107.H0_H0 ;  /* 0x2000006bff6b7230 */ /* 0x000fe20000004100 */
[----:B------:R-:W-:Y:S01]  /*4f50*/  SHF.R.U32.HI R41, RZ, 0x10, R41 ;  /* 0x00000010ff297819 */ /* 0x000fe20000011629 */
[----:B------:R-:W-:Y:S01]  /*4f60*/  HADD2.F32 R13, -RZ, R106.H0_H0 ;  /* 0x2000006aff0d7230 */ /* 0x000fe20000004100 */
[----:B------:R-:W-:Y:S01]  /*4f70*/  SHF.R.U64 R42, R42, 0x10, R43 ;  /* 0x000000102a2a7819 */ /* 0x000fe2000000122b */
[----:B------:R-:W-:Y:S02]  /*4f80*/  HADD2.F32 R109, -RZ, R105.H0_H0 ;  /* 0x20000069ff6d7230 */ /* 0x000fe40000004100 */
[----:B------:R-:W-:Y:S02]  /*4f90*/  HADD2.F32 R108, -RZ, R108.H0_H0 ;  /* 0x2000006cff6c7230 */ /* 0x000fe40000004100 */
[----:B------:R-:W-:Y:S01]  /*4fa0*/  FMUL.FTZ R57, R13, R107 ;  /* 0x0000006b0d397220 */ /* 0x000fe20000410000 */
[----:B------:R-:W-:-:S02]  /*4fb0*/  HADD2.F32 R106, -RZ, R106.H1_H1 ;  /* 0x3000006aff6a7230 */ /* 0x000fc40000004100 */
[C---:B------:R-:W-:Y:S01]  /*4fc0*/  FMUL.FTZ R107, R109.reuse, R107 ;  /* 0x0000006b6d6b7220 */ /* 0x040fe20000410000 */
[----:B------:R-:W-:Y:S02]  /*4fd0*/  HADD2.F32 R41, -RZ, R41.H0_H0 ;  /* 0x20000029ff297230 */ /* 0x000fe40000004100 */
[-C--:B------:R-:W-:Y:S01]  /*4fe0*/  FFMA.FTZ R57, R109, R108.reuse, -R57 ;  /* 0x0000006c6d397223 */ /* 0x080fe20000010839 */
[----:B------:R-:W-:Y:S02]  /*4ff0*/  HADD2.F32 R40, -RZ, R40.H0_H0 ;  /* 0x20000028ff287230 */ /* 0x000fe40000004100 */
[----:B------:R-:W-:Y:S01]  /*5000*/  FFMA.FTZ R13, R13, R108, R107 ;  /* 0x0000006c0d0d7223 */ /* 0x000fe2000001006b */
[--C-:B------:R-:W-:Y:S01]  /*5010*/  SHF.R.U32.HI R107, RZ, 0x10, R53.reuse ;  /* 0x00000010ff6b7819 */ /* 0x100fe20000011635 */
[----:B------:R-:W-:Y:S01]  /*5020*/  HADD2.F32 R108, -RZ, R120.H0_H0 ;  /* 0x20000078ff6c7230 */ /* 0x000fe20000004100 */
[----:B------:R-:W-:Y:S01]  /*5030*/  SHF.R.U64 R53, R52, 0x10, R53 ;  /* 0x0000001034357819 */ /* 0x000fe20000001235 */
[----:B------:R-:W-:-:S02]  /*5040*/  HADD2.F32 R52, -RZ, R105.H1_H1 ;  /* 0x30000069ff347230 */ /* 0x000fc40000004100 */
[----:B------:R-:W-:Y:S02]  /*5050*/  HADD2.F32 R107, -RZ, R107.H0_H0 ;  /* 0x2000006bff6b7230 */ /* 0x000fe40000004100 */
[----:B------:R-:W-:Y:S02]  /*5060*/  HADD2.F32 R53, -RZ, R53.H0_H0 ;  /* 0x20000035ff357230 */ /* 0x000fe40000004100 */
[----:B------:R-:W-:Y:S02]  /*5070*/  HADD2.F32 R42, -RZ, R42.H0_H0 ;  /* 0x2000002aff2a7230 */ /* 0x000fe40000004100 */
[-C--:B------:R-:W-:Y:S01]  /*5080*/  FMUL.FTZ R105, R106, R107.reuse ;  /* 0x0000006b6a697220 */ /* 0x080fe20000410000 */
[----:B------:R-:W-:-:S03]  /*5090*/  FMUL.FTZ R107, R52, R107 ;  /* 0x0000006b346b7220 */ /* 0x000fc60000410000 */
[-C--:B------:R-:W-:Y:S01]  /*50a0*/  FFMA.FTZ R52, R52, R41.reuse, -R105 ;  /* 0x0000002934347223 */ /* 0x080fe20000010869 */
[----:B------:R-:W-:Y:S02]  /*50b0*/  HADD2.F32 R105, -RZ, R59.H0_H0 ;  /* 0x2000003bff697230 */ /* 0x000fe40000004100 */
[----:B------:R-:W-:Y:S01]  /*50c0*/  FFMA.FTZ R41, R106, R41, R107 ;  /* 0x000000296a297223 */ /* 0x000fe2000001006b */
[----:B------:R-:W-:Y:S02]  /*50d0*/  HADD2.F32 R106, -RZ, R118.H1_H1 ;  /* 0x30000076ff6a7230 */ /* 0x000fe40000004100 */
[--C-:B------:R-:W-:Y:S02]  /*50e0*/  HADD2.F32 R107, -RZ, R15.reuse.H0_H0 ;  /* 0x2000000fff6b7230 */ /* 0x100fe40000004100 */
[----:B------:R-:W-:Y:S01]  /*50f0*/  FMUL.FTZ R109, R105, R108 ;  /* 0x0000006c696d7220 */ /* 0x000fe20000410000 */
[----:B------:R-:W-:Y:S01]  /*5100*/  HADD2.F32 R15, -RZ, R15.H1_H1 ;  /* 0x3000000fff0f7230 */ /* 0x000fe20000004100 */
[----:B------:R-:W-:-:S02]  /*5110*/  F2FP.F16.F32.PACK_AB R52, R52, R57 ;  /* 0x000000393434723e */ /* 0x000fc400000000ff */
[C---:B------:R-:W-:Y:S01]  /*5120*/  FFMA.FTZ R109, R107.reuse, R106, -R109 ;  /* 0x0000006a6b6d7223 */ /* 0x040fe2000001086d */
[----:B------:R-:W-:Y:S01]  /*5130*/  FMUL.FTZ R107, R107, R108 ;  /* 0x0000006c6b6b7220 */ /* 0x000fe20000410000 */
[----:B------:R-:W-:Y:S01]  /*5140*/  HADD2.F32 R108, -RZ, R120.H1_H1 ;  /* 0x30000078ff6c7230 */ /* 0x000fe20000004100 */
[----:B------:R-:W-:Y:S01]  /*5150*/  F2FP.F16.F32.PACK_AB R41, R41, R13 ;  /* 0x0000000d2929723e */ /* 0x000fe200000000ff */
[----:B------:R-:W-:Y:S02]  /*5160*/  IMAD.MOV.U32 R13, RZ, RZ, R52 ;  /* 0x000000ffff0d7224 */ /* 0x000fe400078e0034 */
[----:B------:R-:W-:Y:S01]  /*5170*/  FFMA.FTZ R107, R105, R106, R107 ;  /* 0x0000006a696b7223 */ /* 0x000fe2000001006b */
[----:B------:R-:W-:Y:S02]  /*5180*/  SHF.R.U32.HI R105, RZ, 0x10, R43 ;  /* 0x00000010ff697819 */ /* 0x000fe4000001162b */
[--C-:B------:R-:W-:Y:S01]  /*5190*/  SHF.R.U64 R43, R54, 0x10, R55.reuse ;  /* 0x00000010362b7819 */ /* 0x100fe20000001237 */
[----:B------:R-:W-:Y:S01]  /*51a0*/  HADD2.F32 R54, -RZ, R59.H1_H1 ;  /* 0x3000003bff367230 */ /* 0x000fe20000004100 */
[----:B------:R-:W-:Y:S01]  /*51b0*/  SHF.R.U32.HI R55, RZ, 0x10, R55 ;  /* 0x00000010ff377819 */ /* 0x000fe20000011637 */
[----:B------:R-:W-:Y:S01]  /*51c0*/  HADD2.F32 R105, -RZ, R105.H0_H0 ;  /* 0x20000069ff697230 */ /* 0x000fe20000004100 */
[----:B------:R-:W-:Y:S01]  /*51d0*/  MOV R57, R41 ;  /* 0x0000002900397202 */ /* 0x000fe20000000f00 */
[----:B------:R-:W-:-:S02]  /*51e0*/  HADD2.F32 R43, -RZ, R43.H0_H0 ;  /* 0x2000002bff2b7230 */ /* 0x000fc40000004100 */
[----:B------:R-:W-:-:S05]  /*51f0*/  HADD2.F32 R55, -RZ, R55.H0_H0 ;  /* 0x20000037ff377230 */ /* 0x000fca0000004100 */
[----:B------:R-:W-:-:S04]  /*5200*/  FMUL.FTZ R59, R54, R55 ;  /* 0x00000037363b7220 */ /* 0x000fc80000410000 */
[C---:B------:R-:W-:Y:S01]  /*5210*/  FFMA.FTZ R59, R15.reuse, R105, -R59 ;  /* 0x000000690f3b7223 */ /* 0x040fe2000001083b */
[----:B------:R-:W-:Y:S01]  /*5220*/  FMUL.FTZ R15, R15, R55 ;  /* 0x000000370f0f7220 */ /* 0x000fe20000410000 */
[----:B------:R-:W-:-:S03]  /*5230*/  HADD2.F32 R55, -RZ, R119.H0_H0 ;  /* 0x20000077ff377230 */ /* 0x000fc60000004100 */
[----:B------:R-:W-:Y:S01]  /*5240*/  FFMA.FTZ R15, R54, R105, R15 ;  /* 0x00000069360f7223 */ /* 0x000fe2000001000f */
[----:B------:R-:W-:Y:S01]  /*5250*/  HADD2.F32 R54, -RZ, R56.H0_H0 ;  /* 0x20000038ff367230 */ /* 0x000fe20000004100 */
[----:B------:R-:W-:Y:S01]  /*5260*/  F2FP.F16.F32.PACK_AB R59, R59, R109 ;  /* 0x0000006d3b3b723e */ /* 0x000fe200000000ff */
[----:B------:R-:W-:Y:S02]  /*5270*/  HADD2.F32 R105, -RZ, R12.H0_H0 ;  /* 0x2000000cff697230 */ /* 0x000fe40000004100 */
[----:B------:R-:W-:Y:S02]  /*5280*/  HADD2.F32 R56, -RZ, R56.H1_H1 ;  /* 0x30000038ff387230 */ /* 0x000fe40000004100 */
[-C--:B------:R-:W-:Y:S01]  /*5290*/  FMUL.FTZ R106, R54, R108.reuse ;  /* 0x0000006c366a7220 */ /* 0x080fe20000410000 */
[----:B------:R-:W-:Y:S02]  /*52a0*/  HADD2.F32 R12, -RZ, R12.H1_H1 ;  /* 0x3000000cff0c7230 */ /* 0x000fe40000004100 */
[----:B------:R-:W-:Y:S01]  /*52b0*/  FMUL.FTZ R108, R105, R108 ;  /* 0x0000006c696c7220 */ /* 0x000fe20000410000 */
[----:B------:R-:W-:Y:S01]  /*52c0*/  F2FP.F16.F32.PACK_AB R107, R15, R107 ;  /* 0x0000006b0f6b723e */ /* 0x000fe200000000ff */
[----:B------:R-:W-:Y:S01]  /*52d0*/  FFMA.FTZ R106, R105, R55, -R106 ;  /* 0x00000037696a7223 */ /* 0x000fe2000001086a */
[----:B------:R-:W-:-:S02]  /*52e0*/  HADD2.F32 R105, -RZ, R119.H1_H1 ;  /* 0x30000077ff697230 */ /* 0x000fc40000004100 */
[----:B------:R-:W-:Y:S01]  /*52f0*/  FFMA.FTZ R108, R54, R55, R108 ;  /* 0x00000037366c7223 */ /* 0x000fe2000001006c */
[-C--:B------:R-:W-:Y:S01]  /*5300*/  FMUL.FTZ R54, R56, R53.reuse ;  /* 0x0000003538367220 */ /* 0x080fe20000410000 */
[C---:B------:R-:W-:Y:S01]  /*5310*/  FMUL.FTZ R53, R12.reuse, R53 ;  /* 0x000000350c357220 */ /* 0x040fe20000410000 */
[----:B------:R-:W-:Y:S02]  /*5320*/  HADD2.F32 R55, -RZ, R14.H0_H0 ;  /* 0x2000000eff377230 */ /* 0x000fe40000004100 */
[-C--:B------:R-:W-:Y:S01]  /*5330*/  FFMA.FTZ R12, R12, R40.reuse, -R54 ;  /* 0x000000280c0c7223 */ /* 0x080fe20000010836 */
[----:B------:R-:W-:Y:S01]  /*5340*/  FFMA.FTZ R40, R56, R40, R53 ;  /* 0x0000002838287223 */ /* 0x000fe20000010035 */
[----:B------:R-:W-:Y:S02]  /*5350*/  HADD2.F32 R53, -RZ, R58.H0_H0 ;  /* 0x2000003aff357230 */ /* 0x000fe40000004100 */
[----:B------:R-:W-:Y:S01]  /*5360*/  HADD2.F32 R54, -RZ, R118.H0_H0 ;  /* 0x20000076ff367230 */ /* 0x000fe20000004100 */
[----:B------:R-:W-:Y:S01]  /*5370*/  F2FP.F16.F32.PACK_AB R12, R12, R106 ;  /* 0x0000006a0c0c723e */ /* 0x000fe200000000ff */
[----:B------:R-:W-:-:S02]  /*5380*/  HADD2.F32 R58, -RZ, R58.H1_H1 ;  /* 0x3000003aff3a7230 */ /* 0x000fc40000004100 */
[-C--:B------:R-:W-:Y:S01]  /*5390*/  FMUL.FTZ R56, R53, R105.reuse ;  /* 0x0000006935387220 */ /* 0x080fe20000410000 */
[C---:B------:R-:W-:Y:S01]  /*53a0*/  FMUL.FTZ R105, R55.reuse, R105 ;  /* 0x0000006937697220 */ /* 0x040fe20000410000 */
[----:B------:R-:W-:Y:S01]  /*53b0*/  HADD2.F32 R14, -RZ, R14.H1_H1 ;  /* 0x3000000eff0e7230 */ /* 0x000fe20000004100 */
[----:B------:R-:W-:Y:S01]  /*53c0*/  F2FP.F16.F32.PACK_AB R40, R40, R108 ;  /* 0x0000006c2828723e */ /* 0x000fe200000000ff */
[-C--:B------:R-:W-:Y:S01]  /*53d0*/  FFMA.FTZ R56, R55, R54.reuse, -R56 ;  /* 0x0000003637387223 */ /* 0x080fe20000010838 */
[----:B------:R-:W-:Y:S01]  /*53e0*/  FFMA.FTZ R105, R53, R54, R105 ;  /* 0x0000003635697223 */ /* 0x000fe20000010069 */
[-C--:B------:R-:W-:Y:S01]  /*53f0*/  FMUL.FTZ R53, R58, R43.reuse ;  /* 0x0000002b3a357220 */ /* 0x080fe20000410000 */
[C---:B------:R-:W-:Y:S01]  /*5400*/  FMUL.FTZ R43, R14.reuse, R43 ;  /* 0x0000002b0e2b7220 */ /* 0x040fe20000410000 */
[----:B------:R-:W-:Y:S01]  /*5410*/  IMAD.MOV.U32 R15, RZ, RZ, R59 ;  /* 0x000000ffff0f7224 */ /* 0x000fe200078e003b */
[----:B------:R-:W-:Y:S01]  /*5420*/  MOV R59, R107 ;  /* 0x0000006b003b7202 */ /* 0x000fe20000000f00 */
[-C--:B------:R-:W-:Y:S01]  /*5430*/  FFMA.FTZ R53, R14, R42.reuse, -R53 ;  /* 0x0000002a0e357223 */ /* 0x080fe20000010835 */
[----:B------:R-:W-:-:S04]  /*5440*/  FFMA.FTZ R43, R58, R42, R43 ;  /* 0x0000002a3a2b7223 */ /* 0x000fc8000001002b */
[----:B------:R-:W-:Y:S01]  /*5450*/  F2FP.F16.F32.PACK_AB R53, R53, R56 ;  /* 0x000000383535723e */ /* 0x000fe200000000ff */
[----:B------:R-:W-:Y:S01]  /*5460*/  IMAD.MOV.U32 R56, RZ, RZ, R40 ;  /* 0x000000ffff387224 */ /* 0x000fe200078e0028 */
[----:B------:R-:W-:-:S03]  /*5470*/  F2FP.F16.F32.PACK_AB R43, R43, R105 ;  /* 0x000000692b2b723e */ /* 0x000fc600000000ff */
[----:B------:R-:W-:Y:S02]  /*5480*/  IMAD.MOV.U32 R14, RZ, RZ, R53 ;  /* 0x000000ffff0e7224 */ /* 0x000fe400078e0035 */
[----:B------:R-:W-:-:S07]  /*5490*/  IMAD.MOV.U32 R58, RZ, RZ, R43 ;  /* 0x000000ffff3a7224 */ /* 0x000fce00078e002b */
.L_x_444:
[----:B------:R-:W-:Y:S05]  /*54a0*/  BSYNC B2 ;  /* 0x0000000000027941 */ /* 0x000fea0003800000 */
.L_x_443:
[----:B---3--:R-:W-:-:S04]  /*54b0*/  LEA R40, P3, R8, R86, 0x1 ;  /* 0x0000005608287211 */ /* 0x008fc800078608ff */
[----:B--2---:R-:W-:Y:S02]  /*54c0*/  LEA.HI.X R41, R8, R87, R93, 0x1, P3 ;  /* 0x0000005708297211 */ /* 0x004fe400018f0c5d */
[----:B------:R-:W-:-:S03]  /*54d0*/  ISETP.GE.AND P3, PT, R104, R11, PT ;  /* 0x0000000b6800720c */ /* 0x000fc60003f66270 */
[----:B----4-:R2:W-:Y:S10]  /*54e0*/  ST.E.128 desc[UR42][R40.64], R12 ;  /* 0x0000000c28007985 */ /* 0x0105f4000c101d2a */
[----:B--2---:R-:W-:-:S05]  /*54f0*/  @!P3 IMAD.WIDE R12, R104, 0x2, R86 ;  /* 0x00000002680cb825 */ /* 0x004fca00078e0256 */
[----:B-1----:R4:W-:Y:S02]  /*5500*/  @!P3 ST.E.128 desc[UR42][R12.64], R56 ;  /* 0x000000380c00b985 */ /* 0x0029e4000c101d2a */
.L_x_442:
[----:B------:R-:W-:Y:S05]  /*5510*/  BSYNC B1 ;  /* 0x0000000000017941 */ /* 0x000fea0003800000 */
.L_x_441:
[----:B------:R-:W-:Y:S01]  /*5520*/  ISETP.NE.AND P3, PT, R28, RZ, PT ;  /* 0x000000ff1c00720c */ /* 0x000fe20003f65270 */
[----:B------:R-:W-:-:S12]  /*5530*/  BSSY B1, `(.L_x_445) ;  /* 0x0000078000017945 */ /* 0x000fd80003800000 */
[----:B------:R-:W-:Y:S05]  /*5540*/  @!P3 BRA `(.L_x_446) ;  /* 0x0000000400d8b947 */ /* 0x000fea0003800000 */
[----:B------:R-:W-:Y:S01]  /*5550*/  LOP3.LUT P4, RZ, R23, 0x1, RZ, 0xc0, !PT ;  /* 0x0000000117ff7812 */ /* 0x000fe2000788c0ff */
[----:B------:R-:W-:Y:S01]  /*5560*/  BSSY B2, `(.L_x_447) ;  /* 0x000006e000027945 */ /* 0x000fe20003800000 */
[----:B------:R-:W-:Y:S02]  /*5570*/  ISETP.GE.AND P3, PT, R0, R98, PT ;  /* 0x000000620000720c */ /* 0x000fe40003f66270 */
[----:B----4-:R-:W-:-:S04]  /*5580*/  SEL R12, R99, R103, !P4 ;  /* 0x00000067630c7207 */ /* 0x010fc80006000000 */
[----:B------:R-:W-:-:S04]  /*5590*/  SHF.R.S32.HI R13, RZ, 0x1f, R12 ;  /* 0x0000001fff0d7819 */ /* 0x000fc8000001140c */
[----:B------:R-:W-:-:S04]  /*55a0*/  LEA.HI R13, R13, R12, RZ, 0x4 ;  /* 0x0000000c0d0d7211 */ /* 0x000fc800078f20ff */
[----:B------:R-:W-:-:S04]  /*55b0*/  SHF.R.S32.HI R13, RZ, 0x4, R13 ;  /* 0x00000004ff0d7819 */ /* 0x000fc8000001140d */
[----:B------:R-:W-:-:S04]  /*55c0*/  LEA.HI.SX32 R52, R72, R13, 0x1d ;  /* 0x0000000d48347211 */ /* 0x000fc800078feaff */
[----:B------:R-:W-:-:S04]  /*55d0*/  SHF.R.S32.HI R12, RZ, 0x1f, R52 ;  /* 0x0000001fff0c7819 */ /* 0x000fc80000011434 */
[----:B------:R-:W-:Y:S01]  /*55e0*/  LEA.HI R12, R12, R52, RZ, 0x2 ;  /* 0x000000340c0c7211 */ /* 0x000fe200078f10ff */
[----:B------:R-:W-:-:S04]  /*55f0*/  IMAD.SHL.U32 R52, R52, 0x8, RZ ;  /* 0x0000000834347824 */ /* 0x000fc800078e00ff */
[----:B------:R-:W-:Y:S01]  /*5600*/  IMAD.SHL.U32 R12, R12, 0x400, RZ ;  /* 0x000004000c0c7824 */ /* 0x000fe200078e00ff */
[----:B------:R-:W-:-:S04]  /*5610*/  LOP3.LUT R13, R142, 0x18, R52, 0xf8, !PT ;  /* 0x000000188e0d7812 */ /* 0x000fc800078ef834 */
[----:B------:R-:W-:Y:S02]  /*5620*/  LOP3.LUT R13, R13, R143, RZ, 0x3c, !PT ;  /* 0x0000008f0d0d7212 */ /* 0x000fe400078e3cff */
[----:B------:R-:W-:-:S04]  /*5630*/  LOP3.LUT R12, R12, 0x7ffff000, RZ, 0xc0, !PT ;  /* 0x7ffff0000c0c7812 */ /* 0x000fc800078ec0ff */
[----:B------:R-:W-:-:S05]  /*5640*/  IADD3 R12, R13, R12, R151 ;  /* 0x0000000c0d0c7210 */ /* 0x000fca0007ffe097 */
[C---:B------:R-:W-:Y:S02]  /*5650*/  IMAD R40, R18.reuse, 0x3000, R12 ;  /* 0x0000300012287824 */ /* 0x040fe400078e020c */
[----:B------:R-:W-:-:S03]  /*5660*/  IMAD R12, R18, 0x3000, R95 ;  /* 0x00003000120c7824 */ /* 0x000fc600078e025f */
[----:B------:R-:W-:Y:S01]  /*5670*/  LEA R40, R40, R2, 0x1 ;  /* 0x0000000228287211 */ /* 0x000fe200078e08ff */
[----:B------:R-:W-:-:S05]  /*5680*/  IMAD R12, R12, 0x2, R2 ;  /* 0x000000020c0c7824 */ /* 0x000fca00078e0202 */
[----:B------:R-:W4:Y:S04]  /*5690*/  LDS.128 R40, [R40+0x15400] ;  /* 0x0154000028287984 */ /* 0x000f280000000c00 */
[----:B------:R-:W0:Y:S01]  /*56a0*/  LDS.128 R12, [R12+0x15400] ;  /* 0x015400000c0c7984 */ /* 0x000e220000000c00 */
[----:B------:R-:W-:Y:S05]  /*56b0*/  @P3 BRA `(.L_x_448) ;  /* 0x0000000400603947 */ /* 0x000fea0003800000 */
[----:B----4-:R-:W-:Y:S01]  /*56c0*/  IMAD.MOV.U32 R54, RZ, RZ, R41 ;  /* 0x000000ffff367224 */ /* 0x010fe200078e0029 */
[----:B------:R-:W-:Y:S01]  /*56d0*/  SHF.R.U64 R36, R36, 0x10, R37 ;  /* 0x0000001024247819 */ /* 0x000fe20000001225 */
[----:B0-----:R-:W-:Y:S01]  /*56e0*/  IMAD.MOV.U32 R53, RZ, RZ, R13 ;  /* 0x000000ffff357224 */ /* 0x001fe200078e000d */
[----:B------:R-:W-:Y:S01]  /*56f0*/  SHF.R.U32.HI R37, RZ, 0x10, R37 ;  /* 0x00000010ff257819 */ /* 0x000fe20000011625 */
[----:B------:R-:W-:Y:S01]  /*5700*/  HADD2.F32 R55, -RZ, R117.H1_H1 ;  /* 0x30000075ff377230 */ /* 0x000fe20000004100 */
[----:B------:R-:W-:Y:S01]  /*5710*/  SHF.R.U64 R38, R38, 0x10, R39 ;  /* 0x0000001026267819 */ /* 0x000fe20000001227 */
[----:B------:R-:W-:Y:S02]  /*5720*/  HADD2.F32 R13, -RZ, R54.H0_H0 ;  /* 0x20000036ff0d7230 */ /* 0x000fe40000004100 */
[----:B-1----:R-:W-:Y:S02]  /*5730*/  HADD2.F32 R57, -RZ, R53.H0_H0 ;  /* 0x20000035ff397230 */ /* 0x002fe40000004100 */
[----:B------:R-:W-:-:S02]  /*5740*/  HADD2.F32 R56, -RZ, R117.H0_H0 ;  /* 0x20000075ff387230 */ /* 0x000fc40000004100 */
[-C--:B------:R-:W-:Y:S01]  /*5750*/  FMUL.FTZ R41, R13, R55.reuse ;  /* 0x000000370d297220 */ /* 0x080fe20000410000 */
[----:B------:R-:W-:Y:S02]  /*5760*/  HADD2.F32 R54, -RZ, R54.H1_H1 ;  /* 0x30000036ff367230 */ /* 0x000fe40000004100 */
[C---:B------:R-:W-:Y:S01]  /*5770*/  FMUL.FTZ R55, R57.reuse, R55 ;  /* 0x0000003739377220 */ /* 0x040fe20000410000 */
[----:B------:R-:W-:Y:S02]  /*5780*/  HADD2.F32 R37, -RZ, R37.H0_H0 ;  /* 0x20000025ff257230 */ /* 0x000fe40000004100 */
[-C--:B------:R-:W-:Y:S01]  /*5790*/  FFMA.FTZ R41, R57, R56.reuse, -R41 ;  /* 0x0000003839297223 */ /* 0x080fe20000010829 */
[----:B------:R-:W-:Y:S02]  /*57a0*/  HADD2.F32 R36, -RZ, R36.H0_H0 ;  /* 0x20000024ff247230 */ /* 0x000fe40000004100 */
[----:B------:R-:W-:Y:S01]  /*57b0*/  FFMA.FTZ R13, R13, R56, R55 ;  /* 0x000000380d0d7223 */ /* 0x000fe20000010037 */
[--C-:B------:R-:W-:Y:S01]  /*57c0*/  SHF.R.U32.HI R55, RZ, 0x10, R49.reuse ;  /* 0x00000010ff377819 */ /* 0x100fe20000011631 */
[----:B------:R-:W-:Y:S01]  /*57d0*/  HADD2.F32 R56, -RZ, R116.H1_H1 ;  /* 0x30000074ff387230 */ /* 0x000fe20000004100 */
        /* <DEDUP_REMOVED lines=10> */
[----:B------:R-:W-:Y:S02]  /*5880*/  HADD2.F32 R54, -RZ, R116.H0_H0 ;  /* 0x20000074ff367230 */ /* 0x000fe40000004100 */
[--C-:B------:R-:W-:Y:S02]  /*5890*/  HADD2.F32 R55, -RZ, R15.reuse.H0_H0 ;  /* 0x2000000fff377230 */ /* 0x100fe40000004100 */
[----:B------:R-:W-:Y:S01]  /*58a0*/  FMUL.FTZ R57, R53, R56 ;  /* 0x0000003835397220 */ /* 0x000fe20000410000 */
[----:B------:R-:W-:Y:S01]  /*58b0*/  HADD2.F32 R15, -RZ, R15.H1_H1 ;  /* 0x3000000fff0f7230 */ /* 0x000fe20000004100 */
[----:B------:R-:W-:-:S02]  /*58c0*/  F2FP.F16.F32.PACK_AB R41, R48, R41 ;  /* 0x000000293029723e */ /* 0x000fc400000000ff */
[C---:B------:R-:W-:Y:S01]  /*58d0*/  FFMA.FTZ R57, R55.reuse, R54, -R57 ;  /* 0x0000003637397223 */ /* 0x040fe20000010839 */
[----:B------:R-:W-:Y:S01]  /*58e0*/  FMUL.FTZ R55, R55, R56 ;  /* 0x0000003837377220 */ /* 0x000fe20000410000 */
[----:B------:R-:W-:Y:S02]  /*58f0*/  F2FP.F16.F32.PACK_AB R37, R37, R13 ;  /* 0x0000000d2525723e */ /* 0x000fe400000000ff */
[----:B------:R-:W-:Y:S01]  /*5900*/  MOV R13, R41 ;  /* 0x00000029000d7202 */ /* 0x000fe20000000f00 */
[----:B------:R-:W-:Y:S01]  /*5910*/  FFMA.FTZ R55, R53, R54, R55 ;  /* 0x0000003635377223 */ /* 0x000fe20000010037 */
[----:B------:R-:W-:Y:S01]  /*5920*/  SHF.R.U32.HI R53, RZ, 0x10, R39 ;  /* 0x00000010ff357819 */ /* 0x000fe20000011627 */
[----:B------:R-:W-:Y:S01]  /*5930*/  IMAD.MOV.U32 R41, RZ, RZ, R37 ;  /* 0x000000ffff297224 */ /* 0x000fe200078e0025 */
[--C-:B------:R-:W-:Y:S01]  /*5940*/  SHF.R.U64 R39, R50, 0x10, R51.reuse ;  /* 0x0000001032277819 */ /* 0x100fe20000001233 */
[----:B------:R-:W-:Y:S01]  /*5950*/  HADD2.F32 R50, -RZ, R43.H1_H1 ;  /* 0x3000002bff327230 */ /* 0x000fe20000004100 */
[----:B------:R-:W-:Y:S01]  /*5960*/  SHF.R.U32.HI R51, RZ, 0x10, R51 ;  /* 0x00000010ff337819 */ /* 0x000fe20000011633 */
[----:B------:R-:W-:-:S02]  /*5970*/  HADD2.F32 R53, -RZ, R53.H0_H0 ;  /* 0x20000035ff357230 */ /* 0x000fc40000004100 */
[----:B------:R-:W-:Y:S02]  /*5980*/  HADD2.F32 R39, -RZ, R39.H0_H0 ;  /* 0x20000027ff277230 */ /* 0x000fe40000004100 */
[----:B------:R-:W-:-:S05]  /*5990*/  HADD2.F32 R43, -RZ, R51.H0_H0 ;  /* 0x20000033ff2b7230 */ /* 0x000fca0000004100 */
[----:B------:R-:W-:-:S04]  /*59a0*/  FMUL.FTZ R51, R50, R43 ;  /* 0x0000002b32337220 */ /* 0x000fc80000410000 */
[C---:B------:R-:W-:Y:S01]  /*59b0*/  FFMA.FTZ R51, R15.reuse, R53, -R51 ;  /* 0x000000350f337223 */ /* 0x040fe20000010833 */
[----:B------:R-:W-:Y:S01]  /*59c0*/  FMUL.FTZ R15, R15, R43 ;  /* 0x0000002b0f0f7220 */ /* 0x000fe20000410000 */
[--C-:B------:R-:W-:Y:S02]  /*59d0*/  HADD2.F32 R43, -RZ, R40.reuse.H0_H0 ;  /* 0x20000028ff2b7230 */ /* 0x100fe40000004100 */
[----:B------:R-:W-:Y:S02]  /*59e0*/  HADD2.F32 R40, -RZ, R40.H1_H1 ;  /* 0x30000028ff287230 */ /* 0x000fe40000004100 */
[----:B------:R-:W-:Y:S01]  /*59f0*/  FFMA.FTZ R15, R50, R53, R15 ;  /* 0x00000035320f7223 */ /* 0x000fe2000001000f */
[--C-:B------:R-:W-:Y:S01]  /*5a00*/  HADD2.F32 R53, -RZ, R115.reuse.H1_H1 ;  /* 0x30000073ff357230 */ /* 0x100fe20000004100 */
[----:B------:R-:W-:Y:S01]  /*5a10*/  F2FP.F16.F32.PACK_AB R51, R51, R57 ;  /* 0x000000393333723e */ /* 0x000fe200000000ff */
[----:B------:R-:W-:Y:S02]  /*5a20*/  HADD2.F32 R50, -RZ, R12.H0_H0 ;  /* 0x2000000cff327230 */ /* 0x000fe40000004100 */
[----:B------:R-:W-:-:S02]  /*5a30*/  HADD2.F32 R115, -RZ, R115.H0_H0 ;  /* 0x20000073ff737230 */ /* 0x000fc40000004100 */
[-C--:B------:R-:W-:Y:S01]  /*5a40*/  FMUL.FTZ R54, R43, R53.reuse ;  /* 0x000000352b367220 */ /* 0x080fe20000410000 */
[----:B------:R-:W-:Y:S02]  /*5a50*/  HADD2.F32 R12, -RZ, R12.H1_H1 ;  /* 0x3000000cff0c7230 */ /* 0x000fe40000004100 */
[C---:B------:R-:W-:Y:S01]  /*5a60*/  FMUL.FTZ R53, R50.reuse, R53 ;  /* 0x0000003532357220 */ /* 0x040fe20000410000 */
[----:B------:R-:W-:Y:S01]  /*5a70*/  F2FP.F16.F32.PACK_AB R55, R15, R55 ;  /* 0x000000370f37723e */ /* 0x000fe200000000ff */
[-C--:B------:R-:W-:Y:S01]  /*5a80*/  FFMA.FTZ R54, R50, R115.reuse, -R54 ;  /* 0x0000007332367223 */ /* 0x080fe20000010836 */
[----:B------:R-:W-:Y:S02]  /*5a90*/  IMAD.MOV.U32 R15, RZ, RZ, R51 ;  /* 0x000000ffff0f7224 */ /* 0x000fe400078e0033 */
[----:B------:R-:W-:Y:S01]  /*5aa0*/  FFMA.FTZ R53, R43, R115, R53 ;  /* 0x000000732b357223 */ /* 0x000fe20000010035 */
[-C--:B------:R-:W-:Y:S01]  /*5ab0*/  FMUL.FTZ R43, R40, R49.reuse ;  /* 0x00000031282b7220 */ /* 0x080fe20000410000 */
[----:B------:R-:W-:-:S03]  /*5ac0*/  FMUL.FTZ R49, R12, R49 ;  /* 0x000000310c317220 */ /* 0x000fc60000410000 */
[-C--:B------:R-:W-:Y:S01]  /*5ad0*/  FFMA.FTZ R43, R12, R36.reuse, -R43 ;  /* 0x000000240c2b7223 */ /* 0x080fe2000001082b */
[----:B------:R-:W-:Y:S01]  /*5ae0*/  FFMA.FTZ R49, R40, R36, R49 ;  /* 0x0000002428317223 */ /* 0x000fe20000010031 */
[----:B------:R-:W-:Y:S02]  /*5af0*/  HADD2.F32 R40, -RZ, R114.H0_H0 ;  /* 0x20000072ff287230 */ /* 0x000fe40000004100 */
[----:B------:R-:W-:Y:S01]  /*5b00*/  HADD2.F32 R12, -RZ, R42.H0_H0 ;  /* 0x2000002aff0c7230 */ /* 0x000fe20000004100 */
[----:B------:R-:W-:Y:S01]  /*5b10*/  F2FP.F16.F32.PACK_AB R54, R43, R54 ;  /* 0x000000362b36723e */ /* 0x000fe200000000ff */
[----:B------:R-:W-:Y:S01]  /*5b20*/  HADD2.F32 R36, -RZ, R14.H0_H0 ;  /* 0x2000000eff247230 */ /* 0x000fe20000004100 */
[----:B------:R-:W-:Y:S01]  /*5b30*/  MOV R43, R55 ;  /* 0x00000037002b7202 */ /* 0x000fe20000000f00 */
[----:B------:R-:W-:Y:S02]  /*5b40*/  HADD2.F32 R114, -RZ, R114.H1_H1 ;  /* 0x30000072ff727230 */ /* 0x000fe40000004100 */
[----:B------:R-:W-:Y:S01]  /*5b50*/  FMUL.FTZ R50, R12, R40 ;  /* 0x000000280c327220 */ /* 0x000fe20000410000 */
[----:B------:R-:W-:-:S02]  /*5b60*/  HADD2.F32 R42, -RZ, R42.H1_H1 ;  /* 0x3000002aff2a7230 */ /* 0x000fc40000004100 */
[C---:B------:R-:W-:Y:S01]  /*5b70*/  FMUL.FTZ R40, R36.reuse, R40 ;  /* 0x0000002824287220 */ /* 0x040fe20000410000 */
[----:B------:R-:W-:Y:S02]  /*5b80*/  HADD2.F32 R14, -RZ, R14.H1_H1 ;  /* 0x3000000eff0e7230 */ /* 0x000fe40000004100 */
[-C--:B------:R-:W-:Y:S01]  /*5b90*/  FFMA.FTZ R50, R36, R114.reuse, -R50 ;  /* 0x0000007224327223 */ /* 0x080fe20000010832 */
[----:B------:R-:W-:Y:S01]  /*5ba0*/  F2FP.F16.F32.PACK_AB R36, R49, R53 ;  /* 0x000000353124723e */ /* 0x000fe200000000ff */
[----:B------:R-:W-:Y:S01]  /*5bb0*/  FFMA.FTZ R40, R12, R114, R40 ;  /* 0x000000720c287223 */ /* 0x000fe20000010028 */
[-C--:B------:R-:W-:Y:S01]  /*5bc0*/  FMUL.FTZ R12, R42, R39.reuse ;  /* 0x000000272a0c7220 */ /* 0x080fe20000410000 */
[----:B------:R-:W-:-:S03]  /*5bd0*/  FMUL.FTZ R39, R14, R39 ;  /* 0x000000270e277220 */ /* 0x000fc60000410000 */
[-C--:B------:R-:W-:Y:S01]  /*5be0*/  FFMA.FTZ R12, R14, R38.reuse, -R12 ;  /* 0x000000260e0c7223 */ /* 0x080fe2000001080c */
[----:B------:R-:W-:-:S04]  /*5bf0*/  FFMA.FTZ R39, R42, R38, R39 ;  /* 0x000000262a277223 */ /* 0x000fc80000010027 */
[----:B------:R-:W-:Y:S01]  /*5c00*/  F2FP.F16.F32.PACK_AB R14, R12, R50 ;  /* 0x000000320c0e723e */ /* 0x000fe200000000ff */
[----:B------:R-:W-:Y:S01]  /*5c10*/  IMAD.MOV.U32 R12, RZ, RZ, R54 ;  /* 0x000000ffff0c7224 */ /* 0x000fe200078e0036 */
[----:B------:R-:W-:Y:S01]  /*5c20*/  F2FP.F16.F32.PACK_AB R42, R39, R40 ;  /* 0x00000028272a723e */ /* 0x000fe200000000ff */
[----:B------:R-:W-:-:S07]  /*5c30*/  IMAD.MOV.U32 R40, RZ, RZ, R36 ;  /* 0x000000ffff287224 */ /* 0x000fce00078e0024 */
.L_x_448:
[----:B------:R-:W-:Y:S05]  /*5c40*/  BSYNC B2 ;  /* 0x0000000000027941 */ /* 0x000fea0003800000 */
.L_x_447:
[----:B---3--:R-:W-:-:S04]  /*5c50*/  LEA R36, P3, R9, R86, 0x1 ;  /* 0x0000005609247211 */ /* 0x008fc800078608ff */
[----:B--2---:R-:W-:Y:S02]  /*5c60*/  LEA.HI.X R37, R9, R87, R92, 0x1, P3 ;  /* 0x0000005709257211 */ /* 0x004fe400018f0c5c */
[----:B------:R-:W-:-:S03]  /*5c70*/  ISETP.GE.AND P3, PT, R52, R11, PT ;  /* 0x0000000b3400720c */ /* 0x000fc60003f66270 */
[----:B0-----:R0:W-:Y:S10]  /*5c80*/  ST.E.128 desc[UR42][R36.64], R12 ;  /* 0x0000000c24007985 */ /* 0x0011f4000c101d2a */
[----:B------:R-:W-:-:S05]  /*5c90*/  @!P3 IMAD.WIDE R38, R52, 0x2, R86 ;  /* 0x000000023426b825 */ /* 0x000fca00078e0256 */
[----:B----4-:R0:W-:Y:S02]  /*5ca0*/  @!P3 ST.E.128 desc[UR42][R38.64], R40 ;  /* 0x000000282600b985 */ /* 0x0101e4000c101d2a */
.L_x_446:
[----:B------:R-:W-:Y:S05]  /*5cb0*/  BSYNC B1 ;  /* 0x0000000000017941 */ /* 0x000fea0003800000 */
.L_x_445:
[----:B------:R-:W-:-:S13]  /*5cc0*/  ISETP.NE.AND P3, PT, R31, RZ, PT ;  /* 0x000000ff1f00720c */ /* 0x000fda0003f65270 */
[----:B------:R-:W-:Y:S05]  /*5cd0*/  @!P3 BRA `(.L_x_412) ;  /* 0x0000000c0004b947 */ /* 0x000fea0003800000 */
[----:B------:R-:W-:Y:S01]  /*5ce0*/  LOP3.LUT P4, RZ, R23, 0x2, RZ, 0xc0, !PT ;  /* 0x0000000217ff7812 */ /* 0x000fe2000788c0ff */
[----:B------:R-:W-:Y:S01]  /*5cf0*/  BSSY B1, `(.L_x_449) ;  /* 0x000006d000017945 */ /* 0x000fe20003800000 */
[C---:B0--3--:R-:W-:Y:S02]  /*5d00*/  LEA R40, P3, R10.reuse, R86, 0x1 ;  /* 0x000000560a287211 */ /* 0x049fe400078608ff */
[----:B------:R-:W-:Y:S02]  /*5d10*/  SEL R103, R99, R103, !P4 ;  /* 0x0000006763677207 */ /* 0x000fe40006000000 */
[----:B--2---:R-:W-:Y:S02]  /*5d20*/  LEA.HI.X R41, R10, R87, R91, 0x1, P3 ;  /* 0x000000570a297211 */ /* 0x004fe400018f0c5b */
[----:B----4-:R-:W-:Y:S02]  /*5d30*/  SHF.R.S32.HI R12, RZ, 0x1f, R103 ;  /* 0x0000001fff0c7819 */ /* 0x010fe40000011467 */
[----:B------:R-:W-:-:S02]  /*5d40*/  ISETP.GE.AND P3, PT, R3, R98, PT ;  /* 0x000000620300720c */ /* 0x000fc40003f66270 */
[----:B------:R-:W-:-:S04]  /*5d50*/  LEA.HI R12, R12, R103, RZ, 0x4 ;  /* 0x000000670c0c7211 */ /* 0x000fc800078f20ff */
[----:B------:R-:W-:-:S04]  /*5d60*/  SHF.R.S32.HI R12, RZ, 0x4, R12 ;  /* 0x00000004ff0c7819 */ /* 0x000fc8000001140c */
[----:B------:R-:W-:-:S04]  /*5d70*/  LEA.HI.SX32 R12, R63, R12, 0x1d ;  /* 0x0000000c3f0c7211 */ /* 0x000fc800078feaff */
[----:B------:R-:W-:Y:S01]  /*5d80*/  SHF.R.S32.HI R13, RZ, 0x1f, R12 ;  /* 0x0000001fff0d7819 */ /* 0x000fe2000001140c */
[----:B------:R-:W-:-:S03]  /*5d90*/  IMAD.SHL.U32 R43, R12, 0x8, RZ ;  /* 0x000000080c2b7824 */ /* 0x000fc600078e00ff */
[----:B------:R-:W-:Y:S02]  /*5da0*/  LEA.HI R13, R13, R12, RZ, 0x2 ;  /* 0x0000000c0d0d7211 */ /* 0x000fe400078f10ff */
[----:B------:R-:W-:-:S03]  /*5db0*/  LOP3.LUT R12, R142, 0x18, R43, 0xf8, !PT ;  /* 0x000000188e0c7812 */ /* 0x000fc600078ef82b */
[----:B------:R-:W-:Y:S01]  /*5dc0*/  IMAD.SHL.U32 R13, R13, 0x400, RZ ;  /* 0x000004000d0d7824 */ /* 0x000fe200078e00ff */
[----:B------:R-:W-:-:S04]  /*5dd0*/  LOP3.LUT R14, R12, R143, RZ, 0x3c, !PT ;  /* 0x0000008f0c0e7212 */ /* 0x000fc800078e3cff */
[----:B------:R-:W-:Y:S01]  /*5de0*/  LOP3.LUT R12, R13, 0x7ffff000, RZ, 0xc0, !PT ;  /* 0x7ffff0000d0c7812 */ /* 0x000fe200078ec0ff */
[----:B------:R-:W-:-:S03]  /*5df0*/  IMAD R13, R18, 0x3000, R94 ;  /* 0x00003000120d7824 */ /* 0x000fc600078e025e */
[----:B------:R-:W-:Y:S01]  /*5e00*/  IADD3 R15, R14, R12, R151 ;  /* 0x0000000c0e0f7210 */ /* 0x000fe20007ffe097 */
[----:B------:R-:W-:-:S04]  /*5e10*/  IMAD R13, R13, 0x2, R2 ;  /* 0x000000020d0d7824 */ /* 0x000fc800078e0202 */
[----:B------:R-:W-:-:S05]  /*5e20*/  IMAD R15, R18, 0x3000, R15 ;  /* 0x00003000120f7824 */ /* 0x000fca00078e020f */
[----:B------:R-:W-:Y:S02]  /*5e30*/  LEA R36, R15, R2, 0x1 ;  /* 0x000000020f247211 */ /* 0x000fe400078e08ff */
[----:B------:R-:W0:Y:S04]  /*5e40*/  LDS.128 R12, [R13+0x15400] ;  /* 0x015400000d0c7984 */ /* 0x000e280000000c00 */
[----:B------:R-:W2:Y:S01]  /*5e50*/  LDS.128 R36, [R36+0x15400] ;  /* 0x0154000024247984 */ /* 0x000ea20000000c00 */
[----:B------:R-:W-:Y:S05]  /*5e60*/  @P3 BRA `(.L_x_450) ;  /* 0x0000000400543947 */ /* 0x000fea0003800000 */
[----:B------:R-:W-:Y:S01]  /*5e70*/  SHF.R.U64 R32, R32, 0x10, R33 ;  /* 0x0000001020207819 */ /* 0x000fe20000001221 */
[----:B--2---:R-:W-:Y:S01]  /*5e80*/  IMAD.MOV.U32 R48, RZ, RZ, R37 ;  /* 0x000000ffff307224 */ /* 0x004fe200078e0025 */
[----:B------:R-:W-:Y:S01]  /*5e90*/  SHF.R.U32.HI R42, RZ, 0x10, R33 ;  /* 0x00000010ff2a7819 */ /* 0x000fe20000011621 */
[----:B------:R-:W-:Y:S01]  /*5ea0*/  HADD2.F32 R52, -RZ, R113.H1_H1 ;  /* 0x30000071ff347230 */ /* 0x000fe20000004100 */
[----:B------:R-:W-:Y:S01]  /*5eb0*/  SHF.R.U64 R33, R44, 0x10, R45 ;  /* 0x000000102c217819 */ /* 0x000fe2000000122d */
[----:B------:R-:W-:Y:S01]  /*5ec0*/  HADD2.F32 R50, -RZ, R111.H1_H1 ;  /* 0x3000006fff327230 */ /* 0x000fe20000004100 */
[--C-:B------:R-:W-:Y:S01]  /*5ed0*/  SHF.R.U64 R34, R34, 0x10, R35.reuse ;  /* 0x0000001022227819 */ /* 0x100fe20000001223 */
[--C-:B------:R-:W-:Y:S01]  /*5ee0*/  HADD2.F32 R49, -RZ, R48.reuse.H0_H0 ;  /* 0x20000030ff317230 */ /* 0x100fe20000004100 */
[----:B------:R-:W-:Y:S01]  /*5ef0*/  SHF.R.U32.HI R44, RZ, 0x10, R35 ;  /* 0x00000010ff2c7819 */ /* 0x000fe20000011623 */
[----:B0-----:R-:W-:Y:S01]  /*5f00*/  IMAD.MOV.U32 R37, RZ, RZ, R15 ;  /* 0x000000ffff257224 */ /* 0x001fe200078e000f */
[--C-:B------:R-:W-:Y:S01]  /*5f10*/  SHF.R.U64 R35, R46, 0x10, R47.reuse ;  /* 0x000000102e237819 */ /* 0x100fe2000000122f */
[----:B------:R-:W-:Y:S01]  /*5f20*/  HADD2.F32 R48, -RZ, R48.H1_H1 ;  /* 0x30000030ff307230 */ /* 0x000fe20000004100 */
[----:B------:R-:W-:Y:S01]  /*5f30*/  SHF.R.U32.HI R46, RZ, 0x10, R47 ;  /* 0x00000010ff2e7819 */ /* 0x000fe2000001162f */
[----:B------:R-:W-:Y:S01]  /*5f40*/  IMAD.MOV.U32 R47, RZ, RZ, R13 ;  /* 0x000000ffff2f7224 */ /* 0x000fe200078e000d */
[----:B------:R-:W-:Y:S01]  /*5f50*/  SHF.R.U32.HI R45, RZ, 0x10, R45 ;  /* 0x00000010ff2d7819 */ /* 0x000fe2000001162d */
[----:B------:R-:W-:-:S03]  /*5f60*/  FMUL.FTZ R54, R49, R52 ;  /* 0x0000003431367220 */ /* 0x000fc60000410000 */
[----:B------:R-:W-:Y:S02]  /*5f70*/  HADD2.F32 R13, -RZ, R47.H0_H0 ;  /* 0x2000002fff0d7230 */ /* 0x000fe40000004100 */
[----:B------:R-:W-:Y:S02]  /*5f80*/  HADD2.F32 R51, -RZ, R45.H0_H0 ;  /* 0x2000002dff337230 */ /* 0x000fe40000004100 */
[----:B------:R-:W-:Y:S02]  /*5f90*/  HADD2.F32 R47, -RZ, R47.H1_H1 ;  /* 0x3000002fff2f7230 */ /* 0x000fe40000004100 */
[C---:B------:R-:W-:Y:S01]  /*5fa0*/  FMUL.FTZ R52, R13.reuse, R52 ;  /* 0x000000340d347220 */ /* 0x040fe20000410000 */
[----:B------:R-:W-:Y:S02]  /*5fb0*/  HADD2.F32 R45, -RZ, R42.H0_H0 ;  /* 0x2000002aff2d7230 */ /* 0x000fe40000004100 */
[----:B------:R-:W-:Y:S01]  /*5fc0*/  FMUL.FTZ R42, R48, R51 ;  /* 0x00000033302a7220 */ /* 0x000fe20000410000 */
[-C--:B------:R-:W-:Y:S01]  /*5fd0*/  FFMA.FTZ R13, R13, R50.reuse, -R54 ;  /* 0x000000320d0d7223 */ /* 0x080fe20000010836 */
[----:B------:R-:W-:Y:S01]  /*5fe0*/  FFMA.FTZ R15, R49, R50, R52 ;  /* 0x00000032310f7223 */ /* 0x000fe20000010034 */
[----:B------:R-:W-:Y:S01]  /*5ff0*/  MOV R49, R39 ;  /* 0x0000002700317202 */ /* 0x000fe20000000f00 */
[----:B------:R-:W-:Y:S01]  /*6000*/  FMUL.FTZ R51, R47, R51 ;  /* 0x000000332f337220 */ /* 0x000fe20000410000 */
[----:B------:R-:W-:-:S02]  /*6010*/  HADD2.F32 R52, -RZ, R112.H1_H1 ;  /* 0x30000070ff347230 */ /* 0x000fc40000004100 */
[-C--:B------:R-:W-:Y:S01]  /*6020*/  FFMA.FTZ R42, R47, R45.reuse, -R42 ;  /* 0x0000002d2f2a7223 */ /* 0x080fe2000001082a */
[----:B------:R-:W-:Y:S02]  /*6030*/  HADD2.F32 R50, -RZ, R110.H1_H1 ;  /* 0x3000006eff327230 */ /* 0x000fe40000004100 */
[----:B------:R-:W-:Y:S01]  /*6040*/  FFMA.FTZ R48, R48, R45, R51 ;  /* 0x0000002d30307223 */ /* 0x000fe20000010033 */
[----:B------:R-:W-:Y:S02]  /*6050*/  HADD2.F32 R39, -RZ, R49.H0_H0 ;  /* 0x20000031ff277230 */ /* 0x000fe40000004100 */
[----:B------:R-:W-:Y:S01]  /*6060*/  HADD2.F32 R45, -RZ, R37.H0_H0 ;  /* 0x20000025ff2d7230 */ /* 0x000fe20000004100 */
[----:B------:R-:W-:Y:S01]  /*6070*/  F2FP.F16.F32.PACK_AB R13, R42, R13 ;  /* 0x0000000d2a0d723e */ /* 0x000fe200000000ff */
[----:B------:R-:W-:Y:S02]  /*6080*/  HADD2.F32 R49, -RZ, R49.H1_H1 ;  /* 0x30000031ff317230 */ /* 0x000fe40000004100 */
[----:B------:R-:W-:Y:S01]  /*6090*/  FMUL.FTZ R54, R39, R52 ;  /* 0x0000003427367220 */ /* 0x000fe20000410000 */
[----:B------:R-:W-:-:S02]  /*60a0*/  HADD2.F32 R47, -RZ, R46.H0_H0 ;  /* 0x2000002eff2f7230 */ /* 0x000fc40000004100 */
[C---:B------:R-:W-:Y:S01]  /*60b0*/  FMUL.FTZ R52, R45.reuse, R52 ;  /* 0x000000342d347220 */ /* 0x040fe20000410000 */
[----:B------:R-:W-:Y:S02]  /*60c0*/  HADD2.F32 R46, -RZ, R37.H1_H1 ;  /* 0x30000025ff2e7230 */ /* 0x000fe40000004100 */
[-C--:B------:R-:W-:Y:S01]  /*60d0*/  FFMA.FTZ R37, R45, R50.reuse, -R54 ;  /* 0x000000322d257223 */ /* 0x080fe20000010836 */
[----:B------:R-:W-:Y:S02]  /*60e0*/  HADD2.F32 R45, -RZ, R44.H0_H0 ;  /* 0x2000002cff2d7230 */ /* 0x000fe40000004100 */
[-C--:B------:R-:W-:Y:S01]  /*60f0*/  FMUL.FTZ R51, R49, R47.reuse ;  /* 0x0000002f31337220 */ /* 0x080fe20000410000 */
[----:B------:R-:W-:Y:S01]  /*6100*/  FFMA.FTZ R39, R39, R50, R52 ;  /* 0x0000003227277223 */ /* 0x000fe20000010034 */
[C---:B------:R-:W-:Y:S01]  /*6110*/  FMUL.FTZ R54, R46.reuse, R47 ;  /* 0x0000002f2e367220 */ /* 0x040fe20000410000 */
[----:B------:R-:W-:Y:S02]  /*6120*/  HADD2.F32 R52, -RZ, R113.H0_H0 ;  /* 0x20000071ff347230 */ /* 0x000fe40000004100 */
[----:B------:R-:W-:Y:S01]  /*6130*/  FFMA.FTZ R44, R46, R45, -R51 ;  /* 0x0000002d2e2c7223 */ /* 0x000fe20000010833 */
[----:B------:R-:W-:-:S02]  /*6140*/  HADD2.F32 R51, -RZ, R33.H0_H0 ;  /* 0x20000021ff337230 */ /* 0x000fc40000004100 */
[----:B------:R-:W-:Y:S01]  /*6150*/  FFMA.FTZ R46, R49, R45, R54 ;  /* 0x0000002d312e7223 */ /* 0x000fe20000010036 */
[----:B------:R-:W-:Y:S02]  /*6160*/  HADD2.F32 R45, -RZ, R36.H0_H0 ;  /* 0x20000024ff2d7230 */ /* 0x000fe40000004100 */
[----:B------:R-:W-:Y:S01]  /*6170*/  HADD2.F32 R33, -RZ, R12.H0_H0 ;  /* 0x2000000cff217230 */ /* 0x000fe20000004100 */
[----:B------:R-:W-:Y:S01]  /*6180*/  F2FP.F16.F32.PACK_AB R44, R44, R37 ;  /* 0x000000252c2c723e */ /* 0x000fe200000000ff */
[----:B------:R-:W-:Y:S01]  /*6190*/  HADD2.F32 R47, -RZ, R36.H1_H1 ;  /* 0x30000024ff2f7230 */ /* 0x000fe20000004100 */
[----:B------:R-:W-:Y:S01]  /*61a0*/  F2FP.F16.F32.PACK_AB R37, R48, R15 ;  /* 0x0000000f3025723e */ /* 0x000fe200000000ff */
[----:B------:R-:W-:Y:S02]  /*61b0*/  HADD2.F32 R36, -RZ, R12.H1_H1 ;  /* 0x3000000cff247230 */ /* 0x000fe40000004100 */
[----:B------:R-:W-:Y:S01]  /*61c0*/  FMUL.FTZ R12, R45, R52 ;  /* 0x000000342d0c7220 */ /* 0x000fe20000410000 */
[----:B------:R-:W-:-:S02]  /*61d0*/  HADD2.F32 R50, -RZ, R111.H0_H0 ;  /* 0x2000006fff327230 */ /* 0x000fc40000004100 */
[-C--:B------:R-:W-:Y:S01]  /*61e0*/  FMUL.FTZ R53, R47, R51.reuse ;  /* 0x000000332f357220 */ /* 0x080fe20000410000 */
[----:B------:R-:W-:Y:S02]  /*61f0*/  HADD2.F32 R49, -RZ, R32.H0_H0 ;  /* 0x20000020ff317230 */ /* 0x000fe40000004100 */
[C---:B------:R-:W-:Y:S01]  /*6200*/  FMUL.FTZ R32, R33.reuse, R52 ;  /* 0x0000003421207220 */ /* 0x040fe20000410000 */
[C---:B------:R-:W-:Y:S01]  /*6210*/  FMUL.FTZ R52, R36.reuse, R51 ;  /* 0x0000003324347220 */ /* 0x040fe20000410000 */
[-C--:B------:R-:W-:Y:S01]  /*6220*/  FFMA.FTZ R12, R33, R50.reuse, -R12 ;  /* 0x00000032210c7223 */ /* 0x080fe2000001080c */
[----:B------:R-:W-:Y:S02]  /*6230*/  HADD2.F32 R112, -RZ, R112.H0_H0 ;  /* 0x20000070ff707230 */ /* 0x000fe40000004100 */
[----:B------:R-:W-:Y:S01]  /*6240*/  FFMA.FTZ R32, R45, R50, R32 ;  /* 0x000000322d207223 */ /* 0x000fe20000010020 */
[-C--:B------:R-:W-:Y:S01]  /*6250*/  FFMA.FTZ R33, R36, R49.reuse, -R53 ;  /* 0x0000003124217223 */ /* 0x080fe20000010835 */
[----:B------:R-:W-:Y:S01]  /*6260*/  FFMA.FTZ R45, R47, R49, R52 ;  /* 0x000000312f2d7223 */ /* 0x000fe20000010034 */
[----:B------:R-:W-:Y:S01]  /*6270*/  HADD2.F32 R49, -RZ, R35.H0_H0 ;  /* 0x20000023ff317230 */ /* 0x000fe20000004100 */
[----:B------:R-:W-:Y:S01]  /*6280*/  F2FP.F16.F32.PACK_AB R39, R46, R39 ;  /* 0x000000272e27723e */ /* 0x000fe200000000ff */
[----:B------:R-:W-:Y:S01]  /*6290*/  HADD2.F32 R36, -RZ, R38.H0_H0 ;  /* 0x20000026ff247230 */ /* 0x000fe20000004100 */
[----:B------:R-:W-:Y:S01]  /*62a0*/  F2FP.F16.F32.PACK_AB R12, R33, R12 ;  /* 0x0000000c210c723e */ /* 0x000fe200000000ff */
[----:B------:R-:W-:-:S02]  /*62b0*/  HADD2.F32 R35, -RZ, R14.H0_H0 ;  /* 0x2000000eff237230 */ /* 0x000fc40000004100 */
[----:B------:R-:W-:Y:S02]  /*62c0*/  HADD2.F32 R38, -RZ, R38.H1_H1 ;  /* 0x30000026ff267230 */ /* 0x000fe40000004100 */
[----:B------:R-:W-:Y:S02]  /*62d0*/  HADD2.F32 R14, -RZ, R14.H1_H1 ;  /* 0x3000000eff0e7230 */ /* 0x000fe40000004100 */
[-C--:B------:R-:W-:Y:S01]  /*62e0*/  FMUL.FTZ R51, R35, R112.reuse ;  /* 0x0000007023337220 */ /* 0x080fe20000410000 */
[----:B------:R-:W-:Y:S02]  /*62f0*/  HADD2.F32 R110, -RZ, R110.H0_H0 ;  /* 0x2000006eff6e7230 */ /* 0x000fe40000004100 */
[-C--:B------:R-:W-:Y:S01]  /*6300*/  FMUL.FTZ R53, R38, R49.reuse ;  /* 0x0000003126357220 */ /* 0x080fe20000410000 */
[----:B------:R-:W-:Y:S02]  /*6310*/  HADD2.F32 R47, -RZ, R34.H0_H0 ;  /* 0x20000022ff2f7230 */ /* 0x000fe40000004100 */
[----:B------:R-:W-:Y:S01]  /*6320*/  FMUL.FTZ R34, R36, R112 ;  /* 0x0000007024227220 */ /* 0x000fe20000410000 */
[----:B------:R-:W-:Y:S01]  /*6330*/  FMUL.FTZ R49, R14, R49 ;  /* 0x000000310e317220 */ /* 0x000fe20000410000 */
[----:B------:R-:W-:Y:S01]  /*6340*/  FFMA.FTZ R51, R36, R110, R51 ;  /* 0x0000006e24337223 */ /* 0x000fe20000010033 */
[----:B------:R-:W-:Y:S01]  /*6350*/  F2FP.F16.F32.PACK_AB R36, R45, R32 ;  /* 0x000000202d24723e */ /* 0x000fe200000000ff */
[----:B------:R-:W-:Y:S01]  /*6360*/  FFMA.FTZ R34, R35, R110, -R34 ;  /* 0x0000006e23227223 */ /* 0x000fe20000010822 */
[-C--:B------:R-:W-:Y:S01]  /*6370*/  FFMA.FTZ R53, R14, R47.reuse, -R53 ;  /* 0x0000002f0e357223 */ /* 0x080fe20000010835 */
[----:B------:R-:W-:Y:S01]  /*6380*/  FFMA.FTZ R38, R38, R47, R49 ;  /* 0x0000002f26267223 */ /* 0x000fe20000010031 */
[----:B------:R-:W-:-:S03]  /*6390*/  IMAD.MOV.U32 R15, RZ, RZ, R44 ;  /* 0x000000ffff0f7224 */ /* 0x000fc600078e002c */
[----:B------:R-:W-:Y:S02]  /*63a0*/  F2FP.F16.F32.PACK_AB R14, R53, R34 ;  /* 0x00000022350e723e */ /* 0x000fe400000000ff */
[----:B------:R-:W-:-:S07]  /*63b0*/  F2FP.F16.F32.PACK_AB R38, R38, R51 ;  /* 0x000000332626723e */ /* 0x000fce00000000ff */
.L_x_450:
[----:B------:R-:W-:Y:S05]  /*63c0*/  BSYNC B1 ;  /* 0x0000000000017941 */ /* 0x000fea0003800000 */
.L_x_449:
[----:B0-----:R0:W-:Y:S01]  /*63d0*/  ST.E.128 desc[UR42][R40.64], R12 ;  /* 0x0000000c28007985 */ /* 0x0011e2000c101d2a */
[----:B------:R-:W-:-:S13]  /*63e0*/  ISETP.GE.AND P3, PT, R43, R11, PT ;  /* 0x0000000b2b00720c */ /* 0x000fda0003f66270 */
[----:B------:R-:W-:Y:S05]  /*63f0*/  @P3 BRA `(.L_x_412) ;  /* 0x00000004003c3947 */ /* 0x000fea0003800000 */
[----:B------:R-:W-:-:S05]  /*6400*/  IMAD.WIDE R86, R43, 0x2, R86 ;  /* 0x000000022b567825 */ /* 0x000fca00078e0256 */
[----:B--2---:R2:W-:Y:S01]  /*6410*/  ST.E.128 desc[UR42][R86.64], R36 ;  /* 0x0000002456007985 */ /* 0x0045e2000c101d2a */
[----:B------:R-:W-:Y:S05]  /*6420*/  BRA `(.L_x_412) ;  /* 0x0000000400307947 */ /* 0x000fea0003800000 */
.L_x_404:
[----:B------:R-:W-:-:S06]  /*6430*/  UISETP.NE.AND UP0, UPT, UR39, 0x3, UPT ;  /* 0x000000032700788c */ /* 0x000fcc000bf05270 */
[----:B------:R-:W-:-:S13]  /*6440*/  PLOP3.LUT P2, PT, PT, PT, UP0, 0x80, 0x0 ;  /* 0x000000000000781c */ /* 0x000fda0003f4f008 */
[----:B------:R-:W-:Y:S05]  /*6450*/  @!P2 BRA `(.L_x_451) ;  /* 0x000000000004a947 */ /* 0x000fea0003800000 */
[----:B------:R-:W-:Y:S01]  /*6460*/  BPT.TRAP 0x1 ;  /* 0x000000040000795c */ /* 0x000fe20000300000 */
.L_x_451:
[----:B------:R-:W-:Y:S01]  /*6470*/  IMAD R60, R18, 0x8, R2 ;  /* 0x00000008123c7824 */ /* 0x000fe200078e0202 */
[----:B------:R-:W-:Y:S01]  /*6480*/  SHF.L.U32 R81, R137, 0x1f, RZ ;  /* 0x0000001f89517819 */ /* 0x000fe200000006ff */
[----:B------:R-:W-:Y:S01]  /*6490*/  BSSY B1, `(.L_x_452) ;  /* 0x0000004000017945 */ /* 0x000fe20003800000 */
[----:B------:R-:W-:Y:S02]  /*64a0*/  SHF.R.S32.HI R78, RZ, 0x1f, R77 ;  /* 0x0000001fff4e7819 */ /* 0x000fe4000001144d */
[----:B------:R-:W0:Y:S02]  /*64b0*/  SYNCS.PHASECHK.TRANS64.TRYWAIT P3, [R60+URZ+0x2d890], R81 ;  /* 0x02d890513c0075a7 */ /* 0x000e24000806017f */
[----:B0-----:R-:W-:Y:S05]  /*64c0*/  @!P3 BRA `(.L_x_453) ;  /* 0x00000138005cb947 */ /* 0x001fea0003800000 */
.L_x_669:
[----:B------:R-:W-:Y:S05]  /*64d0*/  BSYNC B1 ;  /* 0x0000000000017941 */ /* 0x000fea0003800000 */
.L_x_452:
[----:B------:R-:W-:Y:S01]  /*64e0*/  ULDC.64 UR4, c[0x0][0x300] ;  /* 0x0000c00000047ab9 */ /* 0x000fe20000000a00 */
[----:B-----5:R-:W-:Y:S01]  /*64f0*/  SHF.R.S32.HI R79, RZ, 0x1f, R76 ;  /* 0x0000001fff4f7819 */ /* 0x020fe2000001144c */
[----:B------:R-:W-:Y:S02]  /*6500*/  IMAD R14, R78, UR4, RZ ;  /* 0x000000044e0e7c24 */ /* 0x000fe4000f8e02ff */
[----:B------:R-:W-:-:S04]  /*6510*/  IMAD.WIDE.U32 R12, R77, UR4, RZ ;  /* 0x000000044d0c7c25 */ /* 0x000fc8000f8e00ff */
[----:B------:R-:W-:Y:S01]  /*6520*/  IMAD R11, R77, UR5, R14 ;  /* 0x000000054d0b7c24 */ /* 0x000fe2000f8e020e */
[----:B------:R-:W-:Y:S01]  /*6530*/  ULDC.64 UR4, c[0x0][0x310] ;  /* 0x0000c40000047ab9 */ /* 0x000fe20000000a00 */
[----:B------:R-:W-:Y:S02]  /*6540*/  IMAD R80, R26, -0x80, R24 ;  /* 0xffffff801a507824 */ /* 0x000fe400078e0218 */
[----:B------:R-:W-:Y:S02]  /*6550*/  IMAD R15, R79, UR4, RZ ;  /* 0x000000044f0f7c24 */ /* 0x000fe4000f8e02ff */
[----:B------:R-:W-:Y:S01]  /*6560*/  IMAD.IADD R13, R13, 0x1, R11 ;  /* 0x000000010d0d7824 */ /* 0x000fe200078e020b */
[----:B------:R-:W-:Y:S01]  /*6570*/  VIMNMX R80, R80, 0x80, PT ;  /* 0x0000008050507848 */ /* 0x000fe20003fe0100 */
[C---:B------:R-:W-:Y:S02]  /*6580*/  IMAD R15, R76.reuse, UR5, R15 ;  /* 0x000000054c0f7c24 */ /* 0x040fe4000f8e020f */
[----:B------:R-:W-:Y:S01]  /*6590*/  IMAD.WIDE.U32 R12, R76, UR4, R12 ;  /* 0x000000044c0c7c25 */ /* 0x000fe2000f8e000c */
[----:B------:R-:W-:-:S03]  /*65a0*/  ULDC.64 UR4, c[0x0][0x308] ;  /* 0x0000c20000047ab9 */ /* 0x000fc60000000a00 */
[----:B------:R-:W-:Y:S01]  /*65b0*/  IMAD R11, R6, UR4, RZ ;  /* 0x00000004060b7c24 */ /* 0x000fe2000f8e02ff */
[----:B------:R-:W-:-:S03]  /*65c0*/  IADD3 R13, R13, R15, RZ ;  /* 0x0000000f0d0d7210 */ /* 0x000fc60007ffe0ff */
[C---:B------:R-:W-:Y:S02]  /*65d0*/  IMAD R11, R30.reuse, UR5, R11 ;  /* 0x000000051e0b7c24 */ /* 0x040fe4000f8e020b */
[----:B------:R-:W-:Y:S01]  /*65e0*/  IMAD.WIDE.U32 R12, R30, UR4, R12 ;  /* 0x000000041e0c7c25 */ /* 0x000fe2000f8e000c */
[----:B------:R-:W-:-:S03]  /*65f0*/  ULDC.64 UR4, c[0x0][0x2e8] ;  /* 0x0000ba0000047ab9 */ /* 0x000fc60000000a00 */
[----:B------:R-:W-:Y:S01]  /*6600*/  IMAD.IADD R11, R13, 0x1, R11 ;  /* 0x000000010d0b7824 */ /* 0x000fe200078e020b */
[----:B------:R-:W-:Y:S01]  /*6610*/  LEA R38, P3, R12, UR4, 0x1 ;  /* 0x000000040c267c11 */ /* 0x000fe2000f8608ff */
[----:B------:R-:W-:-:S03]  /*6620*/  UMOV UR4, 0xffffffff ;  /* 0xffffffff00047882 */ /* 0x000fc60000000000 */
[----:B------:R-:W-:Y:S02]  /*6630*/  LEA.HI.X R13, R12, UR5, R11, 0x1, P3 ;  /* 0x000000050c0d7c11 */ /* 0x000fe400098f0c0b */
[----:B------:R-:W-:Y:S01]  /*6640*/  ISETP.GT.AND P3, PT, R80, R140, PT ;  /* 0x0000008c5000720c */ /* 0x000fe20003f64270 */
[----:B------:R-:W-:-:S12]  /*6650*/  BRA.DIV UR4, `(.L_x_454) ;  /* 0x0000013a040c7947 */ /* 0x000fd8000b800000 */
[----:B------:R1:W2:Y:S04]  /*6660*/  SHFL.IDX PT, R39, R13, RZ, 0x1e1f ;  /* 0x001e1fff0d277589 */ /* 0x0002a800000e0000 */
[----:B------:R-:W3:Y:S02]  /*6670*/  SHFL.IDX PT, R38, R38, RZ, 0x1e1f ;  /* 0x001e1fff26267589 */ /* 0x000ee400000e0000 */
.L_x_673:
[----:B------:R-:W-:Y:S05]  /*6680*/  @!P3 BRA `(.L_x_412) ;  /* 0x000000000098b947 */ /* 0x000fea0003800000 */
[----:B------:R-:W4:Y:S01]  /*6690*/  LDL R12, [R1+0x20] ;  /* 0x00002000010c7983 */ /* 0x000f220000100800 */
[----:B------:R-:W-:-:S03]  /*66a0*/  ULDC UR4, c[0x0][0x2f4] ;  /* 0x0000bd0000047ab9 */ /* 0x000fc60000000800 */
[----:B------:R-:W5:Y:S04]  /*66b0*/  LDL R11, [R1+0x1c] ;  /* 0x00001c00010b7983 */ /* 0x000f680000100800 */
[----:B------:R-:W5:Y:S01]  /*66c0*/  LDL R40, [R1+0x18] ;  /* 0x0000180001287983 */ /* 0x000f620000100800 */
[----:B------:R-:W-:Y:S02]  /*66d0*/  ISETP.GE.AND P5, PT, R16, UR4, PT ;  /* 0x0000000410007c0c */ /* 0x000fe4000bfa6270 */
[----:B------:R-:W-:-:S11]  /*66e0*/  ISETP.GE.AND P4, PT, R22, UR4, PT ;  /* 0x0000000416007c0c */ /* 0x000fd6000bf86270 */
[----:B---3--:R-:W-:-:S04]  /*66f0*/  @!P5 LEA R36, P3, R16, R38, 0x1 ;  /* 0x000000261024d211 */ /* 0x008fc800078608ff */
[----:B--2---:R-:W-:Y:S02]  /*6700*/  @!P5 LEA.HI.X R37, R16, R39, R17, 0x1, P3 ;  /* 0x000000271025d211 */ /* 0x004fe400018f0c11 */
[----:B------:R-:W-:-:S04]  /*6710*/  @!P4 LEA R34, P3, R22, R38, 0x1 ;  /* 0x000000261622c211 */ /* 0x000fc800078608ff */
[----:B----4-:R-:W-:Y:S02]  /*6720*/  @!P4 LEA.HI.X R35, R22, R39, R12, 0x1, P3 ;  /* 0x000000271623c211 */ /* 0x010fe400018f0c0c */
[----:B-1----:R-:W1:Y:S01]  /*6730*/  @!P5 LDS.128 R12, [R62+0x15000] ;  /* 0x015000003e0cd984 */ /* 0x002e620000000c00 */
[----:B------:R-:W-:-:S13]  /*6740*/  ISETP.GE.AND P3, PT, R19, UR4, PT ;  /* 0x0000000413007c0c */ /* 0x000fda000bf66270 */
[----:B------:R-:W-:-:S04]  /*6750*/  @!P3 LEA R32, P6, R19, R38, 0x1 ;  /* 0x000000261320b211 */ /* 0x000fc800078c08ff */
[----:B-----5:R-:W-:Y:S01]  /*6760*/  @!P3 LEA.HI.X R33, R19, R39, R11, 0x1, P6 ;  /* 0x000000271321b211 */ /* 0x020fe200030f0c0b */
[----:B-1----:R1:W-:Y:S01]  /*6770*/  @!P5 ST.E.128 desc[UR42][R36.64], R12 ;  /* 0x0000000c2400d985 */ /* 0x0023e2000c101d2a */
[----:B------:R-:W-:-:S13]  /*6780*/  ISETP.GE.AND P5, PT, R0, UR4, PT ;  /* 0x0000000400007c0c */ /* 0x000fda000bfa6270 */
[----:B------:R-:W2:Y:S01]  /*6790*/  @!P5 LDS.128 R12, [R61+0x15000] ;  /* 0x015000003d0cd984 */ /* 0x000ea20000000c00 */
[----:B------:R-:W-:Y:S01]  /*67a0*/  @!P5 IMAD.SHL.U32 R11, R155, 0x8, RZ ;  /* 0x000000089b0bd824 */ /* 0x000fe200078e00ff */
[----:B-1----:R-:W-:Y:S01]  /*67b0*/  @!P5 MOV R37, R39 ;  /* 0x000000270025d202 */ /* 0x002fe20000000f00 */
[----:B------:R-:W-:-:S04]  /*67c0*/  @!P5 IMAD.MOV.U32 R36, RZ, RZ, R38 ;  /* 0x000000ffff24d224 */ /* 0x000fc800078e0026 */
[----:B------:R-:W-:-:S05]  /*67d0*/  @!P5 IMAD.WIDE R36, R11, 0x2, R36 ;  /* 0x000000020b24d825 */ /* 0x000fca00078e0224 */
[----:B--2---:R1:W-:Y:S01]  /*67e0*/  @!P5 ST.E.128 desc[UR42][R36.64], R12 ;  /* 0x0000000c2400d985 */ /* 0x0043e2000c101d2a */
[----:B------:R-:W-:-:S13]  /*67f0*/  ISETP.GE.AND P5, PT, R3, UR4, PT ;  /* 0x0000000403007c0c */ /* 0x000fda000bfa6270 */
[----:B------:R-:W2:Y:S01]  /*6800*/  @!P5 LDS.128 R12, [R62+0x17000] ;  /* 0x017000003e0cd984 */ /* 0x000ea20000000c00 */
[----:B------:R-:W-:Y:S02]  /*6810*/  @!P5 IMAD.SHL.U32 R11, R156, 0x8, RZ ;  /* 0x000000089c0bd824 */ /* 0x000fe400078e00ff */
[----:B-1----:R-:W-:Y:S02]  /*6820*/  @!P5 IMAD.MOV.U32 R36, RZ, RZ, R38 ;  /* 0x000000ffff24d224 */ /* 0x002fe400078e0026 */
[----:B------:R-:W-:Y:S02]  /*6830*/  @!P5 IMAD.MOV.U32 R37, RZ, RZ, R39 ;  /* 0x000000ffff25d224 */ /* 0x000fe400078e0027 */
[----:B------:R-:W-:-:S05]  /*6840*/  @!P5 IMAD.WIDE R36, R11, 0x2, R36 ;  /* 0x000000020b24d825 */ /* 0x000fca00078e0224 */
[----:B--2---:R1:W-:Y:S01]  /*6850*/  @!P5 ST.E.128 desc[UR42][R36.64], R12 ;  /* 0x0000000c2400d985 */ /* 0x0043e2000c101d2a */
[----:B------:R-:W-:-:S03]  /*6860*/  ISETP.GE.AND P5, PT, R136, UR4, PT ;  /* 0x0000000488007c0c */ /* 0x000fc6000bfa6270 */
[----:B------:R-:W2:Y:S10]  /*6870*/  @!P4 LDS.128 R12, [R61+0x17000] ;  /* 0x017000003d0cc984 */ /* 0x000eb40000000c00 */
[----:B-1----:R-:W-:-:S04]  /*6880*/  @!P5 LEA R36, P6, R136, R38, 0x1 ;  /* 0x000000268824d211 */ /* 0x002fc800078c08ff */
[----:B------:R-:W-:Y:S01]  /*6890*/  @!P5 LEA.HI.X R37, R136, R39, R40, 0x1, P6 ;  /* 0x000000278825d211 */ /* 0x000fe200030f0c28 */
[----:B--2---:R-:W-:Y:S04]  /*68a0*/  @!P4 ST.E.128 desc[UR42][R34.64], R12 ;  /* 0x0000000c2200c985 */ /* 0x004fe8000c101d2a */
[----:B------:R-:W1:Y:S04]  /*68b0*/  @!P3 LDS.128 R12, [R62+0x19000] ;  /* 0x019000003e0cb984 */ /* 0x000e680000000c00 */
[----:B-1----:R-:W-:Y:S04]  /*68c0*/  @!P3 ST.E.128 desc[UR42][R32.64], R12 ;  /* 0x0000000c2000b985 */ /* 0x002fe8000c101d2a */
[----:B------:R-:W1:Y:S04]  /*68d0*/  @!P5 LDS.128 R12, [R61+0x19000] ;  /* 0x019000003d0cd984 */ /* 0x000e680000000c00 */
[----:B-1----:R4:W-:Y:S02]  /*68e0*/  @!P5 ST.E.128 desc[UR42][R36.64], R12 ;  /* 0x0000000c2400d985 */ /* 0x0029e4000c101d2a */
.L_x_412:
[----:B------:R-:W-:Y:S05]  /*68f0*/  BSYNC B0 ;  /* 0x0000000000007941 */ /* 0x000fea0003800000 */
.L_x_403:
[----:B------:R-:W5:Y:S01]  /*6900*/  S2R R11, SR_TID.X ;  /* 0x00000000000b7919 */ /* 0x000f620000002100 */
[----:B------:R-:W-:Y:S01]  /*6910*/  @!PT LDS RZ, [RZ] ;  /* 0x00000000fffff984 */ /* 0x000fe20000000800 */
[----:B------:R-:W-:Y:S01]  /*6920*/  @!PT LDS RZ, [RZ] ;  /* 0x00000000fffff984 */ /* 0x000fe20000000800 */
[----:B------:R-:W-:Y:S01]  /*6930*/  @!PT LDS RZ, [RZ] ;  /* 0x00000000fffff984 */ /* 0x000fe20000000800 */
[----:B------:R-:W-:Y:S01]  /*6940*/  @!PT LDS RZ, [RZ] ;  /* 0x00000000fffff984 */ /* 0x000fe20000000800 */
[----:B------:R0:W-:Y:S06]  /*6950*/  MEMBAR.ALL.CTA ;  /* 0x0000000000007992 */ /* 0x0001ec0000008000 */
[----:B0-----:R-:W0:Y:S01]  /*6960*/  FENCE.VIEW.ASYNC.S ;  /* 0x00000000000073c6 */ /* 0x001e220000000000 */
[----:B------:R-:W-:Y:S05]  /*6970*/  WARPSYNC.ALL ;  /* 0x0000000000007948 */ /* 0x000fea0003800000 */
[----:B------:R-:W-:Y:S01]  /*6980*/  BSSY B0, `(.L_x_455) ;  /* 0x0000008000007945 */ /* 0x000fe20003800000 */
[----:B0-----:R0:W-:Y:S01]  /*6990*/  BAR.SYNC.DEFER_BLOCKING R102, 0x80 ;  /* 0x000200660000751d */ /* 0x0011e20000010000 */
[----:B-----5:R-:W-:-:S13]  /*69a0*/  LOP3.LUT P3, RZ, R11, 0x7f, RZ, 0xc0, !PT ;  /* 0x0000007f0bff7812 */ /* 0x020fda000786c0ff */
[----:B------:R-:W-:-:S04]  /*69b0*/  @!P3 IADD3 R11, R60, 0x2d8a0, RZ ;  /* 0x0002d8a03c0bb810 */ /* 0x000fc80007ffe0ff */
[----:B------:R-:W-:-:S04]  /*69c0*/  @!P3 PRMT R11, RZ, 0x654, R11 ;  /* 0x00000654ff0bb816 */ /* 0x000fc8000000000b */
[----:B------:R0:W-:Y:S01]  /*69d0*/  @!P3 SYNCS.ARRIVE.TRANS64.RED.A1T0 RZ, [R11+URZ], RZ ;  /* 0x000000ff0bffb9a7 */ /* 0x0001e2000810043f */
[----:B------:R-:W-:Y:S05]  /*69e0*/  @!P2 BRA `(.L_x_456) ;  /* 0x000000000004a947 */ /* 0x000fea0003800000 */
[----:B------:R-:W-:Y:S01]  /*69f0*/  BPT.TRAP 0x1 ;  /* 0x000000040000795c */ /* 0x000fe20000300000 */
.L_x_456:
[----:B------:R-:W-:Y:S05]  /*6a00*/  BSYNC B0 ;  /* 0x0000000000007941 */ /* 0x000fea0003800000 */
.L_x_455:
[----:B------:R-:W5:Y:S01]  /*6a10*/  SYNCS.PHASECHK.TRANS64.TRYWAIT P2, [R60+URZ+0x2d8b0], R81 ;  /* 0x02d8b0513c0075a7 */ /* 0x000f62000804017f */
[----:B------:R-:W-:Y:S04]  /*6a20*/  BSSY B0, `(.L_x_457) ;  /* 0x0000002000007945 */ /* 0x000fe80003800000 */
[----:B-----5:R-:W-:Y:S05]  /*6a30*/  @!P2 BRA `(.L_x_458) ;  /* 0x00000134005ca947 */ /* 0x020fea0003800000 */
.L_x_674:
[----:B------:R-:W-:Y:S05]  /*6a40*/  BSYNC B0 ;  /* 0x0000000000007941 */ /* 0x000fea0003800000 */
.L_x_457:
[----:B------:R-:W-:Y:S01]  /*6a50*/  ULDC.64 UR4, c[0x0][0x328] ;  /* 0x0000ca0000047ab9 */ /* 0x000fe20000000a00 */
[----:B------:R-:W-:Y:S01]  /*6a60*/  BSSY B0, `(.L_x_459) ;  /* 0x000003a000007945 */ /* 0x000fe20003800000 */
[----:B------:R-:W-:Y:S02]  /*6a70*/  IMAD R78, R78, UR4, RZ ;  /* 0x000000044e4e7c24 */ /* 0x000fe4000f8e02ff */
[----:B-1-34-:R-:W-:-:S04]  /*6a80*/  IMAD.WIDE.U32 R12, R77, UR4, RZ ;  /* 0x000000044d0c7c25 */ /* 0x01afc8000f8e00ff */
[----:B------:R-:W-:Y:S01]  /*6a90*/  IMAD R77, R77, UR5, R78 ;  /* 0x000000054d4d7c24 */ /* 0x000fe2000f8e024e */
[----:B------:R-:W-:Y:S02]  /*6aa0*/  ULDC.64 UR4, c[0x0][0x338] ;  /* 0x0000ce0000047ab9 */ /* 0x000fe40000000a00 */
[----:B------:R-:W-:Y:S02]  /*6ab0*/  IMAD R79, R79, UR4, RZ ;  /* 0x000000044f4f7c24 */ /* 0x000fe4000f8e02ff */
[----:B------:R-:W-:Y:S02]  /*6ac0*/  IMAD.IADD R13, R13, 0x1, R77 ;  /* 0x000000010d0d7824 */ /* 0x000fe400078e024d */
[C---:B------:R-:W-:Y:S02]  /*6ad0*/  IMAD R79, R76.reuse, UR5, R79 ;  /* 0x000000054c4f7c24 */ /* 0x040fe4000f8e024f */
[----:B------:R-:W-:Y:S01]  /*6ae0*/  IMAD.WIDE.U32 R12, R76, UR4, R12 ;  /* 0x000000044c0c7c25 */ /* 0x000fe2000f8e000c */
[----:B------:R-:W-:-:S03]  /*6af0*/  ULDC.64 UR4, c[0x0][0x330] ;  /* 0x0000cc0000047ab9 */ /* 0x000fc60000000a00 */
[----:B0-----:R-:W-:Y:S02]  /*6b00*/  IMAD R11, R6, UR4, RZ ;  /* 0x00000004060b7c24 */ /* 0x001fe4000f8e02ff */
[----:B------:R-:W-:Y:S02]  /*6b10*/  IMAD.IADD R13, R13, 0x1, R79 ;  /* 0x000000010d0d7824 */ /* 0x000fe400078e024f */
[C---:B------:R-:W-:Y:S02]  /*6b20*/  IMAD R11, R30.reuse, UR5, R11 ;  /* 0x000000051e0b7c24 */ /* 0x040fe4000f8e020b */
[----:B------:R-:W-:Y:S01]  /*6b30*/  IMAD.WIDE.U32 R12, R30, UR4, R12 ;  /* 0x000000041e0c7c25 */ /* 0x000fe2000f8e000c */
[----:B------:R-:W-:-:S03]  /*6b40*/  ULDC.64 UR4, c[0x0][0x318] ;  /* 0x0000c60000047ab9 */ /* 0x000fc60000000a00 */
[----:B------:R-:W-:Y:S01]  /*6b50*/  IMAD.IADD R13, R13, 0x1, R11 ;  /* 0x000000010d0d7824 */ /* 0x000fe200078e020b */
[----:B------:R-:W-:-:S04]  /*6b60*/  LEA R11, P2, R12, UR4, 0x1 ;  /* 0x000000040c0b7c11 */ /* 0x000fc8000f8408ff */
[----:B------:R-:W-:Y:S01]  /*6b70*/  LEA.HI.X R12, R12, UR5, R13, 0x1, P2 ;  /* 0x000000050c0c7c11 */ /* 0x000fe200090f0c0d */
[----:B--2---:R0:W1:Y:S01]  /*6b80*/  SHFL.IDX PT, R36, R11, RZ, 0x1e1f ;  /* 0x001e1fff0b247589 */ /* 0x00406200000e0000 */
[----:B------:R-:W-:-:S03]  /*6b90*/  ISETP.GT.AND P2, PT, R80, R140, PT ;  /* 0x0000008c5000720c */ /* 0x000fc60003f44270 */
[----:B------:R0:W2:Y:S10]  /*6ba0*/  SHFL.IDX PT, R37, R12, RZ, 0x1e1f ;  /* 0x001e1fff0c257589 */ /* 0x0000b400000e0000 */
[----:B0-----:R-:W-:Y:S05]  /*6bb0*/  @!P2 BRA `(.L_x_460) ;  /* 0x000000000090a947 */ /* 0x001fea0003800000 */
[----:B------:R-:W3:Y:S01]  /*6bc0*/  LDL R15, [R1+0x20] ;  /* 0x00002000010f7983 */ /* 0x000ee20000100800 */
[----:B------:R-:W-:-:S03]  /*6bd0*/  ULDC UR4, c[0x0][0x2f4] ;  /* 0x0000bd0000047ab9 */ /* 0x000fc60000000800 */
[----:B------:R-:W4:Y:S01]  /*6be0*/  LDL R14, [R1+0x1c] ;  /* 0x00001c00010e7983 */ /* 0x000f220000100800 */
[----:B------:R-:W-:Y:S02]  /*6bf0*/  ISETP.GE.AND P5, PT, R16, UR4, PT ;  /* 0x0000000410007c0c */ /* 0x000fe4000bfa6270 */
[----:B------:R-:W-:Y:S01]  /*6c00*/  ISETP.GE.AND P4, PT, R22, UR4, PT ;  /* 0x0000000416007c0c */ /* 0x000fe2000bf86270 */
[----:B------:R-:W5:Y:S10]  /*6c10*/  LDL R40, [R1+0x18] ;  /* 0x0000180001287983 */ /* 0x000f740000100800 */
[----:B-1----:R-:W-:-:S04]  /*6c20*/  @!P5 LEA R38, P2, R16, R36, 0x1 ;  /* 0x000000241026d211 */ /* 0x002fc800078408ff */
[----:B--2---:R-:W-:Y:S02]  /*6c30*/  @!P5 LEA.HI.X R39, R16, R37, R17, 0x1, P2 ;  /* 0x000000251027d211 */ /* 0x004fe400010f0c11 */
[----:B------:R-:W-:-:S04]  /*6c40*/  @!P4 LEA R34, P2, R22, R36, 0x1 ;  /* 0x000000241622c211 */ /* 0x000fc800078408ff */
[----:B---3--:R-:W-:Y:S02]  /*6c50*/  @!P4 LEA.HI.X R35, R22, R37, R15, 0x1, P2 ;  /* 0x000000251623c211 */ /* 0x008fe400010f0c0f */
[----:B------:R-:W-:-:S13]  /*6c60*/  ISETP.GE.AND P2, PT, R19, UR4, PT ;  /* 0x0000000413007c0c */ /* 0x000fda000bf46270 */
[----:B------:R-:W-:-:S04]  /*6c70*/  @!P2 LEA R32, P6, R19, R36, 0x1 ;  /* 0x000000241320a211 */ /* 0x000fc800078c08ff */
[----:B----4-:R-:W-:Y:S02]  /*6c80*/  @!P2 LEA.HI.X R33, R19, R37, R14, 0x1, P6 ;  /* 0x000000251321a211 */ /* 0x010fe400030f0c0e */
[----:B------:R-:W0:Y:S04]  /*6c90*/  @!P5 LDS.128 R12, [R62] ;  /* 0x000000003e0cd984 */ /* 0x000e280000000c00 */
[----:B0-----:R0:W-:Y:S01]  /*6ca0*/  @!P5 ST.E.128 desc[UR42][R38.64], R12 ;  /* 0x0000000c2600d985 */ /* 0x0011e2000c101d2a */
[----:B------:R-:W-:-:S13]  /*6cb0*/  ISETP.GE.AND P5, PT, R0, UR4, PT ;  /* 0x0000000400007c0c */ /* 0x000fda000bfa6270 */
[----:B------:R-:W1:Y:S01]  /*6cc0*/  @!P5 LDS.128 R12, [R61] ;  /* 0x000000003d0cd984 */ /* 0x000e620000000c00 */
[----:B------:R-:W-:-:S05]  /*6cd0*/  @!P5 SHF.L.U32 R11, R155, 0x3, RZ ;  /* 0x000000039b0bd819 */ /* 0x000fca00000006ff */
[----:B0-----:R-:W-:-:S05]  /*6ce0*/  @!P5 IMAD.WIDE R38, R11, 0x2, R36 ;  /* 0x000000020b26d825 */ /* 0x001fca00078e0224 */
[----:B-1----:R0:W-:Y:S01]  /*6cf0*/  @!P5 ST.E.128 desc[UR42][R38.64], R12 ;  /* 0x0000000c2600d985 */ /* 0x0021e2000c101d2a */
[----:B------:R-:W-:-:S13]  /*6d00*/  ISETP.GE.AND P5, PT, R3, UR4, PT ;  /* 0x0000000403007c0c */ /* 0x000fda000bfa6270 */
[----:B------:R-:W1:Y:S01]  /*6d10*/  @!P5 LDS.128 R12, [R62+0x2000] ;  /* 0x002000003e0cd984 */ /* 0x000e620000000c00 */
[----:B------:R-:W-:Y:S02]  /*6d20*/  @!P5 IMAD.SHL.U32 R11, R156, 0x8, RZ ;  /* 0x000000089c0bd824 */ /* 0x000fe400078e00ff */
[----:B0-----:R-:W-:Y:S02]  /*6d30*/  @!P5 IMAD.MOV.U32 R38, RZ, RZ, R36 ;  /* 0x000000ffff26d224 */ /* 0x001fe400078e0024 */
[----:B------:R-:W-:Y:S02]  /*6d40*/  @!P5 IMAD.MOV.U32 R39, RZ, RZ, R37 ;  /* 0x000000ffff27d224 */ /* 0x000fe400078e0025 */
[----:B------:R-:W-:-:S05]  /*6d50*/  @!P5 IMAD.WIDE R38, R11, 0x2, R38 ;  /* 0x000000020b26d825 */ /* 0x000fca00078e0226 */
[----:B-1----:R-:W-:Y:S01]  /*6d60*/  @!P5 ST.E.128 desc[UR42][R38.64], R12 ;  /* 0x0000000c2600d985 */ /* 0x002fe2000c101d2a */
[----:B------:R-:W-:-:S03]  /*6d70*/  ISETP.GE.AND P5, PT, R136, UR4, PT ;  /* 0x0000000488007c0c */ /* 0x000fc6000bfa6270 */
[----:B------:R-:W0:Y:S10]  /*6d80*/  @!P4 LDS.128 R12, [R61+0x2000] ;  /* 0x002000003d0cc984 */ /* 0x000e340000000c00 */
[----:B------:R-:W-:-:S04]  /*6d90*/  @!P5 LEA R36, P6, R136, R36, 0x1 ;  /* 0x000000248824d211 */ /* 0x000fc800078c08ff */
[----:B-----5:R-:W-:Y:S01]  /*6da0*/  @!P5 LEA.HI.X R37, R136, R37, R40, 0x1, P6 ;  /* 0x000000258825d211 */ /* 0x020fe200030f0c28 */
[----:B0-----:R-:W-:Y:S04]  /*6db0*/  @!P4 ST.E.128 desc[UR42][R34.64], R12 ;  /* 0x0000000c2200c985 */ /* 0x001fe8000c101d2a */
[----:B------:R-:W0:Y:S04]  /*6dc0*/  @!P2 LDS.128 R12, [R62+0x4000] ;  /* 0x004000003e0ca984 */ /* 0x000e280000000c00 */
[----:B0-----:R-:W-:Y:S04]  /*6dd0*/  @!P2 ST.E.128 desc[UR42][R32.64], R12 ;  /* 0x0000000c2000a985 */ /* 0x001fe8000c101d2a */
[----:B------:R-:W0:Y:S04]  /*6de0*/  @!P5 LDS.128 R12, [R61+0x4000] ;  /* 0x004000003d0cd984 */ /* 0x000e280000000c00 */
[----:B0-----:R0:W-:Y:S02]  /*6df0*/  @!P5 ST.E.128 desc[UR42][R36.64], R12 ;  /* 0x0000000c2400d985 */ /* 0x0011e4000c101d2a */
.L_x_460:
[----:B------:R-:W-:Y:S05]  /*6e00*/  BSYNC B0 ;  /* 0x0000000000007941 */ /* 0x000fea0003800000 */
.L_x_459:
[----:B------:R-:W-:Y:S01]  /*6e10*/  @!PT LDS RZ, [RZ] ;  /* 0x00000000fffff984 */ /* 0x000fe20000000800 */
[----:B------:R-:W-:Y:S01]  /*6e20*/  @!PT LDS RZ, [RZ] ;  /* 0x00000000fffff984 */ /* 0x000fe20000000800 */
[----:B------:R-:W-:Y:S01]  /*6e30*/  @!PT LDS RZ, [RZ] ;  /* 0x00000000fffff984 */ /* 0x000fe20000000800 */
[----:B------:R-:W-:Y:S01]  /*6e40*/  @!PT LDS RZ, [RZ] ;  /* 0x00000000fffff984 */ /* 0x000fe20000000800 */
[----:B------:R3:W-:Y:S06]  /*6e50*/  MEMBAR.ALL.CTA ;  /* 0x0000000000007992 */ /* 0x0007ec0000008000 */
[----:B---3--:R-:W3:Y:S01]  /*6e60*/  FENCE.VIEW.ASYNC.S ;  /* 0x00000000000073c6 */ /* 0x008ee20000000000 */
[----:B------:R-:W-:Y:S01]  /*6e70*/  VIADD R18, R18, 0x1 ;  /* 0x0000000112127836 */ /* 0x000fe20000000000 */
[----:B------:R-:W-:Y:S01]  /*6e80*/  @!P3 IADD3 R60, R60, 0x2d8c0, RZ ;  /* 0x0002d8c03c3cb810 */ /* 0x000fe20007ffe0ff */
[----:B---3--:R3:W-:Y:S03]  /*6e90*/  BAR.SYNC.DEFER_BLOCKING R102, 0x80 ;  /* 0x000200660000751d */ /* 0x0087e60000010000 */
[----:B------:R-:W-:-:S02]  /*6ea0*/  ISETP.NE.AND P2, PT, R18, 0x2, PT ;  /* 0x000000021200780c */ /* 0x000fc40003f45270 */
[----:B------:R-:W-:Y:S02]  /*6eb0*/  @!P3 PRMT R60, RZ, 0x654, R60 ;  /* 0x00000654ff3cb816 */ /* 0x000fe4000000003c */
[----:B0-----:R-:W-:Y:S02]  /*6ec0*/  SEL R12, RZ, 0x1, P2 ;  /* 0x00000001ff0c7807 */ /* 0x001fe40001000000 */
[----:B------:R-:W-:Y:S02]  /*6ed0*/  SEL R18, R18, RZ, P2 ;  /* 0x000000ff12127207 */ /* 0x000fe40001000000 */
[----:B------:R-:W-:Y:S01]  /*6ee0*/  LOP3.LUT R137, R137, R12, RZ, 0x3c, !PT ;  /* 0x0000000c89897212 */ /* 0x000fe200078e3cff */
[----:B------:R3:W-:Y:S01]  /*6ef0*/  @!P3 SYNCS.ARRIVE.TRANS64.RED.A1T0 RZ, [R60+URZ], RZ ;  /* 0x000000ff3cffb9a7 */ /* 0x0007e2000810043f */
[----:B------:R-:W-:Y:S05]  /*6f00*/  @P1 BRA `(.L_x_461) ;  /* 0xffffffb400b81947 */ /* 0x000fea000383ffff */
[----:B------:R-:W0:Y:S01]  /*6f10*/  S2R R11, SR_TID.X ;  /* 0x00000000000b7919 */ /* 0x000e220000002100 */
[----:B------:R-:W-:Y:S02]  /*6f20*/  PLOP3.LUT P0, PT, PT, PT, PT, 0x8, 0x0 ;  /* 0x000000000000781c */ /* 0x000fe40003f0e170 */
[----:B0-----:R-:W-:-:S04]  /*6f30*/  SHF.R.U32.HI R11, RZ, 0x7, R11 ;  /* 0x00000007ff0b7819 */ /* 0x001fc8000001160b */
[----:B------:R-:W-:-:S13]  /*6f40*/  ISETP.NE.AND P4, PT, R11, 0x1, PT ;  /* 0x000000010b00780c */ /* 0x000fda0003f85270 */
[----:B------:R-:W-:Y:S06]  /*6f50*/  @!P4 BAR.ARV 0x9, 0x100 ;  /* 0x024400000000cb1d */ /* 0x000fec0000002000 */
.L_x_398:
[----:B------:R-:W-:Y:S01]  /*6f60*/  ISETP.GE.AND P2, PT, R101, 0x1, PT ;  /* 0x000000016500780c */ /* 0x000fe20003f46270 */
[----:B------:R-:W-:Y:S01]  /*6f70*/  IMAD.MOV.U32 R3, RZ, RZ, RZ ;  /* 0x000000ffff037224 */ /* 0x000fe200078e00ff */
[----:B------:R-:W-:Y:S01]  /*6f80*/  PLOP3.LUT P1, PT, PT, PT, PT, 0x80, 0x0 ;  /* 0x000000000000781c */ /* 0x000fe20003f2f070 */
[----:B------:R-:W-:Y:S01]  /*6f90*/  IMAD.MOV.U32 R0, RZ, RZ, RZ ;  /* 0x000000ffff007224 */ /* 0x000fe200078e00ff */
[----:B------:R-:W-:Y:S02]  /*6fa0*/  MOV R135, RZ ;  /* 0x000000ff00877202 */ /* 0x000fe40000000f00 */
        /* <DEDUP_REMOVED lines=11> */
[----:B-12---:R-:W-:Y:S02]  /*7060*/  CS2R R36, SRZ ;  /* 0x0000000000247805 */ /* 0x006fe4000001ff00 */
[----:B------:R-:W-:Y:S02]  /*7070*/  CS2R R66, SRZ ;  /* 0x0000000000427805 */ /* 0x000fe4000001ff00 */
[----:B------:R-:W-:Y:S02]  /*7080*/  CS2R R58, SRZ ;  /* 0x00000000003a7805 */ /* 0x000fe4000001ff00 */
[----:B------:R-:W-:-:S02]  /*7090*/  CS2R R72, SRZ ;  /* 0x0000000000487805 */ /* 0x000fc4000001ff00 */
[----:B------:R-:W-:Y:S02]  /*70a0*/  CS2R R46, SRZ ;  /* 0x00000000002e7805 */ /* 0x000fe4000001ff00 */
[----:B------:R-:W-:Y:S02]  /*70b0*/  CS2R R26, SRZ ;  /* 0x00000000001a7805 */ /* 0x000fe4000001ff00 */
[----:B---3--:R-:W-:Y:S01]  /*70c0*/  CS2R R60, SRZ ;  /* 0x00000000003c7805 */ /* 0x008fe2000001ff00 */
[----:B------:R-:W-:Y:S01]  /*70d0*/  IMAD.MOV.U32 R74, RZ, RZ, RZ ;  /* 0x000000ffff4a7224 */ /* 0x000fe200078e00ff */
[----:B------:R-:W-:Y:S02]  /*70e0*/  CS2R R48, SRZ ;  /* 0x0000000000307805 */ /* 0x000fe4000001ff00 */
[----:B------:R-:W-:Y:S02]  /*70f0*/  CS2R R38, SRZ ;  /* 0x0000000000267805 */ /* 0x000fe4000001ff00 */
[----:B------:R-:W-:Y:S01]  /*7100*/  CS2R R62, SRZ ;  /* 0x00000000003e7805 */ /* 0x000fe2000001ff00 */
[----:B------:R-:W-:-:S02]  /*7110*/  IMAD.MOV.U32 R51, RZ, RZ, RZ ;  /* 0x000000ffff337224 */ /* 0x000fc400078e00ff */
[----:B------:R-:W-:Y:S01]  /*7120*/  IMAD.MOV.U32 R6, RZ, RZ, RZ ;  /* 0x000000ffff067224 */ /* 0x000fe200078e00ff */
[----:B------:R-:W-:Y:S06]  /*7130*/  @P0 BRA `(.L_x_462) ;  /* 0x00000000000c0947 */ /* 0x000fec0003800000 */
[----:B------:R-:W0:Y:S01]  /*7140*/  FENCE.VIEW.ASYNC.G ;  /* 0x00000000000073c6 */ /* 0x000e220000000100 */
[----:B------:R-:W-:Y:S05]  /*7150*/  WARPSYNC.ALL ;  /* 0x0000000000007948 */ /* 0x000fea0003800000 */
[----:B0-----:R-:W-:Y:S06]  /*7160*/  BAR.ARV 0xc, 0x200 ;  /* 0x0308000000007b1d */ /* 0x001fec0000002000 */
.L_x_462:
[----:B------:R-:W-:Y:S01]  /*7170*/  MOV R50, RZ ;  /* 0x000000ff00327202 */ /* 0x000fe20000000f00 */
[----:B------:R-:W-:Y:S01]  /*7180*/  IMAD.MOV.U32 R7, RZ, RZ, RZ ;  /* 0x000000ffff077224 */ /* 0x000fe200078e00ff */
[----:B------:R-:W-:Y:S06]  /*7190*/  @!P2 BRA `(.L_x_463) ;  /* 0x000000a000b0a947 */ /* 0x000fec0003800000 */
[----:B------:R-:W-:-:S03]  /*71a0*/  UMOV UR4, 0xffffffff ;  /* 0xffffffff00047882 */ /* 0x000fc60000000000 */
[----:B------:R-:W-:Y:S05]  /*71b0*/  BRA.DIV UR4, `(.L_x_464) ;  /* 0x0000012e04907947 */ /* 0x000fea000b800000 */
[----:B------:R-:W0:Y:S02]  /*71c0*/  S2R R0, SR_TID.X ;  /* 0x0000000000007919 */ /* 0x000e240000002100 */
[----:B0-----:R-:W-:-:S05]  /*71d0*/  VIADD R3, R0, 0xffffff80 ;  /* 0xffffff8000037836 */ /* 0x001fca0000000000 */
[----:B------:R-:W-:-:S04]  /*71e0*/  SHF.R.S32.HI R0, RZ, 0x1f, R3 ;  /* 0x0000001fff007819 */ /* 0x000fc80000011403 */
[----:B------:R-:W-:-:S04]  /*71f0*/  LEA.HI R0, R0, R3, RZ, 0x7 ;  /* 0x0000000300007211 */ /* 0x000fc800078f38ff */
[----:B------:R-:W-:-:S06]  /*7200*/  SHF.R.S32.HI R0, RZ, 0x7, R0 ;  /* 0x00000007ff007819 */ /* 0x000fcc0000011400 */
[----:B------:R-:W0:Y:S04]  /*7210*/  SHFL.IDX PT, R0, R0, RZ, 0x1f ;  /* 0x00001fff00007589 */ /* 0x000e2800000e0000 */
[----:B0-----:R1:W-:Y:S02]  /*7220*/  STL [R1+0x6c], R0 ;  /* 0x00006c0001007387 */ /* 0x0013e40000100800 */
.L_x_677:
[----:B------:R-:W1:Y:S01]  /*7230*/  LDL R3, [R1+0x6c] ;  /* 0x00006c0001037983 */ /* 0x000e620000100800 */
[----:B------:R-:W-:Y:S01]  /*7240*/  BSSY B6, `(.L_x_465) ;  /* 0x000001b000067945 */ /* 0x000fe20003800000 */
[----:B-1----:R-:W-:-:S05]  /*7250*/  IMAD.HI R0, R3, 0x55555556, RZ ;  /* 0x5555555603007827 */ /* 0x002fca00078e02ff */
[----:B------:R-:W-:-:S05]  /*7260*/  LEA.HI R44, R0, R0, RZ, 0x1 ;  /* 0x00000000002c7211 */ /* 0x000fca00078f08ff */
[----:B------:R-:W-:Y:S02]  /*7270*/  IMAD R44, R44, -0x3, R3 ;  /* 0xfffffffd2c2c7824 */ /* 0x000fe400078e0203 */
[----:B------:R-:W-:-:S05]  /*7280*/  VIADD R3, R2, 0x21800 ;  /* 0x0002180002037836 */ /* 0x000fca0000000000 */
[----:B------:R-:W-:Y:S02]  /*7290*/  LEA R0, R44, R3, 0xd ;  /* 0x000000032c007211 */ /* 0x000fe400078e68ff */
[----:B------:R-:W-:Y:S02]  /*72a0*/  LOP3.LUT P0, RZ, R3, 0x3ff, RZ, 0xc0, !PT ;  /* 0x000003ff03ff7812 */ /* 0x000fe4000780c0ff */
[----:B------:R-:W-:-:S04]  /*72b0*/  SHF.R.U32.HI R0, RZ, 0x4, R0 ;  /* 0x00000004ff007819 */ /* 0x000fc80000011600 */
[----:B------:R-:W-:-:S05]  /*72c0*/  LOP3.LUT R0, R0, 0x3fff, RZ, 0xc0, !PT ;  /* 0x00003fff00007812 */ /* 0x000fca00078ec0ff */
[----:B------:R1:W-:Y:S02]  /*72d0*/  STL [R1+0x74], R0 ;  /* 0x0000740001007387 */ /* 0x0003e40000100800 */
[----:B------:R-:W-:Y:S05]  /*72e0*/  @!P0 BRA `(.L_x_466) ;  /* 0x0000000000408947 */ /* 0x000fea0003800000 */
[----:B-1----:R-:W-:Y:S01]  /*72f0*/  MOV R0, 0x0 ;  /* 0x0000000000007802 */ /* 0x002fe20000000f00 */
[----:B------:R-:W-:Y:S01]  /*7300*/  ULDC.64 UR4, c[0x4][0x88] ;  /* 0x0100220000047ab9 */ /* 0x000fe20000000a00 */
[----:B------:R-:W-:Y:S01]  /*7310*/  ULDC.64 UR6, c[0x4][0x90] ;  /* 0x0100240000067ab9 */ /* 0x000fe20000000a00 */
[----:B------:R-:W-:Y:S01]  /*7320*/  IMAD.U32 R4, RZ, RZ, UR4 ;  /* 0x00000004ff047e24 */ /* 0x000fe2000f8e00ff */
[----:B0-----:R0:W1:Y:S01]  /*7330*/  LDC.64 R14, c[0x4][R0] ;  /* 0x01000000000e7b82 */ /* 0x0010620000000a00 */
[----:B------:R-:W-:Y:S01]  /*7340*/  IMAD.U32 R5, RZ, RZ, UR5 ;  /* 0x00000005ff057e24 */ /* 0x000fe2000f8e00ff */
[----:B------:R-:W-:Y:S01]  /*7350*/  ULDC.64 UR4, c[0x4][0x28] ;  /* 0x01000a0000047ab9 */ /* 0x000fe20000000a00 */
[----:B------:R-:W-:Y:S01]  /*7360*/  IMAD.U32 R6, RZ, RZ, UR6 ;  /* 0x00000006ff067e24 */ /* 0x000fe2000f8e00ff */
[----:B------:R-:W-:Y:S01]  /*7370*/  MOV R7, UR7 ;  /* 0x0000000700077c02 */ /* 0x000fe20008000f00 */
[----:B------:R-:W-:Y:S01]  /*7380*/  IMAD.U32 R10, RZ, RZ, UR4 ;  /* 0x00000004ff0a7e24 */ /* 0x000fe2000f8e00ff */
[----:B------:R-:W-:Y:S01]  /*7390*/  MOV R12, 0x1 ;  /* 0x00000001000c7802 */ /* 0x000fe20000000f00 */
[----:B------:R-:W-:-:S02]  /*73a0*/  IMAD.U32 R11, RZ, RZ, UR5 ;  /* 0x00000005ff0b7e24 */ /* 0x000fc4000f8e00ff */
[----:B------:R-:W-:Y:S02]  /*73b0*/  IMAD.MOV.U32 R8, RZ, RZ, 0x70 ;  /* 0x00000070ff087424 */ /* 0x000fe400078e00ff */
[----:B0-----:R-:W-:-:S07]  /*73c0*/  IMAD.MOV.U32 R13, RZ, RZ, RZ ;  /* 0x000000ffff0d7224 */ /* 0x001fce00078e00ff */
[----:B------:R-:W-:-:S07]  /*73d0*/  LEPC R20, `(.L_x_466) ;  /* 0x000000001014794e */ /* 0x000fce0000000000 */
[----:B-1---5:R-:W-:Y:S05]  /*73e0*/  CALL.ABS.NOINC R14 ;  /* 0x000000000e007343 */ /* 0x022fea0003c00000 */
.L_x_466:
[----:B------:R-:W-:Y:S05]  /*73f0*/  BSYNC B6 ;  /* 0x0000000000067941 */ /* 0x000fea0003800000 */
.L_x_465:
[----:B------:R-:W-:Y:S02]  /*7400*/  ULDC UR4, c[0x0][0x3f4] ;  /* 0x0000fd0000047ab9 */ /* 0x000fe40000000800 */
[----:B------:R-:W-:-:S13]  /*7410*/  ISETP.LT.AND P0, PT, RZ, UR4, PT ;  /* 0x00000004ff007c0c */ /* 0x000fda000bf01270 */
[----:B------:R-:W-:Y:S05]  /*7420*/  @P0 BRA `(.L_x_467) ;  /* 0x0000000000400947 */ /* 0x000fea0003800000 */
[----:B------:R-:W-:-:S04]  /*7430*/  ULEA.HI UR4, UR37, UR37, URZ, 0x1 ;  /* 0x0000002525047291 */ /* 0x000fc8000f8f083f */
[----:B------:R-:W-:-:S04]  /*7440*/  ULOP3.LUT UR4, UR4, 0xfffffffe, URZ, 0xc0, !UPT ;  /* 0xfffffffe04047892 */ /* 0x000fc8000f8ec03f */
[----:B------:R-:W-:-:S06]  /*7450*/  UIADD3 UR4, UR37, -UR4, URZ ;  /* 0x8000000425047290 */ /* 0x000fcc000fffe03f */
[----:B------:R-:W-:-:S05]  /*7460*/  IMAD.U32 R3, RZ, RZ, UR4 ;  /* 0x00000004ff037e24 */ /* 0x000fca000f8e00ff */
[----:B------:R-:W-:-:S04]  /*7470*/  SHF.L.U32 R3, R3, 0x1f, RZ ;  /* 0x0000001f03037819 */ /* 0x000fc800000006ff */
[----:B------:R2:W3:Y:S03]  /*7480*/  SYNCS.PHASECHK.TRANS64.TRYWAIT P0, [R2+URZ+0x2d800], R3 ;  /* 0x02d80003020075a7 */ /* 0x0004e6000800017f */
[----:B---3--:R-:W-:Y:S05]  /*7490*/  @!P0 NANOSLEEP.SYNCS 0x989680 ;  /* 0x009896800000895d */ /* 0x008fea0003900000 */
[----:B------:R-:W3:Y:S01]  /*74a0*/  @!P0 SYNCS.PHASECHK.TRANS64 P0, [R2+URZ+0x2d800], R3 ;  /* 0x02d80003020085a7 */ /* 0x000ee2000800007f */
[----:B------:R-:W-:Y:S04]  /*74b0*/  BSSY B0, `(.L_x_468) ;  /* 0x0000006000007945 */ /* 0x000fe80003800000 */
[----:B---3--:R-:W-:Y:S05]  /*74c0*/  @P0 BRA `(.L_x_469) ;  /* 0x0000000000100947 */ /* 0x008fea0003800000 */
.L_x_470:
[----:B---3--:R3:W4:Y:S02]  /*74d0*/  SYNCS.PHASECHK.TRANS64.TRYWAIT P0, [R2+URZ+0x2d800], R3 ;  /* 0x02d80003020075a7 */ /* 0x008724000800017f */
[----:B----4-:R-:W-:Y:S05]  /*74e0*/  @!P0 NANOSLEEP.SYNCS 0x989680 ;  /* 0x009896800000895d */ /* 0x010fea0003900000 */
[----:B------:R-:W4:Y:S02]  /*74f0*/  @!P0 SYNCS.PHASECHK.TRANS64 P0, [R2+URZ+0x2d800], R3 ;  /* 0x02d80003020085a7 */ /* 0x000f24000800007f */
[----:B----4-:R-:W-:Y:S05]  /*7500*/  @!P0 BRA `(.L_x_470) ;  /* 0xfffffffc00f08947 */ /* 0x010fea000383ffff */
.L_x_469:
[----:B------:R-:W-:Y:S05]  /*7510*/  BSYNC B0 ;  /* 0x0000000000007941 */ /* 0x000fea0003800000 */
.L_x_468:
[----:B------:R-:W-:Y:S05]  /*7520*/  BRA `(.L_x_471) ;  /* 0x0000003800247947 */ /* 0x000fea0003800000 */
.L_x_467:
[----:B-1---5:R-:W-:Y:S01]  /*7530*/  SHF.R.S32.HI R0, RZ, 0x1f, R97 ;  /* 0x0000001fff007819 */ /* 0x022fe20000011461 */
[----:B------:R-:W-:Y:S01]  /*7540*/  ULOP3.LUT UP0, URZ, UR40, 0x1bf, URZ, 0xc0, !UPT ;  /* 0x000001bf283f7892 */ /* 0x000fe2000f80c03f */
[----:B------:R-:W-:Y:S01]  /*7550*/  ULDC.64 UR4, c[0x0][0x3f8] ;  /* 0x0000fe0000047ab9 */ /* 0x000fe20000000a00 */
[----:B------:R-:W-:Y:S02]  /*7560*/  ULDC.64 UR6, c[0x0][0x408] ;  /* 0x0001020000067ab9 */ /* 0x000fe40000000a00 */
[C---:B------:R-:W-:Y:S02]  /*7570*/  IMAD R6, R0.reuse, UR4, RZ ;  /* 0x0000000400067c24 */ /* 0x040fe4000f8e02ff */
[----:B------:R-:W-:Y:S01]  /*7580*/  IMAD R0, R0, UR6, RZ ;  /* 0x0000000600007c24 */ /* 0x000fe2000f8e02ff */
[----:B------:R-:W-:Y:S01]  /*7590*/  PLOP3.LUT P2, PT, PT, PT, UP0, 0x80, 0x0 ;  /* 0x000000000000781c */ /* 0x000fe20003f4f008 */
[C---:B------:R-:W-:Y:S02]  /*75a0*/  IMAD R25, R97.reuse, UR5, R6 ;  /* 0x0000000561197c24 */ /* 0x040fe4000f8e0206 */
[----:B------:R-:W-:Y:S01]  /*75b0*/  IMAD.WIDE.U32 R4, R97, UR4, RZ ;  /* 0x0000000461047c25 */ /* 0x000fe2000f8e00ff */
[----:B------:R-:W-:-:S03]  /*75c0*/  ULDC.64 UR4, c[0x0][0x3e8] ;  /* 0x0000fa0000047ab9 */ /* 0x000fc60000000a00 */
[C---:B------:R-:W-:Y:S01]  /*75d0*/  IMAD R27, R97.reuse, UR7, R0 ;  /* 0x00000007611b7c24 */ /* 0x040fe2000f8e0200 */
[----:B------:R-:W-:Y:S01]  /*75e0*/  LEA R24, P0, R4, UR4, 0x1 ;  /* 0x0000000404187c11 */ /* 0x000fe2000f8008ff */
[----:B------:R-:W-:Y:S01]  /*75f0*/  IMAD.WIDE.U32 R6, R97, UR6, RZ ;  /* 0x0000000661067c25 */ /* 0x000fe2000f8e00ff */
[----:B------:R-:W-:-:S03]  /*7600*/  ULDC.64 UR6, c[0x0][0x400] ;  /* 0x0001000000067ab9 */ /* 0x000fc60000000a00 */
[----:B------:R-:W-:Y:S01]  /*7610*/  IMAD.IADD R25, R25, 0x1, R5 ;  /* 0x0000000119197824 */ /* 0x000fe200078e0205 */
[----:B------:R-:W-:Y:S02]  /*7620*/  LEA R26, P1, R6, UR6, 0x1 ;  /* 0x00000006061a7c11 */ /* 0x000fe4000f8208ff */
[----:B------:R-:W-:Y:S02]  /*7630*/  IADD3 R27, R27, R7, RZ ;  /* 0x000000071b1b7210 */ /* 0x000fe40007ffe0ff */
[----:B------:R-:W-:Y:S02]  /*7640*/  LEA.HI.X R25, R4, UR5, R25, 0x1, P0 ;  /* 0x0000000504197c11 */ /* 0x000fe400080f0c19 */
[----:B------:R-:W-:Y:S01]  /*7650*/  LEA.HI.X R27, R6, UR7, R27, 0x1, P1 ;  /* 0x00000007061b7c11 */ /* 0x000fe200088f0c1b */
[----:B------:R-:W-:Y:S06]  /*7660*/  @!P2 BRA `(.L_x_472) ;  /* 0x000000000040a947 */ /* 0x000fec0003800000 */
[----:B0-----:R-:W-:Y:S01]  /*7670*/  MOV R14, 0x0 ;  /* 0x00000000000e7802 */ /* 0x001fe20000000f00 */
[----:B------:R-:W-:Y:S01]  /*7680*/  ULDC.64 UR4, c[0x4][0x88] ;  /* 0x0100220000047ab9 */ /* 0x000fe20000000a00 */
[----:B------:R-:W-:Y:S01]  /*7690*/  ULDC.64 UR6, c[0x4][0x90] ;  /* 0x0100240000067ab9 */ /* 0x000fe20000000a00 */
[----:B------:R-:W-:Y:S01]  /*76a0*/  IMAD.U32 R4, RZ, RZ, UR4 ;  /* 0x00000004ff047e24 */ /* 0x000fe2000f8e00ff */
[----:B------:R-:W-:Y:S01]  /*76b0*/  MOV R7, UR7 ;  /* 0x0000000700077c02 */ /* 0x000fe20008000f00 */
[----:B------:R-:W-:Y:S01]  /*76c0*/  IMAD.U32 R5, RZ, RZ, UR5 ;  /* 0x00000005ff057e24 */ /* 0x000fe2000f8e00ff */
[----:B------:R-:W0:Y:S01]  /*76d0*/  LDC.64 R14, c[0x4][R14] ;  /* 0x010000000e0e7b82 */ /* 0x000e220000000a00 */
[----:B------:R-:W-:Y:S01]  /*76e0*/  ULDC.64 UR4, c[0x4][0x20] ;  /* 0x0100080000047ab9 */ /* 0x000fe20000000a00 */
[----:B------:R-:W-:Y:S01]  /*76f0*/  IMAD.U32 R6, RZ, RZ, UR6 ;  /* 0x00000006ff067e24 */ /* 0x000fe2000f8e00ff */
[----:B------:R-:W-:Y:S01]  /*7700*/  MOV R12, 0x1 ;  /* 0x00000001000c7802 */ /* 0x000fe20000000f00 */
[----:B------:R-:W-:-:S02]  /*7710*/  IMAD.U32 R10, RZ, RZ, UR4 ;  /* 0x00000004ff0a7e24 */ /* 0x000fc4000f8e00ff */
[----:B------:R-:W-:Y:S02]  /*7720*/  IMAD.U32 R11, RZ, RZ, UR5 ;  /* 0x00000005ff0b7e24 */ /* 0x000fe4000f8e00ff */
[----:B------:R-:W-:Y:S02]  /*7730*/  IMAD.MOV.U32 R8, RZ, RZ, 0x70 ;  /* 0x00000070ff087424 */ /* 0x000fe400078e00ff */
[----:B------:R-:W-:-:S07]  /*7740*/  IMAD.MOV.U32 R13, RZ, RZ, RZ ;  /* 0x000000ffff0d7224 */ /* 0x000fce00078e00ff */
[----:B------:R-:W-:-:S07]  /*7750*/  LEPC R20, `(.L_x_472) ;  /* 0x000000001014794e */ /* 0x000fce0000000000 */
[----:B0-----:R-:W-:Y:S05]  /*7760*/  CALL.ABS.NOINC R14 ;  /* 0x000000000e007343 */ /* 0x001fea0003c00000 */
.L_x_472:
[----:B------:R-:W-:Y:S01]  /*7770*/  ULDC.U8 UR4, c[0x0][0x410] ;  /* 0x0001040000047ab9 */ /* 0x000fe20000000000 */
[----:B------:R-:W-:Y:S01]  /*7780*/  BSSY B0, `(.L_x_473) ;  /* 0x000035b000007945 */ /* 0x000fe20003800000 */
[----:B------:R-:W-:Y:S01]  /*7790*/  ISETP.NE.AND P0, PT, RZ, UR4, PT ;  /* 0x00000004ff007c0c */ /* 0x000fe2000bf05270 */
[----:B------:R-:W-:-:S12]  /*77a0*/  IMAD R6, R29, 0xc0, R140 ;  /* 0x000000c01d067824 */ /* 0x000fd800078e028c */
[----:B------:R-:W-:Y:S05]  /*77b0*/  @!P0 BRA `(.L_x_474) ;  /* 0x0000001800d88947 */ /* 0x000fea0003800000 */
[----:B------:R-:W-:-:S03]  /*77c0*/  UMOV UR4, 0xffffffff ;  /* 0xffffffff00047882 */ /* 0x000fc60000000000 */
[----:B------:R-:W-:Y:S05]  /*77d0*/  BRA.DIV UR4, `(.L_x_475) ;  /* 0x0000012a04487947 */ /* 0x000fea000b800000 */
[----:B------:R1:W2:Y:S04]  /*77e0*/  SHFL.IDX PT, R3, R25, RZ, 0x1e1f ;  /* 0x001e1fff19037589 */ /* 0x0002a800000e0000 */
[----:B------:R1:W3:Y:S04]  /*77f0*/  SHFL.IDX PT, R0, R24, RZ, 0x1e1f ;  /* 0x001e1fff18007589 */ /* 0x0002e800000e0000 */
[----:B------:R1:W4:Y:S04]  /*7800*/  SHFL.IDX PT, R5, R27, RZ, 0x1e1f ;  /* 0x001e1fff1b057589 */ /* 0x00032800000e0000 */
[----:B------:R1:W0:Y:S02]  /*7810*/  SHFL.IDX PT, R4, R26, RZ, 0x1e1f ;  /* 0x001e1fff1a047589 */ /* 0x00022400000e0000 */
.L_x_683:
[----:B------:R-:W-:Y:S01]  /*7820*/  ULDC UR4, c[0x0][0x448] ;  /* 0x0001120000047ab9 */ /* 0x000fe20000000800 */
[----:B------:R-:W-:Y:S01]  /*7830*/  BSSY B1, `(.L_x_476) ;  /* 0x000005a000017945 */ /* 0x000fe20003800000 */
[----:B------:R-:W-:Y:S01]  /*7840*/  IMAD R45, R100, UR4, RZ ;  /* 0x00000004642d7c24 */ /* 0x000fe2000f8e02ff */
[----:B------:R-:W-:Y:S02]  /*7850*/  CS2R R34, SRZ ;  /* 0x0000000000227805 */ /* 0x000fe4000001ff00 */
[----:B------:R-:W-:Y:S02]  /*7860*/  CS2R R30, SRZ ;  /* 0x00000000001e7805 */ /* 0x000fe4000001ff00 */
[----:B-1----:R-:W-:Y:S02]  /*7870*/  CS2R R26, SRZ ;  /* 0x00000000001a7805 */ /* 0x002fe4000001ff00 */
[----:B------:R-:W-:Y:S02]  /*7880*/  CS2R R20, SRZ ;  /* 0x0000000000147805 */ /* 0x000fe4000001ff00 */
[----:B------:R-:W-:Y:S01]  /*7890*/  ISETP.GE.AND P0, PT, R6, R45, PT ;  /* 0x0000002d0600720c */ /* 0x000fe20003f06270 */
[----:B------:R-:W-:Y:S01]  /*78a0*/  IMAD R45, R29, -0xc0, R45 ;  /* 0xffffff401d2d7824 */ /* 0x000fe200078e022d */
[----:B------:R-:W-:-:S02]  /*78b0*/  CS2R R12, SRZ ;  /* 0x00000000000c7805 */ /* 0x000fc4000001ff00 */
[----:B------:R-:W-:Y:S02]  /*78c0*/  CS2R R8, SRZ ;  /* 0x0000000000087805 */ /* 0x000fe4000001ff00 */
[----:B------:R-:W-:Y:S02]  /*78d0*/  CS2R R36, SRZ ;  /* 0x0000000000247805 */ /* 0x000fe4000001ff00 */
[----:B------:R-:W-:Y:S02]  /*78e0*/  CS2R R32, SRZ ;  /* 0x0000000000207805 */ /* 0x000fe4000001ff00 */
[----:B------:R-:W-:Y:S02]  /*78f0*/  CS2R R28, SRZ ;  /* 0x00000000001c7805 */ /* 0x000fe4000001ff00 */
[----:B------:R-:W-:Y:S02]  /*7900*/  CS2R R24, SRZ ;  /* 0x0000000000187805 */ /* 0x000fe4000001ff00 */
[----:B0-----:R-:W-:-:S02]  /*7910*/  CS2R R14, SRZ ;  /* 0x00000000000e7805 */ /* 0x001fc4000001ff00 */
[----:B------:R-:W-:Y:S01]  /*7920*/  CS2R R10, SRZ ;  /* 0x00000000000a7805 */ /* 0x000fe2000001ff00 */
[----:B------:R-:W-:Y:S06]  /*7930*/  @P0 BRA `(.L_x_477) ;  /* 0x0000000400240947 */ /* 0x000fec0003800000 */
[----:B------:R-:W2:Y:S01]  /*7940*/  LDL R7, [R1+0x4c] ;  /* 0x00004c0001077983 */ /* 0x000ea20000100800 */
[----:B------:R-:W-:-:S03]  /*7950*/  ULDC UR4, c[0x0][0x3f4] ;  /* 0x0000fd0000047ab9 */ /* 0x000fc60000000800 */
[----:B------:R-:W4:Y:S04]  /*7960*/  LDL R39, [R1+0x24] ;  /* 0x0000240001277983 */ /* 0x000f280000100800 */
[----:B------:R-:W4:Y:S04]  /*7970*/  LDL R38, [R1+0x48] ;  /* 0x0000480001267983 */ /* 0x000f280000100800 */
[----:B------:R-:W4:Y:S04]  /*7980*/  LDL R35, [R1+0x50] ;  /* 0x0000500001237983 */ /* 0x000f280000100800 */
[----:B------:R-:W4:Y:S04]  /*7990*/  LDL R34, [R1+0x54] ;  /* 0x0000540001227983 */ /* 0x000f280000100800 */
[----:B------:R-:W4:Y:S04]  /*79a0*/  LDL R49, [R1+0xa0] ;  /* 0x0000a00001317983 */ /* 0x000f280000100800 */
[----:B------:R-:W4:Y:S01]  /*79b0*/  LDL R48, [R1+0xa4] ;  /* 0x0000a40001307983 */ /* 0x000f220000100800 */
[----:B------:R-:W-:-:S02]  /*79c0*/  CS2R R32, SRZ ;  /* 0x0000000000207805 */ /* 0x000fc4000001ff00 */
[----:B------:R-:W-:Y:S02]  /*79d0*/  CS2R R30, SRZ ;  /* 0x00000000001e7805 */ /* 0x000fe4000001ff00 */
[----:B------:R-:W-:Y:S02]  /*79e0*/  CS2R R28, SRZ ;  /* 0x00000000001c7805 */ /* 0x000fe4000001ff00 */
[----:B------:R-:W-:Y:S02]  /*79f0*/  CS2R R26, SRZ ;  /* 0x00000000001a7805 */ /* 0x000fe4000001ff00 */
[----:B------:R-:W-:Y:S02]  /*7a00*/  CS2R R24, SRZ ;  /* 0x0000000000187805 */ /* 0x000fe4000001ff00 */
[----:B------:R-:W-:Y:S02]  /*7a10*/  CS2R R20, SRZ ;  /* 0x0000000000147805 */ /* 0x000fe4000001ff00 */
[----:B------:R-:W-:-:S02]  /*7a20*/  CS2R R36, SRZ ;  /* 0x0000000000247805 */ /* 0x000fc4000001ff00 */
[C---:B--2---:R-:W-:Y:S01]  /*7a30*/  ISETP.GE.AND P3, PT, R7.reuse, UR4, PT ;  /* 0x0000000407007c0c */ /* 0x044fe2000bf66270 */
[----:B------:R-:W-:Y:S01]  /*7a40*/  IMAD.SHL.U32 R9, R7, 0x2, RZ ;  /* 0x0000000207097824 */ /* 0x000fe200078e00ff */
[----:B------:R-:W-:-:S04]  /*7a50*/  SHF.R.S32.HI R6, RZ, 0x1f, R7 ;  /* 0x0000001fff067819 */ /* 0x000fc80000011407 */
[----:B------:R-:W-:-:S07]  /*7a60*/  SHF.L.U64.HI R10, R7, 0x1, R6 ;  /* 0x00000001070a7819 */ /* 0x000fce0000010206 */
[----:B---3--:R-:W-:Y:S02]  /*7a70*/  @!P3 IADD3 R6, P0, R0, R9, RZ ;  /* 0x000000090006b210 */ /* 0x008fe40007f1e0ff */
[----:B----4-:R-:W-:-:S03]  /*7a80*/  ISETP.GE.AND P1, PT, R39, UR4, PT ;  /* 0x0000000427007c0c */ /* 0x010fc6000bf26270 */
[--C-:B------:R-:W-:Y:S01]  /*7a90*/  @!P3 IMAD.X R7, R3, 0x1, R10.reuse, P0 ;  /* 0x000000010307b824 */ /* 0x100fe200000e060a */
[----:B------:R-:W-:Y:S02]  /*7aa0*/  @!P3 IADD3 R8, P0, R4, R9, RZ ;  /* 0x000000090408b210 */ /* 0x000fe40007f1e0ff */
[----:B------:R-:W-:Y:S02]  /*7ab0*/  SHF.R.S32.HI R11, RZ, 0x1f, R39 ;  /* 0x0000001fff0b7819 */ /* 0x000fe40000011427 */
[----:B------:R-:W-:Y:S01]  /*7ac0*/  SHF.L.U32 R13, R39, 0x1, RZ ;  /* 0x00000001270d7819 */ /* 0x000fe200000006ff */
[----:B------:R-:W-:Y:S01]  /*7ad0*/  @!P3 IMAD.X R9, R5, 0x1, R10, P0 ;  /* 0x000000010509b824 */ /* 0x000fe200000e060a */
[----:B------:R-:W-:Y:S01]  /*7ae0*/  ISETP.GE.AND P0, PT, R38, UR4, PT ;  /* 0x0000000426007c0c */ /* 0x000fe2000bf06270 */
[----:B------:R0:W5:Y:S01]  /*7af0*/  @!P3 LD.E.64 R32, desc[UR42][R6.64] ;  /* 0x0000002a0620b980 */ /* 0x000162000c101b00 */
[----:B------:R-:W-:Y:S02]  /*7b00*/  SHF.L.U64.HI R14, R39, 0x1, R11 ;  /* 0x00000001270e7819 */ /* 0x000fe4000001020b */
[----:B------:R-:W-:Y:S01]  /*7b10*/  @!P1 IADD3 R10, P2, R0, R13, RZ ;  /* 0x0000000d000a9210 */ /* 0x000fe20007f5e0ff */
[----:B------:R1:W5:Y:S01]  /*7b20*/  @!P3 LD.E.64 R30, desc[UR42][R8.64] ;  /* 0x0000002a081eb980 */ /* 0x000362000c101b00 */
[----:B------:R-:W-:-:S02]  /*7b30*/  SHF.R.S32.HI R15, RZ, 0x1f, R38 ;  /* 0x0000001fff0f7819 */ /* 0x000fc40000011426 */
[----:B------:R-:W-:Y:S01]  /*7b40*/  @!P1 IADD3 R12, P3, R4, R13, RZ ;  /* 0x0000000d040c9210 */ /* 0x000fe20007f7e0ff */
[----:B0-----:R-:W-:-:S03]  /*7b50*/  IMAD.SHL.U32 R7, R38, 0x2, RZ ;  /* 0x0000000226077824 */ /* 0x001fc600078e00ff */
[----:B------:R-:W-:Y:S01]  /*7b60*/  @!P1 IADD3.X R13, R5, R14, RZ, P3, !PT ;  /* 0x0000000e050d9210 */ /* 0x000fe20001ffe4ff */
[----:B------:R-:W-:Y:S01]  /*7b70*/  @!P1 IMAD.X R11, R3, 0x1, R14, P2 ;  /* 0x00000001030b9824 */ /* 0x000fe200010e060e */
[----:B------:R-:W-:Y:S02]  /*7b80*/  SHF.L.U64.HI R6, R38, 0x1, R15 ;  /* 0x0000000126067819 */ /* 0x000fe4000001020f */
[-C--:B------:R-:W-:Y:S01]  /*7b90*/  @!P0 IADD3 R38, P2, R0, R7.reuse, RZ ;  /* 0x0000000700268210 */ /* 0x080fe20007f5e0ff */
[----:B------:R-:W5:Y:S01]  /*7ba0*/  @!P1 LD.E.64 R26, desc[UR42][R12.64] ;  /* 0x0000002a0c1a9980 */ /* 0x000f62000c101b00 */
[----:B-1----:R-:W-:-:S03]  /*7bb0*/  @!P0 IADD3 R8, P3, R4, R7, RZ ;  /* 0x0000000704088210 */ /* 0x002fc60007f7e0ff */
[----:B------:R0:W5:Y:S01]  /*7bc0*/  @!P1 LD.E.64 R28, desc[UR42][R10.64] ;  /* 0x0000002a0a1c9980 */ /* 0x000162000c101b00 */
[--C-:B------:R-:W-:Y:S01]  /*7bd0*/  @!P0 IMAD.X R39, R3, 0x1, R6.reuse, P2 ;  /* 0x0000000103278824 */ /* 0x100fe200010e0606 */
[----:B------:R-:W-:Y:S01]  /*7be0*/  ISETP.GE.AND P1, PT, R35, UR4, PT ;  /* 0x0000000423007c0c */ /* 0x000fe2000bf26270 */
[----:B------:R-:W-:Y:S01]  /*7bf0*/  @!P0 IMAD.X R9, R5, 0x1, R6, P3 ;  /* 0x0000000105098824 */ /* 0x000fe200018e0606 */
[----:B------:R-:W-:Y:S02]  /*7c00*/  ISETP.GE.AND P2, PT, R138, UR4, PT ;  /* 0x000000048a007c0c */ /* 0x000fe4000bf46270 */
[----:B------:R-:W5:Y:S01]  /*7c10*/  @!P0 LD.E.64 R24, desc[UR42][R38.64] ;  /* 0x0000002a26188980 */ /* 0x000f62000c101b00 */
[----:B------:R-:W-:-:S03]  /*7c20*/  IMAD.SHL.U32 R7, R35, 0x2, RZ ;  /* 0x0000000223077824 */ /* 0x000fc600078e00ff */
[----:B------:R1:W5:Y:S01]  /*7c30*/  @!P0 LD.E.64 R20, desc[UR42][R8.64] ;  /* 0x0000002a08148980 */ /* 0x000362000c101b00 */
[C---:B------:R-:W-:Y:S02]  /*7c40*/  ISETP.GE.AND P0, PT, R34.reuse, UR4, PT ;  /* 0x0000000422007c0c */ /* 0x040fe4000bf06270 */
[----:B0-----:R-:W-:Y:S02]  /*7c50*/  SHF.L.U32 R11, R34, 0x1, RZ ;  /* 0x00000001220b7819 */ /* 0x001fe400000006ff */
[-C--:B------:R-:W-:Y:S02]  /*7c60*/  @!P1 IADD3 R40, P4, R0, R7.reuse, RZ ;  /* 0x0000000700289210 */ /* 0x080fe40007f9e0ff */
[----:B------:R-:W-:Y:S01]  /*7c70*/  @!P1 IADD3 R6, P3, R4, R7, RZ ;  /* 0x0000000704069210 */ /* 0x000fe20007f7e0ff */
[----:B------:R-:W-:-:S04]  /*7c80*/  @!P2 IMAD.WIDE R46, R138, 0x2, R4 ;  /* 0x000000028a2ea825 */ /* 0x000fc800078e0204 */
[----:B-1----:R-:W-:Y:S02]  /*7c90*/  @!P2 IMAD.MOV.U32 R8, RZ, RZ, R0 ;  /* 0x000000ffff08a224 */ /* 0x002fe400078e0000 */
[----:B------:R-:W-:Y:S01]  /*7ca0*/  @!P2 IMAD.MOV.U32 R9, RZ, RZ, R3 ;  /* 0x000000ffff09a224 */ /* 0x000fe200078e0003 */
[-C--:B------:R-:W-:Y:S01]  /*7cb0*/  @!P0 IADD3 R4, P5, R4, R11.reuse, RZ ;  /* 0x0000000b04048210 */ /* 0x080fe20007fbe0ff */
[----:B------:R-:W-:Y:S01]  /*7cc0*/  @!P1 IMAD.X R41, R3, 0x1, R49, P4 ;  /* 0x0000000103299824 */ /* 0x000fe200020e0631 */
[----:B------:R-:W-:Y:S01]  /*7cd0*/  @!P0 IADD3 R38, P4, R0, R11, RZ ;  /* 0x0000000b00268210 */ /* 0x000fe20007f9e0ff */
[----:B------:R-:W-:Y:S01]  /*7ce0*/  @!P2 IMAD.WIDE R42, R138, 0x2, R8 ;  /* 0x000000028a2aa825 */ /* 0x000fe200078e0208 */
[----:B------:R-:W-:Y:S02]  /*7cf0*/  CS2R R14, SRZ ;  /* 0x00000000000e7805 */ /* 0x000fe4000001ff00 */
[----:B------:R-:W-:Y:S02]  /*7d00*/  CS2R R34, SRZ ;  /* 0x0000000000227805 */ /* 0x000fe4000001ff00 */
[----:B------:R-:W-:-:S02]  /*7d10*/  CS2R R12, SRZ ;  /* 0x00000000000c7805 */ /* 0x000fc4000001ff00 */
[----:B------:R-:W-:Y:S02]  /*7d20*/  @!P1 IADD3.X R7, R5, R49, RZ, P3, !PT ;  /* 0x0000003105079210 */ /* 0x000fe40001ffe4ff */
[----:B------:R-:W-:Y:S02]  /*7d30*/  CS2R R10, SRZ ;  /* 0x00000000000a7805 */ /* 0x000fe4000001ff00 */
[----:B------:R-:W-:Y:S01]  /*7d40*/  CS2R R8, SRZ ;  /* 0x0000000000087805 */ /* 0x000fe2000001ff00 */
[--C-:B------:R-:W-:Y:S01]  /*7d50*/  @!P0 IMAD.X R39, R3, 0x1, R48.reuse, P4 ;  /* 0x0000000103278824 */ /* 0x100fe200020e0630 */
[----:B------:R0:W5:Y:S01]  /*7d60*/  @!P2 LD.E.64 R36, desc[UR42][R42.64] ;  /* 0x0000002a2a24a980 */ /* 0x000162000c101b00 */
[----:B------:R-:W-:-:S03]  /*7d70*/  @!P0 IMAD.X R5, R5, 0x1, R48, P5 ;  /* 0x0000000105058824 */ /* 0x000fc600028e0630 */
[----:B------:R0:W5:Y:S04]  /*7d80*/  @!P2 LD.E.64 R34, desc[UR42][R46.64] ;  /* 0x0000002a2e22a980 */ /* 0x000168000c101b00 */
[----:B------:R0:W5:Y:S04]  /*7d90*/  @!P1 LD.E.64 R14, desc[UR42][R40.64] ;  /* 0x0000002a280e9980 */ /* 0x000168000c101b00 */
[----:B------:R0:W5:Y:S04]  /*7da0*/  @!P1 LD.E.64 R12, desc[UR42][R6.64] ;  /* 0x0000002a060c9980 */ /* 0x000168000c101b00 */
[----:B------:R0:W5:Y:S04]  /*7db0*/  @!P0 LD.E.64 R10, desc[UR42][R38.64] ;  /* 0x0000002a260a8980 */ /* 0x000168000c101b00 */
[----:B------:R0:W5:Y:S02]  /*7dc0*/  @!P0 LD.E.64 R8, desc[UR42][R4.64] ;  /* 0x0000002a04088980 */ /* 0x000164000c101b00 */
.L_x_477:
[----:B------:R-:W-:Y:S05]  /*7dd0*/  BSYNC B1 ;  /* 0x0000000000017941 */ /* 0x000fea0003800000 */
.L_x_476:
[----:B------:R-:W-:Y:S01]  /*7de0*/  ULEA.HI UR4, UR37, UR37, URZ, 0x1 ;  /* 0x0000002525047291 */ /* 0x000fe2000f8f083f */
[----:B--2--5:R-:W-:Y:S01]  /*7df0*/  MOV R3, R35 ;  /* 0x0000002300037202 */ /* 0x024fe20000000f00 */
[----:B---3--:R-:W-:Y:S01]  /*7e00*/  IMAD.MOV.U32 R0, RZ, RZ, R34 ;  /* 0x000000ffff007224 */ /* 0x008fe200078e0022 */
[----:B------:R-:W-:Y:S01]  /*7e10*/  VIMNMX R45, R45, 0xc0, PT ;  /* 0x000000c02d2d7848 */ /* 0x000fe20003fe0100 */
[----:B------:R-:W-:Y:S01]  /*7e20*/  ULOP3.LUT UR4, UR4, 0xfffffffe, URZ, 0xc0, !UPT ;  /* 0xfffffffe04047892 */ /* 0x000fe2000f8ec03f */
[----:B0-----:R-:W-:Y:S01]  /*7e30*/  PRMT R47, R47, 0x5410, R3 ;  /* 0x000054102f2f7816 */ /* 0x001fe20000000003 */
[----:B------:R-:W-:Y:S01]  /*7e40*/  IMAD.MOV.U32 R4, RZ, RZ, R30 ;  /* 0x000000ffff047224 */ /* 0x000fe200078e001e */
[----:B------:R-:W-:Y:S01]  /*7e50*/  PRMT R50, R0, 0x7610, R50 ;  /* 0x0000761000327816 */ /* 0x000fe20000000032 */
[----:B------:R-:W-:Y:S01]  /*7e60*/  UIADD3 UR4, UR37, -UR4, URZ ;  /* 0x8000000425047290 */ /* 0x000fe2000fffe03f */
[----:B------:R-:W-:Y:S01]  /*7e70*/  IMAD.MOV.U32 R0, RZ, RZ, R31 ;  /* 0x000000ffff007224 */ /* 0x000fe200078e001f */
[----:B------:R-:W-:Y:S01]  /*7e80*/  ISETP.GE.AND P1, PT, R140, R45, PT ;  /* 0x0000002d8c00720c */ /* 0x000fe20003f26270 */
[----:B----4-:R-:W-:Y:S01]  /*7e90*/  IMAD.MOV.U32 R5, RZ, RZ, R27 ;  /* 0x000000ffff057224 */ /* 0x010fe200078e001b */
[----:B------:R-:W-:Y:S01]  /*7ea0*/  PRMT R58, R4, 0x7610, R58 ;  /* 0x00007610043a7816 */ /* 0x000fe2000000003a */
[----:B------:R-:W-:Y:S01]  /*7eb0*/  IMAD.MOV.U32 R6, RZ, RZ, R13 ;  /* 0x000000ffff067224 */ /* 0x000fe200078e000d */
[----:B------:R-:W-:Y:S01]  /*7ec0*/  MOV R4, R26 ;  /* 0x0000001a00047202 */ /* 0x000fe20000000f00 */
[----:B------:R-:W-:Y:S01]  /*7ed0*/  IMAD.U32 R3, RZ, RZ, UR4 ;  /* 0x00000004ff037e24 */ /* 0x000fe2000f8e00ff */
[----:B------:R-:W-:Y:S01]  /*7ee0*/  PRMT R47, R0, 0x7610, R47 ;  /* 0x00007610002f7816 */ /* 0x000fe2000000002f */
[----:B------:R-:W-:Y:S01]  /*7ef0*/  IMAD.MOV.U32 R0, RZ, RZ, R20 ;  /* 0x000000ffff007224 */ /* 0x000fe200078e0014 */
[----:B------:R-:W-:Y:S01]  /*7f00*/  PRMT R46, R4, 0x7610, R46 ;  /* 0x00007610042e7816 */ /* 0x000fe2000000002e */
[----:B------:R-:W-:Y:S01]  /*7f10*/  IMAD.MOV.U32 R4, RZ, RZ, R21 ;  /* 0x000000ffff047224 */ /* 0x000fe200078e0015 */
[----:B------:R-:W-:Y:S01]  /*7f20*/  SHF.L.U32 R3, R3, 0x1f, RZ ;  /* 0x0000001f03037819 */ /* 0x000fe200000006ff */
[----:B------:R-:W-:Y:S01]  /*7f30*/  BSSY B1, `(.L_x_478) ;  /* 0x000001d000017945 */ /* 0x000fe20003800000 */
[----:B------:R-:W-:-:S02]  /*7f40*/  PRMT R45, R45, 0x5410, R5 ;  /* 0x000054102d2d7816 */ /* 0x000fc40000000005 */
[----:B------:R-:W0:Y:S01]  /*7f50*/  SYNCS.PHASECHK.TRANS64.TRYWAIT P0, [R2+URZ+0x2d800], R3 ;  /* 0x02d80003020075a7 */ /* 0x000e22000800017f */
[----:B------:R-:W-:Y:S02]  /*7f60*/  MOV R5, R12 ;  /* 0x0000000c00057202 */ /* 0x000fe40000000f00 */
[----:B------:R-:W-:Y:S01]  /*7f70*/  PRMT R42, R0, 0x5410, R4 ;  /* 0x00005410002a7816 */ /* 0x000fe20000000004 */
[----:B------:R-:W-:Y:S01]  /*7f80*/  IMAD.MOV.U32 R0, RZ, RZ, R8 ;  /* 0x000000ffff007224 */ /* 0x000fe200078e0008 */
[----:B------:R-:W-:Y:S01]  /*7f90*/  PRMT R40, R5, 0x5410, R6 ;  /* 0x0000541005287816 */ /* 0x000fe20000000006 */
[----:B------:R-:W-:Y:S01]  /*7fa0*/  IMAD.MOV.U32 R4, RZ, RZ, R9 ;  /* 0x000000ffff047224 */ /* 0x000fe200078e0009 */
[----:B------:R-:W-:Y:S01]  /*7fb0*/  MOV R5, R36 ;  /* 0x0000002400057202 */ /* 0x000fe20000000f00 */
[----:B------:R-:W-:-:S03]  /*7fc0*/  IMAD.MOV.U32 R6, RZ, RZ, R37 ;  /* 0x000000ffff067224 */ /* 0x000fc600078e0025 */
[----:B------:R-:W-:Y:S01]  /*7fd0*/  PRMT R38, R0, 0x5410, R4 ;  /* 0x0000541000267816 */ /* 0x000fe20000000004 */
        /* <DEDUP_REMOVED lines=10> */
[----:B------:R-:W-:Y:S01]  /*8080*/  PRMT R46, R46, 0x5410, R5 ;  /* 0x000054102e2e7816 */ /* 0x000fe20000000005 */
[----:B------:R-:W-:Y:S01]  /*8090*/  IMAD.MOV.U32 R6, RZ, RZ, R15 ;  /* 0x000000ffff067224 */ /* 0x000fe200078e000f */
[----:B------:R-:W-:-:S02]  /*80a0*/  MOV R5, R14 ;  /* 0x0000000e00057202 */ /* 0x000fc40000000f00 */
[----:B------:R-:W-:Y:S01]  /*80b0*/  PRMT R43, R0, 0x5410, R4 ;  /* 0x00005410002b7816 */ /* 0x000fe20000000004 */
[----:B------:R-:W-:Y:S01]  /*80c0*/  IMAD.MOV.U32 R0, RZ, RZ, R10 ;  /* 0x000000ffff007224 */ /* 0x000fe200078e000a */
[----:B------:R-:W-:Y:S01]  /*80d0*/  PRMT R41, R5, 0x5410, R6 ;  /* 0x0000541005297816 */ /* 0x000fe20000000006 */
[----:B------:R-:W-:Y:S01]  /*80e0*/  IMAD.MOV.U32 R4, RZ, RZ, R11 ;  /* 0x000000ffff047224 */ /* 0x000fe200078e000b */
[----:B0-----:R-:W-:Y:S06]  /*80f0*/  @!P0 BRA `(.L_x_479) ;  /* 0x0000012000748947 */ /* 0x001fec0003800000 */
.L_x_684:
[----:B------:R-:W-:Y:S05]  /*8100*/  BSYNC B1 ;  /* 0x0000000000017941 */ /* 0x000fea0003800000 */
.L_x_478:
[----:B------:R-:W-:Y:S01]  /*8110*/  PRMT R39, R0, 0x5410, R4 ;  /* 0x0000541000277816 */ /* 0x000fe20000000004 */
[----:B------:R-:W-:Y:S06]  /*8120*/  @P1 BRA `(.L_x_480) ;  /* 0x0000002c00001947 */ /* 0x000fec0003800000 */
[----:B------:R-:W0:Y:S01]  /*8130*/  LDL R54, [R1+0x78] ;  /* 0x0000780001367983 */ /* 0x000e220000100800 */
[----:B------:R-:W1:Y:S03]  /*8140*/  LDC R5, c[0x0][0x3f4] ;  /* 0x0000fd00ff057b82 */ /* 0x000e660000000800 */
[----:B------:R-:W2:Y:S04]  /*8150*/  LDL R53, [R1+0x4c] ;  /* 0x00004c0001357983 */ /* 0x000ea80000100800 */
[----:B------:R-:W3:Y:S04]  /*8160*/  LDL R52, [R1+0x24] ;  /* 0x0000240001347983 */ /* 0x000ee80000100800 */
[----:B------:R-:W4:Y:S04]  /*8170*/  LDL R51, [R1+0x48] ;  /* 0x0000480001337983 */ /* 0x000f280000100800 */
[----:B------:R-:W5:Y:S04]  /*8180*/  LDL R49, [R1+0x50] ;  /* 0x0000500001317983 */ /* 0x000f680000100800 */
[----:B------:R-:W5:Y:S04]  /*8190*/  LDL R7, [R1+0x54] ;  /* 0x0000540001077983 */ /* 0x000f680000100800 */
[----:B------:R-:W5:Y:S01]  /*81a0*/  LDL R6, [R1+0x7c] ;  /* 0x00007c0001067983 */ /* 0x000f620000100800 */
[----:B-1----:R-:W-:Y:S01]  /*81b0*/  ISETP.GE.AND P6, PT, R138, R5, PT ;  /* 0x000000058a00720c */ /* 0x002fe20003fc6270 */
[----:B------:R-:W-:Y:S01]  /*81c0*/  BSSY B1, `(.L_x_481) ;  /* 0x0000034000017945 */ /* 0x000fe20003800000 */
[----:B0-----:R-:W-:-:S02]  /*81d0*/  LEA R3, R54, R2, 0x1 ;  /* 0x0000000236037211 */ /* 0x001fc400078e08ff */
[----:B--2---:R-:W-:-:S03]  /*81e0*/  ISETP.GE.AND P0, PT, R53, R5, PT ;  /* 0x000000053500720c */ /* 0x004fc60003f06270 */
[----:B------:R-:W-:Y:S01]  /*81f0*/  VIADD R0, R3, 0x20 ;  /* 0x0000002003007836 */ /* 0x000fe20000000000 */
[-C--:B---3--:R-:W-:Y:S02]  /*8200*/  ISETP.GE.AND P1, PT, R52, R5.reuse, PT ;  /* 0x000000053400720c */ /* 0x088fe40003f26270 */
[-C--:B----4-:R-:W-:Y:S02]  /*8210*/  ISETP.GE.AND P2, PT, R51, R5.reuse, PT ;  /* 0x000000053300720c */ /* 0x090fe40003f46270 */
[-C--:B-----5:R-:W-:Y:S02]  /*8220*/  ISETP.GE.AND P3, PT, R49, R5.reuse, PT ;  /* 0x000000053100720c */ /* 0x0a0fe40003f66270 */
[----:B------:R-:W-:Y:S02]  /*8230*/  ISETP.GE.AND P4, PT, R7, R5, PT ;  /* 0x000000050700720c */ /* 0x000fe40003f86270 */
[----:B------:R-:W-:Y:S01]  /*8240*/  LOP3.LUT P5, RZ, R6, 0x2, RZ, 0xc0, !PT ;  /* 0x0000000206ff7812 */ /* 0x000fe200078ac0ff */
[----:B------:R-:W-:-:S12]  /*8250*/  @P6 BRA `(.L_x_482) ;  /* 0x0000000000a86947 */ /* 0x000fd80003800000 */
[----:B------:R-:W0:Y:S01]  /*8260*/  LDS.128 R4, [R3+0xc400] ;  /* 0x00c4000003047984 */ /* 0x000e220000000c00 */
[----:B------:R-:W-:Y:S01]  /*8270*/  SHF.R.U32.HI R49, RZ, 0x10, R37 ;  /* 0x00000010ff317819 */ /* 0x000fe20000011625 */
[----:B------:R-:W-:Y:S01]  /*8280*/  HADD2.F32 R50, -RZ, R50.H0_H0 ;  /* 0x20000032ff327230 */ /* 0x000fe20000004100 */
[----:B------:R-:W-:Y:S01]  /*8290*/  SHF.R.U32.HI R51, RZ, 0x10, R35 ;  /* 0x00000010ff337819 */ /* 0x000fe20000011623 */
[----:B------:R-:W-:Y:S01]  /*82a0*/  HADD2.F32 R48, -RZ, R48.H0_H0 ;  /* 0x20000030ff307230 */ /* 0x000fe20000004100 */
[----:B------:R-:W-:Y:S01]  /*82b0*/  SHF.R.U64 R57, R36, 0x10, R37 ;  /* 0x0000001024397819 */ /* 0x000fe20000001225 */
[----:B------:R-:W-:Y:S01]  /*82c0*/  HADD2.F32 R49, -RZ, R49.H0_H0 ;  /* 0x20000031ff317230 */ /* 0x000fe20000004100 */
[----:B------:R-:W-:Y:S01]  /*82d0*/  SHF.R.U64 R55, R34, 0x10, R35 ;  /* 0x0000001022377819 */ /* 0x000fe20000001223 */
[----:B------:R-:W-:Y:S02]  /*82e0*/  HADD2.F32 R51, -RZ, R51.H0_H0 ;  /* 0x20000033ff337230 */ /* 0x000fe40000004100 */
[----:B0-----:R-:W-:-:S02]  /*82f0*/  HADD2.F32 R36, -RZ, R7.H0_H0 ;  /* 0x20000007ff247230 */ /* 0x001fc40000004100 */
[----:B------:R-:W-:Y:S02]  /*8300*/  HADD2.F32 R37, -RZ, R7.H1_H1 ;  /* 0x30000007ff257230 */ /* 0x000fe40000004100 */
[--C-:B------:R-:W-:Y:S02]  /*8310*/  HADD2.F32 R7, -RZ, R4.reuse.H0_H0 ;  /* 0x20000004ff077230 */ /* 0x100fe40000004100 */
[----:B------:R-:W-:Y:S02]  /*8320*/  HADD2.F32 R4, -RZ, R4.H1_H1 ;  /* 0x30000004ff047230 */ /* 0x000fe40000004100 */
[C---:B------:R-:W-:Y:S01]  /*8330*/  FMUL.FTZ R54, R37.reuse, R49 ;  /* 0x0000003125367220 */ /* 0x040fe20000410000 */
[-C--:B------:R-:W-:Y:S01]  /*8340*/  FMUL.FTZ R53, R37, R51.reuse ;  /* 0x0000003325357220 */ /* 0x080fe20000410000 */
[--C-:B------:R-:W-:Y:S02]  /*8350*/  HADD2.F32 R34, -RZ, R6.reuse.H0_H0 ;  /* 0x20000006ff227230 */ /* 0x100fe40000004100 */
[----:B------:R-:W-:Y:S01]  /*8360*/  FMUL.FTZ R52, R4, R50 ;  /* 0x0000003204347220 */ /* 0x000fe20000410000 */
[----:B------:R-:W-:Y:S01]  /*8370*/  FFMA.FTZ R56, R36, R51, R54 ;  /* 0x0000003324387223 */ /* 0x000fe20000010036 */
[----:B------:R-:W-:-:S02]  /*8380*/  HADD2.F32 R35, -RZ, R6.H1_H1 ;  /* 0x30000006ff237230 */ /* 0x000fc40000004100 */
[-C--:B------:R-:W-:Y:S01]  /*8390*/  FMUL.FTZ R54, R4, R48.reuse ;  /* 0x0000003004367220 */ /* 0x080fe20000410000 */
[C---:B------:R-:W-:Y:S01]  /*83a0*/  FFMA.FTZ R52, R7.reuse, R48, -R52 ;  /* 0x0000003007347223 */ /* 0x040fe20000010834 */
[----:B------:R-:W-:Y:S02]  /*83b0*/  HADD2.F32 R6, -RZ, R5.H0_H0 ;  /* 0x20000005ff067230 */ /* 0x000fe40000004100 */
[----:B------:R-:W-:Y:S01]  /*83c0*/  FFMA.FTZ R53, R36, R49, -R53 ;  /* 0x0000003124357223 */ /* 0x000fe20000010835 */
[----:B------:R-:W-:Y:S02]  /*83d0*/  HADD2.F32 R48, -RZ, R47.H1_H1 ;  /* 0x3000002fff307230 */ /* 0x000fe40000004100 */
[----:B------:R-:W-:Y:S01]  /*83e0*/  FFMA.FTZ R49, R7, R50, R54 ;  /* 0x0000003207317223 */ /* 0x000fe20000010036 */
[----:B------:R-:W-:Y:S02]  /*83f0*/  HADD2.F32 R5, -RZ, R5.H1_H1 ;  /* 0x30000005ff057230 */ /* 0x000fe40000004100 */
[----:B------:R-:W-:-:S02]  /*8400*/  HADD2.F32 R36, -RZ, R58.H1_H1 ;  /* 0x3000003aff247230 */ /* 0x000fc40000004100 */
[C---:B------:R-:W-:Y:S01]  /*8410*/  FMUL.FTZ R51, R35.reuse, R48 ;  /* 0x0000003023337220 */ /* 0x040fe20000410000 */
[----:B------:R-:W-:Y:S02]  /*8420*/  HADD2.F32 R37, -RZ, R55.H0_H0 ;  /* 0x20000037ff257230 */ /* 0x000fe40000004100 */
[----:B------:R-:W-:Y:S02]  /*8430*/  HADD2.F32 R4, -RZ, R57.H0_H0 ;  /* 0x20000039ff047230 */ /* 0x000fe40000004100 */
[-C--:B------:R-:W-:Y:S01]  /*8440*/  FMUL.FTZ R35, R35, R36.reuse ;  /* 0x0000002423237220 */ /* 0x080fe20000410000 */
[C---:B------:R-:W-:Y:S01]  /*8450*/  FFMA.FTZ R51, R34.reuse, R36, -R51 ;  /* 0x0000002422337223 */ /* 0x040fe20000010833 */
[C---:B------:R-:W-:Y:S01]  /*8460*/  FMUL.FTZ R7, R5.reuse, R37 ;  /* 0x0000002505077220 */ /* 0x040fe20000410000 */
[----:B------:R-:W-:Y:S01]  /*8470*/  FMUL.FTZ R50, R5, R4 ;  /* 0x0000000405327220 */ /* 0x000fe20000410000 */
[----:B------:R-:W-:Y:S02]  /*8480*/  FFMA.FTZ R34, R34, R48, R35 ;  /* 0x0000003022227223 */ /* 0x000fe40000010023 */
[----:B------:R-:W-:Y:S01]  /*8490*/  FFMA.FTZ R5, R6, R4, -R7 ;  /* 0x0000000406057223 */ /* 0x000fe20000010807 */
[----:B------:R-:W-:Y:S01]  /*84a0*/  F2FP.F16.F32.PACK_AB R7, R56, R53 ;  /* 0x000000353807723e */ /* 0x000fe200000000ff */
[----:B------:R-:W-:Y:S01]  /*84b0*/  FFMA.FTZ R50, R6, R37, R50 ;  /* 0x0000002506327223 */ /* 0x000fe20000010032 */
[----:B------:R-:W-:-:S02]  /*84c0*/  F2FP.F16.F32.PACK_AB R4, R49, R52 ;  /* 0x000000343104723e */ /* 0x000fc400000000ff */
[----:B------:R-:W-:Y:S02]  /*84d0*/  F2FP.F16.F32.PACK_AB R6, R34, R51 ;  /* 0x000000332206723e */ /* 0x000fe400000000ff */
[----:B------:R-:W-:-:S05]  /*84e0*/  F2FP.F16.F32.PACK_AB R5, R50, R5 ;  /* 0x000000053205723e */ /* 0x000fca00000000ff */
[----:B------:R0:W-:Y:S02]  /*84f0*/  STS.128 [R3+0xc400], R4 ;  /* 0x00c4000403007388 */ /* 0x0001e40000000c00 */
.L_x_482:
[----:B------:R-:W-:Y:S05]  /*8500*/  BSYNC B1 ;  /* 0x0000000000017941 */ /* 0x000fea0003800000 */
.L_x_481:
[----:B------:R-:W-:Y:S01]  /*8510*/  BSSY B1, `(.L_x_483) ;  /* 0x000002d000017945 */ /* 0x000fe20003800000 */
[----:B------:R-:W-:-:S03]  /*8520*/  @P5 VIADD R0, R3, 0xffffffe0 ;  /* 0xffffffe003005836 */ /* 0x000fc60000000000 */
[----:B------:R-:W-:Y:S05]  /*8530*/  @P0 BRA `(.L_x_484) ;  /* 0x0000000000a80947 */ /* 0x000fea0003800000 */
[----:B0-----:R-:W0:Y:S01]  /*8540*/  LDS.128 R4, [R0+0xc400] ;  /* 0x00c4000000047984 */ /* 0x001e220000000c00 */
        /* <DEDUP_REMOVED lines=8> */
[----:B------:R-:W-:-:S02]  /*85d0*/  HADD2.F32 R47, -RZ, R47.H0_H0 ;  /* 0x2000002fff2f7230 */ /* 0x000fc40000004100 */
[--C-:B0-----:R-:W-:Y:S02]  /*85e0*/  HADD2.F32 R33, -RZ, R7.reuse.H1_H1 ;  /* 0x30000007ff217230 */ /* 0x101fe40000004100 */
[----:B------:R-:W-:Y:S02]  /*85f0*/  HADD2.F32 R32, -RZ, R7.H0_H0 ;  /* 0x20000007ff207230 */ /* 0x000fe40000004100 */
[--C-:B------:R-:W-:Y:S02]  /*8600*/  HADD2.F32 R7, -RZ, R4.reuse.H0_H0 ;  /* 0x20000004ff077230 */ /* 0x100fe40000004100 */
[C---:B------:R-:W-:Y:S01]  /*8610*/  FMUL.FTZ R50, R33.reuse, R35 ;  /* 0x0000002321327220 */ /* 0x040fe20000410000 */
[----:B------:R-:W-:Y:S02]  /*8620*/  HADD2.F32 R4, -RZ, R4.H1_H1 ;  /* 0x30000004ff047230 */ /* 0x000fe40000004100 */
[----:B------:R-:W-:Y:S01]  /*8630*/  FMUL.FTZ R49, R33, R37 ;  /* 0x0000002521317220 */ /* 0x000fe20000410000 */
[----:B------:R-:W-:-:S02]  /*8640*/  HADD2.F32 R30, -RZ, R6.H0_H0 ;  /* 0x20000006ff1e7230 */ /* 0x000fc40000004100 */
[----:B------:R-:W-:Y:S01]  /*8650*/  FFMA.FTZ R52, R32, R37, R50 ;  /* 0x0000002520347223 */ /* 0x000fe20000010032 */
[----:B------:R-:W-:Y:S02]  /*8660*/  HADD2.F32 R31, -RZ, R6.H1_H1 ;  /* 0x30000006ff1f7230 */ /* 0x000fe40000004100 */
[----:B------:R-:W-:Y:S01]  /*8670*/  FMUL.FTZ R48, R4, R36 ;  /* 0x0000002404307220 */ /* 0x000fe20000410000 */
[--C-:B------:R-:W-:Y:S02]  /*8680*/  HADD2.F32 R6, -RZ, R5.reuse.H0_H0 ;  /* 0x20000005ff067230 */ /* 0x100fe40000004100 */
[----:B------:R-:W-:Y:S01]  /*8690*/  FFMA.FTZ R49, R32, R35, -R49 ;  /* 0x0000002320317223 */ /* 0x000fe20000010831 */
[-C--:B------:R-:W-:Y:S01]  /*86a0*/  FMUL.FTZ R50, R4, R34.reuse ;  /* 0x0000002204327220 */ /* 0x080fe20000410000 */
[----:B------:R-:W-:Y:S02]  /*86b0*/  HADD2.F32 R5, -RZ, R5.H1_H1 ;  /* 0x30000005ff057230 */ /* 0x000fe40000004100 */
[----:B------:R-:W-:Y:S01]  /*86c0*/  FFMA.FTZ R48, R7, R34, -R48 ;  /* 0x0000002207307223 */ /* 0x000fe20000010830 */
[----:B------:R-:W-:-:S02]  /*86d0*/  HADD2.F32 R32, -RZ, R59.H1_H1 ;  /* 0x3000003bff207230 */ /* 0x000fc40000004100 */
[----:B------:R-:W-:Y:S01]  /*86e0*/  FFMA.FTZ R35, R7, R36, R50 ;  /* 0x0000002407237223 */ /* 0x000fe20000010032 */
[----:B------:R-:W-:Y:S02]  /*86f0*/  HADD2.F32 R33, -RZ, R51.H0_H0 ;  /* 0x20000033ff217230 */ /* 0x000fe40000004100 */
[C---:B------:R-:W-:Y:S01]  /*8700*/  FMUL.FTZ R37, R31.reuse, R47 ;  /* 0x0000002f1f257220 */ /* 0x040fe20000410000 */
[----:B------:R-:W-:Y:S02]  /*8710*/  HADD2.F32 R4, -RZ, R53.H0_H0 ;  /* 0x20000035ff047230 */ /* 0x000fe40000004100 */
[-C--:B------:R-:W-:Y:S01]  /*8720*/  FMUL.FTZ R36, R31, R32.reuse ;  /* 0x000000201f247220 */ /* 0x080fe20000410000 */
[C---:B------:R-:W-:Y:S01]  /*8730*/  FMUL.FTZ R7, R5.reuse, R33 ;  /* 0x0000002105077220 */ /* 0x040fe20000410000 */
[C---:B------:R-:W-:Y:S01]  /*8740*/  FFMA.FTZ R37, R30.reuse, R32, -R37 ;  /* 0x000000201e257223 */ /* 0x040fe20000010825 */
[-C--:B------:R-:W-:Y:S01]  /*8750*/  FMUL.FTZ R34, R5, R4.reuse ;  /* 0x0000000405227220 */ /* 0x080fe20000410000 */
[----:B------:R-:W-:Y:S01]  /*8760*/  FFMA.FTZ R36, R30, R47, R36 ;  /* 0x0000002f1e247223 */ /* 0x000fe20000010024 */
[----:B------:R-:W-:Y:S01]  /*8770*/  FFMA.FTZ R5, R6, R4, -R7 ;  /* 0x0000000406057223 */ /* 0x000fe20000010807 */
[----:B------:R-:W-:Y:S01]  /*8780*/  F2FP.F16.F32.PACK_AB R7, R52, R49 ;  /* 0x000000313407723e */ /* 0x000fe200000000ff */
[----:B------:R-:W-:Y:S01]  /*8790*/  FFMA.FTZ R34, R6, R33, R34 ;  /* 0x0000002106227223 */ /* 0x000fe20000010022 */
[----:B------:R-:W-:-:S02]  /*87a0*/  F2FP.F16.F32.PACK_AB R4, R35, R48 ;  /* 0x000000302304723e */ /* 0x000fc400000000ff */
[----:B------:R-:W-:Y:S02]  /*87b0*/  F2FP.F16.F32.PACK_AB R6, R36, R37 ;  /* 0x000000252406723e */ /* 0x000fe400000000ff */
[----:B------:R-:W-:-:S05]  /*87c0*/  F2FP.F16.F32.PACK_AB R5, R34, R5 ;  /* 0x000000052205723e */ /* 0x000fca00000000ff */
[----:B------:R1:W-:Y:S02]  /*87d0*/  STS.128 [R0+0xc400], R4 ;  /* 0x00c4000400007388 */ /* 0x0003e40000000c00 */
.L_x_484:
[----:B------:R-:W-:Y:S05]  /*87e0*/  BSYNC B1 ;  /* 0x0000000000017941 */ /* 0x000fea0003800000 */
.L_x_483:
[----:B------:R-:W-:Y:S04]  /*87f0*/  BSSY B1, `(.L_x_485) ;  /* 0x000002c000017945 */ /* 0x000fe80003800000 */
[----:B------:R-:W-:Y:S05]  /*8800*/  @P1 BRA `(.L_x_486) ;  /* 0x0000000000a81947 */ /* 0x000fea0003800000 */
[----:B01----:R-:W0:Y:S01]  /*8810*/  LDS.128 R4, [R3+0xf400] ;  /* 0x00f4000003047984 */ /* 0x003e220000000c00 */
[----:B------:R-:W-:Y:S01]  /*8820*/  SHF.R.U32.HI R32, RZ, 0x10, R27 ;  /* 0x00000010ff207819 */ /* 0x000fe2000001161b */
[--C-:B------:R-:W-:Y:S01]  /*8830*/  HADD2.F32 R30, -RZ, R46.reuse.H1_H1 ;  /* 0x3000002eff1e7230 */ /* 0x100fe20000004100 */
[--C-:B------:R-:W-:Y:S01]  /*8840*/  SHF.R.U32.HI R31, RZ, 0x10, R29.reuse ;  /* 0x00000010ff1f7819 */ /* 0x100fe2000001161d */
[----:B------:R-:W-:Y:S01]  /*8850*/  HADD2.F32 R46, -RZ, R46.H0_H0 ;  /* 0x2000002eff2e7230 */ /* 0x000fe20000004100 */
[----:B------:R-:W-:Y:S01]  /*8860*/  SHF.R.U64 R47, R28, 0x10, R29 ;  /* 0x000000101c2f7819 */ /* 0x000fe2000000121d */
[----:B------:R-:W-:Y:S01]  /*8870*/  HADD2.F32 R32, -RZ, R32.H0_H0 ;  /* 0x20000020ff207230 */ /* 0x000fe20000004100 */
[----:B------:R-:W-:Y:S01]  /*8880*/  SHF.R.U64 R37, R26, 0x10, R27 ;  /* 0x000000101a257819 */ /* 0x000fe2000000121b */
[----:B------:R-:W-:Y:S02]  /*8890*/  HADD2.F32 R31, -RZ, R31.H0_H0 ;  /* 0x2000001fff1f7230 */ /* 0x000fe40000004100 */
[----:B0-----:R-:W-:-:S02]  /*88a0*/  HADD2.F32 R29, -RZ, R7.H1_H1 ;  /* 0x30000007ff1d7230 */ /* 0x001fc40000004100 */
[----:B------:R-:W-:Y:S02]  /*88b0*/  HADD2.F32 R28, -RZ, R7.H0_H0 ;  /* 0x20000007ff1c7230 */ /* 0x000fe40000004100 */
[--C-:B------:R-:W-:Y:S02]  /*88c0*/  HADD2.F32 R7, -RZ, R4.reuse.H0_H0 ;  /* 0x20000004ff077230 */ /* 0x100fe40000004100 */
[CC--:B------:R-:W-:Y:S01]  /*88d0*/  FMUL.FTZ R33, R29.reuse, R32.reuse ;  /* 0x000000201d217220 */ /* 0x0c0fe20000410000 */
[----:B------:R-:W-:Y:S01]  /*88e0*/  FMUL.FTZ R29, R29, R31 ;  /* 0x0000001f1d1d7220 */ /* 0x000fe20000410000 */
[----:B------:R-:W-:Y:S02]  /*88f0*/  HADD2.F32 R4, -RZ, R4.H1_H1 ;  /* 0x30000004ff047230 */ /* 0x000fe40000004100 */
[--C-:B------:R-:W-:Y:S02]  /*8900*/  HADD2.F32 R26, -RZ, R6.reuse.H0_H0 ;  /* 0x20000006ff1a7230 */ /* 0x100fe40000004100 */
[----:B------:R-:W-:Y:S01]  /*8910*/  FFMA.FTZ R36, R28, R32, R29 ;  /* 0x000000201c247223 */ /* 0x000fe2000001001d */
[----:B------:R-:W-:-:S02]  /*8920*/  HADD2.F32 R27, -RZ, R6.H1_H1 ;  /* 0x30000006ff1b7230 */ /* 0x000fc40000004100 */
[----:B------:R-:W-:Y:S01]  /*8930*/  FMUL.FTZ R34, R4, R46 ;  /* 0x0000002e04227220 */ /* 0x000fe20000410000 */
[----:B------:R-:W-:Y:S02]  /*8940*/  HADD2.F32 R29, -RZ, R45.H1_H1 ;  /* 0x3000002dff1d7230 */ /* 0x000fe40000004100 */
[----:B------:R-:W-:Y:S01]  /*8950*/  FFMA.FTZ R35, R28, R31, -R33 ;  /* 0x0000001f1c237223 */ /* 0x000fe20000010821 */
[----:B------:R-:W-:Y:S02]  /*8960*/  HADD2.F32 R6, -RZ, R5.H0_H0 ;  /* 0x20000005ff067230 */ /* 0x000fe40000004100 */
[-C--:B------:R-:W-:Y:S01]  /*8970*/  FMUL.FTZ R32, R4, R30.reuse ;  /* 0x0000001e04207220 */ /* 0x080fe20000410000 */
[----:B------:R-:W-:Y:S02]  /*8980*/  HADD2.F32 R45, -RZ, R45.H0_H0 ;  /* 0x2000002dff2d7230 */ /* 0x000fe40000004100 */
        /* <DEDUP_REMOVED lines=18> */
.L_x_486:
[----:B------:R-:W-:Y:S05]  /*8ab0*/  BSYNC B1 ;  /* 0x0000000000017941 */ /* 0x000fea0003800000 */
.L_x_485:
[----:B------:R-:W-:Y:S04]  /*8ac0*/  BSSY B1, `(.L_x_487) ;  /* 0x000002c000017945 */ /* 0x000fe80003800000 */
[----:B------:R-:W-:Y:S05]  /*8ad0*/  @P2 BRA `(.L_x_488) ;  /* 0x0000000000a82947 */ /* 0x000fea0003800000 */
[----:B012---:R-:W0:Y:S01]  /*8ae0*/  LDS.128 R4, [R0+0xf400] ;  /* 0x00f4000000047984 */ /* 0x007e220000000c00 */
[----:B------:R-:W-:Y:S01]  /*8af0*/  SHF.R.U32.HI R27, RZ, 0x10, R25 ;  /* 0x00000010ff1b7819 */ /* 0x000fe20000011619 */
[----:B------:R-:W-:Y:S01]  /*8b00*/  HADD2.F32 R26, -RZ, R43.H0_H0 ;  /* 0x2000002bff1a7230 */ /* 0x000fe20000004100 */
[----:B------:R-:W-:Y:S01]  /*8b10*/  SHF.R.U32.HI R29, RZ, 0x10, R21 ;  /* 0x00000010ff1d7819 */ /* 0x000fe20000011615 */
[--C-:B------:R-:W-:Y:S01]  /*8b20*/  HADD2.F32 R28, -RZ, R42.reuse.H0_H0 ;  /* 0x2000002aff1c7230 */ /* 0x100fe20000004100 */
[----:B------:R-:W-:Y:S01]  /*8b30*/  SHF.R.U64 R35, R24, 0x10, R25 ;  /* 0x0000001018237819 */ /* 0x000fe20000001219 */
[----:B------:R-:W-:Y:S01]  /*8b40*/  HADD2.F32 R27, -RZ, R27.H0_H0 ;  /* 0x2000001bff1b7230 */ /* 0x000fe20000004100 */
[----:B------:R-:W-:Y:S01]  /*8b50*/  SHF.R.U64 R33, R20, 0x10, R21 ;  /* 0x0000001014217819 */ /* 0x000fe20000001215 */
[----:B------:R-:W-:Y:S02]  /*8b60*/  HADD2.F32 R29, -RZ, R29.H0_H0 ;  /* 0x2000001dff1d7230 */ /* 0x000fe40000004100 */
[----:B------:R-:W-:-:S02]  /*8b70*/  HADD2.F32 R42, -RZ, R42.H1_H1 ;  /* 0x3000002aff2a7230 */ /* 0x000fc40000004100 */
[----:B------:R-:W-:Y:S02]  /*8b80*/  HADD2.F32 R43, -RZ, R43.H1_H1 ;  /* 0x3000002bff2b7230 */ /* 0x000fe40000004100 */
        /* <DEDUP_REMOVED lines=15> */
[----:B------:R-:W-:-:S02]  /*8c80*/  HADD2.F32 R24, -RZ, R33.H0_H0 ;  /* 0x20000021ff187230 */ /* 0x000fc40000004100 */
[----:B------:R-:W-:Y:S01]  /*8c90*/  FFMA.FTZ R25, R7, R28, R32 ;  /* 0x0000001c07197223 */ /* 0x000fe20000010020 */
[----:B------:R-:W-:Y:S02]  /*8ca0*/  HADD2.F32 R4, -RZ, R35.H0_H0 ;  /* 0x20000023ff047230 */ /* 0x000fe40000004100 */
[C---:B------:R-:W-:Y:S01]  /*8cb0*/  FMUL.FTZ R27, R21.reuse, R42 ;  /* 0x0000002a151b7220 */ /* 0x040fe20000410000 */
[-C--:B------:R-:W-:Y:S01]  /*8cc0*/  FMUL.FTZ R29, R21, R43.reuse ;  /* 0x0000002b151d7220 */ /* 0x080fe20000410000 */
[C---:B------:R-:W-:Y:S01]  /*8cd0*/  FMUL.FTZ R7, R5.reuse, R24 ;  /* 0x0000001805077220 */ /* 0x040fe20000410000 */
[----:B------:R-:W-:Y:S01]  /*8ce0*/  FMUL.FTZ R21, R5, R4 ;  /* 0x0000000405157220 */ /* 0x000fe20000410000 */
[C---:B------:R-:W-:Y:S01]  /*8cf0*/  FFMA.FTZ R27, R20.reuse, R43, -R27 ;  /* 0x0000002b141b7223 */ /* 0x040fe2000001081b */
[----:B------:R-:W-:Y:S01]  /*8d00*/  FFMA.FTZ R20, R20, R42, R29 ;  /* 0x0000002a14147223 */ /* 0x000fe2000001001d */
[C---:B------:R-:W-:Y:S01]  /*8d10*/  FFMA.FTZ R5, R6.reuse, R4, -R7 ;  /* 0x0000000406057223 */ /* 0x040fe20000010807 */
[----:B------:R-:W-:Y:S01]  /*8d20*/  FFMA.FTZ R24, R6, R24, R21 ;  /* 0x0000001806187223 */ /* 0x000fe20000010015 */
[----:B------:R-:W-:-:S02]  /*8d30*/  F2FP.F16.F32.PACK_AB R7, R34, R31 ;  /* 0x0000001f2207723e */ /* 0x000fc400000000ff */
[----:B------:R-:W-:Y:S02]  /*8d40*/  F2FP.F16.F32.PACK_AB R6, R20, R27 ;  /* 0x0000001b1406723e */ /* 0x000fe400000000ff */
[----:B------:R-:W-:Y:S02]  /*8d50*/  F2FP.F16.F32.PACK_AB R4, R25, R30 ;  /* 0x0000001e1904723e */ /* 0x000fe400000000ff */
[----:B------:R-:W-:-:S05]  /*8d60*/  F2FP.F16.F32.PACK_AB R5, R24, R5 ;  /* 0x000000051805723e */ /* 0x000fca00000000ff */
[----:B------:R3:W-:Y:S02]  /*8d70*/  STS.128 [R0+0xf400], R4 ;  /* 0x00f4000400007388 */ /* 0x0007e40000000c00 */
.L_x_488:
[----:B------:R-:W-:Y:S05]  /*8d80*/  BSYNC B1 ;  /* 0x0000000000017941 */ /* 0x000fea0003800000 */
.L_x_487:
[----:B------:R-:W-:Y:S04]  /*8d90*/  BSSY B1, `(.L_x_489) ;  /* 0x000002c000017945 */ /* 0x000fe80003800000 */
[----:B------:R-:W-:Y:S05]  /*8da0*/  @P3 BRA `(.L_x_490) ;  /* 0x0000000000a83947 */ /* 0x000fea0003800000 */
[----:B0123--:R-:W0:Y:S01]  /*8db0*/  LDS.128 R4, [R3+0x12400] ;  /* 0x0124000003047984 */ /* 0x00fe220000000c00 */
        /* <DEDUP_REMOVED lines=41> */
.L_x_490:
[----:B------:R-:W-:Y:S05]  /*9050*/  BSYNC B1 ;  /* 0x0000000000017941 */ /* 0x000fea0003800000 */
.L_x_489:
[----:B------:R-:W-:Y:S05]  /*9060*/  @P4 BRA `(.L_x_480) ;  /* 0x0000001c00304947 */ /* 0x000fea0003800000 */
[----:B01234-:R-:W0:Y:S01]  /*9070*/  LDS.128 R4, [R0+0x12400] ;  /* 0x0124000000047984 */ /* 0x01fe220000000c00 */
[----:B------:R-:W-:Y:S01]  /*9080*/  SHF.R.U32.HI R14, RZ, 0x10, R9 ;  /* 0x00000010ff0e7819 */ /* 0x000fe20000011609 */
[--C-:B------:R-:W-:Y:S01]  /*9090*/  HADD2.F32 R13, -RZ, R38.reuse.H0_H0 ;  /* 0x20000026ff0d7230 */ /* 0x100fe20000004100 */
[--C-:B------:R-:W-:Y:S01]  /*90a0*/  SHF.R.U32.HI R12, RZ, 0x10, R11.reuse ;  /* 0x00000010ff0c7819 */ /* 0x100fe2000001160b */
[----:B------:R-:W-:Y:S01]  /*90b0*/  HADD2.F32 R38, -RZ, R38.H1_H1 ;  /* 0x30000026ff267230 */ /* 0x000fe20000004100 */
[----:B------:R-:W-:Y:S01]  /*90c0*/  SHF.R.U64 R24, R10, 0x10, R11 ;  /* 0x000000100a187819 */ /* 0x000fe2000000120b */
[----:B------:R-:W-:Y:S01]  /*90d0*/  HADD2.F32 R14, -RZ, R14.H0_H0 ;  /* 0x2000000eff0e7230 */ /* 0x000fe20000004100 */
[----:B------:R-:W-:Y:S01]  /*90e0*/  SHF.R.U64 R21, R8, 0x10, R9 ;  /* 0x0000001008157819 */ /* 0x000fe20000001209 */
[----:B------:R-:W-:Y:S02]  /*90f0*/  HADD2.F32 R12, -RZ, R12.H0_H0 ;  /* 0x2000000cff0c7230 */ /* 0x000fe40000004100 */
[----:B------:R-:W-:-:S02]  /*9100*/  HADD2.F32 R11, -RZ, R39.H0_H0 ;  /* 0x20000027ff0b7230 */ /* 0x000fc40000004100 */
[----:B------:R-:W-:Y:S02]  /*9110*/  HADD2.F32 R39, -RZ, R39.H1_H1 ;  /* 0x30000027ff277230 */ /* 0x000fe40000004100 */
[--C-:B0-----:R-:W-:Y:S02]  /*9120*/  HADD2.F32 R10, -RZ, R7.reuse.H1_H1 ;  /* 0x30000007ff0a7230 */ /* 0x101fe40000004100 */
[--C-:B------:R-:W-:Y:S02]  /*9130*/  HADD2.F32 R3, -RZ, R4.reuse.H0_H0 ;  /* 0x20000004ff037230 */ /* 0x100fe40000004100 */
[----:B------:R-:W-:Y:S02]  /*9140*/  HADD2.F32 R9, -RZ, R7.H0_H0 ;  /* 0x20000007ff097230 */ /* 0x000fe40000004100 */
[C---:B------:R-:W-:Y:S01]  /*9150*/  FMUL.FTZ R20, R10.reuse, R14 ;  /* 0x0000000e0a147220 */ /* 0x040fe20000410000 */
[----:B------:R-:W-:Y:S02]  /*9160*/  HADD2.F32 R4, -RZ, R4.H1_H1 ;  /* 0x30000004ff047230 */ /* 0x000fe40000004100 */
[----:B------:R-:W-:Y:S01]  /*9170*/  FMUL.FTZ R15, R10, R12 ;  /* 0x0000000c0a0f7220 */ /* 0x000fe20000410000 */
[----:B------:R-:W-:-:S02]  /*9180*/  HADD2.F32 R7, -RZ, R6.H0_H0 ;  /* 0x20000006ff077230 */ /* 0x000fc40000004100 */
[C---:B------:R-:W-:Y:S01]  /*9190*/  FFMA.FTZ R20, R9.reuse, R12, -R20 ;  /* 0x0000000c09147223 */ /* 0x040fe20000010814 */
[----:B------:R-:W-:Y:S02]  /*91a0*/  HADD2.F32 R8, -RZ, R6.H1_H1 ;  /* 0x30000006ff087230 */ /* 0x000fe40000004100 */
[C---:B------:R-:W-:Y:S01]  /*91b0*/  FMUL.FTZ R10, R4.reuse, R13 ;  /* 0x0000000d040a7220 */ /* 0x040fe20000410000 */
[--C-:B------:R-:W-:Y:S02]  /*91c0*/  HADD2.F32 R6, -RZ, R5.reuse.H0_H0 ;  /* 0x20000005ff067230 */ /* 0x100fe40000004100 */
[----:B------:R-:W-:Y:S01]  /*91d0*/  FFMA.FTZ R15, R9, R14, R15 ;  /* 0x0000000e090f7223 */ /* 0x000fe2000001000f */
[-C--:B------:R-:W-:Y:S01]  /*91e0*/  FMUL.FTZ R12, R4, R11.reuse ;  /* 0x0000000b040c7220 */ /* 0x080fe20000410000 */
[----:B------:R-:W-:Y:S02]  /*91f0*/  HADD2.F32 R5, -RZ, R5.H1_H1 ;  /* 0x30000005ff057230 */ /* 0x000fe40000004100 */
[----:B------:R-:W-:Y:S01]  /*9200*/  FFMA.FTZ R10, R3, R11, -R10 ;  /* 0x0000000b030a7223 */ /* 0x000fe2000001080a */
[----:B------:R-:W-:-:S02]  /*9210*/  HADD2.F32 R9, -RZ, R21.H0_H0 ;  /* 0x20000015ff097230 */ /* 0x000fc40000004100 */
[----:B------:R-:W-:Y:S01]  /*9220*/  FFMA.FTZ R3, R3, R13, R12 ;  /* 0x0000000d03037223 */ /* 0x000fe2000001000c */
[----:B------:R-:W-:Y:S02]  /*9230*/  HADD2.F32 R4, -RZ, R24.H0_H0 ;  /* 0x20000018ff047230 */ /* 0x000fe40000004100 */
[C---:B------:R-:W-:Y:S01]  /*9240*/  FMUL.FTZ R12, R8.reuse, R38 ;  /* 0x00000026080c7220 */ /* 0x040fe20000410000 */
[----:B------:R-:W-:Y:S01]  /*9250*/  FMUL.FTZ R13, R8, R39 ;  /* 0x00000027080d7220 */ /* 0x000fe20000410000 */
        /* <DEDUP_REMOVED lines=10> */
[----:B------:R0:W-:Y:S01]  /*9300*/  STS.128 [R0+0x12400], R4 ;  /* 0x0124000400007388 */ /* 0x0001e20000000c00 */
[----:B------:R-:W-:Y:S05]  /*9310*/  BRA `(.L_x_480) ;  /* 0x0000001800847947 */ /* 0x000fea0003800000 */
.L_x_474:
[----:B------:R-:W-:-:S03]  /*9320*/  UMOV UR4, 0xffffffff ;  /* 0xffffffff00047882 */ /* 0x000fc60000000000 */
[----:B------:R-:W-:Y:S05]  /*9330*/  BRA.DIV UR4, `(.L_x_491) ;  /* 0x0000010e04f87947 */ /* 0x000fea000b800000 */
[----:B------:R1:W2:Y:S04]  /*9340*/  SHFL.IDX PT, R3, R25, RZ, 0x1e1f ;  /* 0x001e1fff19037589 */ /* 0x0002a800000e0000 */
[----:B------:R1:W3:Y:S04]  /*9350*/  SHFL.IDX PT, R0, R24, RZ, 0x1e1f ;  /* 0x001e1fff18007589 */ /* 0x0002e800000e0000 */
[----:B------:R1:W4:Y:S04]  /*9360*/  SHFL.IDX PT, R21, R27, RZ, 0x1e1f ;  /* 0x001e1fff1b157589 */ /* 0x00032800000e0000 */
[----:B------:R1:W0:Y:S02]  /*9370*/  SHFL.IDX PT, R20, R26, RZ, 0x1e1f ;  /* 0x001e1fff1a147589 */ /* 0x00022400000e0000 */
.L_x_690:
[----:B------:R-:W-:Y:S01]  /*9380*/  ULDC UR4, c[0x0][0x448] ;  /* 0x0001120000047ab9 */ /* 0x000fe20000000800 */
[----:B------:R-:W-:Y:S01]  /*9390*/  BSSY B1, `(.L_x_492) ;  /* 0x0000037000017945 */ /* 0x000fe20003800000 */
[----:B------:R-:W-:Y:S01]  /*93a0*/  IMAD R45, R100, UR4, RZ ;  /* 0x00000004642d7c24 */ /* 0x000fe2000f8e02ff */
[----:B------:R-:W-:Y:S02]  /*93b0*/  CS2R R4, SRZ ;  /* 0x0000000000047805 */ /* 0x000fe4000001ff00 */
[----:B------:R-:W-:Y:S02]  /*93c0*/  CS2R R8, SRZ ;  /* 0x0000000000087805 */ /* 0x000fe4000001ff00 */
[----:B------:R-:W-:Y:S02]  /*93d0*/  CS2R R10, SRZ ;  /* 0x00000000000a7805 */ /* 0x000fe4000001ff00 */
[----:B------:R-:W-:Y:S02]  /*93e0*/  CS2R R12, SRZ ;  /* 0x00000000000c7805 */ /* 0x000fe4000001ff00 */
[----:B------:R-:W-:Y:S01]  /*93f0*/  ISETP.GE.AND P0, PT, R6, R45, PT ;  /* 0x0000002d0600720c */ /* 0x000fe20003f06270 */
[----:B------:R-:W-:Y:S01]  /*9400*/  IMAD R45, R29, -0xc0, R45 ;  /* 0xffffff401d2d7824 */ /* 0x000fe200078e022d */
[----:B------:R-:W-:-:S02]  /*9410*/  CS2R R6, SRZ ;  /* 0x0000000000067805 */ /* 0x000fc4000001ff00 */
[----:B0-----:R-:W-:Y:S02]  /*9420*/  CS2R R14, SRZ ;  /* 0x00000000000e7805 */ /* 0x001fe4000001ff00 */
[----:B-1----:R-:W-:Y:S02]  /*9430*/  CS2R R24, SRZ ;  /* 0x0000000000187805 */ /* 0x002fe4000001ff00 */
[----:B------:R-:W-:Y:S02]  /*9440*/  CS2R R26, SRZ ;  /* 0x00000000001a7805 */ /* 0x000fe4000001ff00 */
[----:B------:R-:W-:Y:S02]  /*9450*/  CS2R R28, SRZ ;  /* 0x00000000001c7805 */ /* 0x000fe4000001ff00 */
[----:B------:R-:W-:Y:S02]  /*9460*/  CS2R R30, SRZ ;  /* 0x00000000001e7805 */ /* 0x000fe4000001ff00 */
[----:B------:R-:W-:-:S02]  /*9470*/  CS2R R32, SRZ ;  /* 0x0000000000207805 */ /* 0x000fc4000001ff00 */
[----:B------:R-:W-:Y:S01]  /*9480*/  CS2R R34, SRZ ;  /* 0x0000000000227805 */ /* 0x000fe2000001ff00 */
[----:B------:R-:W-:Y:S06]  /*9490*/  @P0 BRA `(.L_x_493) ;  /* 0x0000000000980947 */ /* 0x000fec0003800000 */
[----:B------:R-:W-:Y:S01]  /*94a0*/  ULDC UR4, c[0x0][0x3f4] ;  /* 0x0000fd0000047ab9 */ /* 0x000fe20000000800 */
[C---:B------:R-:W-:Y:S01]  /*94b0*/  VIADD R4, R16.reuse, 0x10 ;  /* 0x0000001010047836 */ /* 0x040fe20000000000 */
[C---:B------:R-:W-:Y:S02]  /*94c0*/  ISETP.GE.AND P2, PT, R16.reuse, UR4, PT ;  /* 0x0000000410007c0c */ /* 0x040fe4000bf46270 */
[----:B------:R-:W-:Y:S02]  /*94d0*/  CS2R R28, SRZ ;  /* 0x00000000001c7805 */ /* 0x000fe4000001ff00 */
[----:B------:R-:W-:Y:S02]  /*94e0*/  IADD3 R5, R16, 0x20, RZ ;  /* 0x0000002010057810 */ /* 0x000fe40007ffe0ff */
[----:B------:R-:W-:Y:S02]  /*94f0*/  CS2R R30, SRZ ;  /* 0x00000000001e7805 */ /* 0x000fe4000001ff00 */
[----:B------:R-:W-:Y:S01]  /*9500*/  ISETP.GE.AND P3, PT, R4, UR4, PT ;  /* 0x0000000404007c0c */ /* 0x000fe2000bf66270 */
[----:B---3--:R-:W-:Y:S01]  /*9510*/  IMAD.MOV.U32 R4, RZ, RZ, R0 ;  /* 0x000000ffff047224 */ /* 0x008fe200078e0000 */
[----:B------:R-:W-:Y:S01]  /*9520*/  ISETP.GE.AND P4, PT, R5, UR4, PT ;  /* 0x0000000405007c0c */ /* 0x000fe2000bf86270 */
[----:B--2---:R-:W-:Y:S01]  /*9530*/  IMAD.MOV.U32 R5, RZ, RZ, R3 ;  /* 0x000000ffff057224 */ /* 0x004fe200078e0003 */
[----:B------:R-:W-:-:S02]  /*9540*/  CS2R R8, SRZ ;  /* 0x0000000000087805 */ /* 0x000fc4000001ff00 */
[----:B------:R-:W-:Y:S02]  /*9550*/  CS2R R10, SRZ ;  /* 0x00000000000a7805 */ /* 0x000fe4000001ff00 */
[----:B------:R-:W-:Y:S02]  /*9560*/  CS2R R32, SRZ ;  /* 0x0000000000207805 */ /* 0x000fe4000001ff00 */
[----:B------:R-:W-:Y:S01]  /*9570*/  CS2R R34, SRZ ;  /* 0x0000000000227805 */ /* 0x000fe2000001ff00 */
[----:B------:R-:W-:Y:S02]  /*9580*/  @!P2 IMAD.SHL.U32 R37, R16, 0x2, RZ ;  /* 0x000000021025a824 */ /* 0x000fe400078e00ff */
[----:B------:R-:W-:Y:S02]  /*9590*/  @!P3 SHF.L.U32 R49, R155, 0x3, RZ ;  /* 0x000000039b31b819 */ /* 0x000fe400000006ff */
[----:B------:R-:W-:Y:S01]  /*95a0*/  @!P4 IMAD.SHL.U32 R41, R156, 0x8, RZ ;  /* 0x000000089c29c824 */ /* 0x000fe200078e00ff */
[----:B------:R-:W-:-:S02]  /*95b0*/  @!P2 IADD3 R38, P0, R0, R37, RZ ;  /* 0x000000250026a210 */ /* 0x000fc40007f1e0ff */
[----:B------:R-:W-:Y:S01]  /*95c0*/  @!P2 IADD3 R36, P1, R20, R37, RZ ;  /* 0x000000251424a210 */ /* 0x000fe20007f3e0ff */
[----:B------:R-:W-:Y:S01]  /*95d0*/  @!P3 IMAD.WIDE R42, R49, 0x2, R4 ;  /* 0x00000002312ab825 */ /* 0x000fe200078e0204 */
[----:B------:R-:W-:Y:S02]  /*95e0*/  @!P2 SHF.L.U64.HI R0, R16, 0x1, R17 ;  /* 0x000000011000a819 */ /* 0x000fe40000010211 */
[----:B------:R-:W-:Y:S02]  /*95f0*/  CS2R R12, SRZ ;  /* 0x00000000000c7805 */ /* 0x000fe4000001ff00 */
[----:B------:R-:W-:Y:S01]  /*9600*/  CS2R R14, SRZ ;  /* 0x00000000000e7805 */ /* 0x000fe2000001ff00 */
[----:B------:R-:W-:Y:S01]  /*9610*/  @!P4 IMAD.WIDE R46, R41, 0x2, R4 ;  /* 0x00000002292ec825 */ /* 0x000fe200078e0204 */
[----:B------:R-:W-:Y:S02]  /*9620*/  CS2R R24, SRZ ;  /* 0x0000000000187805 */ /* 0x000fe4000001ff00 */
[----:B------:R-:W-:-:S02]  /*9630*/  CS2R R26, SRZ ;  /* 0x00000000001a7805 */ /* 0x000fc4000001ff00 */
[----:B------:R-:W-:Y:S02]  /*9640*/  CS2R R4, SRZ ;  /* 0x0000000000047805 */ /* 0x000fe4000001ff00 */
[----:B------:R-:W-:Y:S01]  /*9650*/  CS2R R6, SRZ ;  /* 0x0000000000067805 */ /* 0x000fe2000001ff00 */
[--C-:B----4-:R-:W-:Y:S01]  /*9660*/  @!P3 IMAD.WIDE R48, R49, 0x2, R20.reuse ;  /* 0x000000023130b825 */ /* 0x110fe200078e0214 */
[----:B------:R0:W5:Y:S03]  /*9670*/  @!P3 LD.E.128 R28, desc[UR42][R42.64] ;  /* 0x0000002a2a1cb980 */ /* 0x000166000c101d00 */
[----:B------:R-:W-:Y:S01]  /*9680*/  @!P4 IMAD.WIDE R40, R41, 0x2, R20 ;  /* 0x000000022928c825 */ /* 0x000fe200078e0214 */
[----:B------:R0:W5:Y:S03]  /*9690*/  @!P3 LD.E.128 R8, desc[UR42][R48.64] ;  /* 0x0000002a3008b980 */ /* 0x000166000c101d00 */
[--C-:B------:R-:W-:Y:S01]  /*96a0*/  @!P2 IMAD.X R39, R3, 0x1, R0.reuse, P0 ;  /* 0x000000010327a824 */ /* 0x100fe200000e0600 */
[----:B------:R0:W5:Y:S01]  /*96b0*/  @!P4 LD.E.128 R32, desc[UR42][R46.64] ;  /* 0x0000002a2e20c980 */ /* 0x000162000c101d00 */
[----:B------:R-:W-:-:S03]  /*96c0*/  @!P2 IMAD.X R37, R21, 0x1, R0, P1 ;  /* 0x000000011525a824 */ /* 0x000fc600008e0600 */
[----:B------:R0:W5:Y:S04]  /*96d0*/  @!P4 LD.E.128 R12, desc[UR42][R40.64] ;  /* 0x0000002a280cc980 */ /* 0x000168000c101d00 */
[----:B------:R0:W5:Y:S04]  /*96e0*/  @!P2 LD.E.128 R24, desc[UR42][R38.64] ;  /* 0x0000002a2618a980 */ /* 0x000168000c101d00 */
[----:B------:R0:W5:Y:S02]  /*96f0*/  @!P2 LD.E.128 R4, desc[UR42][R36.64] ;  /* 0x0000002a2404a980 */ /* 0x000164000c101d00 */
.L_x_493:
[----:B------:R-:W-:Y:S05]  /*9700*/  BSYNC B1 ;  /* 0x0000000000017941 */ /* 0x000fea0003800000 */
.L_x_492:
[----:B------:R-:W-:Y:S01]  /*9710*/  ULEA.HI UR4, UR37, UR37, URZ, 0x1 ;  /* 0x0000002525047291 */ /* 0x000fe2000f8f083f */
[----:B--2--5:R-:W-:Y:S01]  /*9720*/  IMAD.MOV.U32 R3, RZ, RZ, R5 ;  /* 0x000000ffff037224 */ /* 0x024fe200078e0005 */
[----:B---3--:R-:W-:Y:S01]  /*9730*/  MOV R0, R4 ;  /* 0x0000000400007202 */ /* 0x008fe20000000f00 */
[----:B------:R-:W-:Y:S01]  /*9740*/  IMAD.MOV.U32 R20, RZ, RZ, R6 ;  /* 0x000000ffff147224 */ /* 0x000fe200078e0006 */
[----:B------:R-:W-:Y:S01]  /*9750*/  ULOP3.LUT UR4, UR4, 0xfffffffe, URZ, 0xc0, !UPT ;  /* 0xfffffffe04047892 */ /* 0x000fe2000f8ec03f */
[----:B----4-:R-:W-:Y:S01]  /*9760*/  IMAD.MOV.U32 R21, RZ, RZ, R9 ;  /* 0x000000ffff157224 */ /* 0x010fe200078e0009 */
[----:B------:R-:W-:Y:S01]  /*9770*/  PRMT R61, R3, 0x7610, R61 ;  /* 0x00007610033d7816 */ /* 0x000fe2000000003d */
[----:B0-----:R-:W-:Y:S01]  /*9780*/  IMAD.MOV.U32 R36, RZ, RZ, R13 ;  /* 0x000000ffff247224 */ /* 0x001fe200078e000d */
[----:B------:R-:W-:Y:S01]  /*9790*/  UIADD3 UR4, UR37, -UR4, URZ ;  /* 0x8000000425047290 */ /* 0x000fe2000fffe03f */
[----:B------:R-:W-:Y:S01]  /*97a0*/  PRMT R62, R0, 0x7610, R62 ;  /* 0x00007610003e7816 */ /* 0x000fe2000000003e */
[----:B------:R-:W-:Y:S01]  /*97b0*/  IMAD.MOV.U32 R37, RZ, RZ, R25 ;  /* 0x000000ffff257224 */ /* 0x000fe200078e0019 */
        /* <DEDUP_REMOVED lines=9> */
[----:B------:R-:W-:Y:S01]  /*9850*/  IMAD.MOV.U32 R38, RZ, RZ, R29 ;  /* 0x000000ffff267224 */ /* 0x000fe200078e001d */
[----:B------:R-:W-:Y:S01]  /*9860*/  PRMT R47, R20, 0x5410, R21 ;  /* 0x00005410142f7816 */ /* 0x000fe20000000015 */
[----:B------:R-:W-:Y:S01]  /*9870*/  IMAD.MOV.U32 R21, RZ, RZ, R12 ;  /* 0x000000ffff157224 */ /* 0x000fe200078e000c */
[----:B------:R-:W0:Y:S01]  /*9880*/  SYNCS.PHASECHK.TRANS64.TRYWAIT P0, [R2+URZ+0x2d800], R3 ;  /* 0x02d80003020075a7 */ /* 0x000e22000800017f */
[----:B------:R-:W-:Y:S01]  /*9890*/  MOV R20, R11 ;  /* 0x0000000b00147202 */ /* 0x000fe20000000f00 */
[----:B------:R-:W-:Y:S01]  /*98a0*/  BSSY B1, `(.L_x_494) ;  /* 0x0000017000017945 */ /* 0x000fe20003800000 */
[----:B------:R-:W-:Y:S01]  /*98b0*/  PRMT R49, R37, 0x5410, R38 ;  /* 0x0000541025317816 */ /* 0x000fe20000000026 */
[----:B------:R-:W-:Y:S01]  /*98c0*/  IMAD.MOV.U32 R37, RZ, RZ, R32 ;  /* 0x000000ffff257224 */ /* 0x000fe200078e0020 */
[----:B------:R-:W-:Y:S01]  /*98d0*/  PRMT R48, R0, 0x5410, R20 ;  /* 0x0000541000307816 */ /* 0x000fe20000000014 */
[----:B------:R-:W-:Y:S01]  /*98e0*/  IMAD.MOV.U32 R20, RZ, RZ, R14 ;  /* 0x000000ffff147224 */ /* 0x000fe200078e000e */
[----:B------:R-:W-:Y:S01]  /*98f0*/  PRMT R0, R21, 0x5410, R36 ;  /* 0x0000541015007816 */ /* 0x000fe20000000024 */
[----:B------:R-:W-:Y:S01]  /*9900*/  IMAD.MOV.U32 R36, RZ, RZ, R24 ;  /* 0x000000ffff247224 */ /* 0x000fe200078e0018 */
[----:B------:R-:W-:Y:S01]  /*9910*/  MOV R21, R15 ;  /* 0x0000000f00157202 */ /* 0x000fe20000000f00 */
[----:B------:R-:W-:Y:S01]  /*9920*/  IMAD.MOV.U32 R38, RZ, RZ, R33 ;  /* 0x000000ffff267224 */ /* 0x000fe200078e0021 */
[----:B------:R-:W-:-:S02]  /*9930*/  VIMNMX R45, R45, 0xc0, PT ;  /* 0x000000c02d2d7848 */ /* 0x000fc40003fe0100 */
[----:B------:R-:W-:Y:S01]  /*9940*/  PRMT R20, R20, 0x5410, R21 ;  /* 0x0000541014147816 */ /* 0x000fe20000000015 */
[----:B------:R-:W-:Y:S01]  /*9950*/  IMAD.MOV.U32 R21, RZ, RZ, R26 ;  /* 0x000000ffff157224 */ /* 0x000fe200078e001a */
[----:B------:R-:W-:Y:S02]  /*9960*/  PRMT R58, R36, 0x7610, R58 ;  /* 0x00007610243a7816 */ /* 0x000fe4000000003a */
[----:B------:R-:W-:Y:S02]  /*9970*/  MOV R36, R27 ;  /* 0x0000001b00247202 */ /* 0x000fe40000000f00 */
[----:B------:R-:W-:Y:S02]  /*9980*/  ISETP.GE.AND P1, PT, R140, R45, PT ;  /* 0x0000002d8c00720c */ /* 0x000fe40003f26270 */
[----:B------:R-:W-:Y:S01]  /*9990*/  PRMT R67, R21, 0x5410, R36 ;  /* 0x0000541015437816 */ /* 0x000fe20000000024 */
[----:B------:R-:W-:Y:S01]  /*99a0*/  IMAD.MOV.U32 R21, RZ, RZ, R30 ;  /* 0x000000ffff157224 */ /* 0x000fe200078e001e */
[----:B------:R-:W-:-:S04]  /*99b0*/  MOV R36, R31 ;  /* 0x0000001f00247202 */ /* 0x000fc80000000f00 */
[----:B------:R-:W-:Y:S01]  /*99c0*/  PRMT R50, R21, 0x5410, R36 ;  /* 0x0000541015327816 */ /* 0x000fe20000000024 */
[----:B------:R-:W-:Y:S01]  /*99d0*/  IMAD.MOV.U32 R36, RZ, RZ, R34 ;  /* 0x000000ffff247224 */ /* 0x000fe200078e0022 */
[----:B------:R-:W-:Y:S02]  /*99e0*/  PRMT R21, R37, 0x5410, R38 ;  /* 0x0000541025157816 */ /* 0x000fe40000000026 */
[----:B------:R-:W-:Y:S01]  /*99f0*/  MOV R37, R35 ;  /* 0x0000002300257202 */ /* 0x000fe20000000f00 */
[----:B0-----:R-:W-:Y:S06]  /*9a00*/  @!P0 BRA `(.L_x_495) ;  /* 0x0000010800b88947 */ /* 0x001fec0003800000 */
.L_x_691:
[----:B------:R-:W-:Y:S05]  /*9a10*/  BSYNC B1 ;  /* 0x0000000000017941 */ /* 0x000fea0003800000 */
.L_x_494:
[----:B------:R-:W-:Y:S01]  /*9a20*/  PRMT R45, R36, 0x5410, R37 ;  /* 0x00005410242d7816 */ /* 0x000fe20000000025 */
[----:B------:R-:W-:Y:S06]  /*9a30*/  @P1 BRA `(.L_x_480) ;  /* 0x0000001000bc1947 */ /* 0x000fec0003800000 */
[----:B0-----:R-:W0:Y:S01]  /*9a40*/  LDC R3, c[0x0][0x3f4] ;  /* 0x0000fd00ff037b82 */ /* 0x001e220000000800 */
[C---:B------:R-:W-:Y:S01]  /*9a50*/  VIADD R36, R16.reuse, 0x10 ;  /* 0x0000001010247836 */ /* 0x040fe20000000000 */
[----:B------:R-:W-:Y:S01]  /*9a60*/  BSSY B1, `(.L_x_496) ;  /* 0x000006a000017945 */ /* 0x000fe20003800000 */
[C---:B------:R-:W-:Y:S01]  /*9a70*/  VIADD R38, R16.reuse, 0x20 ;  /* 0x0000002010267836 */ /* 0x040fe20000000000 */
[-C--:B0-----:R-:W-:Y:S02]  /*9a80*/  ISETP.GE.AND P0, PT, R16, R3.reuse, PT ;  /* 0x000000031000720c */ /* 0x081fe40003f06270 */
[-C--:B------:R-:W-:Y:S02]  /*9a90*/  ISETP.GE.AND P1, PT, R36, R3.reuse, PT ;  /* 0x000000032400720c */ /* 0x080fe40003f26270 */
[----:B------:R-:W-:-:S09]  /*9aa0*/  ISETP.GE.AND P2, PT, R38, R3, PT ;  /* 0x000000032600720c */ /* 0x000fd20003f46270 */
[----:B------:R-:W-:Y:S05]  /*9ab0*/  @P0 BRA `(.L_x_497) ;  /* 0x0000000400900947 */ /* 0x000fea0003800000 */
[----:B------:R-:W2:Y:S01]  /*9ac0*/  LDL R69, [R1+0xb0] ;  /* 0x0000b00001457983 */ /* 0x000ea20000100800 */
[----:B------:R-:W0:Y:S02]  /*9ad0*/  S2R R39, SR_TID.X ;  /* 0x0000000000277919 */ /* 0x000e240000002100 */
[----:B0-----:R-:W-:-:S05]  /*9ae0*/  VIADD R40, R39, 0xffffff80 ;  /* 0xffffff8027287836 */ /* 0x001fca0000000000 */
[----:B------:R-:W-:-:S04]  /*9af0*/  LEA.HI R39, R40, R40, RZ, 0x1 ;  /* 0x0000002828277211 */ /* 0x000fc800078f08ff */
[----:B------:R-:W-:-:S04]  /*9b00*/  LOP3.LUT R39, R39, 0xfffffffe, RZ, 0xc0, !PT ;  /* 0xfffffffe27277812 */ /* 0x000fc800078ec0ff */
[----:B------:R-:W-:-:S04]  /*9b10*/  IADD3 R39, R40, -R39, RZ ;  /* 0x8000002728277210 */ /* 0x000fc80007ffe0ff */
[----:B------:R-:W-:-:S04]  /*9b20*/  LEA.HI R36, R3, R39, RZ, 0x1d ;  /* 0x0000002703247211 */ /* 0x000fc800078fe8ff */
[----:B------:R-:W-:-:S04]  /*9b30*/  SHF.R.S32.HI R37, RZ, 0x1f, R36 ;  /* 0x0000001fff257819 */ /* 0x000fc80000011424 */
[----:B------:R-:W-:Y:S01]  /*9b40*/  LEA.HI R38, R37, R36, RZ, 0x2 ;  /* 0x0000002425267211 */ /* 0x000fe200078f10ff */
[----:B------:R-:W-:-:S03]  /*9b50*/  IMAD.SHL.U32 R37, R36, 0x8, RZ ;  /* 0x0000000824257824 */ /* 0x000fc600078e00ff */
[----:B------:R-:W-:Y:S02]  /*9b60*/  SHF.R.S32.HI R38, RZ, 0x2, R38 ;  /* 0x00000002ff267819 */ /* 0x000fe40000011426 */
[----:B------:R-:W-:-:S03]  /*9b70*/  LOP3.LUT R36, R142, 0x18, R37, 0xf8, !PT ;  /* 0x000000188e247812 */ /* 0x000fc600078ef825 */
[----:B------:R-:W-:Y:S01]  /*9b80*/  IMAD R40, R38, 0x1800, R151 ;  /* 0x0000180026287824 */ /* 0x000fe200078e0297 */
[----:B------:R-:W-:-:S05]  /*9b90*/  LOP3.LUT R41, R36, R143, RZ, 0x3c, !PT ;  /* 0x0000008f24297212 */ /* 0x000fca00078e3cff */
[----:B------:R-:W-:-:S04]  /*9ba0*/  IMAD.IADD R41, R40, 0x1, R41 ;  /* 0x0000000128297824 */ /* 0x000fc800078e0229 */
[----:B------:R-:W-:-:S05]  /*9bb0*/  IMAD R46, R41, 0x2, R2 ;  /* 0x00000002292e7824 */ /* 0x000fca00078e0202 */
[----:B------:R-:W0:Y:S01]  /*9bc0*/  LDS.128 R40, [R46+0xc400] ;  /* 0x00c400002e287984 */ /* 0x000e220000000c00 */
[----:B------:R-:W-:Y:S02]  /*9bd0*/  SHF.R.U32.HI R64, RZ, 0x10, R5 ;  /* 0x00000010ff407819 */ /* 0x000fe40000011605 */
[--C-:B------:R-:W-:Y:S02]  /*9be0*/  SHF.R.U64 R24, R24, 0x10, R25.reuse ;  /* 0x0000001018187819 */ /* 0x100fe40000001219 */
[----:B------:R-:W-:Y:S02]  /*9bf0*/  SHF.R.U32.HI R60, RZ, 0x10, R25 ;  /* 0x00000010ff3c7819 */ /* 0x000fe40000011619 */
[----:B------:R-:W-:Y:S01]  /*9c00*/  SHF.R.U64 R25, R4, 0x10, R5 ;  /* 0x0000001004197819 */ /* 0x000fe20000001205 */
[----:B------:R-:W-:Y:S01]  /*9c10*/  HADD2.F32 R61, -RZ, R61.H0_H0 ;  /* 0x2000003dff3d7230 */ /* 0x000fe20000004100 */
[--C-:B------:R-:W-:Y:S01]  /*9c20*/  SHF.R.U64 R4, R26, 0x10, R27.reuse ;  /* 0x000000101a047819 */ /* 0x100fe2000000121b */
[----:B------:R-:W-:Y:S01]  /*9c30*/  HADD2.F32 R64, -RZ, R64.H0_H0 ;  /* 0x20000040ff407230 */ /* 0x000fe20000004100 */
[----:B------:R-:W-:-:S02]  /*9c40*/  SHF.R.U32.HI R51, RZ, 0x10, R27 ;  /* 0x00000010ff337819 */ /* 0x000fc4000001161b */
[--C-:B------:R-:W-:Y:S01]  /*9c50*/  SHF.R.U64 R5, R6, 0x10, R7.reuse ;  /* 0x0000001006057819 */ /* 0x100fe20000001207 */
[----:B------:R-:W-:Y:S02]  /*9c60*/  HADD2.F32 R59, -RZ, R59.H0_H0 ;  /* 0x2000003bff3b7230 */ /* 0x000fe40000004100 */
[----:B------:R-:W-:Y:S02]  /*9c70*/  HADD2.F32 R60, -RZ, R60.H0_H0 ;  /* 0x2000003cff3c7230 */ /* 0x000fe40000004100 */
[----:B------:R-:W-:Y:S02]  /*9c80*/  HADD2.F32 R62, -RZ, R62.H0_H0 ;  /* 0x2000003eff3e7230 */ /* 0x000fe40000004100 */
[----:B------:R-:W-:Y:S01]  /*9c90*/  HADD2.F32 R58, -RZ, R58.H0_H0 ;  /* 0x2000003aff3a7230 */ /* 0x000fe20000004100 */
[----:B------:R-:W-:Y:S01]  /*9ca0*/  SHF.R.U32.HI R52, RZ, 0x10, R7 ;  /* 0x00000010ff347819 */ /* 0x000fe20000011607 */
[--C-:B0-----:R-:W-:Y:S02]  /*9cb0*/  HADD2.F32 R6, -RZ, R41.reuse.H0_H0 ;  /* 0x20000029ff067230 */ /* 0x101fe40000004100 */
[----:B------:R-:W-:-:S02]  /*9cc0*/  HADD2.F32 R27, -RZ, R41.H1_H1 ;  /* 0x30000029ff1b7230 */ /* 0x000fc40000004100 */
[----:B------:R-:W-:Y:S02]  /*9cd0*/  HADD2.F32 R41, -RZ, R40.H0_H0 ;  /* 0x20000028ff297230 */ /* 0x000fe40000004100 */
[C---:B------:R-:W-:Y:S01]  /*9ce0*/  FMUL.FTZ R63, R6.reuse, R61 ;  /* 0x0000003d063f7220 */ /* 0x040fe20000410000 */
[----:B------:R-:W-:Y:S01]  /*9cf0*/  FMUL.FTZ R65, R6, R59 ;  /* 0x0000003b06417220 */ /* 0x000fe20000410000 */
[C---:B------:R-:W-:Y:S01]  /*9d00*/  FMUL.FTZ R66, R27.reuse, R64 ;  /* 0x000000401b427220 */ /* 0x040fe20000410000 */
[----:B------:R-:W-:Y:S01]  /*9d10*/  FMUL.FTZ R68, R27, R60 ;  /* 0x0000003c1b447220 */ /* 0x000fe20000410000 */
[----:B------:R-:W-:Y:S02]  /*9d20*/  HADD2.F32 R56, -RZ, R42.H0_H0 ;  /* 0x2000002aff387230 */ /* 0x000fe40000004100 */
[--C-:B------:R-:W-:Y:S02]  /*9d30*/  HADD2.F32 R57, -RZ, R43.reuse.H0_H0 ;  /* 0x2000002bff397230 */ /* 0x100fe40000004100 */
[----:B------:R-:W-:-:S02]  /*9d40*/  HADD2.F32 R43, -RZ, R43.H1_H1 ;  /* 0x3000002bff2b7230 */ /* 0x000fc40000004100 */
[----:B------:R-:W-:Y:S02]  /*9d50*/  HADD2.F32 R40, -RZ, R40.H1_H1 ;  /* 0x30000028ff287230 */ /* 0x000fe40000004100 */
[----:B------:R-:W-:Y:S02]  /*9d60*/  HADD2.F32 R42, -RZ, R42.H1_H1 ;  /* 0x3000002aff2a7230 */ /* 0x000fe40000004100 */
[----:B------:R-:W-:Y:S01]  /*9d70*/  HADD2.F32 R25, -RZ, R25.H0_H0 ;  /* 0x20000019ff197230 */ /* 0x000fe20000004100 */
[----:B--2---:R-:W0:Y:S02]  /*9d80*/  LDS.128 R36, [R69] ;  /* 0x0000000045247984 */ /* 0x004e240000000c00 */
[--C-:B0-----:R-:W-:Y:S02]  /*9d90*/  HADD2.F32 R26, -RZ, R37.reuse.H0_H0 ;  /* 0x20000025ff1a7230 */ /* 0x101fe40000004100 */
[----:B------:R-:W-:Y:S02]  /*9da0*/  HADD2.F32 R53, -RZ, R37.H1_H1 ;  /* 0x30000025ff357230 */ /* 0x000fe40000004100 */
[----:B------:R-:W-:-:S02]  /*9db0*/  HADD2.F32 R55, -RZ, R36.H0_H0 ;  /* 0x20000024ff377230 */ /* 0x000fc40000004100 */
[C---:B------:R-:W-:Y:S01]  /*9dc0*/  FFMA.FTZ R6, R26.reuse, R59, -R63 ;  /* 0x0000003b1a067223 */ /* 0x040fe2000001083f */
[----:B------:R-:W-:Y:S01]  /*9dd0*/  FFMA.FTZ R26, R26, R61, R65 ;  /* 0x0000003d1a1a7223 */ /* 0x000fe20000010041 */
[----:B------:R-:W-:Y:S01]  /*9de0*/  FFMA.FTZ R27, R53, R60, -R66 ;  /* 0x0000003c351b7223 */ /* 0x000fe20000010842 */
[C---:B------:R-:W-:Y:S01]  /*9df0*/  FMUL.FTZ R60, R41.reuse, R62 ;  /* 0x0000003e293c7220 */ /* 0x040fe20000410000 */
[----:B------:R-:W-:Y:S02]  /*9e00*/  HADD2.F32 R59, -RZ, R54.H1_H1 ;  /* 0x30000036ff3b7230 */ /* 0x000fe40000004100 */
[----:B------:R-:W-:Y:S01]  /*9e10*/  FMUL.FTZ R61, R41, R58 ;  /* 0x0000003a293d7220 */ /* 0x000fe20000410000 */
[----:B------:R-:W-:Y:S01]  /*9e20*/  FFMA.FTZ R41, R53, R64, R68 ;  /* 0x0000004035297223 */ /* 0x000fe20000010044 */
[C---:B------:R-:W-:Y:S01]  /*9e30*/  FFMA.FTZ R53, R55.reuse, R58, -R60 ;  /* 0x0000003a37357223 */ /* 0x040fe2000001083c */
[----:B------:R-:W-:Y:S02]  /*9e40*/  HADD2.F32 R37, -RZ, R38.H0_H0 ;  /* 0x20000026ff257230 */ /* 0x000fe40000004100 */
[----:B------:R-:W-:Y:S01]  /*9e50*/  FFMA.FTZ R61, R55, R62, R61 ;  /* 0x0000003e373d7223 */ /* 0x000fe2000001003d */
[----:B------:R-:W-:-:S02]  /*9e60*/  HADD2.F32 R58, -RZ, R67.H0_H0 ;  /* 0x20000043ff3a7230 */ /* 0x000fc40000004100 */
[C---:B------:R-:W-:Y:S01]  /*9e70*/  FMUL.FTZ R62, R56.reuse, R59 ;  /* 0x0000003b383e7220 */ /* 0x040fe20000410000 */
[----:B------:R-:W-:Y:S02]  /*9e80*/  HADD2.F32 R54, -RZ, R54.H0_H0 ;  /* 0x20000036ff367230 */ /* 0x000fe40000004100 */
[----:B------:R-:W-:Y:S02]  /*9e90*/  HADD2.F32 R60, -RZ, R67.H1_H1 ;  /* 0x30000043ff3c7230 */ /* 0x000fe40000004100 */
[-C--:B------:R-:W-:Y:S01]  /*9ea0*/  FMUL.FTZ R64, R56, R58.reuse ;  /* 0x0000003a38407220 */ /* 0x080fe20000410000 */
[----:B------:R-:W-:Y:S01]  /*9eb0*/  FFMA.FTZ R62, R37, R58, -R62 ;  /* 0x0000003a253e7223 */ /* 0x000fe2000001083e */
[----:B------:R-:W-:Y:S02]  /*9ec0*/  HADD2.F32 R7, -RZ, R39.H0_H0 ;  /* 0x20000027ff077230 */ /* 0x000fe40000004100 */
[----:B------:R-:W-:Y:S01]  /*9ed0*/  FMUL.FTZ R58, R57, R54 ;  /* 0x00000036393a7220 */ /* 0x000fe20000410000 */
[----:B------:R-:W-:-:S02]  /*9ee0*/  HADD2.F32 R56, -RZ, R52.H0_H0 ;  /* 0x20000034ff387230 */ /* 0x000fc40000004100 */
[----:B------:R-:W-:Y:S01]  /*9ef0*/  FMUL.FTZ R57, R57, R60 ;  /* 0x0000003c39397220 */ /* 0x000fe20000410000 */
[----:B------:R-:W-:Y:S02]  /*9f00*/  HADD2.F32 R52, -RZ, R51.H0_H0 ;  /* 0x20000033ff347230 */ /* 0x000fe40000004100 */
[----:B------:R-:W-:Y:S01]  /*9f10*/  FFMA.FTZ R64, R37, R59, R64 ;  /* 0x0000003b25407223 */ /* 0x000fe20000010040 */
[----:B------:R-:W-:Y:S02]  /*9f20*/  HADD2.F32 R39, -RZ, R39.H1_H1 ;  /* 0x30000027ff277230 */ /* 0x000fe40000004100 */
[----:B------:R-:W-:Y:S01]  /*9f30*/  FFMA.FTZ R57, R7, R54, R57 ;  /* 0x0000003607397223 */ /* 0x000fe20000010039 */
[----:B------:R-:W-:Y:S01]  /*9f40*/  FMUL.FTZ R66, R43, R56 ;  /* 0x000000382b427220 */ /* 0x000fe20000410000 */
[----:B------:R-:W-:Y:S01]  /*9f50*/  FFMA.FTZ R58, R7, R60, -R58 ;  /* 0x0000003c073a7223 */ /* 0x000fe2000001083a */
[----:B------:R-:W-:Y:S01]  /*9f60*/  FMUL.FTZ R54, R43, R52 ;  /* 0x000000342b367220 */ /* 0x000fe20000410000 */
[----:B------:R-:W-:-:S02]  /*9f70*/  HADD2.F32 R37, -RZ, R5.H0_H0 ;  /* 0x20000005ff257230 */ /* 0x000fc40000004100 */
[----:B------:R-:W-:Y:S02]  /*9f80*/  HADD2.F32 R7, -RZ, R24.H0_H0 ;  /* 0x20000018ff077230 */ /* 0x000fe40000004100 */
[----:B------:R-:W-:Y:S02]  /*9f90*/  HADD2.F32 R5, -RZ, R4.H0_H0 ;  /* 0x20000004ff057230 */ /* 0x000fe40000004100 */
[C---:B------:R-:W-:Y:S01]  /*9fa0*/  FFMA.FTZ R51, R39.reuse, R52, -R66 ;  /* 0x0000003427337223 */ /* 0x040fe20000010842 */
[----:B------:R-:W-:Y:S02]  /*9fb0*/  HADD2.F32 R36, -RZ, R36.H1_H1 ;  /* 0x30000024ff247230 */ /* 0x000fe40000004100 */
[----:B------:R-:W-:Y:S01]  /*9fc0*/  FFMA.FTZ R54, R39, R56, R54 ;  /* 0x0000003827367223 */ /* 0x000fe20000010036 */
[----:B------:R-:W-:Y:S02]  /*9fd0*/  HADD2.F32 R38, -RZ, R38.H1_H1 ;  /* 0x30000026ff267230 */ /* 0x000fe40000004100 */
[----:B------:R-:W-:Y:S01]  /*9fe0*/  FMUL.FTZ R39, R40, R25 ;  /* 0x0000001928277220 */ /* 0x000fe20000410000 */
[----:B------:R-:W-:Y:S01]  /*9ff0*/  FMUL.FTZ R43, R42, R37 ;  /* 0x000000252a2b7220 */ /* 0x000fe20000410000 */
[----:B------:R-:W-:Y:S01]  /*a000*/  FMUL.FTZ R40, R40, R7 ;  /* 0x0000000728287220 */ /* 0x000fe20000410000 */
[----:B------:R-:W-:Y:S01]  /*a010*/  FMUL.FTZ R42, R42, R5 ;  /* 0x000000052a2a7220 */ /* 0x000fe20000410000 */
[----:B------:R-:W-:Y:S01]  /*a020*/  FFMA.FTZ R4, R36, R7, -R39 ;  /* 0x0000000724047223 */ /* 0x000fe20000010827 */
[----:B------:R-:W-:Y:S01]  /*a030*/  FFMA.FTZ R43, R38, R5, -R43 ;  /* 0x00000005262b7223 */ /* 0x000fe2000001082b */
[----:B------:R-:W-:Y:S01]  /*a040*/  FFMA.FTZ R24, R36, R25, R40 ;  /* 0x0000001924187223 */ /* 0x000fe20000010028 */
[----:B------:R-:W-:Y:S01]  /*a050*/  FFMA.FTZ R37, R38, R37, R42 ;  /* 0x0000002526257223 */ /* 0x000fe2000001002a */
[----:B------:R-:W-:-:S02]  /*a060*/  F2FP.F16.F32.PACK_AB R5, R27, R6 ;  /* 0x000000061b05723e */ /* 0x000fc400000000ff */
[----:B------:R-:W-:Y:S02]  /*a070*/  F2FP.F16.F32.PACK_AB R7, R51, R58 ;  /* 0x0000003a3307723e */ /* 0x000fe400000000ff */
[----:B------:R-:W-:Y:S02]  /*a080*/  F2FP.F16.F32.PACK_AB R25, R41, R26 ;  /* 0x0000001a2919723e */ /* 0x000fe400000000ff */
[----:B------:R-:W-:Y:S02]  /*a090*/  F2FP.F16.F32.PACK_AB R4, R4, R53 ;  /* 0x000000350404723e */ /* 0x000fe400000000ff */
[----:B------:R-:W-:Y:S02]  /*a0a0*/  F2FP.F16.F32.PACK_AB R6, R43, R62 ;  /* 0x0000003e2b06723e */ /* 0x000fe400000000ff */
[----:B------:R-:W-:Y:S02]  /*a0b0*/  F2FP.F16.F32.PACK_AB R27, R54, R57 ;  /* 0x00000039361b723e */ /* 0x000fe400000000ff */
[----:B------:R-:W-:-:S02]  /*a0c0*/  F2FP.F16.F32.PACK_AB R24, R24, R61 ;  /* 0x0000003d1818723e */ /* 0x000fc400000000ff */
[----:B------:R-:W-:Y:S01]  /*a0d0*/  F2FP.F16.F32.PACK_AB R26, R37, R64 ;  /* 0x00000040251a723e */ /* 0x000fe200000000ff */
[----:B------:R0:W-:Y:S04]  /*a0e0*/  STS.128 [R69], R4 ;  /* 0x0000000445007388 */ /* 0x0001e80000000c00 */
[----:B------:R0:W-:Y:S02]  /*a0f0*/  STS.128 [R46+0xc400], R24 ;  /* 0x00c400182e007388 */ /* 0x0001e40000000c00 */
.L_x_497:
[----:B------:R-:W-:Y:S05]  /*a100*/  BSYNC B1 ;  /* 0x0000000000017941 */ /* 0x000fea0003800000 */
.L_x_496:
[----:B------:R-:W-:Y:S04]  /*a110*/  BSSY B1, `(.L_x_498) ;  /* 0x0000061000017945 */ /* 0x000fe80003800000 */
[----:B------:R-:W-:Y:S05]  /*a120*/  @P1 BRA `(.L_x_499) ;  /* 0x00000004007c1947 */ /* 0x000fea0003800000 */
[----:B------:R-:W2:Y:S01]  /*a130*/  LDL R57, [R1+0xac] ;  /* 0x0000ac0001397983 */ /* 0x000ea20000100800 */
[----:B0-----:R-:W-:Y:S01]  /*a140*/  LEA.HI R4, R3, R155, RZ, 0x1d ;  /* 0x0000009b03047211 */ /* 0x001fe200078fe8ff */
[----:B------:R-:W-:Y:S01]  /*a150*/  HADD2.F32 R41, -RZ, R49.H1_H1 ;  /* 0x30000031ff297230 */ /* 0x000fe20000004100 */
[----:B------:R-:W-:Y:S01]  /*a160*/  SHF.R.U32.HI R46, RZ, 0x10, R9 ;  /* 0x00000010ff2e7819 */ /* 0x000fe20000011609 */
[----:B------:R-:W-:Y:S01]  /*a170*/  HADD2.F32 R43, -RZ, R47.H1_H1 ;  /* 0x3000002fff2b7230 */ /* 0x000fe20000004100 */
[----:B------:R-:W-:Y:S02]  /*a180*/  SHF.R.S32.HI R5, RZ, 0x1f, R4 ;  /* 0x0000001fff057819 */ /* 0x000fe40000011404 */
[----:B------:R-:W-:Y:S01]  /*a190*/  SHF.R.U64 R28, R28, 0x10, R29 ;  /* 0x000000101c1c7819 */ /* 0x000fe2000000121d */
[----:B------:R-:W-:Y:S01]  /*a1a0*/  HADD2.F32 R46, -RZ, R46.H0_H0 ;  /* 0x2000002eff2e7230 */ /* 0x000fe20000004100 */
[----:B------:R-:W-:Y:S02]  /*a1b0*/  LEA.HI R6, R5, R4, RZ, 0x2 ;  /* 0x0000000405067211 */ /* 0x000fe400078f10ff */
[----:B------:R-:W-:-:S02]  /*a1c0*/  SHF.L.U32 R5, R4, 0x3, RZ ;  /* 0x0000000304057819 */ /* 0x000fc400000006ff */
[----:B------:R-:W-:Y:S02]  /*a1d0*/  SHF.R.S32.HI R6, RZ, 0x2, R6 ;  /* 0x00000002ff067819 */ /* 0x000fe40000011406 */
[----:B------:R-:W-:Y:S02]  /*a1e0*/  LOP3.LUT R4, R142, 0x18, R5, 0xf8, !PT ;  /* 0x000000188e047812 */ /* 0x000fe400078ef805 */
[----:B------:R-:W-:Y:S01]  /*a1f0*/  SHF.R.U32.HI R42, RZ, 0x10, R29 ;  /* 0x00000010ff2a7819 */ /* 0x000fe2000001161d */
[----:B------:R-:W-:Y:S01]  /*a200*/  IMAD R24, R6, 0x1800, R151 ;  /* 0x0000180006187824 */ /* 0x000fe200078e0297 */
[----:B------:R-:W-:Y:S02]  /*a210*/  LOP3.LUT R25, R4, R143, RZ, 0x3c, !PT ;  /* 0x0000008f04197212 */ /* 0x000fe400078e3cff */
[----:B------:R-:W-:Y:S02]  /*a220*/  SHF.R.U64 R29, R8, 0x10, R9 ;  /* 0x00000010081d7819 */ /* 0x000fe40000001209 */
[----:B------:R-:W-:Y:S01]  /*a230*/  SHF.R.U64 R9, R10, 0x10, R11 ;  /* 0x000000100a097819 */ /* 0x000fe2000000120b */
[----:B------:R-:W-:Y:S01]  /*a240*/  IMAD.IADD R25, R24, 0x1, R25 ;  /* 0x0000000118197824 */ /* 0x000fe200078e0219 */
[----:B------:R-:W-:Y:S01]  /*a250*/  SHF.R.U32.HI R55, RZ, 0x10, R11 ;  /* 0x00000010ff377819 */ /* 0x000fe2000001160b */
[----:B------:R-:W-:Y:S01]  /*a260*/  HADD2.F32 R29, -RZ, R29.H0_H0 ;  /* 0x2000001dff1d7230 */ /* 0x000fe20000004100 */
[--C-:B------:R-:W-:Y:S01]  /*a270*/  SHF.R.U64 R8, R30, 0x10, R31.reuse ;  /* 0x000000101e087819 */ /* 0x100fe2000000121f */
[----:B------:R-:W-:Y:S01]  /*a280*/  IMAD R36, R25, 0x2, R2 ;  /* 0x0000000219247824 */ /* 0x000fe200078e0202 */
[----:B------:R-:W-:-:S04]  /*a290*/  SHF.R.U32.HI R56, RZ, 0x10, R31 ;  /* 0x00000010ff387819 */ /* 0x000fc8000001161f */
[----:B------:R-:W0:Y:S02]  /*a2a0*/  LDS.128 R24, [R36+0xc400] ;  /* 0x00c4000024187984 */ /* 0x000e240000000c00 */
[--C-:B0-----:R-:W-:Y:S02]  /*a2b0*/  HADD2.F32 R37, -RZ, R25.reuse.H0_H0 ;  /* 0x20000019ff257230 */ /* 0x101fe40000004100 */
[----:B------:R-:W-:Y:S02]  /*a2c0*/  HADD2.F32 R38, -RZ, R25.H1_H1 ;  /* 0x30000019ff267230 */ /* 0x000fe40000004100 */
[----:B------:R-:W-:Y:S02]  /*a2d0*/  HADD2.F32 R25, -RZ, R24.H0_H0 ;  /* 0x20000018ff197230 */ /* 0x000fe40000004100 */
[C---:B------:R-:W-:Y:S01]  /*a2e0*/  FMUL.FTZ R51, R37.reuse, R43 ;  /* 0x0000002b25337220 */ /* 0x040fe20000410000 */
[----:B------:R-:W-:Y:S01]  /*a2f0*/  FMUL.FTZ R53, R37, R41 ;  /* 0x0000002925357220 */ /* 0x000fe20000410000 */
[----:B------:R-:W-:-:S02]  /*a300*/  HADD2.F32 R37, -RZ, R42.H0_H0 ;  /* 0x2000002aff257230 */ /* 0x000fc40000004100 */
[C---:B------:R-:W-:Y:S01]  /*a310*/  FMUL.FTZ R52, R38.reuse, R46 ;  /* 0x0000002e26347220 */ /* 0x040fe20000410000 */
[----:B------:R-:W-:Y:S02]  /*a320*/  HADD2.F32 R42, -RZ, R47.H0_H0 ;  /* 0x2000002fff2a7230 */ /* 0x000fe40000004100 */
[----:B------:R-:W-:Y:S02]  /*a330*/  HADD2.F32 R39, -RZ, R26.H0_H0 ;  /* 0x2000001aff277230 */ /* 0x000fe40000004100 */
[----:B------:R-:W-:Y:S01]  /*a340*/  FMUL.FTZ R54, R38, R37 ;  /* 0x0000002526367220 */ /* 0x000fe20000410000 */
[--C-:B------:R-:W-:Y:S02]  /*a350*/  HADD2.F32 R40, -RZ, R27.reuse.H0_H0 ;  /* 0x2000001bff287230 */ /* 0x100fe40000004100 */
[----:B------:R-:W-:Y:S01]  /*a360*/  FMUL.FTZ R38, R25, R42 ;  /* 0x0000002a19267220 */ /* 0x000fe20000410000 */
[----:B------:R-:W-:Y:S02]  /*a370*/  HADD2.F32 R27, -RZ, R27.H1_H1 ;  /* 0x3000001bff1b7230 */ /* 0x000fe40000004100 */
[----:B------:R-:W-:-:S02]  /*a380*/  HADD2.F32 R24, -RZ, R24.H1_H1 ;  /* 0x30000018ff187230 */ /* 0x000fc40000004100 */
[----:B------:R-:W-:Y:S01]  /*a390*/  HADD2.F32 R26, -RZ, R26.H1_H1 ;  /* 0x3000001aff1a7230 */ /* 0x000fe20000004100 */
[----:B--2---:R-:W0:Y:S02]  /*a3a0*/  LDS.128 R4, [R57] ;  /* 0x0000000039047984 */ /* 0x004e240000000c00 */
[--C-:B0-----:R-:W-:Y:S02]  /*a3b0*/  HADD2.F32 R10, -RZ, R5.reuse.H0_H0 ;  /* 0x20000005ff0a7230 */ /* 0x101fe40000004100 */
[----:B------:R-:W-:Y:S02]  /*a3c0*/  HADD2.F32 R11, -RZ, R5.H1_H1 ;  /* 0x30000005ff0b7230 */ /* 0x000fe40000004100 */
[----:B------:R-:W-:Y:S02]  /*a3d0*/  HADD2.F32 R5, -RZ, R4.H0_H0 ;  /* 0x20000004ff057230 */ /* 0x000fe40000004100 */
[C---:B------:R-:W-:Y:S01]  /*a3e0*/  FFMA.FTZ R51, R10.reuse, R41, -R51 ;  /* 0x000000290a337223 */ /* 0x040fe20000010833 */
[----:B------:R-:W-:Y:S01]  /*a3f0*/  FFMA.FTZ R53, R10, R43, R53 ;  /* 0x0000002b0a357223 */ /* 0x000fe20000010035 */
[----:B------:R-:W-:-:S02]  /*a400*/  HADD2.F32 R10, -RZ, R49.H0_H0 ;  /* 0x20000031ff0a7230 */ /* 0x000fc40000004100 */
[C---:B------:R-:W-:Y:S01]  /*a410*/  FFMA.FTZ R52, R11.reuse, R37, -R52 ;  /* 0x000000250b347223 */ /* 0x040fe20000010834 */
[----:B------:R-:W-:Y:S02]  /*a420*/  HADD2.F32 R37, -RZ, R48.H0_H0 ;  /* 0x20000030ff257230 */ /* 0x000fe40000004100 */
[----:B------:R-:W-:Y:S01]  /*a430*/  FFMA.FTZ R54, R11, R46, R54 ;  /* 0x0000002e0b367223 */ /* 0x000fe20000010036 */
[----:B------:R-:W-:Y:S02]  /*a440*/  HADD2.F32 R30, -RZ, R6.H0_H0 ;  /* 0x20000006ff1e7230 */ /* 0x000fe40000004100 */
[-C--:B------:R-:W-:Y:S01]  /*a450*/  FMUL.FTZ R41, R25, R10.reuse ;  /* 0x0000000a19297220 */ /* 0x080fe20000410000 */
[C---:B------:R-:W-:Y:S01]  /*a460*/  FFMA.FTZ R25, R5.reuse, R10, -R38 ;  /* 0x0000000a05197223 */ /* 0x040fe20000010826 */
[----:B------:R-:W-:Y:S02]  /*a470*/  HADD2.F32 R10, -RZ, R50.H0_H0 ;  /* 0x20000032ff0a7230 */ /* 0x000fe40000004100 */
[----:B------:R-:W-:Y:S01]  /*a480*/  FFMA.FTZ R41, R5, R42, R41 ;  /* 0x0000002a05297223 */ /* 0x000fe20000010029 */
[----:B------:R-:W-:Y:S01]  /*a490*/  FMUL.FTZ R5, R39, R37 ;  /* 0x0000002527057220 */ /* 0x000fe20000410000 */
[----:B------:R-:W-:-:S02]  /*a4a0*/  HADD2.F32 R48, -RZ, R48.H1_H1 ;  /* 0x30000030ff307230 */ /* 0x000fc40000004100 */
[-C--:B------:R-:W-:Y:S01]  /*a4b0*/  FMUL.FTZ R11, R39, R10.reuse ;  /* 0x0000000a270b7220 */ /* 0x080fe20000410000 */
[----:B------:R-:W-:Y:S02]  /*a4c0*/  HADD2.F32 R50, -RZ, R50.H1_H1 ;  /* 0x30000032ff327230 */ /* 0x000fe40000004100 */
[----:B------:R-:W-:Y:S01]  /*a4d0*/  FFMA.FTZ R39, R30, R10, -R5 ;  /* 0x0000000a1e277223 */ /* 0x000fe20000010805 */
[----:B------:R-:W-:Y:S02]  /*a4e0*/  HADD2.F32 R31, -RZ, R7.H0_H0 ;  /* 0x20000007ff1f7230 */ /* 0x000fe40000004100 */
[C---:B------:R-:W-:Y:S01]  /*a4f0*/  FMUL.FTZ R42, R40.reuse, R48 ;  /* 0x00000030282a7220 */ /* 0x040fe20000410000 */
[----:B------:R-:W-:Y:S02]  /*a500*/  HADD2.F32 R38, -RZ, R55.H0_H0 ;  /* 0x20000037ff267230 */ /* 0x000fe40000004100 */
[----:B------:R-:W-:Y:S01]  /*a510*/  FMUL.FTZ R5, R40, R50 ;  /* 0x0000003228057220 */ /* 0x000fe20000410000 */
[----:B------:R-:W-:-:S02]  /*a520*/  HADD2.F32 R10, -RZ, R56.H0_H0 ;  /* 0x20000038ff0a7230 */ /* 0x000fc40000004100 */
[----:B------:R-:W-:Y:S01]  /*a530*/  FFMA.FTZ R30, R30, R37, R11 ;  /* 0x000000251e1e7223 */ /* 0x000fe2000001000b */
[----:B------:R-:W-:Y:S02]  /*a540*/  HADD2.F32 R7, -RZ, R7.H1_H1 ;  /* 0x30000007ff077230 */ /* 0x000fe40000004100 */
[----:B------:R-:W-:Y:S01]  /*a550*/  FFMA.FTZ R42, R31, R50, -R42 ;  /* 0x000000321f2a7223 */ /* 0x000fe2000001082a */
[----:B------:R-:W-:Y:S01]  /*a560*/  FMUL.FTZ R40, R27, R38 ;  /* 0x000000261b287220 */ /* 0x000fe20000410000 */
[----:B------:R-:W-:Y:S01]  /*a570*/  FFMA.FTZ R31, R31, R48, R5 ;  /* 0x000000301f1f7223 */ /* 0x000fe20000010005 */
[-C--:B------:R-:W-:Y:S01]  /*a580*/  FMUL.FTZ R46, R27, R10.reuse ;  /* 0x0000000a1b2e7220 */ /* 0x080fe20000410000 */
[----:B------:R-:W-:Y:S02]  /*a590*/  HADD2.F32 R11, -RZ, R9.H0_H0 ;  /* 0x20000009ff0b7230 */ /* 0x000fe40000004100 */
[----:B------:R-:W-:Y:S01]  /*a5a0*/  FFMA.FTZ R37, R7, R10, -R40 ;  /* 0x0000000a07257223 */ /* 0x000fe20000010828 */
[----:B------:R-:W-:-:S02]  /*a5b0*/  HADD2.F32 R5, -RZ, R28.H0_H0 ;  /* 0x2000001cff057230 */ /* 0x000fc40000004100 */
[----:B------:R-:W-:Y:S01]  /*a5c0*/  FFMA.FTZ R46, R7, R38, R46 ;  /* 0x00000026072e7223 */ /* 0x000fe2000001002e */
[----:B------:R-:W-:Y:S02]  /*a5d0*/  HADD2.F32 R9, -RZ, R8.H0_H0 ;  /* 0x20000008ff097230 */ /* 0x000fe40000004100 */
[----:B------:R-:W-:Y:S01]  /*a5e0*/  FMUL.FTZ R7, R24, R29 ;  /* 0x0000001d18077220 */ /* 0x000fe20000410000 */
[----:B------:R-:W-:Y:S02]  /*a5f0*/  HADD2.F32 R4, -RZ, R4.H1_H1 ;  /* 0x30000004ff047230 */ /* 0x000fe40000004100 */
[----:B------:R-:W-:Y:S01]  /*a600*/  FMUL.FTZ R27, R26, R11 ;  /* 0x0000000b1a1b7220 */ /* 0x000fe20000410000 */
[----:B------:R-:W-:Y:S02]  /*a610*/  HADD2.F32 R6, -RZ, R6.H1_H1 ;  /* 0x30000006ff067230 */ /* 0x000fe40000004100 */
[----:B------:R-:W-:Y:S01]  /*a620*/  FMUL.FTZ R24, R24, R5 ;  /* 0x0000000518187220 */ /* 0x000fe20000410000 */
[----:B------:R-:W-:Y:S01]  /*a630*/  FMUL.FTZ R26, R26, R9 ;  /* 0x000000091a1a7220 */ /* 0x000fe20000410000 */
[----:B------:R-:W-:Y:S01]  /*a640*/  FFMA.FTZ R8, R4, R5, -R7 ;  /* 0x0000000504087223 */ /* 0x000fe20000010807 */
[----:B------:R-:W-:Y:S01]  /*a650*/  F2FP.F16.F32.PACK_AB R7, R37, R42 ;  /* 0x0000002a2507723e */ /* 0x000fe200000000ff */
[----:B------:R-:W-:Y:S01]  /*a660*/  FFMA.FTZ R10, R6, R9, -R27 ;  /* 0x00000009060a7223 */ /* 0x000fe2000001081b */
[----:B------:R-:W-:Y:S01]  /*a670*/  FFMA.FTZ R24, R4, R29, R24 ;  /* 0x0000001d04187223 */ /* 0x000fe20000010018 */
[----:B------:R-:W-:Y:S01]  /*a680*/  FFMA.FTZ R27, R6, R11, R26 ;  /* 0x0000000b061b7223 */ /* 0x000fe2000001001a */
[----:B------:R-:W-:-:S02]  /*a690*/  F2FP.F16.F32.PACK_AB R5, R52, R51 ;  /* 0x000000333405723e */ /* 0x000fc400000000ff */
[----:B------:R-:W-:Y:S02]  /*a6a0*/  F2FP.F16.F32.PACK_AB R4, R8, R25 ;  /* 0x000000190804723e */ /* 0x000fe400000000ff */
[----:B------:R-:W-:Y:S02]  /*a6b0*/  F2FP.F16.F32.PACK_AB R6, R10, R39 ;  /* 0x000000270a06723e */ /* 0x000fe400000000ff */
[----:B------:R-:W-:Y:S02]  /*a6c0*/  F2FP.F16.F32.PACK_AB R11, R46, R31 ;  /* 0x0000001f2e0b723e */ /* 0x000fe400000000ff */
[----:B------:R-:W-:Y:S01]  /*a6d0*/  F2FP.F16.F32.PACK_AB R9, R54, R53 ;  /* 0x000000353609723e */ /* 0x000fe200000000ff */
[----:B------:R1:W-:Y:S01]  /*a6e0*/  STS.128 [R57], R4 ;  /* 0x0000000439007388 */ /* 0x0003e20000000c00 */
[----:B------:R-:W-:Y:S02]  /*a6f0*/  F2FP.F16.F32.PACK_AB R8, R24, R41 ;  /* 0x000000291808723e */ /* 0x000fe400000000ff */
[----:B------:R-:W-:-:S05]  /*a700*/  F2FP.F16.F32.PACK_AB R10, R27, R30 ;  /* 0x0000001e1b0a723e */ /* 0x000fca00000000ff */
[----:B------:R1:W-:Y:S02]  /*a710*/  STS.128 [R36+0xc400], R8 ;  /* 0x00c4000824007388 */ /* 0x0003e40000000c00 */
.L_x_499:
[----:B------:R-:W-:Y:S05]  /*a720*/  BSYNC B1 ;  /* 0x0000000000017941 */ /* 0x000fea0003800000 */
.L_x_498:
[----:B------:R-:W-:Y:S05]  /*a730*/  @P2 BRA `(.L_x_480) ;  /* 0x00000004007c2947 */ /* 0x000fea0003800000 */
[----:B------:R-:W2:Y:S01]  /*a740*/  LDL R42, [R1+0xa8] ;  /* 0x0000a800012a7983 */ /* 0x000ea20000100800 */
[----:B------:R-:W-:Y:S01]  /*a750*/  LEA.HI R3, R3, R156, RZ, 0x1d ;  /* 0x0000009c03037211 */ /* 0x000fe200078fe8ff */
[--C-:B------:R-:W-:Y:S01]  /*a760*/  HADD2.F32 R29, -RZ, R21.reuse.H1_H1 ;  /* 0x30000015ff1d7230 */ /* 0x100fe20000004100 */
[----:B------:R-:W-:Y:S01]  /*a770*/  SHF.R.U64 R41, R32, 0x10, R33 ;  /* 0x0000001020297819 */ /* 0x000fe20000001221 */
[--C-:B------:R-:W-:Y:S01]  /*a780*/  HADD2.F32 R31, -RZ, R0.reuse.H1_H1 ;  /* 0x30000000ff1f7230 */ /* 0x100fe20000004100 */
[----:B01----:R-:W-:Y:S01]  /*a790*/  SHF.R.S32.HI R4, RZ, 0x1f, R3 ;  /* 0x0000001fff047819 */ /* 0x003fe20000011403 */
[----:B------:R-:W-:Y:S01]  /*a7a0*/  HADD2.F32 R28, -RZ, R0.H0_H0 ;  /* 0x20000000ff1c7230 */ /* 0x000fe20000004100 */
[----:B------:R-:W-:Y:S01]  /*a7b0*/  SHF.R.U32.HI R30, RZ, 0x10, R13 ;  /* 0x00000010ff1e7819 */ /* 0x000fe2000001160d */
[----:B------:R-:W-:Y:S01]  /*a7c0*/  HADD2.F32 R0, -RZ, R21.H0_H0 ;  /* 0x20000015ff007230 */ /* 0x000fe20000004100 */
[----:B------:R-:W-:Y:S01]  /*a7d0*/  LEA.HI R4, R4, R3, RZ, 0x2 ;  /* 0x0000000304047211 */ /* 0x000fe200078f10ff */
[----:B------:R-:W-:Y:S01]  /*a7e0*/  IMAD.SHL.U32 R3, R3, 0x8, RZ ;  /* 0x0000000803037824 */ /* 0x000fe200078e00ff */
[----:B------:R-:W-:Y:S01]  /*a7f0*/  SHF.R.U32.HI R32, RZ, 0x10, R33 ;  /* 0x00000010ff207819 */ /* 0x000fe20000011621 */
[----:B------:R-:W-:Y:S01]  /*a800*/  HADD2.F32 R30, -RZ, R30.H0_H0 ;  /* 0x2000001eff1e7230 */ /* 0x000fe20000004100 */
[----:B------:R-:W-:Y:S01]  /*a810*/  SHF.R.S32.HI R6, RZ, 0x2, R4 ;  /* 0x00000002ff067819 */ /* 0x000fe20000011404 */
[--C-:B------:R-:W-:Y:S01]  /*a820*/  HADD2.F32 R21, -RZ, R20.reuse.H0_H0 ;  /* 0x20000014ff157230 */ /* 0x100fe20000004100 */
[----:B------:R-:W-:Y:S01]  /*a830*/  LOP3.LUT R4, R142, 0x18, R3, 0xf8, !PT ;  /* 0x000000188e047812 */ /* 0x000fe200078ef803 */
[----:B------:R-:W-:Y:S01]  /*a840*/  HADD2.F32 R20, -RZ, R20.H1_H1 ;  /* 0x30000014ff147230 */ /* 0x000fe20000004100 */
[----:B------:R-:W-:Y:S01]  /*a850*/  SHF.R.U64 R38, R12, 0x10, R13 ;  /* 0x000000100c267819 */ /* 0x000fe2000000120d */
[----:B------:R-:W-:Y:S01]  /*a860*/  IMAD R3, R6, 0x1800, R151 ;  /* 0x0000180006037824 */ /* 0x000fe200078e0297 */
[----:B------:R-:W-:-:S02]  /*a870*/  LOP3.LUT R8, R4, R143, RZ, 0x3c, !PT ;  /* 0x0000008f04087212 */ /* 0x000fc400078e3cff */
[--C-:B------:R-:W-:Y:S02]  /*a880*/  SHF.R.U64 R40, R34, 0x10, R35.reuse ;  /* 0x0000001022287819 */ /* 0x100fe40000001223 */
[----:B------:R-:W-:Y:S02]  /*a890*/  IADD3 R3, R3, R8, RZ ;  /* 0x0000000803037210 */ /* 0x000fe40007ffe0ff */
[----:B------:R-:W-:Y:S02]  /*a8a0*/  SHF.R.U32.HI R39, RZ, 0x10, R35 ;  /* 0x00000010ff277819 */ /* 0x000fe40000011623 */
[--C-:B------:R-:W-:Y:S01]  /*a8b0*/  SHF.R.U32.HI R36, RZ, 0x10, R15.reuse ;  /* 0x00000010ff247819 */ /* 0x100fe2000001160f */
[----:B------:R-:W-:Y:S01]  /*a8c0*/  IMAD R3, R3, 0x2, R2 ;  /* 0x0000000203037824 */ /* 0x000fe200078e0202 */
[----:B------:R-:W-:-:S04]  /*a8d0*/  SHF.R.U64 R37, R14, 0x10, R15 ;  /* 0x000000100e257819 */ /* 0x000fc8000000120f */
        /* <DEDUP_REMOVED lines=9> */
[--C-:B------:R-:W-:Y:S02]  /*a970*/  HADD2.F32 R27, -RZ, R11.reuse.H0_H0 ;  /* 0x2000000bff1b7230 */ /* 0x100fe40000004100 */
[----:B------:R-:W-:Y:S01]  /*a980*/  FMUL.FTZ R34, R25, R24 ;  /* 0x0000001819227220 */ /* 0x000fe20000410000 */
[----:B------:R-:W-:Y:S02]  /*a990*/  HADD2.F32 R11, -RZ, R11.H1_H1 ;  /* 0x3000000bff0b7230 */ /* 0x000fe40000004100 */
[----:B------:R-:W-:Y:S02]  /*a9a0*/  HADD2.F32 R8, -RZ, R8.H1_H1 ;  /* 0x30000008ff087230 */ /* 0x000fe40000004100 */
[----:B------:R-:W-:Y:S01]  /*a9b0*/  HADD2.F32 R10, -RZ, R10.H1_H1 ;  /* 0x3000000aff0a7230 */ /* 0x000fe20000004100 */
[----:B--2---:R-:W0:Y:S02]  /*a9c0*/  LDS.128 R4, [R42] ;  /* 0x000000002a047984 */ /* 0x004e240000000c00 */
[----:B0-----:R-:W-:-:S02]  /*a9d0*/  HADD2.F32 R12, -RZ, R5.H0_H0 ;  /* 0x20000005ff0c7230 */ /* 0x001fc40000004100 */
[----:B------:R-:W-:Y:S02]  /*a9e0*/  HADD2.F32 R13, -RZ, R5.H1_H1 ;  /* 0x30000005ff0d7230 */ /* 0x000fe40000004100 */
[----:B------:R-:W-:Y:S02]  /*a9f0*/  HADD2.F32 R5, -RZ, R4.H0_H0 ;  /* 0x20000004ff057230 */ /* 0x000fe40000004100 */
[C---:B------:R-:W-:Y:S01]  /*aa00*/  FFMA.FTZ R33, R12.reuse, R29, -R33 ;  /* 0x0000001d0c217223 */ /* 0x040fe20000010821 */
[----:B------:R-:W-:Y:S01]  /*aa10*/  FFMA.FTZ R35, R12, R31, R35 ;  /* 0x0000001f0c237223 */ /* 0x000fe20000010023 */
[C---:B------:R-:W-:Y:S01]  /*aa20*/  FMUL.FTZ R12, R9.reuse, R28 ;  /* 0x0000001c090c7220 */ /* 0x040fe20000410000 */
[----:B------:R-:W-:Y:S01]  /*aa30*/  FMUL.FTZ R29, R9, R0 ;  /* 0x00000000091d7220 */ /* 0x000fe20000410000 */
[----:B------:R-:W-:Y:S02]  /*aa40*/  HADD2.F32 R9, -RZ, R45.H0_H0 ;  /* 0x2000002dff097230 */ /* 0x000fe40000004100 */
[----:B------:R-:W-:Y:S01]  /*aa50*/  FFMA.FTZ R32, R13, R24, -R32 ;  /* 0x000000180d207223 */ /* 0x000fe20000010820 */
[----:B------:R-:W-:Y:S01]  /*aa60*/  FFMA.FTZ R25, R5, R0, -R12 ;  /* 0x0000000005197223 */ /* 0x000fe2000001080c */
[----:B------:R-:W-:-:S02]  /*aa70*/  HADD2.F32 R14, -RZ, R6.H0_H0 ;  /* 0x20000006ff0e7230 */ /* 0x000fc40000004100 */
[----:B------:R-:W-:Y:S01]  /*aa80*/  FFMA.FTZ R29, R5, R28, R29 ;  /* 0x0000001c051d7223 */ /* 0x000fe2000001001d */
[----:B------:R-:W-:Y:S02]  /*aa90*/  HADD2.F32 R15, -RZ, R7.H0_H0 ;  /* 0x20000007ff0f7230 */ /* 0x000fe40000004100 */
[----:B------:R-:W-:Y:S01]  /*aaa0*/  FFMA.FTZ R34, R13, R30, R34 ;  /* 0x0000001e0d227223 */ /* 0x000fe20000010022 */
[----:B------:R-:W-:Y:S02]  /*aab0*/  HADD2.F32 R0, -RZ, R45.H1_H1 ;  /* 0x3000002dff007230 */ /* 0x000fe40000004100 */
[----:B------:R-:W-:Y:S01]  /*aac0*/  FMUL.FTZ R5, R26, R21 ;  /* 0x000000151a057220 */ /* 0x000fe20000410000 */
[----:B------:R-:W-:Y:S02]  /*aad0*/  HADD2.F32 R24, -RZ, R36.H0_H0 ;  /* 0x20000024ff187230 */ /* 0x000fe40000004100 */
[----:B------:R-:W-:Y:S01]  /*aae0*/  FMUL.FTZ R28, R27, R20 ;  /* 0x000000141b1c7220 */ /* 0x000fe20000410000 */
[----:B------:R-:W-:-:S02]  /*aaf0*/  HADD2.F32 R12, -RZ, R39.H0_H0 ;  /* 0x20000027ff0c7230 */ /* 0x000fc40000004100 */
[-C--:B------:R-:W-:Y:S01]  /*ab00*/  FMUL.FTZ R13, R26, R9.reuse ;  /* 0x000000091a0d7220 */ /* 0x080fe20000410000 */
[C---:B------:R-:W-:Y:S01]  /*ab10*/  FFMA.FTZ R26, R14.reuse, R9, -R5 ;  /* 0x000000090e1a7223 */ /* 0x040fe20000010805 */
[-C--:B------:R-:W-:Y:S01]  /*ab20*/  FMUL.FTZ R27, R27, R0.reuse ;  /* 0x000000001b1b7220 */ /* 0x080fe20000410000 */
[----:B------:R-:W-:Y:S01]  /*ab30*/  FFMA.FTZ R28, R15, R0, -R28 ;  /* 0x000000000f1c7223 */ /* 0x000fe2000001081c */
[----:B------:R-:W-:Y:S02]  /*ab40*/  HADD2.F32 R7, -RZ, R7.H1_H1 ;  /* 0x30000007ff077230 */ /* 0x000fe40000004100 */
[----:B------:R-:W-:Y:S01]  /*ab50*/  FFMA.FTZ R14, R14, R21, R13 ;  /* 0x000000150e0e7223 */ /* 0x000fe2000001000d */
[C---:B------:R-:W-:Y:S01]  /*ab60*/  FMUL.FTZ R30, R11.reuse, R24 ;  /* 0x000000180b1e7220 */ /* 0x040fe20000410000 */
[----:B------:R-:W-:Y:S01]  /*ab70*/  FMUL.FTZ R0, R11, R12 ;  /* 0x0000000c0b007220 */ /* 0x000fe20000410000 */
[----:B------:R-:W-:Y:S02]  /*ab80*/  HADD2.F32 R11, -RZ, R38.H0_H0 ;  /* 0x20000026ff0b7230 */ /* 0x000fe40000004100 */
[----:B------:R-:W-:Y:S01]  /*ab90*/  FFMA.FTZ R27, R15, R20, R27 ;  /* 0x000000140f1b7223 */ /* 0x000fe2000001001b */
[----:B------:R-:W-:-:S02]  /*aba0*/  HADD2.F32 R13, -RZ, R37.H0_H0 ;  /* 0x20000025ff0d7230 */ /* 0x000fc40000004100 */
[C---:B------:R-:W-:Y:S01]  /*abb0*/  FFMA.FTZ R21, R7.reuse, R12, -R30 ;  /* 0x0000000c07157223 */ /* 0x040fe2000001081e */
[----:B------:R-:W-:Y:S02]  /*abc0*/  HADD2.F32 R5, -RZ, R41.H0_H0 ;  /* 0x20000029ff057230 */ /* 0x000fe40000004100 */
[----:B------:R-:W-:Y:S01]  /*abd0*/  FFMA.FTZ R24, R7, R24, R0 ;  /* 0x0000001807187223 */ /* 0x000fe20000010000 */
[----:B------:R-:W-:Y:S02]  /*abe0*/  HADD2.F32 R9, -RZ, R40.H0_H0 ;  /* 0x20000028ff097230 */ /* 0x000fe40000004100 */
[----:B------:R-:W-:Y:S01]  /*abf0*/  FMUL.FTZ R7, R8, R11 ;  /* 0x0000000b08077220 */ /* 0x000fe20000410000 */
[----:B------:R-:W-:Y:S02]  /*ac00*/  HADD2.F32 R4, -RZ, R4.H1_H1 ;  /* 0x30000004ff047230 */ /* 0x000fe40000004100 */
[----:B------:R-:W-:Y:S01]  /*ac10*/  FMUL.FTZ R15, R10, R13 ;  /* 0x0000000d0a0f7220 */ /* 0x000fe20000410000 */
[----:B------:R-:W-:-:S02]  /*ac20*/  HADD2.F32 R6, -RZ, R6.H1_H1 ;  /* 0x30000006ff067230 */ /* 0x000fc40000004100 */
[----:B------:R-:W-:Y:S01]  /*ac30*/  FMUL.FTZ R8, R8, R5 ;  /* 0x0000000508087220 */ /* 0x000fe20000410000 */
[----:B------:R-:W-:Y:S01]  /*ac40*/  FMUL.FTZ R10, R10, R9 ;  /* 0x000000090a0a7220 */ /* 0x000fe20000410000 */
[----:B------:R-:W-:Y:S01]  /*ac50*/  FFMA.FTZ R0, R4, R5, -R7 ;  /* 0x0000000504007223 */ /* 0x000fe20000010807 */
[----:B------:R-:W-:Y:S01]  /*ac60*/  F2FP.F16.F32.PACK_AB R7, R21, R28 ;  /* 0x0000001c1507723e */ /* 0x000fe200000000ff */
[----:B------:R-:W-:Y:S01]  /*ac70*/  FFMA.FTZ R15, R6, R9, -R15 ;  /* 0x00000009060f7223 */ /* 0x000fe2000001080f */
[----:B------:R-:W-:Y:S01]  /*ac80*/  FFMA.FTZ R8, R4, R11, R8 ;  /* 0x0000000b04087223 */ /* 0x000fe20000010008 */
[----:B------:R-:W-:Y:S01]  /*ac90*/  FFMA.FTZ R13, R6, R13, R10 ;  /* 0x0000000d060d7223 */ /* 0x000fe2000001000a */
[----:B------:R-:W-:Y:S02]  /*aca0*/  F2FP.F16.F32.PACK_AB R5, R32, R33 ;  /* 0x000000212005723e */ /* 0x000fe400000000ff */
[----:B------:R-:W-:Y:S02]  /*acb0*/  F2FP.F16.F32.PACK_AB R4, R0, R25 ;  /* 0x000000190004723e */ /* 0x000fe400000000ff */
[----:B------:R-:W-:-:S02]  /*acc0*/  F2FP.F16.F32.PACK_AB R6, R15, R26 ;  /* 0x0000001a0f06723e */ /* 0x000fc400000000ff */
[----:B------:R-:W-:Y:S02]  /*acd0*/  F2FP.F16.F32.PACK_AB R11, R24, R27 ;  /* 0x0000001b180b723e */ /* 0x000fe400000000ff */
[----:B------:R-:W-:Y:S01]  /*ace0*/  F2FP.F16.F32.PACK_AB R9, R34, R35 ;  /* 0x000000232209723e */ /* 0x000fe200000000ff */
[----:B------:R0:W-:Y:S01]  /*acf0*/  STS.128 [R42], R4 ;  /* 0x000000042a007388 */ /* 0x0001e20000000c00 */
[----:B------:R-:W-:Y:S02]  /*ad00*/  F2FP.F16.F32.PACK_AB R8, R8, R29 ;  /* 0x0000001d0808723e */ /* 0x000fe400000000ff */
[----:B------:R-:W-:-:S05]  /*ad10*/  F2FP.F16.F32.PACK_AB R10, R13, R14 ;  /* 0x0000000e0d0a723e */ /* 0x000fca00000000ff */
[----:B------:R0:W-:Y:S02]  /*ad20*/  STS.128 [R3+0xc400], R8 ;  /* 0x00c4000803007388 */ /* 0x0001e40000000c00 */
.L_x_480:
[----:B------:R-:W-:Y:S05]  /*ad30*/  BSYNC B0 ;  /* 0x0000000000007941 */ /* 0x000fea0003800000 */
.L_x_473:
[----:B------:R-:W-:Y:S01]  /*ad40*/  @!PT LDS RZ, [RZ] ;  /* 0x00000000fffff984 */ /* 0x000fe20000000800 */
[----:B------:R-:W-:Y:S01]  /*ad50*/  @!PT LDS RZ, [RZ] ;  /* 0x00000000fffff984 */ /* 0x000fe20000000800 */
[----:B------:R-:W-:Y:S01]  /*ad60*/  @!PT LDS RZ, [RZ] ;  /* 0x00000000fffff984 */ /* 0x000fe20000000800 */
[----:B------:R-:W-:Y:S01]  /*ad70*/  @!PT LDS RZ, [RZ] ;  /* 0x00000000fffff984 */ /* 0x000fe20000000800 */
[----:B------:R5:W-:Y:S06]  /*ad80*/  MEMBAR.ALL.CTA ;  /* 0x0000000000007992 */ /* 0x000bec0000008000 */
[----:B-----5:R-:W5:Y:S01]  /*ad90*/  FENCE.VIEW.ASYNC.S ;  /* 0x00000000000073c6 */ /* 0x020f620000000000 */
[----:B------:R-:W-:Y:S05]  /*ada0*/  WARPSYNC.ALL ;  /* 0x0000000000007948 */ /* 0x000fea0003800000 */
[----:B-----5:R-:W-:Y:S06]  /*adb0*/  BAR.SYNC.DEFER_BLOCKING 0xd, 0x180 ;  /* 0x0346000000007b1d */ /* 0x020fec0000010000 */
.L_x_471:
[----:B01-3--:R-:W-:-:S05]  /*adc0*/  IMAD.U32 R0, RZ, RZ, UR39 ;  /* 0x00000027ff007e24 */ /* 0x00bfca000f8e00ff */
[----:B------:R-:W-:-:S13]  /*add0*/  ISETP.NE.AND P0, PT, R0, 0x3, PT ;  /* 0x000000030000780c */ /* 0x000fda0003f05270 */
[----:B------:R-:W-:Y:S05]  /*ade0*/  @!P0 BRA `(.L_x_500) ;  /* 0x0000000000048947 */ /* 0x000fea0003800000 */
[----:B------:R-:W-:Y:S01]  /*adf0*/  BPT.TRAP 0x1 ;  /* 0x000000040000795c */ /* 0x000fe20000300000 */
.L_x_500:
[----:B------:R-:W-:Y:S01]  /*ae00*/  IMAD R0, R141, 0x8, R2 ;  /* 0x000000088d007824 */ /* 0x000fe200078e0202 */
[----:B--2-4-:R-:W-:-:S04]  /*ae10*/  SHF.L.U32 R5, R157, 0x1f, RZ ;  /* 0x0000001f9d057819 */ /* 0x014fc800000006ff */
[----:B------:R0:W1:Y:S01]  /*ae20*/  SYNCS.PHASECHK.TRANS64.TRYWAIT P1, [R0+URZ+0x2d830], R5 ;  /* 0x02d83005000075a7 */ /* 0x000062000802017f */
[----:B------:R-:W-:Y:S05]  /*ae30*/  @!P0 BRA `(.L_x_501) ;  /* 0x0000000000048947 */ /* 0x000fea0003800000 */
[----:B------:R-:W-:Y:S01]  /*ae40*/  BPT.TRAP 0x1 ;  /* 0x000000040000795c */ /* 0x000fe20000300000 */
.L_x_501:
[----:B------:R-:W-:Y:S01]  /*ae50*/  VIADD R3, R2, 0x15400 ;  /* 0x0001540002037836 */ /* 0x000fe20000000000 */
[----:B------:R-:W-:-:S04]  /*ae60*/  LEA R44, R44, R2, 0xc ;  /* 0x000000022c2c7211 */ /* 0x000fc800078e60ff */
[----:B------:R-:W-:Y:S01]  /*ae70*/  SHF.R.U32.HI R3, RZ, 0x4, R3 ;  /* 0x00000004ff037819 */ /* 0x000fe20000011603 */
[----:B------:R-:W-:-:S03]  /*ae80*/  VIADD R44, R44, 0xc400 ;  /* 0x0000c4002c2c7836 */ /* 0x000fc60000000000 */
[----:B------:R-:W-:Y:S02]  /*ae90*/  LOP3.LUT R3, R3, 0x3fff, RZ, 0xc0, !PT ;  /* 0x00003fff03037812 */ /* 0x000fe400078ec0ff */
[----:B------:R-:W-:Y:S02]  /*aea0*/  SHF.R.U32.HI R44, RZ, 0x4, R44 ;  /* 0x00000004ff2c7819 */ /* 0x000fe4000001162c */
[----:B------:R-:W-:Y:S02]  /*aeb0*/  LOP3.LUT R3, R3, 0x10000, RZ, 0xfc, !PT ;  /* 0x0001000003037812 */ /* 0x000fe400078efcff */
[----:B------:R-:W-:-:S03]  /*aec0*/  LOP3.LUT R44, R44, 0x3fff, RZ, 0xc0, !PT ;  /* 0x00003fff2c2c7812 */ /* 0x000fc600078ec0ff */
[----:B------:R2:W-:Y:S01]  /*aed0*/  STL [R1+0x70], R3 ;  /* 0x0000700301007387 */ /* 0x0005e20000100800 */
[----:B-1----:R-:W-:Y:S05]  /*aee0*/  @P1 BRA `(.L_x_502) ;  /* 0x0000000000081947 */ /* 0x002fea0003800000 */
[----:B------:R-:W1:Y:S02]  /*aef0*/  SYNCS.PHASECHK.TRANS64.TRYWAIT P1, [R0+URZ+0x2d830], R5 ;  /* 0x02d83005000075a7 */ /* 0x000e64000802017f */
[----:B-1----:R-:W-:Y:S05]  /*af00*/  @!P1 BRA `(.L_x_503) ;  /* 0x000000f4008c9947 */ /* 0x002fea0003800000 */
.L_x_502:
[----:B--2---:R-:W2:Y:S01]  /*af10*/  LDL R3, [R1+0x70] ;  /* 0x0000700001037983 */ /* 0x004ea20000100800 */
[----:B01----:R-:W-:Y:S01]  /*af20*/  IMAD.MOV.U32 R5, RZ, RZ, -0x7fffffe0 ;  /* 0x80000020ff057424 */ /* 0x003fe200078e00ff */
[----:B------:R-:W-:Y:S01]  /*af30*/  LOP3.LUT R8, R44, 0x10000, RZ, 0xfc, !PT ;  /* 0x000100002c087812 */ /* 0x000fe200078efcff */
[----:B------:R-:W-:Y:S05]  /*af40*/  WARPSYNC.ALL ;  /* 0x0000000000007948 */ /* 0x000fea0003800000 */
[----:B------:R-:W-:Y:S01]  /*af50*/  MOV R9, 0x80000020 ;  /* 0x8000002000097802 */ /* 0x000fe20000000f00 */
[----:B------:R-:W-:Y:S01]  /*af60*/  WARPGROUP.ARRIVE ;  /* 0x00000000000079c5 */ /* 0x000fe20000000000 */
[----:B------:R-:W-:Y:S01]  /*af70*/  R2UR UR7, R5 ;  /* 0x00000000050772ca */ /* 0x000fe200000e0000 */
[C---:B------:R-:W-:Y:S01]  /*af80*/  VIADD R20, R8.reuse, 0x2 ;  /* 0x0000000208147836 */ /* 0x040fe20000000000 */
[C---:B------:R-:W-:Y:S01]  /*af90*/  R2UR UR4, R8.reuse ;  /* 0x00000000080472ca */ /* 0x040fe200000e0000 */
[----:B------:R-:W-:Y:S01]  /*afa0*/  IMAD.MOV.U32 R7, RZ, RZ, -0x7fffffe0 ;  /* 0x80000020ff077424 */ /* 0x000fe200078e00ff */
[----:B------:R-:W-:Y:S01]  /*afb0*/  R2UR UR5, R9 ;  /* 0x00000000090572ca */ /* 0x000fe200000e0000 */
[C---:B------:R-:W-:Y:S01]  /*afc0*/  VIADD R14, R8.reuse, 0x300 ;  /* 0x00000300080e7836 */ /* 0x040fe20000000000 */
[----:B------:R-:W-:Y:S01]  /*afd0*/  MOV R21, 0x80000020 ;  /* 0x8000002000157802 */ /* 0x000fe20000000f00 */
[C---:B------:R-:W-:Y:S01]  /*afe0*/  VIADD R12, R8.reuse, 0x302 ;  /* 0x00000302080c7836 */ /* 0x040fe20000000000 */
[----:B------:R-:W-:Y:S01]  /*aff0*/  MOV R15, 0x80000020 ;  /* 0x80000020000f7802 */ /* 0x000fe20000000f00 */
[----:B------:R-:W-:Y:S01]  /*b000*/  VIADD R10, R8, 0x600 ;  /* 0x00000600080a7836 */ /* 0x000fe20000000000 */
[----:B------:R-:W-:Y:S01]  /*b010*/  MOV R13, 0x80000020 ;  /* 0x80000020000d7802 */ /* 0x000fe20000000f00 */
[----:B------:R-:W-:Y:S01]  /*b020*/  IMAD.MOV.U32 R5, RZ, RZ, -0x7fffffe0 ;  /* 0x80000020ff057424 */ /* 0x000fe200078e00ff */
[----:B------:R-:W-:Y:S01]  /*b030*/  MOV R11, 0x80000020 ;  /* 0x80000020000b7802 */ /* 0x000fe20000000f00 */
[----:B------:R0:W-:Y:S01]  /*b040*/  STL.64 [R1+0x10], R8 ;  /* 0x0000100801007387 */ /* 0x0001e20000100a00 */
[----:B------:R-:W-:-:S03]  /*b050*/  IMAD.MOV.U32 R135, RZ, RZ, RZ ;  /* 0x000000ffff877224 */ /* 0x000fc600078e00ff */
[----:B------:R0:W-:Y:S04]  /*b060*/  STL.64 [R1+0x58], R20 ;  /* 0x0000581401007387 */ /* 0x0001e80000100a00 */
[----:B------:R0:W-:Y:S04]  /*b070*/  STL.64 [R1+0x40], R14 ;  /* 0x0000400e01007387 */ /* 0x0001e80000100a00 */
[----:B------:R0:W-:Y:S04]  /*b080*/  STL.64 [R1+0x38], R12 ;  /* 0x0000380c01007387 */ /* 0x0001e80000100a00 */
[----:B------:R0:W-:Y:S01]  /*b090*/  STL.64 [R1+0x30], R10 ;  /* 0x0000300a01007387 */ /* 0x0001e20000100a00 */
[----:B--2---:R-:W-:-:S04]  /*b0a0*/  IMAD R4, R141, 0x600, R3 ;  /* 0x000006008d047824 */ /* 0x004fc800078e0203 */
[C---:B------:R-:W-:Y:S01]  /*b0b0*/  VIADD R6, R4.reuse, 0x2 ;  /* 0x0000000204067836 */ /* 0x040fe20000000000 */
[----:B------:R-:W-:-:S13]  /*b0c0*/  R2UR UR6, R4 ;  /* 0x00000000040672ca */ /* 0x000fda00000e0000 */
[----:B------:R-:W-:Y:S01]  /*b0d0*/  HGMMA.64x128x16.F32 R24, gdesc[UR4], RZ, !UPT, gsb0 ;  /* 0x01e00000041879f0 */ /* 0x000fe2000c0008ff */
[----:B------:R-:W-:Y:S01]  /*b0e0*/  R2UR UR6, R6 ;  /* 0x00000000060672ca */ /* 0x000fe200000e0000 */
[----:B------:R-:W-:Y:S01]  /*b0f0*/  VIADD R6, R4, 0x200 ;  /* 0x0000020004067836 */ /* 0x000fe20000000000 */
[----:B------:R-:W-:Y:S01]  /*b100*/  R2UR UR7, R7 ;  /* 0x00000000070772ca */ /* 0x000fe200000e0000 */
[----:B------:R-:W-:Y:S01]  /*b110*/  IMAD.MOV.U32 R7, RZ, RZ, -0x7fffffe0 ;  /* 0x80000020ff077424 */ /* 0x000fe200078e00ff */
[----:B------:R-:W-:Y:S02]  /*b120*/  R2UR UR4, R20 ;  /* 0x00000000140472ca */ /* 0x000fe400000e0000 */
[----:B------:R-:W-:Y:S01]  /*b130*/  R2UR UR5, R21 ;  /* 0x00000000150572ca */ /* 0x000fe200000e0000 */
[----:B------:R-:W-:Y:S02]  /*b140*/  WARPGROUP.DEPBAR.LE gsb0, 0x0 ;  /* 0x00008000000079c5 */ /* 0x000fe40000010000 */
[----:B------:R-:W-:-:S10]  /*b150*/  WARPGROUP.ARRIVE ;  /* 0x00000000000079c5 */ /* 0x000fd40000000000 */
[----:B------:R-:W-:Y:S01]  /*b160*/  HGMMA.64x128x16.F32 R24, gdesc[UR4], R24, gsb0 ;  /* 0x01e00000041879f0 */ /* 0x000fe20008000818 */
        /* <DEDUP_REMOVED lines=13> */
[----:B------:R-:W-:Y:S01]  /*b240*/  R2UR UR4, R12 ;  /* 0x000000000c0472ca */ /* 0x000fe200000e0000 */
[----:B------:R-:W-:Y:S01]  /*b250*/  VIADD R4, R4, 0x402 ;  /* 0x0000040204047836 */ /* 0x000fe20000000000 */
[----:B------:R-:W-:Y:S01]  /*b260*/  R2UR UR5, R13 ;  /* 0x000000000d0572ca */ /* 0x000fe200000e0000 */
[----:B------:R-:W-:Y:S02]  /*b270*/  WARPGROUP.DEPBAR.LE gsb0, 0x0 ;  /* 0x00008000000079c5 */ /* 0x000fe40000010000 */
[----:B------:R-:W-:-:S10]  /*b280*/  WARPGROUP.ARRIVE ;  /* 0x00000000000079c5 */ /* 0x000fd40000000000 */
[----:B------:R-:W-:Y:S01]  /*b290*/  HGMMA.64x128x16.F32 R24, gdesc[UR4], R24, gsb0 ;  /* 0x01e00000041879f0 */ /* 0x000fe20008000818 */
[----:B------:R-:W-:Y:S01]  /*b2a0*/  R2UR UR6, R6 ;  /* 0x00000000060672ca */ /* 0x000fe200000e0000 */
[----:B------:R-:W-:Y:S01]  /*b2b0*/  VIADD R6, R8, 0x602 ;  /* 0x0000060208067836 */ /* 0x000fe20000000000 */
[----:B------:R-:W-:Y:S02]  /*b2c0*/  R2UR UR7, R7 ;  /* 0x00000000070772ca */ /* 0x000fe400000e0000 */
[----:B------:R-:W-:Y:S02]  /*b2d0*/  R2UR UR4, R10 ;  /* 0x000000000a0472ca */ /* 0x000fe400000e0000 */
[----:B------:R-:W-:Y:S02]  /*b2e0*/  R2UR UR5, R11 ;  /* 0x000000000b0572ca */ /* 0x000fe400000e0000 */
[----:B------:R-:W-:-:S05]  /*b2f0*/  MOV R7, 0x80000020 ;  /* 0x8000002000077802 */ /* 0x000fca0000000f00 */
[----:B------:R0:W-:Y:S01]  /*b300*/  STL.64 [R1+0x28], R6 ;  /* 0x0000280601007387 */ /* 0x0001e20000100a00 */
[----:B------:R-:W-:Y:S02]  /*b310*/  WARPGROUP.DEPBAR.LE gsb0, 0x0 ;  /* 0x00008000000079c5 */ /* 0x000fe40000010000 */
[----:B------:R-:W-:-:S06]  /*b320*/  WARPGROUP.ARRIVE ;  /* 0x00000000000079c5 */ /* 0x000fcc0000000000 */
[----:B------:R-:W-:Y:S01]  /*b330*/  HGMMA.64x128x16.F32 R24, gdesc[UR4], R24, gsb0 ;  /* 0x01e00000041879f0 */ /* 0x000fe20008000818 */
[----:B------:R-:W-:Y:S02]  /*b340*/  R2UR UR6, R4 ;  /* 0x00000000040672ca */ /* 0x000fe400000e0000 */
[----:B------:R-:W-:Y:S02]  /*b350*/  R2UR UR7, R5 ;  /* 0x00000000050772ca */ /* 0x000fe400000e0000 */
[----:B------:R-:W-:Y:S02]  /*b360*/  R2UR UR4, R6 ;  /* 0x00000000060472ca */ /* 0x000fe400000e0000 */
[----:B------:R-:W-:Y:S01]  /*b370*/  R2UR UR5, R7 ;  /* 0x00000000070572ca */ /* 0x000fe200000e0000 */
[----:B------:R-:W-:Y:S02]  /*b380*/  WARPGROUP.DEPBAR.LE gsb0, 0x0 ;  /* 0x00008000000079c5 */ /* 0x000fe40000010000 */
[----:B------:R-:W-:-:S10]  /*b390*/  WARPGROUP.ARRIVE ;  /* 0x00000000000079c5 */ /* 0x000fd40000000000 */
[----:B------:R-:W-:Y:S03]  /*b3a0*/  HGMMA.64x128x16.F32 R24, gdesc[UR4], R24, gsb0 ;  /* 0x01e00000041879f0 */ /* 0x000fe60008000818 */
[----:B------:R-:W-:Y:S02]  /*b3b0*/  WARPGROUP.DEPBAR.LE gsb0, 0x0 ;  /* 0x00008000000079c5 */ /* 0x000fe40000010000 */
[----:B0-----:R-:W-:Y:S05]  /*b3c0*/  @!P0 BRA `(.L_x_504) ;  /* 0x0000000000048947 */ /* 0x001fea0003800000 */
[----:B------:R-:W-:Y:S01]  /*b3d0*/  BPT.TRAP 0x1 ;  /* 0x000000040000795c */ /* 0x000fe20000300000 */
.L_x_504:
[----:B------:R-:W2:Y:S01]  /*b3e0*/  LDL R88, [R1+0xb8] ;  /* 0x0000b80001587983 */ /* 0x000ea20000100800 */
        /* <DEDUP_REMOVED lines=24> */
[----:B------:R-:W3:Y:S01]  /*b570*/  MUFU.TANH R7, R7 ;  /* 0x0000000700077308 */ /* 0x000ee20000002400 */
[----:B------:R-:W-:Y:S01]  /*b580*/  FMUL.FTZ R39, R54, UR4 ;  /* 0x0000000436277c20 */ /* 0x000fe20008410000 */
[----:B------:R-:W-:Y:S01]  /*b590*/  FMUL.FTZ R54, R69, UR4 ;  /* 0x0000000445367c20 */ /* 0x000fe20008410000 */
[----:B------:R-:W-:Y:S01]  /*b5a0*/  FMUL.FTZ R26, R41, UR4 ;  /* 0x00000004291a7c20 */ /* 0x000fe20008410000 */
[----:B------:R-:W-:Y:S01]  /*b5b0*/  FMUL.FTZ R21, R38, UR4 ;  /* 0x0000000426157c20 */ /* 0x000fe20008410000 */
[----:B------:R-:W-:Y:S01]  /*b5c0*/  FMUL.FTZ R29, R44, UR4 ;  /* 0x000000042c1d7c20 */ /* 0x000fe20008410000 */
[----:B------:R-:W-:Y:S01]  /*b5d0*/  FMUL.FTZ R41, R56, UR4 ;  /* 0x0000000438297c20 */ /* 0x000fe20008410000 */
[----:B------:R-:W-:Y:S01]  /*b5e0*/  FMUL.FTZ R56, R71, UR4 ;  /* 0x0000000447387c20 */ /* 0x000fe20008410000 */
[----:B------:R-:W4:Y:S01]  /*b5f0*/  MUFU.TANH R8, R8 ;  /* 0x0000000800087308 */ /* 0x000f220000002400 */
        /* <DEDUP_REMOVED lines=33> */
[----:B------:R-:W4:Y:S01]  /*b810*/  LDL R90, [R1+0x60] ;  /* 0x00006000015a7983 */ /* 0x000f220000100800 */
[----:B------:R-:W-:Y:S01]  /*b820*/  ULDC UR41, c[0x0][0x9d8] ;  /* 0x0002760000297ab9 */ /* 0x000fe20000000800 */
[----:B------:R-:W-:-:S02]  /*b830*/  ULDC UR44, c[0x0][0x988] ;  /* 0x00026200002c7ab9 */ /* 0x000fc40000000800 */
[----:B------:R-:W4:Y:S02]  /*b840*/  LDL R91, [R1+0x80] ;  /* 0x00008000015b7983 */ /* 0x000f240000100800 */
[----:B------:R-:W4:Y:S02]  /*b850*/  MUFU.TANH R9, R9 ;  /* 0x0000000900097308 */ /* 0x000f240000002400 */
[----:B------:R-:W4:Y:S06]  /*b860*/  LDL R89, [R1+0x68] ;  /* 0x0000680001597983 */ /* 0x000f2c0000100800 */
[----:B------:R-:W4:Y:S08]  /*b870*/  MUFU.TANH R15, R15 ;  /* 0x0000000f000f7308 */ /* 0x000f300000002400 */
        /* <DEDUP_REMOVED lines=26> */
[----:B------:R-:W4:Y:S01]  /*ba20*/  MUFU.TANH R43, R43 ;  /* 0x0000002b002b7308 */ /* 0x000f220000002400 */
[----:B--2---:R-:W-:-:S07]  /*ba30*/  IMAD.IADD R65, R88, 0x1, R101 ;  /* 0x0000000158417824 */ /* 0x004fce00078e0265 */
[----:B------:R-:W2:Y:S01]  /*ba40*/  MUFU.TANH R49, R49 ;  /* 0x0000003100317308 */ /* 0x000ea20000002400 */
[----:B------:R-:W-:-:S07]  /*ba50*/  IMAD R65, R144, -0x80, R65 ;  /* 0xffffff8090417824 */ /* 0x000fce00078e0241 */
[----:B------:R-:W2:Y:S01]  /*ba60*/  MUFU.TANH R44, R44 ;  /* 0x0000002c002c7308 */ /* 0x000ea20000002400 */
[----:B------:R-:W-:-:S07]  /*ba70*/  ISETP.GT.AND P4, PT, R65, RZ, PT ;  /* 0x000000ff4100720c */ /* 0x000fce0003f84270 */
[----:B------:R-:W2:Y:S01]  /*ba80*/  MUFU.TANH R50, R50 ;  /* 0x0000003200327308 */ /* 0x000ea20000002400 */
[----:B------:R-:W-:-:S07]  /*ba90*/  ISETP.GT.AND P5, PT, R65, 0x1, PT ;  /* 0x000000014100780c */ /* 0x000fce0003fa4270 */
[----:B------:R-:W2:Y:S01]  /*baa0*/  MUFU.TANH R47, R47 ;  /* 0x0000002f002f7308 */ /* 0x000ea20000002400 */
[----:B------:R-:W-:-:S07]  /*bab0*/  ISETP.GT.AND P1, PT, R65, 0x8, PT ;  /* 0x000000084100780c */ /* 0x000fce0003f24270 */
[----:B------:R-:W2:Y:S01]  /*bac0*/  MUFU.TANH R53, R53 ;  /* 0x0000003500357308 */ /* 0x000ea20000002400 */
[----:B0-----:R-:W-:-:S07]  /*bad0*/  FSEL R3, R3, -INF , P4 ;  /* 0xff80000003037808 */ /* 0x001fce0002000000 */
[----:B------:R-:W0:Y:S01]  /*bae0*/  MUFU.TANH R48, R48 ;  /* 0x0000003000307308 */ /* 0x000e220000002400 */
[----:B-1----:R-:W-:-:S07]  /*baf0*/  FSEL R4, R4, -INF , P5 ;  /* 0xff80000004047808 */ /* 0x002fce0002800000 */
[----:B------:R-:W1:Y:S01]  /*bb00*/  MUFU.TANH R54, R54 ;  /* 0x0000003600367308 */ /* 0x000e620000002400 */
[----:B------:R-:W-:-:S07]  /*bb10*/  ISETP.GT.AND P2, PT, R65, 0x9, PT ;  /* 0x000000094100780c */ /* 0x000fce0003f44270 */
[----:B------:R-:W1:Y:S01]  /*bb20*/  MUFU.TANH R51, R51 ;  /* 0x0000003300337308 */ /* 0x000e620000002400 */
[----:B---3--:R-:W-:-:S07]  /*bb30*/  FSEL R7, R7, -INF , P1 ;  /* 0xff80000007077808 */ /* 0x008fce0000800000 */
[----:B------:R-:W3:Y:S01]  /*bb40*/  MUFU.TANH R57, R57 ;  /* 0x0000003900397308 */ /* 0x000ee20000002400 */
[----:B------:R-:W-:-:S07]  /*bb50*/  FMNMX.FTZ R70, R3, R4, !PT ;  /* 0x0000000403467209 */ /* 0x000fce0007810000 */
[----:B------:R-:W3:Y:S01]  /*bb60*/  MUFU.TANH R52, R52 ;  /* 0x0000003400347308 */ /* 0x000ee20000002400 */
[----:B------:R-:W-:-:S07]  /*bb70*/  ISETP.GT.AND P3, PT, R65, 0x10, PT ;  /* 0x000000104100780c */ /* 0x000fce0003f64270 */
[----:B------:R-:W3:Y:S01]  /*bb80*/  MUFU.TANH R58, R58 ;  /* 0x0000003a003a7308 */ /* 0x000ee20000002400 */
[----:B----4-:R-:W-:-:S07]  /*bb90*/  FSEL R8, R8, -INF , P2 ;  /* 0xff80000008087808 */ /* 0x010fce0001000000 */
[----:B------:R-:W4:Y:S01]  /*bba0*/  MUFU.TANH R55, R55 ;  /* 0x0000003700377308 */ /* 0x000f220000002400 */
[----:B------:R-:W-:Y:S01]  /*bbb0*/  FMNMX.FTZ R69, R7, R70, !PT ;  /* 0x0000004607457209 */ /* 0x000fe20007810000 */
[----:B------:R-:W-:Y:S01]  /*bbc0*/  FMUL.FTZ R66, R81, UR4 ;  /* 0x0000000451427c20 */ /* 0x000fe20008410000 */
[----:B------:R-:W-:-:S05]  /*bbd0*/  FSEL R5, R5, -INF , P4 ;  /* 0xff80000005057808 */ /* 0x000fca0002000000 */
[----:B------:R-:W4:Y:S01]  /*bbe0*/  MUFU.TANH R61, R61 ;  /* 0x0000003d003d7308 */ /* 0x000f220000002400 */
[----:B------:R-:W-:-:S07]  /*bbf0*/  ISETP.GT.AND P4, PT, R65, 0x11, PT ;  /* 0x000000114100780c */ /* 0x000fce0003f84270 */
[----:B------:R-:W4:Y:S01]  /*bc00*/  MUFU.TANH R56, R56 ;  /* 0x0000003800387308 */ /* 0x000f220000002400 */
[----:B------:R-:W-:Y:S01]  /*bc10*/  FSEL R11, R11, -INF , P3 ;  /* 0xff8000000b0b7808 */ /* 0x000fe20001800000 */
[----:B------:R-:W-:Y:S01]  /*bc20*/  FMUL.FTZ R67, R84, UR4 ;  /* 0x0000000454437c20 */ /* 0x000fe20008410000 */
[----:B------:R-:W-:-:S05]  /*bc30*/  FMNMX.FTZ R70, R8, R69, !PT ;  /* 0x0000004508467209 */ /* 0x000fca0007810000 */
[----:B------:R-:W4:Y:S01]  /*bc40*/  MUFU.TANH R62, R62 ;  /* 0x0000003e003e7308 */ /* 0x000f220000002400 */
[----:B------:R-:W-:-:S07]  /*bc50*/  FSEL R69, R6, -INF , P5 ;  /* 0xff80000006457808 */ /* 0x000fce0002800000 */
[----:B------:R-:W4:Y:S01]  /*bc60*/  MUFU.TANH R59, R59 ;  /* 0x0000003b003b7308 */ /* 0x000f220000002400 */
[----:B------:R-:W-:Y:S01]  /*bc70*/  ISETP.GT.AND P5, PT, R65, 0x18, PT ;  /* 0x000000184100780c */ /* 0x000fe20003fa4270 */
[----:B------:R-:W-:Y:S01]  /*bc80*/  FMUL.FTZ R68, R85, UR4 ;  /* 0x0000000455447c20 */ /* 0x000fe20008410000 */
[----:B------:R-:W-:-:S05]  /*bc90*/  FSEL R12, R12, -INF , P4 ;  /* 0xff8000000c0c7808 */ /* 0x000fca0002000000 */
[----:B------:R-:W4:Y:S01]  /*bca0*/  MUFU.TANH R64, R64 ;  /* 0x0000004000407308 */ /* 0x000f220000002400 */
[----:B------:R-:W-:-:S07]  /*bcb0*/  FMNMX.FTZ R71, R11, R70, !PT ;  /* 0x000000460b477209 */ /* 0x000fce0007810000 */
[----:B------:R-:W4:Y:S01]  /*bcc0*/  MUFU.TANH R60, R60 ;  /* 0x0000003c003c7308 */ /* 0x000f220000002400 */
[----:B------:R-:W-:Y:S01]  /*bcd0*/  FSEL R70, R9, -INF , P1 ;  /* 0xff80000009467808 */ /* 0x000fe20000800000 */
[----:B------:R-:W-:Y:S01]  /*bce0*/  FMUL.FTZ R78, R82, UR4 ;  /* 0x00000004524e7c20 */ /* 0x000fe20008410000 */
[----:B------:R-:W-:Y:S01]  /*bcf0*/  ISETP.GT.AND P1, PT, R65, 0x19, PT ;  /* 0x000000194100780c */ /* 0x000fe20003f24270 */
[----:B------:R-:W-:Y:S01]  /*bd00*/  FMUL.FTZ R86, R86, UR4 ;  /* 0x0000000456567c20 */ /* 0x000fe20008410000 */
[----:B------:R-:W-:Y:S01]  /*bd10*/  FSEL R15, R15, -INF , P5 ;  /* 0xff8000000f0f7808 */ /* 0x000fe20002800000 */
[----:B------:R-:W4:Y:S01]  /*bd20*/  LDL R88, [R1+0x64] ;  /* 0x0000640001587983 */ /* 0x000f220000100800 */
[----:B------:R-:W-:Y:S01]  /*bd30*/  FMNMX.FTZ R6, R12, R71, !PT ;  /* 0x000000470c067209 */ /* 0x000fe20007810000 */
[----:B------:R-:W-:Y:S01]  /*bd40*/  MUFU.TANH R63, R63 ;  /* 0x0000003f003f7308 */ /* 0x000fe20000002400 */
[----:B------:R-:W-:Y:S02]  /*bd50*/  FSEL R10, R10, -INF , P2 ;  /* 0xff8000000a0a7808 */ /* 0x000fe40001000000 */
[----:B------:R-:W-:-:S02]  /*bd60*/  ISETP.GT.AND P2, PT, R65, 0x20, PT ;  /* 0x000000204100780c */ /* 0x000fc40003f44270 */
[----:B------:R-:W-:Y:S02]  /*bd70*/  FSEL R20, R20, -INF , P1 ;  /* 0xff80000014147808 */ /* 0x000fe40000800000 */
[----:B------:R-:W-:Y:S02]  /*bd80*/  FMNMX.FTZ R9, R15, R6, !PT ;  /* 0x000000060f097209 */ /* 0x000fe40007810000 */
[----:B------:R-:W-:Y:S02]  /*bd90*/  FSEL R13, R13, -INF , P3 ;  /* 0xff8000000d0d7808 */ /* 0x000fe40001800000 */
[----:B------:R-:W-:Y:S02]  /*bda0*/  ISETP.GT.AND P3, PT, R65, 0x21, PT ;  /* 0x000000214100780c */ /* 0x000fe40003f64270 */
[----:B------:R-:W-:Y:S02]  /*bdb0*/  FSEL R25, R25, -INF , P2 ;  /* 0xff80000019197808 */ /* 0x000fe40001000000 */
[----:B------:R-:W-:-:S02]  /*bdc0*/  FMNMX.FTZ R6, R20, R9, !PT ;  /* 0x0000000914067209 */ /* 0x000fc40007810000 */
[----:B------:R-:W-:Y:S02]  /*bdd0*/  FSEL R14, R14, -INF , P4 ;  /* 0xff8000000e0e7808 */ /* 0x000fe40002000000 */
[----:B------:R-:W-:Y:S02]  /*bde0*/  ISETP.GT.AND P4, PT, R65, 0x28, PT ;  /* 0x000000284100780c */ /* 0x000fe40003f84270 */
[----:B------:R-:W-:Y:S02]  /*bdf0*/  FSEL R26, R26, -INF , P3 ;  /* 0xff8000001a1a7808 */ /* 0x000fe40001800000 */
[----:B------:R-:W-:Y:S02]  /*be00*/  FMNMX.FTZ R9, R25, R6, !PT ;  /* 0x0000000619097209 */ /* 0x000fe40007810000 */
        /* <DEDUP_REMOVED lines=42> */
[----:B--2---:R-:W-:Y:S02]  /*c0b0*/  FSEL R49, R49, -INF , P4 ;  /* 0xff80000031317808 */ /* 0x004fe40002000000 */
        /* <DEDUP_REMOVED lines=9> */
[----:B0-----:R-:W-:Y:S02]  /*c150*/  FSEL R48, R48, -INF , P3 ;  /* 0xff80000030307808 */ /* 0x001fe40001800000 */
[----:B------:R-:W-:Y:S02]  /*c160*/  ISETP.GT.AND P3, PT, R65, 0x60, PT ;  /* 0x000000604100780c */ /* 0x000fe40003f64270 */
[----:B-1----:R-:W-:Y:S02]  /*c170*/  FSEL R54, R54, -INF , P2 ;  /* 0xff80000036367808 */ /* 0x002fe40001000000 */
[----:B------:R-:W-:-:S02]  /*c180*/  FMNMX.FTZ R9, R53, R6, !PT ;  /* 0x0000000635097209 */ /* 0x000fc40007810000 */
[----:B------:R-:W-:Y:S02]  /*c190*/  FSEL R51, R51, -INF , P4 ;  /* 0xff80000033337808 */ /* 0x000fe40002000000 */
[----:B------:R-:W-:Y:S02]  /*c1a0*/  ISETP.GT.AND P4, PT, R65, 0x61, PT ;  /* 0x000000614100780c */ /* 0x000fe40003f84270 */
[----:B---3--:R-:W-:Y:S02]  /*c1b0*/  FSEL R57, R57, -INF , P3 ;  /* 0xff80000039397808 */ /* 0x008fe40001800000 */
[----:B------:R-:W-:Y:S01]  /*c1c0*/  FMNMX.FTZ R6, R54, R9, !PT ;  /* 0x0000000936067209 */ /* 0x000fe20007810000 */
[----:B------:R-:W0:Y:S01]  /*c1d0*/  MUFU.TANH R66, R66 ;  /* 0x0000004200427308 */ /* 0x000e220000002400 */
[----:B------:R-:W-:Y:S02]  /*c1e0*/  FSEL R52, R52, -INF , P5 ;  /* 0xff80000034347808 */ /* 0x000fe40002800000 */
[----:B------:R-:W-:-:S02]  /*c1f0*/  ISETP.GT.AND P5, PT, R65, 0x68, PT ;  /* 0x000000684100780c */ /* 0x000fc40003fa4270 */
[----:B------:R-:W-:Y:S02]  /*c200*/  FSEL R58, R58, -INF , P4 ;  /* 0xff8000003a3a7808 */ /* 0x000fe40002000000 */
[----:B------:R-:W-:Y:S01]  /*c210*/  FMNMX.FTZ R9, R57, R6, !PT ;  /* 0x0000000639097209 */ /* 0x000fe20007810000 */
[----:B------:R-:W1:Y:S01]  /*c220*/  MUFU.TANH R67, R67 ;  /* 0x0000004300437308 */ /* 0x000e620000002400 */
[----:B----4-:R-:W-:Y:S02]  /*c230*/  FSEL R55, R55, -INF , P1 ;  /* 0xff80000037377808 */ /* 0x010fe40000800000 */
[----:B------:R-:W-:Y:S02]  /*c240*/  ISETP.GT.AND P1, PT, R65, 0x69, PT ;  /* 0x000000694100780c */ /* 0x000fe40003f24270 */
[----:B------:R-:W-:Y:S02]  /*c250*/  FSEL R61, R61, -INF , P5 ;  /* 0xff8000003d3d7808 */ /* 0x000fe40002800000 */
[----:B------:R-:W-:Y:S01]  /*c260*/  FMNMX.FTZ R6, R58, R9, !PT ;  /* 0x000000093a067209 */ /* 0x000fe20007810000 */
[----:B------:R-:W2:Y:S01]  /*c270*/  MUFU.TANH R68, R68 ;  /* 0x0000004400447308 */ /* 0x000ea20000002400 */
[----:B------:R-:W-:-:S02]  /*c280*/  FSEL R56, R56, -INF , P2 ;  /* 0xff80000038387808 */ /* 0x000fc40001000000 */
[----:B------:R-:W-:Y:S02]  /*c290*/  ISETP.GT.AND P2, PT, R65, 0x70, PT ;  /* 0x000000704100780c */ /* 0x000fe40003f44270 */
[----:B------:R-:W-:Y:S02]  /*c2a0*/  FSEL R62, R62, -INF , P1 ;  /* 0xff8000003e3e7808 */ /* 0x000fe40000800000 */
[----:B------:R-:W-:Y:S02]  /*c2b0*/  FMNMX.FTZ R9, R61, R6, !PT ;  /* 0x000000063d097209 */ /* 0x000fe40007810000 */
[----:B------:R-:W-:Y:S02]  /*c2c0*/  FSEL R59, R59, -INF , P3 ;  /* 0xff8000003b3b7808 */ /* 0x000fe40001800000 */
[----:B------:R-:W-:Y:S02]  /*c2d0*/  ISETP.GT.AND P3, PT, R65, 0x71, PT ;  /* 0x000000714100780c */ /* 0x000fe40003f64270 */
[----:B------:R-:W-:-:S02]  /*c2e0*/  FSEL R64, R64, -INF , P2 ;  /* 0xff80000040407808 */ /* 0x000fc40001000000 */
[----:B------:R-:W-:Y:S02]  /*c2f0*/  FMNMX.FTZ R9, R62, R9, !PT ;  /* 0x000000093e097209 */ /* 0x000fe40007810000 */
[----:B------:R-:W-:Y:S02]  /*c300*/  FSEL R60, R60, -INF , P4 ;  /* 0xff8000003c3c7808 */ /* 0x000fe40002000000 */
[----:B------:R-:W-:Y:S02]  /*c310*/  ISETP.GT.AND P4, PT, R65, 0x78, PT ;  /* 0x000000784100780c */ /* 0x000fe40003f84270 */
[----:B0-----:R-:W-:Y:S02]  /*c320*/  FSEL R66, R66, -INF , P3 ;  /* 0xff80000042427808 */ /* 0x001fe40001800000 */
[----:B------:R-:W-:Y:S02]  /*c330*/  FMNMX.FTZ R9, R64, R9, !PT ;  /* 0x0000000940097209 */ /* 0x000fe40007810000 */
[----:B------:R-:W-:-:S02]  /*c340*/  FSEL R63, R63, -INF , P5 ;  /* 0xff8000003f3f7808 */ /* 0x000fc40002800000 */
[----:B------:R-:W-:Y:S02]  /*c350*/  ISETP.GT.AND P5, PT, R65, 0x79, PT ;  /* 0x000000794100780c */ /* 0x000fe40003fa4270 */
[----:B-1----:R-:W-:Y:S02]  /*c360*/  FSEL R67, R67, -INF , P4 ;  /* 0xff80000043437808 */ /* 0x002fe40002000000 */
[----:B------:R-:W-:Y:S02]  /*c370*/  FMNMX.FTZ R6, R66, R9, !PT ;  /* 0x0000000942067209 */ /* 0x000fe40007810000 */
[----:B--2---:R-:W-:Y:S02]  /*c380*/  FSEL R68, R68, -INF , P5 ;  /* 0xff80000044447808 */ /* 0x004fe40002800000 */
[----:B------:R-:W-:-:S04]  /*c390*/  FMNMX.FTZ R9, R67, R6, !PT ;  /* 0x0000000643097209 */ /* 0x000fc80007810000 */
[----:B------:R-:W-:-:S05]  /*c3a0*/  FMNMX.FTZ R9, R68, R9, !PT ;  /* 0x0000000944097209 */ /* 0x000fca0007810000 */
[----:B------:R-:W0:Y:S02]  /*c3b0*/  SHFL.BFLY PT, R6, R9, 0x2, 0x1f ;  /* 0x0c401f0009067f89 */ /* 0x000e2400000e0000 */
[----:B0-----:R-:W-:-:S05]  /*c3c0*/  FMNMX.FTZ R71, R9, R6, !PT ;  /* 0x0000000609477209 */ /* 0x001fca0007810000 */
[----:B------:R-:W0:Y:S02]  /*c3d0*/  SHFL.BFLY PT, R6, R71, 0x1, 0x1f ;  /* 0x0c201f0047067f89 */ /* 0x000e2400000e0000 */
[----:B0-----:R-:W-:-:S04]  /*c3e0*/  FMNMX.FTZ R6, R71, R6, !PT ;  /* 0x0000000647067209 */ /* 0x001fc80007810000 */
[C---:B------:R-:W-:Y:S01]  /*c3f0*/  FSETP.NEU.FTZ.AND P6, PT, R6.reuse, -INF , PT ;  /* 0xff8000000600780b */ /* 0x040fe20003fdd000 */
[----:B------:R-:W-:-:S05]  /*c400*/  FMUL.FTZ R65, R6, UR45 ;  /* 0x0000002d06417c20 */ /* 0x000fca0008410000 */
[----:B------:R-:W-:-:S05]  /*c410*/  FSEL R65, R65, RZ, P6 ;  /* 0x000000ff41417208 */ /* 0x000fca0003000000 */
[--C-:B------:R-:W-:Y:S01]  /*c420*/  FFMA.FTZ R71, R3, UR45, -R65.reuse ;  /* 0x0000002d03477c23 */ /* 0x100fe20008010841 */
[----:B------:R-:W-:Y:S01]  /*c430*/  FMNMX.FTZ R3, R5, R69, !PT ;  /* 0x0000004505037209 */ /* 0x000fe20007810000 */
[----:B------:R-:W-:-:S03]  /*c440*/  FFMA.FTZ R77, R8, UR45, -R65 ;  /* 0x0000002d084d7c23 */ /* 0x000fc60008010841 */
[----:B------:R-:W-:-:S04]  /*c450*/  FMNMX.FTZ R3, R70, R3, !PT ;  /* 0x0000000346037209 */ /* 0x000fc80007810000 */
        /* <DEDUP_REMOVED lines=16> */
[----:B------:R-:W-:Y:S01]  /*c560*/  FMNMX.FTZ R8, R48, R3, !PT ;  /* 0x0000000330087209 */ /* 0x000fe20007810000 */
[----:B------:R-:W-:-:S03]  /*c570*/  FMUL.FTZ R84, R79, UR4 ;  /* 0x000000044f547c20 */ /* 0x000fc60008410000 */
[----:B------:R-:W-:-:S04]  /*c580*/  FMNMX.FTZ R3, R51, R8, !PT ;  /* 0x0000000833037209 */ /* 0x000fc80007810000 */
[----:B------:R-:W-:Y:S01]  /*c590*/  FMNMX.FTZ R8, R52, R3, !PT ;  /* 0x0000000334087209 */ /* 0x000fe20007810000 */
[----:B------:R-:W0:Y:S01]  /*c5a0*/  MUFU.TANH R84, R84 ;  /* 0x0000005400547308 */ /* 0x000e220000002400 */
[----:B------:R-:W-:Y:S02]  /*c5b0*/  FMUL.FTZ R85, R83, UR4 ;  /* 0x0000000453557c20 */ /* 0x000fe40008410000 */
[----:B------:R-:W-:-:S04]  /*c5c0*/  FMNMX.FTZ R3, R55, R8, !PT ;  /* 0x0000000837037209 */ /* 0x000fc80007810000 */
[----:B------:R-:W-:Y:S01]  /*c5d0*/  FMNMX.FTZ R8, R56, R3, !PT ;  /* 0x0000000338087209 */ /* 0x000fe20007810000 */
[----:B------:R-:W1:Y:S01]  /*c5e0*/  MUFU.TANH R78, R78 ;  /* 0x0000004e004e7308 */ /* 0x000e620000002400 */
[----:B------:R-:W-:Y:S02]  /*c5f0*/  FMUL.FTZ R9, R87, UR4 ;  /* 0x0000000457097c20 */ /* 0x000fe40008410000 */
[----:B------:R-:W-:-:S05]  /*c600*/  FMNMX.FTZ R3, R59, R8, !PT ;  /* 0x000000083b037209 */ /* 0x000fca0007810000 */
[----:B------:R-:W2:Y:S01]  /*c610*/  MUFU.TANH R85, R85 ;  /* 0x0000005500557308 */ /* 0x000ea20000002400 */
[----:B------:R-:W-:Y:S02]  /*c620*/  FMNMX.FTZ R8, R60, R3, !PT ;  /* 0x000000033c087209 */ /* 0x000fe40007810000 */
[----:B0-----:R-:W-:-:S05]  /*c630*/  FSEL R84, R84, -INF , P1 ;  /* 0xff80000054547808 */ /* 0x001fca0000800000 */
[----:B------:R-:W0:Y:S01]  /*c640*/  MUFU.TANH R86, R86 ;  /* 0x0000005600567308 */ /* 0x000e220000002400 */
[----:B------:R-:W-:Y:S02]  /*c650*/  FMNMX.FTZ R3, R63, R8, !PT ;  /* 0x000000083f037209 */ /* 0x000fe40007810000 */
[----:B-1----:R-:W-:-:S05]  /*c660*/  FSEL R83, R78, -INF , P2 ;  /* 0xff8000004e537808 */ /* 0x002fca0001000000 */
[----:B------:R-:W1:Y:S01]  /*c670*/  MUFU.TANH R9, R9 ;  /* 0x0000000900097308 */ /* 0x000e620000002400 */
[----:B------:R-:W-:Y:S02]  /*c680*/  FMNMX.FTZ R8, R84, R3, !PT ;  /* 0x0000000354087209 */ /* 0x000fe40007810000 */
[----:B--2---:R-:W-:Y:S02]  /*c690*/  FSEL R85, R85, -INF , P3 ;  /* 0xff80000055557808 */ /* 0x004fe40001800000 */
[----:B------:R-:W-:Y:S02]  /*c6a0*/  FMNMX.FTZ R8, R83, R8, !PT ;  /* 0x0000000853087209 */ /* 0x000fe40007810000 */
[----:B0-----:R-:W-:Y:S02]  /*c6b0*/  FSEL R86, R86, -INF , P4 ;  /* 0xff80000056567808 */ /* 0x001fe40002000000 */
[----:B------:R-:W-:-:S04]  /*c6c0*/  FMNMX.FTZ R3, R85, R8, !PT ;  /* 0x0000000855037209 */ /* 0x000fc80007810000 */
[----:B------:R-:W-:Y:S02]  /*c6d0*/  FMNMX.FTZ R8, R86, R3, !PT ;  /* 0x0000000356087209 */ /* 0x000fe40007810000 */
[----:B-1----:R-:W-:-:S04]  /*c6e0*/  FSEL R87, R9, -INF , P5 ;  /* 0xff80000009577808 */ /* 0x002fc80002800000 */
[----:B------:R-:W-:Y:S01]  /*c6f0*/  FMNMX.FTZ R3, R87, R8, !PT ;  /* 0x0000000857037209 */ /* 0x000fe20007810000 */
[----:B------:R-:W-:-:S04]  /*c700*/  FFMA.FTZ R72, R12, UR45, -R65 ;  /* 0x0000002d0c487c23 */ /* 0x000fc80008010841 */
[----:B------:R-:W0:Y:S02]  /*c710*/  SHFL.BFLY PT, R12, R3, 0x2, 0x1f ;  /* 0x0c401f00030c7f89 */ /* 0x000e2400000e0000 */
[----:B0-----:R-:W-:-:S05]  /*c720*/  FMNMX.FTZ R12, R3, R12, !PT ;  /* 0x0000000c030c7209 */ /* 0x001fca0007810000 */
[----:B------:R-:W0:Y:S01]  /*c730*/  SHFL.BFLY PT, R9, R12, 0x1, 0x1f ;  /* 0x0c201f000c097f89 */ /* 0x000e2200000e0000 */
[--C-:B------:R-:W-:Y:S01]  /*c740*/  FFMA.FTZ R80, R29, UR45, -R65.reuse ;  /* 0x0000002d1d507c23 */ /* 0x100fe20008010841 */
[--C-:B------:R-:W-:Y:S01]  /*c750*/  FFMA.FTZ R29, R34, UR45, -R65.reuse ;  /* 0x0000002d221d7c23 */ /* 0x100fe20008010841 */
[--C-:B------:R-:W-:Y:S01]  /*c760*/  FFMA.FTZ R34, R38, UR45, -R65.reuse ;  /* 0x0000002d26227c23 */ /* 0x100fe20008010841 */
[--C-:B------:R-:W-:Y:S01]  /*c770*/  FFMA.FTZ R38, R54, UR45, -R65.reuse ;  /* 0x0000002d36267c23 */ /* 0x100fe20008010841 */
[--C-:B------:R-:W-:Y:S01]  /*c780*/  FFMA.FTZ R73, R4, UR45, -R65.reuse ;  /* 0x0000002d04497c23 */ /* 0x100fe20008010841 */
[--C-:B------:R-:W-:Y:S01]  /*c790*/  FFMA.FTZ R75, R7, UR45, -R65.reuse ;  /* 0x0000002d074b7c23 */ /* 0x100fe20008010841 */
[--C-:B------:R-:W-:Y:S01]  /*c7a0*/  FFMA.FTZ R79, R45, UR45, -R65.reuse ;  /* 0x0000002d2d4f7c23 */ /* 0x100fe20008010841 */
[--C-:B------:R-:W-:Y:S01]  /*c7b0*/  FFMA.FTZ R74, R15, UR45, -R65.reuse ;  /* 0x0000002d0f4a7c23 */ /* 0x100fe20008010841 */
[----:B------:R-:W-:Y:S01]  /*c7c0*/  FFMA.FTZ R45, R61, UR45, -R65 ;  /* 0x0000002d3d2d7c23 */ /* 0x000fe20008010841 */
[----:B0-----:R-:W-:-:S04]  /*c7d0*/  FMNMX.FTZ R9, R12, R9, !PT ;  /* 0x000000090c097209 */ /* 0x001fc80007810000 */
[C---:B------:R-:W-:Y:S01]  /*c7e0*/  FSETP.NEU.FTZ.AND P1, PT, R9.reuse, -INF , PT ;  /* 0xff8000000900780b */ /* 0x040fe20003f3d000 */
[----:B------:R-:W-:-:S05]  /*c7f0*/  FMUL.FTZ R54, R9, UR45 ;  /* 0x0000002d09367c20 */ /* 0x000fca0008410000 */
[----:B------:R-:W-:Y:S01]  /*c800*/  FSEL R54, R54, RZ, P1 ;  /* 0x000000ff36367208 */ /* 0x000fe20000800000 */
[----:B------:R-:W-:Y:S01]  /*c810*/  MUFU.EX2 R71, R71 ;  /* 0x0000004700477308 */ /* 0x000fe20000000800 */
[----:B------:R-:W-:-:S03]  /*c820*/  FFMA.FTZ R82, R46, UR45, -R65 ;  /* 0x0000002d2e527c23 */ /* 0x000fc60008010841 */
[--C-:B------:R-:W-:Y:S01]  /*c830*/  FFMA.FTZ R15, R5, UR45, -R54.reuse ;  /* 0x0000002d050f7c23 */ /* 0x100fe20008010836 */
[----:B------:R-:W-:-:S03]  /*c840*/  FFMA.FTZ R61, R69, UR45, -R54 ;  /* 0x0000002d453d7c23 */ /* 0x000fc60008010836 */
[----:B------:R-:W0:Y:S01]  /*c850*/  MUFU.EX2 R73, R73 ;  /* 0x0000004900497308 */ /* 0x000e220000000800 */
[--C-:B------:R-:W-:Y:S01]  /*c860*/  FFMA.FTZ R46, R62, UR45, -R65.reuse ;  /* 0x0000002d3e2e7c23 */ /* 0x100fe20008010841 */
[----:B------:R-:W-:Y:S01]  /*c870*/  FFMA.FTZ R62, R70, UR45, -R54 ;  /* 0x0000002d463e7c23 */ /* 0x000fe20008010836 */
[--C-:B------:R-:W-:Y:S01]  /*c880*/  FFMA.FTZ R4, R11, UR45, -R65.reuse ;  /* 0x0000002d0b047c23 */ /* 0x100fe20008010841 */
[--C-:B------:R-:W-:Y:S01]  /*c890*/  FFMA.FTZ R7, R33, UR45, -R65.reuse ;  /* 0x0000002d21077c23 */ /* 0x100fe20008010841 */
[----:B------:R-:W-:-:S03]  /*c8a0*/  FFMA.FTZ R33, R50, UR45, -R65 ;  /* 0x0000002d32217c23 */ /* 0x000fc60008010841 */
[----:B------:R-:W1:Y:S01]  /*c8b0*/  MUFU.EX2 R75, R75 ;  /* 0x0000004b004b7308 */ /* 0x000e620000000800 */
[----:B------:R-:W-:Y:S01]  /*c8c0*/  FFMA.FTZ R50, R66, UR45, -R65 ;  /* 0x0000002d42327c23 */ /* 0x000fe20008010841 */
[----:B------:R-:W-:-:S06]  /*c8d0*/  FFMA.FTZ R66, R10, UR45, -R54 ;  /* 0x0000002d0a427c23 */ /* 0x000fcc0008010836 */
[----:B------:R-:W-:Y:S01]  /*c8e0*/  MUFU.EX2 R15, R15 ;  /* 0x0000000f000f7308 */ /* 0x000fe20000000800 */
[----:B------:R-:W-:-:S07]  /*c8f0*/  FFMA.FTZ R5, R13, UR45, -R54 ;  /* 0x0000002d0d057c23 */ /* 0x000fce0008010836 */
[----:B------:R-:W2:Y:S01]  /*c900*/  MUFU.EX2 R61, R61 ;  /* 0x0000003d003d7308 */ /* 0x000ea20000000800 */
[----:B------:R-:W-:-:S07]  /*c910*/  FFMA.FTZ R76, R20, UR45, -R65 ;  /* 0x0000002d144c7c23 */ /* 0x000fce0008010841 */
[----:B------:R-:W3:Y:S01]  /*c920*/  MUFU.EX2 R77, R77 ;  /* 0x0000004d004d7308 */ /* 0x000ee20000000800 */
[----:B------:R-:W-:Y:S01]  /*c930*/  FFMA.FTZ R20, R53, UR45, -R65 ;  /* 0x0000002d35147c23 */ /* 0x000fe20008010841 */
[----:B------:R-:W-:-:S06]  /*c940*/  FFMA.FTZ R53, R14, UR45, -R54 ;  /* 0x0000002d0e357c23 */ /* 0x000fcc0008010836 */
[----:B------:R-:W4:Y:S01]  /*c950*/  MUFU.EX2 R62, R62 ;  /* 0x0000003e003e7308 */ /* 0x000f220000000800 */
[----:B------:R-:W-:Y:S01]  /*c960*/  FFMA.FTZ R81, R30, UR45, -R65 ;  /* 0x0000002d1e517c23 */ /* 0x000fe20008010841 */
[----:B------:R-:W-:Y:S02]  /*c970*/  VIADD R12, R0, 0x2d840 ;  /* 0x0002d840000c7836 */ /* 0x000fe40000000000 */
[----:B0-----:R-:W-:-:S04]  /*c980*/  FADD.FTZ R14, R71, R73 ;  /* 0x00000049470e7221 */ /* 0x001fc80000010000 */
[----:B------:R-:W0:Y:S01]  /*c990*/  MUFU.EX2 R4, R4 ;  /* 0x0000000400047308 */ /* 0x000e220000000800 */
[--C-:B------:R-:W-:Y:S01]  /*c9a0*/  FFMA.FTZ R30, R37, UR45, -R65.reuse ;  /* 0x0000002d251e7c23 */ /* 0x100fe20008010841 */
[----:B------:R-:W-:Y:S01]  /*c9b0*/  MOV R13, UR38 ;  /* 0x00000026000d7c02 */ /* 0x000fe20008000f00 */
[----:B------:R-:W-:-:S05]  /*c9c0*/  FFMA.FTZ R37, R41, UR45, -R65 ;  /* 0x0000002d29257c23 */ /* 0x000fca0008010841 */
[----:B------:R-:W0:Y:S01]  /*c9d0*/  MUFU.EX2 R66, R66 ;  /* 0x0000004200427308 */ /* 0x000e220000000800 */
[--C-:B------:R-:W-:Y:S01]  /*c9e0*/  FFMA.FTZ R41, R57, UR45, -R65.reuse ;  /* 0x0000002d39297c23 */ /* 0x100fe20008010841 */
[----:B------:R-:W-:Y:S01]  /*c9f0*/  FFMA.FTZ R8, R49, UR45, -R65 ;  /* 0x0000002d31087c23 */ /* 0x000fe20008010841 */
[----:B------:R-:W-:-:S05]  /*ca00*/  FFMA.FTZ R57, R21, UR45, -R54 ;  /* 0x0000002d15397c23 */ /* 0x000fca0008010836 */
[----:B------:R-:W0:Y:S01]  /*ca10*/  MUFU.EX2 R72, R72 ;  /* 0x0000004800487308 */ /* 0x000e220000000800 */
[----:B-1----:R-:W-:Y:S01]  /*ca20*/  FADD.FTZ R14, R75, R14 ;  /* 0x0000000e4b0e7221 */ /* 0x002fe20000010000 */
[--C-:B------:R-:W-:Y:S01]  /*ca30*/  FFMA.FTZ R25, R25, UR45, -R65.reuse ;  /* 0x0000002d19197c23 */ /* 0x100fe20008010841 */
[----:B------:R-:W-:Y:S01]  /*ca40*/  FFMA.FTZ R49, R64, UR45, -R65 ;  /* 0x0000002d40317c23 */ /* 0x000fe20008010841 */
[----:B------:R-:W-:-:S04]  /*ca50*/  PRMT R12, R13, 0x654, R12 ;  /* 0x000006540d0c7816 */ /* 0x000fc8000000000c */
[----:B------:R-:W1:Y:S01]  /*ca60*/  MUFU.EX2 R5, R5 ;  /* 0x0000000500057308 */ /* 0x000e620000000800 */
[----:B------:R-:W-:Y:S01]  /*ca70*/  FFMA.FTZ R78, R42, UR45, -R65 ;  /* 0x0000002d2a4e7c23 */ /* 0x000fe20008010841 */
[----:B------:R-:W-:Y:S01]  /*ca80*/  FFMA.FTZ R64, R31, UR45, -R54 ;  /* 0x0000002d1f407c23 */ /* 0x000fe20008010836 */
[----:B--2---:R-:W-:Y:S01]  /*ca90*/  FADD.FTZ R13, R15, R61 ;  /* 0x0000003d0f0d7221 */ /* 0x004fe20000010000 */
[----:B------:R-:W-:-:S04]  /*caa0*/  FFMA.FTZ R42, R58, UR45, -R65 ;  /* 0x0000002d3a2a7c23 */ /* 0x000fc80008010841 */
[----:B------:R-:W2:Y:S01]  /*cab0*/  MUFU.EX2 R74, R74 ;  /* 0x0000004a004a7308 */ /* 0x000ea20000000800 */
[--C-:B------:R-:W-:Y:S01]  /*cac0*/  FFMA.FTZ R31, R39, UR45, -R54.reuse ;  /* 0x0000002d271f7c23 */ /* 0x100fe20008010836 */
[--C-:B------:R-:W-:Y:S01]  /*cad0*/  FFMA.FTZ R58, R24, UR45, -R54.reuse ;  /* 0x0000002d183a7c23 */ /* 0x100fe20008010836 */
[----:B------:R-:W-:Y:S01]  /*cae0*/  FFMA.FTZ R21, R36, UR45, -R54 ;  /* 0x0000002d24157c23 */ /* 0x000fe20008010836 */
[----:B---3--:R-:W-:Y:S01]  /*caf0*/  FADD.FTZ R39, R77, R14 ;  /* 0x0000000e4d277221 */ /* 0x008fe20000010000 */
[----:B------:R-:W-:-:S03]  /*cb00*/  FFMA.FTZ R26, R26, UR45, -R65 ;  /* 0x0000002d1a1a7c23 */ /* 0x000fc60008010841 */
[----:B------:R-:W3:Y:S01]  /*cb10*/  MUFU.EX2 R53, R53 ;  /* 0x0000003500357308 */ /* 0x000ee20000000800 */
[----:B------:R-:W-:Y:S01]  /*cb20*/  FFMA.FTZ R36, R47, UR45, -R54 ;  /* 0x0000002d2f247c23 */ /* 0x000fe20008010836 */
[----:B----4-:R-:W-:Y:S01]  /*cb30*/  FADD.FTZ R47, R62, R13 ;  /* 0x0000000d3e2f7221 */ /* 0x010fe20000010000 */
[----:B------:R-:W-:-:S05]  /*cb40*/  F2FP.F16.F32.PACK_AB R13, R61, R15 ;  /* 0x0000000f3d0d723e */ /* 0x000fca00000000ff */
[----:B------:R-:W4:Y:S01]  /*cb50*/  MUFU.EX2 R76, R76 ;  /* 0x0000004c004c7308 */ /* 0x000f220000000800 */
[----:B------:R-:W-:Y:S01]  /*cb60*/  FFMA.FTZ R27, R27, UR45, -R54 ;  /* 0x0000002d1b1b7c23 */ /* 0x000fe20008010836 */
[----:B0-----:R-:W-:Y:S01]  /*cb70*/  FADD.FTZ R61, R4, R39 ;  /* 0x00000027043d7221 */ /* 0x001fe20000010000 */
[----:B------:R-:W-:Y:S01]  /*cb80*/  FADD.FTZ R24, R66, R47 ;  /* 0x0000002f42187221 */ /* 0x000fe20000010000 */
[--C-:B------:R-:W-:Y:S01]  /*cb90*/  FFMA.FTZ R3, R67, UR45, -R65.reuse ;  /* 0x0000002d43037c23 */ /* 0x100fe20008010841 */
[----:B------:R-:W-:-:S03]  /*cba0*/  FFMA.FTZ R11, R68, UR45, -R65 ;  /* 0x0000002d440b7c23 */ /* 0x000fc60008010841 */
[----:B------:R-:W0:Y:S01]  /*cbb0*/  MUFU.EX2 R57, R57 ;  /* 0x0000003900397308 */ /* 0x000e220000000800 */
[----:B------:R-:W-:-:S07]  /*cbc0*/  FADD.FTZ R61, R72, R61 ;  /* 0x0000003d483d7221 */ /* 0x000fce0000010000 */
[----:B------:R-:W-:Y:S01]  /*cbd0*/  MUFU.EX2 R25, R25 ;  /* 0x0000001900197308 */ /* 0x000fe20000000800 */
[----:B-1----:R-:W-:Y:S01]  /*cbe0*/  FADD.FTZ R24, R5, R24 ;  /* 0x0000001805187221 */ /* 0x002fe20000010000 */
[----:B--2---:R-:W-:Y:S01]  /*cbf0*/  FADD.FTZ R61, R74, R61 ;  /* 0x0000003d4a3d7221 */ /* 0x004fe20000010000 */
[----:B------:R-:W-:-:S05]  /*cc00*/  FFMA.FTZ R44, R44, UR45, -R54 ;  /* 0x0000002d2c2c7c23 */ /* 0x000fca0008010836 */
[----:B------:R-:W-:Y:S01]  /*cc10*/  MUFU.EX2 R80, R80 ;  /* 0x0000005000507308 */ /* 0x000fe20000000800 */
[----:B------:R-:W-:-:S07]  /*cc20*/  FFMA.FTZ R65, R32, UR45, -R54 ;  /* 0x0000002d20417c23 */ /* 0x000fce0008010836 */
[----:B------:R-:W-:Y:S08]  /*cc30*/  MUFU.EX2 R7, R7 ;  /* 0x0000000700077308 */ /* 0x000ff00000000800 */
[----:B------:R-:W-:Y:S08]  /*cc40*/  MUFU.EX2 R29, R29 ;  /* 0x0000001d001d7308 */ /* 0x000ff00000000800 */
[----:B------:R-:W-:Y:S01]  /*cc50*/  MUFU.EX2 R34, R34 ;  /* 0x0000002200227308 */ /* 0x000fe20000000800 */
[--C-:B------:R-:W-:Y:S01]  /*cc60*/  FFMA.FTZ R28, R28, UR45, -R54.reuse ;  /* 0x0000002d1c1c7c23 */ /* 0x100fe20008010836 */
[--C-:B------:R-:W-:Y:S01]  /*cc70*/  FFMA.FTZ R10, R35, UR45, -R54.reuse ;  /* 0x0000002d230a7c23 */ /* 0x100fe20008010836 */
[----:B------:R1:W-:Y:S05]  /*cc80*/  SYNCS.ARRIVE.TRANS64.RED.A1T0 RZ, [R12+URZ], RZ ;  /* 0x000000ff0cff79a7 */ /* 0x0003ea000810043f */
[----:B------:R-:W2:Y:S01]  /*cc90*/  MUFU.EX2 R58, R58 ;  /* 0x0000003a003a7308 */ /* 0x000ea20000000800 */
[----:B------:R-:W-:-:S07]  /*cca0*/  FFMA.FTZ R32, R40, UR45, -R54 ;  /* 0x0000002d28207c23 */ /* 0x000fce0008010836 */
[----:B------:R-:W-:Y:S01]  /*ccb0*/  MUFU.EX2 R26, R26 ;  /* 0x0000001a001a7308 */ /* 0x000fe20000000800 */
[----:B------:R-:W-:Y:S01]  /*ccc0*/  FFMA.FTZ R40, R52, UR45, -R54 ;  /* 0x0000002d34287c23 */ /* 0x000fe20008010836 */
[----:B---3--:R-:W-:-:S06]  /*ccd0*/  FADD.FTZ R24, R53, R24 ;  /* 0x0000001835187221 */ /* 0x008fcc0000010000 */
[----:B------:R-:W3:Y:S01]  /*cce0*/  MUFU.EX2 R27, R27 ;  /* 0x0000001b001b7308 */ /* 0x000ee20000000800 */
[----:B----4-:R-:W-:Y:S01]  /*ccf0*/  FADD.FTZ R52, R76, R61 ;  /* 0x0000003d4c347221 */ /* 0x010fe20000010000 */
[----:B------:R-:W-:Y:S01]  /*cd00*/  FFMA.FTZ R39, R51, UR45, -R54 ;  /* 0x0000002d33277c23 */ /* 0x000fe20008010836 */
[----:B0-----:R-:W-:-:S05]  /*cd10*/  FADD.FTZ R51, R57, R24 ;  /* 0x0000001839337221 */ /* 0x001fca0000010000 */
[----:B------:R-:W0:Y:S01]  /*cd20*/  MUFU.EX2 R81, R81 ;  /* 0x0000005100517308 */ /* 0x000e220000000800 */
[----:B--2---:R-:W-:-:S07]  /*cd30*/  FADD.FTZ R24, R58, R51 ;  /* 0x000000333a187221 */ /* 0x004fce0000010000 */
[----:B------:R2:W-:Y:S01]  /*cd40*/  MUFU.EX2 R0, R44 ;  /* 0x0000002c00007308 */ /* 0x0005e20000000800 */
[----:B---3--:R-:W-:Y:S01]  /*cd50*/  FADD.FTZ R51, R27, R24 ;  /* 0x000000181b337221 */ /* 0x008fe20000010000 */
[----:B--2---:R-:W-:Y:S01]  /*cd60*/  FFMA.FTZ R44, R55, UR45, -R54 ;  /* 0x0000002d372c7c23 */ /* 0x004fe20008010836 */
[----:B------:R-:W-:-:S05]  /*cd70*/  FADD.FTZ R55, R25, R52 ;  /* 0x0000003419377221 */ /* 0x000fca0000010000 */
[----:B------:R-:W2:Y:S01]  /*cd80*/  MUFU.EX2 R30, R30 ;  /* 0x0000001e001e7308 */ /* 0x000ea20000000800 */
[----:B------:R-:W-:-:S04]  /*cd90*/  FADD.FTZ R55, R26, R55 ;  /* 0x000000371a377221 */ /* 0x000fc80000010000 */
[----:B------:R-:W-:-:S03]  /*cda0*/  FADD.FTZ R24, R80, R55 ;  /* 0x0000003750187221 */ /* 0x000fc60000010000 */
[----:B------:R-:W3:Y:S01]  /*cdb0*/  MUFU.EX2 R37, R37 ;  /* 0x0000002500257308 */ /* 0x000ee20000000800 */
[----:B0-----:R-:W-:-:S04]  /*cdc0*/  FADD.FTZ R52, R81, R24 ;  /* 0x0000001851347221 */ /* 0x001fc80000010000 */
[----:B------:R-:W-:-:S03]  /*cdd0*/  FADD.FTZ R52, R7, R52 ;  /* 0x0000003407347221 */ /* 0x000fc60000010000 */
[----:B------:R-:W0:Y:S01]  /*cde0*/  MUFU.EX2 R78, R78 ;  /* 0x0000004e004e7308 */ /* 0x000e220000000800 */
[----:B------:R-:W-:-:S04]  /*cdf0*/  FADD.FTZ R55, R29, R52 ;  /* 0x000000341d377221 */ /* 0x000fc80000010000 */
[----:B--2---:R-:W-:-:S04]  /*ce00*/  FADD.FTZ R55, R30, R55 ;  /* 0x000000371e377221 */ /* 0x004fc80000010000 */
[----:B------:R-:W-:-:S04]  /*ce10*/  FADD.FTZ R52, R34, R55 ;  /* 0x0000003722347221 */ /* 0x000fc80000010000 */
[----:B---3--:R-:W-:-:S04]  /*ce20*/  FADD.FTZ R55, R37, R52 ;  /* 0x0000003425377221 */ /* 0x008fc80000010000 */
[----:B0-----:R-:W-:Y:S02]  /*ce30*/  FADD.FTZ R52, R78, R55 ;  /* 0x000000374e347221 */ /* 0x001fe40000010000 */
[----:B------:R-:W2:Y:S01]  /*ce40*/  LDL R55, [R1+0x84] ;  /* 0x0000840001377983 */ /* 0x000ea20000100800 */
[----:B------:R-:W0:Y:S08]  /*ce50*/  MUFU.EX2 R28, R28 ;  /* 0x0000001c001c7308 */ /* 0x000e300000000800 */
[----:B------:R-:W3:Y:S08]  /*ce60*/  MUFU.EX2 R64, R64 ;  /* 0x0000004000407308 */ /* 0x000ef00000000800 */
[----:B------:R-:W4:Y:S01]  /*ce70*/  MUFU.EX2 R65, R65 ;  /* 0x0000004100417308 */ /* 0x000f220000000800 */
[----:B0-----:R-:W-:-:S07]  /*ce80*/  FADD.FTZ R51, R28, R51 ;  /* 0x000000331c337221 */ /* 0x001fce0000010000 */
[----:B------:R-:W0:Y:S01]  /*ce90*/  MUFU.EX2 R10, R10 ;  /* 0x0000000a000a7308 */ /* 0x000e220000000800 */
[----:B---3--:R-:W-:Y:S01]  /*cea0*/  FADD.FTZ R24, R64, R51 ;  /* 0x0000003340187221 */ /* 0x008fe20000010000 */
[----:B------:R-:W-:-:S06]  /*ceb0*/  FFMA.FTZ R35, R43, UR45, -R54 ;  /* 0x0000002d2b237c23 */ /* 0x000fcc0008010836 */
[----:B------:R-:W3:Y:S01]  /*cec0*/  MUFU.EX2 R21, R21 ;  /* 0x0000001500157308 */ /* 0x000ee20000000800 */
[----:B-1----:R-:W-:Y:S02]  /*ced0*/  F2FP.F16.F32.PACK_AB R12, R73, R71 ;  /* 0x00000047490c723e */ /* 0x002fe400000000ff */
[----:B------:R-:W-:Y:S02]  /*cee0*/  F2FP.F16.F32.PACK_AB R14, R77, R75 ;  /* 0x0000004b4d0e723e */ /* 0x000fe400000000ff */
[----:B------:R-:W-:-:S03]  /*cef0*/  F2FP.F16.F32.PACK_AB R15, R66, R62 ;  /* 0x0000003e420f723e */ /* 0x000fc600000000ff */
[----:B------:R-:W1:Y:S01]  /*cf00*/  MUFU.EX2 R31, R31 ;  /* 0x0000001f001f7308 */ /* 0x000e620000000800 */
[----:B----4-:R-:W-:Y:S01]  /*cf10*/  FADD.FTZ R51, R65, R24 ;  /* 0x0000001841337221 */ /* 0x010fe20000010000 */
[----:B------:R4:W-:Y:S06]  /*cf20*/  STSM.16.M88.4 [R90+0x21800], R12 ;  /* 0x0218000c5a007844 */ /* 0x0009ec0000000200 */
[----:B------:R-:W1:Y:S01]  /*cf30*/  MUFU.EX2 R32, R32 ;  /* 0x0000002000207308 */ /* 0x000e620000000800 */
[----:B------:R-:W-:-:S07]  /*cf40*/  FFMA.FTZ R43, R48, UR45, -R54 ;  /* 0x0000002d302b7c23 */ /* 0x000fce0008010836 */
[----:B------:R-:W1:Y:S01]  /*cf50*/  MUFU.EX2 R35, R35 ;  /* 0x0000002300237308 */ /* 0x000e620000000800 */
[----:B----4-:R-:W-:Y:S01]  /*cf60*/  F2FP.F16.F32.PACK_AB R12, R72, R4 ;  /* 0x00000004480c723e */ /* 0x010fe200000000ff */
[----:B0-----:R-:W-:-:S06]  /*cf70*/  FADD.FTZ R4, R10, R51 ;  /* 0x000000330a047221 */ /* 0x001fcc0000010000 */
[----:B------:R-:W0:Y:S01]  /*cf80*/  MUFU.EX2 R79, R79 ;  /* 0x0000004f004f7308 */ /* 0x000e220000000800 */
[----:B---3--:R-:W-:Y:S01]  /*cf90*/  FADD.FTZ R4, R21, R4 ;  /* 0x0000000415047221 */ /* 0x008fe20000010000 */
[----:B------:R-:W-:-:S06]  /*cfa0*/  F2FP.F16.F32.PACK_AB R24, R26, R25 ;  /* 0x000000191a18723e */ /* 0x000fcc00000000ff */
[----:B------:R-:W3:Y:S01]  /*cfb0*/  MUFU.EX2 R82, R82 ;  /* 0x0000005200527308 */ /* 0x000ee20000000800 */
[----:B-1----:R-:W-:-:S07]  /*cfc0*/  FADD.FTZ R25, R31, R4 ;  /* 0x000000041f197221 */ /* 0x002fce0000010000 */
[----:B------:R-:W1:Y:S01]  /*cfd0*/  MUFU.EX2 R36, R36 ;  /* 0x0000002400247308 */ /* 0x000e620000000800 */
[----:B------:R-:W-:-:S07]  /*cfe0*/  FADD.FTZ R4, R32, R25 ;  /* 0x0000001920047221 */ /* 0x000fce0000010000 */
[----:B------:R-:W4:Y:S01]  /*cff0*/  MUFU.EX2 R8, R8 ;  /* 0x0000000800087308 */ /* 0x000f220000000800 */
[----:B------:R-:W-:Y:S01]  /*d000*/  F2FP.F16.F32.PACK_AB R13, R53, R5 ;  /* 0x00000005350d723e */ /* 0x000fe200000000ff */
[----:B------:R-:W-:-:S06]  /*d010*/  FADD.FTZ R5, R35, R4 ;  /* 0x0000000423057221 */ /* 0x000fcc0000010000 */
[----:B------:R-:W4:Y:S01]  /*d020*/  MUFU.EX2 R43, R43 ;  /* 0x0000002b002b7308 */ /* 0x000f220000000800 */
[----:B0-----:R-:W-:-:S07]  /*d030*/  FADD.FTZ R53, R79, R52 ;  /* 0x000000344f357221 */ /* 0x001fce0000010000 */
[----:B------:R-:W0:Y:S01]  /*d040*/  MUFU.EX2 R33, R33 ;  /* 0x0000002100217308 */ /* 0x000e220000000800 */
[----:B------:R-:W-:Y:S01]  /*d050*/  FADD.FTZ R5, R0, R5 ;  /* 0x0000000500057221 */ /* 0x000fe20000010000 */
[----:B------:R-:W-:-:S06]  /*d060*/  FFMA.FTZ R47, R56, UR45, -R54 ;  /* 0x0000002d382f7c23 */ /* 0x000fcc0008010836 */
[----:B------:R-:W0:Y:S01]  /*d070*/  MUFU.EX2 R39, R39 ;  /* 0x0000002700277308 */ /* 0x000e220000000800 */
[----:B---3--:R-:W-:-:S07]  /*d080*/  FADD.FTZ R53, R82, R53 ;  /* 0x0000003552357221 */ /* 0x008fce0000010000 */
[----:B------:R-:W3:Y:S01]  /*d090*/  MUFU.EX2 R20, R20 ;  /* 0x0000001400147308 */ /* 0x000ee20000000800 */
[----:B-1----:R-:W-:Y:S01]  /*d0a0*/  FADD.FTZ R4, R36, R5 ;  /* 0x0000000524047221 */ /* 0x002fe20000010000 */
[----:B------:R-:W-:-:S06]  /*d0b0*/  FFMA.FTZ R48, R59, UR45, -R54 ;  /* 0x0000002d3b307c23 */ /* 0x000fcc0008010836 */
[----:B------:R-:W1:Y:S01]  /*d0c0*/  MUFU.EX2 R40, R40 ;  /* 0x0000002800287308 */ /* 0x000e620000000800 */
[----:B----4-:R-:W-:-:S07]  /*d0d0*/  FADD.FTZ R52, R8, R53 ;  /* 0x0000003508347221 */ /* 0x010fce0000010000 */
[----:B------:R-:W-:Y:S01]  /*d0e0*/  MUFU.EX2 R38, R38 ;  /* 0x0000002600267308 */ /* 0x000fe20000000800 */
[----:B------:R-:W-:Y:S01]  /*d0f0*/  F2FP.F16.F32.PACK_AB R25, R28, R27 ;  /* 0x0000001b1c19723e */ /* 0x000fe200000000ff */
[----:B------:R-:W-:Y:S01]  /*d100*/  FADD.FTZ R4, R43, R4 ;  /* 0x000000042b047221 */ /* 0x000fe20000010000 */
[----:B------:R-:W-:-:S05]  /*d110*/  F2FP.F16.F32.PACK_AB R28, R29, R7 ;  /* 0x000000071d1c723e */ /* 0x000fca00000000ff */
[----:B------:R-:W4:Y:S01]  /*d120*/  MUFU.EX2 R44, R44 ;  /* 0x0000002c002c7308 */ /* 0x000f220000000800 */
[----:B0-----:R-:W-:Y:S01]  /*d130*/  FADD.FTZ R7, R33, R52 ;  /* 0x0000003421077221 */ /* 0x001fe20000010000 */
[----:B------:R-:W-:-:S06]  /*d140*/  F2FP.F16.F32.PACK_AB R14, R76, R74 ;  /* 0x0000004a4c0e723e */ /* 0x000fcc00000000ff */
[----:B------:R-:W-:Y:S01]  /*d150*/  MUFU.EX2 R41, R41 ;  /* 0x0000002900297308 */ /* 0x000fe20000000800 */
[----:B------:R-:W-:Y:S01]  /*d160*/  F2FP.F16.F32.PACK_AB R15, R58, R57 ;  /* 0x000000393a0f723e */ /* 0x000fe200000000ff */
[----:B------:R-:W-:Y:S01]  /*d170*/  FADD.FTZ R5, R39, R4 ;  /* 0x0000000427057221 */ /* 0x000fe20000010000 */
[----:B------:R-:W-:-:S05]  /*d180*/  F2FP.F16.F32.PACK_AB R26, R81, R80 ;  /* 0x00000050511a723e */ /* 0x000fca00000000ff */
[----:B------:R-:W0:Y:S01]  /*d190*/  MUFU.EX2 R47, R47 ;  /* 0x0000002f002f7308 */ /* 0x000e220000000800 */
[----:B------:R-:W-:Y:S01]  /*d1a0*/  F2FP.F16.F32.PACK_AB R27, R65, R64 ;  /* 0x00000040411b723e */ /* 0x000fe200000000ff */
[----:B---3--:R-:W-:-:S06]  /*d1b0*/  FADD.FTZ R7, R20, R7 ;  /* 0x0000000714077221 */ /* 0x008fcc0000010000 */
[----:B------:R-:W3:Y:S01]  /*d1c0*/  MUFU.EX2 R42, R42 ;  /* 0x0000002a002a7308 */ /* 0x000ee20000000800 */
[----:B------:R-:W-:Y:S01]  /*d1d0*/  STSM.16.M88.4 [R91], R12 ;  /* 0x0000000c5b007844 */ /* 0x000fe20000000200 */
[----:B-1----:R-:W-:-:S06]  /*d1e0*/  FADD.FTZ R5, R40, R5 ;  /* 0x0000000528057221 */ /* 0x002fcc0000010000 */
[----:B------:R-:W1:Y:S01]  /*d1f0*/  MUFU.EX2 R48, R48 ;  /* 0x0000003000307308 */ /* 0x000e620000000800 */
[----:B------:R0:W-:Y:S07]  /*d200*/  STSM.16.M88.4 [R89], R24 ;  /* 0x0000001859007844 */ /* 0x0001ee0000000200 */
[----:B------:R-:W1:Y:S01]  /*d210*/  MUFU.EX2 R45, R45 ;  /* 0x0000002d002d7308 */ /* 0x000e620000000800 */
[----:B------:R-:W-:Y:S01]  /*d220*/  F2FP.F16.F32.PACK_AB R29, R21, R10 ;  /* 0x0000000a151d723e */ /* 0x000fe200000000ff */
[----:B----4-:R-:W-:-:S06]  /*d230*/  FADD.FTZ R10, R44, R5 ;  /* 0x000000052c0a7221 */ /* 0x010fcc0000010000 */
[----:B------:R-:W4:Y:S01]  /*d240*/  MUFU.EX2 R46, R46 ;  /* 0x0000002e002e7308 */ /* 0x000f220000000800 */
[----:B0-----:R-:W-:Y:S01]  /*d250*/  FADD.FTZ R24, R38, R7 ;  /* 0x0000000726187221 */ /* 0x001fe20000010000 */
[----:B------:R-:W-:-:S03]  /*d260*/  FADD.FTZ R5, R47, R10 ;  /* 0x0000000a2f057221 */ /* 0x000fc60000010000 */
[----:B------:R-:W-:Y:S01]  /*d270*/  FADD.FTZ R7, R41, R24 ;  /* 0x0000001829077221 */ /* 0x000fe20000010000 */
[----:B------:R-:W-:Y:S02]  /*d280*/  F2FP.F16.F32.PACK_AB R30, R34, R30 ;  /* 0x0000001e221e723e */ /* 0x000fe400000000ff */
[----:B------:R-:W-:Y:S01]  /*d290*/  F2FP.F16.F32.PACK_AB R31, R32, R31 ;  /* 0x0000001f201f723e */ /* 0x000fe200000000ff */
[----:B---3--:R-:W-:Y:S01]  /*d2a0*/  FADD.FTZ R10, R42, R7 ;  /* 0x000000072a0a7221 */ /* 0x008fe20000010000 */
[----:B------:R-:W-:Y:S01]  /*d2b0*/  F2FP.F16.F32.PACK_AB R12, R78, R37 ;  /* 0x000000254e0c723e */ /* 0x000fe200000000ff */
[--C-:B------:R-:W-:Y:S01]  /*d2c0*/  FFMA.FTZ R63, R63, UR45, -R54.reuse ;  /* 0x0000002d3f3f7c23 */ /* 0x100fe20008010836 */
[----:B------:R-:W-:Y:S01]  /*d2d0*/  F2FP.F16.F32.PACK_AB R14, R82, R79 ;  /* 0x0000004f520e723e */ /* 0x000fe200000000ff */
[--C-:B------:R-:W-:Y:S01]  /*d2e0*/  FFMA.FTZ R84, R84, UR45, -R54.reuse ;  /* 0x0000002d54547c23 */ /* 0x100fe20008010836 */
[----:B------:R-:W-:Y:S01]  /*d2f0*/  F2FP.F16.F32.PACK_AB R13, R0, R35 ;  /* 0x00000023000d723e */ /* 0x000fe200000000ff */
[----:B-1----:R-:W-:Y:S01]  /*d300*/  FADD.FTZ R0, R48, R5 ;  /* 0x0000000530007221 */ /* 0x002fe20000010000 */
[----:B------:R-:W-:Y:S01]  /*d310*/  F2FP.F16.F32.PACK_AB R15, R43, R36 ;  /* 0x000000242b0f723e */ /* 0x000fe200000000ff */
[--C-:B------:R-:W-:Y:S01]  /*d320*/  FFMA.FTZ R83, R83, UR45, -R54.reuse ;  /* 0x0000002d53537c23 */ /* 0x100fe20008010836 */
[----:B------:R-:W-:Y:S01]  /*d330*/  FFMA.FTZ R86, R86, UR45, -R54 ;  /* 0x0000002d56567c23 */ /* 0x000fe20008010836 */
[----:B------:R-:W-:Y:S01]  /*d340*/  FADD.FTZ R5, R45, R10 ;  /* 0x0000000a2d057221 */ /* 0x000fe20000010000 */
[--C-:B------:R-:W-:Y:S01]  /*d350*/  FFMA.FTZ R60, R60, UR45, -R54.reuse ;  /* 0x0000002d3c3c7c23 */ /* 0x100fe20008010836 */
[--C-:B------:R-:W-:Y:S01]  /*d360*/  FFMA.FTZ R85, R85, UR45, -R54.reuse ;  /* 0x0000002d55557c23 */ /* 0x100fe20008010836 */
[----:B------:R-:W-:Y:S01]  /*d370*/  FFMA.FTZ R54, R87, UR45, -R54 ;  /* 0x0000002d57367c23 */ /* 0x000fe20008010836 */
[----:B------:R-:W-:Y:S01]  /*d380*/  STSM.16.M88.4 [R88], R28 ;  /* 0x0000001c58007844 */ /* 0x000fe20000000200 */
[----:B------:R-:W0:Y:S03]  /*d390*/  MUFU.EX2 R51, R60 ;  /* 0x0000003c00337308 */ /* 0x000e260000000800 */
[----:B------:R1:W-:Y:S05]  /*d3a0*/  STSM.16.M88.4 [R90+0x27800], R12 ;  /* 0x0278000c5a007844 */ /* 0x0003ea0000000200 */
[----:B------:R-:W-:Y:S08]  /*d3b0*/  MUFU.EX2 R63, R63 ;  /* 0x0000003f003f7308 */ /* 0x000ff00000000800 */
[----:B------:R-:W3:Y:S01]  /*d3c0*/  MUFU.EX2 R84, R84 ;  /* 0x0000005400547308 */ /* 0x000ee20000000800 */
[----:B-1----:R-:W-:Y:S01]  /*d3d0*/  F2FP.F16.F32.PACK_AB R12, R33, R8 ;  /* 0x00000008210c723e */ /* 0x002fe200000000ff */
[----:B----4-:R-:W-:-:S06]  /*d3e0*/  FADD.FTZ R8, R46, R5 ;  /* 0x000000052e087221 */ /* 0x010fcc0000010000 */
[----:B------:R-:W-:Y:S08]  /*d3f0*/  MUFU.EX2 R49, R49 ;  /* 0x0000003100317308 */ /* 0x000ff00000000800 */
[----:B------:R-:W1:Y:S08]  /*d400*/  MUFU.EX2 R50, R50 ;  /* 0x0000003200327308 */ /* 0x000e700000000800 */
[----:B------:R-:W-:Y:S08]  /*d410*/  MUFU.EX2 R3, R3 ;  /* 0x0000000300037308 */ /* 0x000ff00000000800 */
[----:B------:R-:W-:Y:S08]  /*d420*/  MUFU.EX2 R11, R11 ;  /* 0x0000000b000b7308 */ /* 0x000ff00000000800 */
[----:B------:R-:W-:Y:S08]  /*d430*/  MUFU.EX2 R83, R83 ;  /* 0x0000005300537308 */ /* 0x000ff00000000800 */
[----:B------:R-:W4:Y:S08]  /*d440*/  MUFU.EX2 R4, R85 ;  /* 0x0000005500047308 */ /* 0x000f300000000800 */
[----:B------:R-:W-:Y:S08]  /*d450*/  MUFU.EX2 R86, R86 ;  /* 0x0000005600567308 */ /* 0x000ff00000000800 */
[----:B------:R-:W2:Y:S01]  /*d460*/  MUFU.EX2 R5, R54 ;  /* 0x0000003600057308 */ /* 0x000ea20000000800 */
[----:B------:R-:W-:-:S02]  /*d470*/  F2FP.F16.F32.PACK_AB R14, R38, R20 ;  /* 0x00000014260e723e */ /* 0x000fc400000000ff */
[----:B------:R-:W-:Y:S02]  /*d480*/  F2FP.F16.F32.PACK_AB R13, R40, R39 ;  /* 0x00000027280d723e */ /* 0x000fe400000000ff */
[----:B------:R-:W-:Y:S02]  /*d490*/  F2FP.F16.F32.PACK_AB R15, R47, R44 ;  /* 0x0000002c2f0f723e */ /* 0x000fe400000000ff */
[----:B------:R-:W-:Y:S02]  /*d4a0*/  F2FP.F16.F32.PACK_AB R24, R42, R41 ;  /* 0x000000292a18723e */ /* 0x000fe400000000ff */
[----:B------:R-:W-:Y:S02]  /*d4b0*/  F2FP.F16.F32.PACK_AB R26, R46, R45 ;  /* 0x0000002d2e1a723e */ /* 0x000fe400000000ff */
[----:B0-----:R-:W-:Y:S02]  /*d4c0*/  F2FP.F16.F32.PACK_AB R25, R51, R48 ;  /* 0x000000303319723e */ /* 0x001fe400000000ff */
[----:B---3--:R-:W-:-:S02]  /*d4d0*/  F2FP.F16.F32.PACK_AB R27, R84, R63 ;  /* 0x0000003f541b723e */ /* 0x008fc400000000ff */
[----:B-1----:R-:W-:Y:S02]  /*d4e0*/  F2FP.F16.F32.PACK_AB R28, R50, R49 ;  /* 0x00000031321c723e */ /* 0x002fe400000000ff */
[----:B----4-:R-:W-:Y:S02]  /*d4f0*/  F2FP.F16.F32.PACK_AB R29, R4, R83 ;  /* 0x00000053041d723e */ /* 0x010fe400000000ff */
[----:B------:R-:W-:Y:S02]  /*d500*/  F2FP.F16.F32.PACK_AB R30, R11, R3 ;  /* 0x000000030b1e723e */ /* 0x000fe400000000ff */
[----:B--2---:R-:W-:Y:S01]  /*d510*/  F2FP.F16.F32.PACK_AB R31, R5, R86 ;  /* 0x00000056051f723e */ /* 0x004fe200000000ff */
[----:B------:R-:W-:Y:S04]  /*d520*/  STSM.16.M88.4 [R55], R12 ;  /* 0x0000000c37007844 */ /* 0x000fe80000000200 */
[----:B------:R0:W-:Y:S04]  /*d530*/  STSM.16.M88.4 [R89+0x6000], R24 ;  /* 0x0060001859007844 */ /* 0x0001e80000000200 */
[----:B------:R1:W-:Y:S01]  /*d540*/  STSM.16.M88.4 [R88+0x6000], R28 ;  /* 0x0060001c58007844 */ /* 0x0003e20000000200 */
[----:B------:R-:W-:Y:S01]  /*d550*/  FADD.FTZ R0, R51, R0 ;  /* 0x0000000033007221 */ /* 0x000fe20000010000 */
[----:B------:R2:W-:Y:S06]  /*d560*/  MEMBAR.ALL.CTA ;  /* 0x0000000000007992 */ /* 0x0005ec0000008000 */
[----:B--2---:R-:W2:Y:S01]  /*d570*/  FENCE.VIEW.ASYNC.S ;  /* 0x00000000000073c6 */ /* 0x004ea20000000000 */
[----:B------:R-:W-:Y:S01]  /*d580*/  FADD.FTZ R7, R63, R0 ;  /* 0x000000003f077221 */ /* 0x000fe20000010000 */
[----:B------:R-:W-:-:S03]  /*d590*/  ISETP.GE.AND P1, PT, R101, 0x81, PT ;  /* 0x000000816500780c */ /* 0x000fc60003f26270 */
[----:B------:R-:W-:Y:S01]  /*d5a0*/  FADD.FTZ R0, R84, R7 ;  /* 0x0000000754007221 */ /* 0x000fe20000010000 */
[----:B------:R-:W-:-:S03]  /*d5b0*/  FADD.FTZ R21, R49, R8 ;  /* 0x0000000831157221 */ /* 0x000fc60000010000 */
[----:B------:R-:W-:Y:S01]  /*d5c0*/  FADD.FTZ R7, R83, R0 ;  /* 0x0000000053077221 */ /* 0x000fe20000010000 */
[----:B------:R-:W-:-:S03]  /*d5d0*/  FADD.FTZ R8, R50, R21 ;  /* 0x0000001532087221 */ /* 0x000fc60000010000 */
[----:B------:R-:W-:Y:S01]  /*d5e0*/  FADD.FTZ R7, R4, R7 ;  /* 0x0000000704077221 */ /* 0x000fe20000010000 */
[----:B------:R-:W-:-:S03]  /*d5f0*/  FADD.FTZ R8, R3, R8 ;  /* 0x0000000803087221 */ /* 0x000fc60000010000 */
[----:B------:R-:W-:Y:S01]  /*d600*/  FADD.FTZ R4, R86, R7 ;  /* 0x0000000756047221 */ /* 0x000fe20000010000 */
[----:B------:R-:W-:Y:S01]  /*d610*/  FADD.FTZ R3, R11, R8 ;  /* 0x000000080b037221 */ /* 0x000fe20000010000 */
[--C-:B------:R-:W-:Y:S01]  /*d620*/  IMAD.MOV.U32 R134, RZ, RZ, R135.reuse ;  /* 0x000000ffff867224 */ /* 0x100fe200078e0087 */
[-C--:B------:R-:W-:Y:S01]  /*d630*/  MOV R131, R135.reuse ;  /* 0x0000008700837202 */ /* 0x080fe20000000f00 */
[----:B------:R-:W-:Y:S01]  /*d640*/  FADD.FTZ R4, R5, R4 ;  /* 0x0000000405047221 */ /* 0x000fe20000010000 */
[--C-:B------:R-:W-:Y:S01]  /*d650*/  IMAD.MOV.U32 R133, RZ, RZ, R135.reuse ;  /* 0x000000ffff857224 */ /* 0x100fe200078e0087 */
[-C--:B------:R-:W-:Y:S01]  /*d660*/  MOV R127, R135.reuse ;  /* 0x00000087007f7202 */ /* 0x080fe20000000f00 */
        /* <DEDUP_REMOVED lines=17> */
[----:B------:R-:W-:Y:S01]  /*d780*/  MOV R91, R135 ;  /* 0x00000087005b7202 */ /* 0x000fe20000000f00 */
[----:B------:R-:W-:-:S02]  /*d790*/  IMAD.MOV.U32 R120, RZ, RZ, R135 ;  /* 0x000000ffff787224 */ /* 0x000fc400078e0087 */
[--C-:B------:R-:W-:Y:S02]  /*d7a0*/  IMAD.MOV.U32 R118, RZ, RZ, R135.reuse ;  /* 0x000000ffff767224 */ /* 0x100fe400078e0087 */
[--C-:B------:R-:W-:Y:S02]  /*d7b0*/  IMAD.MOV.U32 R117, RZ, RZ, R135.reuse ;  /* 0x000000ffff757224 */ /* 0x100fe400078e0087 */
[--C-:B------:R-:W-:Y:S02]  /*d7c0*/  IMAD.MOV.U32 R116, RZ, RZ, R135.reuse ;  /* 0x000000ffff747224 */ /* 0x100fe400078e0087 */
[--C-:B------:R-:W-:Y:S02]  /*d7d0*/  IMAD.MOV.U32 R114, RZ, RZ, R135.reuse ;  /* 0x000000ffff727224 */ /* 0x100fe400078e0087 */
[--C-:B------:R-:W-:Y:S02]  /*d7e0*/  IMAD.MOV.U32 R113, RZ, RZ, R135.reuse ;  /* 0x000000ffff717224 */ /* 0x100fe400078e0087 */
        /* <DEDUP_REMOVED lines=11> */
[--C-:B-----5:R-:W-:Y:S02]  /*d8a0*/  IMAD.MOV.U32 R97, RZ, RZ, R135.reuse ;  /* 0x000000ffff617224 */ /* 0x120fe400078e0087 */
[----:B------:R-:W-:-:S02]  /*d8b0*/  IMAD.MOV.U32 R96, RZ, RZ, R135 ;  /* 0x000000ffff607224 */ /* 0x000fc400078e0087 */
[--C-:B------:R-:W-:Y:S02]  /*d8c0*/  IMAD.MOV.U32 R94, RZ, RZ, R135.reuse ;  /* 0x000000ffff5e7224 */ /* 0x100fe400078e0087 */
[--C-:B------:R-:W-:Y:S02]  /*d8d0*/  IMAD.MOV.U32 R93, RZ, RZ, R135.reuse ;  /* 0x000000ffff5d7224 */ /* 0x100fe400078e0087 */
[--C-:B------:R-:W-:Y:S02]  /*d8e0*/  IMAD.MOV.U32 R92, RZ, RZ, R135.reuse ;  /* 0x000000ffff5c7224 */ /* 0x100fe400078e0087 */
[--C-:B------:R-:W-:Y:S02]  /*d8f0*/  IMAD.MOV.U32 R90, RZ, RZ, R135.reuse ;  /* 0x000000ffff5a7224 */ /* 0x100fe400078e0087 */
[--C-:B0-----:R-:W-:Y:S02]  /*d900*/  IMAD.MOV.U32 R89, RZ, RZ, R135.reuse ;  /* 0x000000ffff597224 */ /* 0x101fe400078e0087 */
[----:B-1----:R-:W-:Y:S01]  /*d910*/  IMAD.MOV.U32 R88, RZ, RZ, R135 ;  /* 0x000000ffff587224 */ /* 0x002fe200078e0087 */
[----:B--2---:R-:W-:Y:S01]  /*d920*/  NOP ;  /* 0x0000000000007918 */ /* 0x004fe20000000000 */
[----:B------:R-:W-:Y:S05]  /*d930*/  @!P1 BRA `(.L_x_505) ;  /* 0x0000002c00c49947 */ /* 0x000fea0003800000 */
[----:B------:R-:W-:Y:S01]  /*d940*/  IADD3 R0, R144, -0x2, RZ ;  /* 0xfffffffe90007810 */ /* 0x000fe20007ffe0ff */
[----:B------:R-:W-:Y:S01]  /*d950*/  IMAD.MOV.U32 R8, RZ, RZ, R9 ;  /* 0x000000ffff087224 */ /* 0x000fe200078e0009 */
[----:B------:R-:W-:Y:S01]  /*d960*/  MOV R5, R141 ;  /* 0x0000008d00057202 */ /* 0x000fe20000000f00 */
        /* <DEDUP_REMOVED lines=25> */
[----:B------:R-:W-:-:S07]  /*db00*/  CS2R R88, SRZ ;  /* 0x0000000000587805 */ /* 0x000fce000001ff00 */
.L_x_517:
[----:B------:R-:W2:Y:S01]  /*db10*/  LDL R6, [R1+0x6c] ;  /* 0x00006c0001067983 */ /* 0x000ea20000100800 */
[----:B------:R-:W-:Y:S01]  /*db20*/  ISETP.NE.AND P1, PT, R5, 0x1, PT ;  /* 0x000000010500780c */ /* 0x000fe20003f25270 */
[----:B------:R-:W-:Y:S05]  /*db30*/  YIELD ;  /* 0x0000000000007946 */ /* 0x000fea0003800000 */
[----:B------:R-:W-:-:S04]  /*db40*/  SEL R157, RZ, 0x1, P1 ;  /* 0x00000001ff9d7807 */ /* 0x000fc80000800000 */
[----:B------:R-:W-:Y:S02]  /*db50*/  LOP3.LUT R157, R10, R157, RZ, 0x3c, !PT ;  /* 0x0000009d0a9d7212 */ /* 0x000fe400078e3cff */
[----:B--2---:R-:W-:-:S13]  /*db60*/  ISETP.NE.AND P1, PT, R6, RZ, PT ;  /* 0x000000ff0600720c */ /* 0x004fda0003f25270 */
[----:B---3--:R-:W-:Y:S05]  /*db70*/  @P1 BRA `(.L_x_506) ;  /* 0x00000000003c1947 */ /* 0x008fea0003800000 */
[----:B------:R-:W-:Y:S05]  /*db80*/  @!P0 BRA `(.L_x_507) ;  /* 0x0000000000048947 */ /* 0x000fea0003800000 */
[----:B------:R-:W-:Y:S01]  /*db90*/  BPT.TRAP 0x1 ;  /* 0x000000040000795c */ /* 0x000fe20000300000 */
.L_x_507:
[----:B------:R-:W-:-:S05]  /*dba0*/  VIADD R6, R5, 0x1 ;  /* 0x0000000105067836 */ /* 0x000fca0000000000 */
[----:B------:R-:W-:-:S04]  /*dbb0*/  ISETP.NE.AND P2, PT, R6, 0x2, PT ;  /* 0x000000020600780c */ /* 0x000fc80003f45270 */
[----:B------:R-:W-:Y:S02]  /*dbc0*/  SEL R9, R6, RZ, P2 ;  /* 0x000000ff06097207 */ /* 0x000fe40001000000 */
[----:B------:R-:W-:-:S03]  /*dbd0*/  SHF.L.U32 R6, R157, 0x1f, RZ ;  /* 0x0000001f9d067819 */ /* 0x000fc600000006ff */
[----:B------:R-:W-:-:S04]  /*dbe0*/  IMAD R9, R9, 0x8, R2 ;  /* 0x0000000809097824 */ /* 0x000fc800078e0202 */
[----:B------:R0:W1:Y:S01]  /*dbf0*/  SYNCS.PHASECHK.TRANS64.TRYWAIT P2, [R9+URZ+0x2d830], R6 ;  /* 0x02d83006090075a7 */ /* 0x000062000804017f */
[----:B------:R-:W-:Y:S05]  /*dc00*/  @!P0 BRA `(.L_x_508) ;  /* 0x0000000000048947 */ /* 0x000fea0003800000 */
[----:B------:R-:W-:Y:S01]  /*dc10*/  BPT.TRAP 0x1 ;  /* 0x000000040000795c */ /* 0x000fe20000300000 */
.L_x_508:
[----:B------:R-:W-:Y:S04]  /*dc20*/  BSSY B0, `(.L_x_506) ;  /* 0x0000004000007945 */ /* 0x000fe80003800000 */
[----:B-1----:R-:W-:Y:S05]  /*dc30*/  @P2 BRA `(.L_x_509) ;  /* 0x0000000000082947 */ /* 0x002fea0003800000 */
[----:B------:R-:W1:Y:S02]  /*dc40*/  SYNCS.PHASECHK.TRANS64.TRYWAIT P2, [R9+URZ+0x2d830], R6 ;  /* 0x02d83006090075a7 */ /* 0x000e64000804017f */
[----:B-1----:R-:W-:Y:S05]  /*dc50*/  @!P2 BRA `(.L_x_510) ;  /* 0x000000c8004ca947 */ /* 0x002fea0003800000 */
.L_x_509:
[----:B------:R-:W-:Y:S05]  /*dc60*/  BSYNC B0 ;  /* 0x0000000000007941 */ /* 0x000fea0003800000 */
.L_x_506:
[----:B01----:R-:W2:Y:S04]  /*dc70*/  LDL R9, [R1+0x70] ;  /* 0x0000700001097983 */ /* 0x003ea80000100800 */
[----:B------:R-:W3:Y:S01]  /*dc80*/  LDL.64 R26, [R1+0x10] ;  /* 0x00001000011a7983 */ /* 0x000ee20000100a00 */
[----:B------:R-:W-:Y:S01]  /*dc90*/  VIADD R141, R5, 0x1 ;  /* 0x00000001058d7836 */ /* 0x000fe20000000000 */
[----:B------:R-:W-:Y:S05]  /*dca0*/  WARPSYNC.ALL ;  /* 0x0000000000007948 */ /* 0x000fea0003800000 */
[C---:B------:R-:W-:Y:S01]  /*dcb0*/  ISETP.NE.AND P2, PT, R141.reuse, 0x2, PT ;  /* 0x000000028d00780c */ /* 0x040fe20003f45270 */
[----:B------:R-:W4:Y:S03]  /*dcc0*/  LDL.64 R152, [R1+0x40] ;  /* 0x0000400001987983 */ /* 0x000f260000100a00 */
[----:B------:R-:W-:Y:S01]  /*dcd0*/  SEL R141, R141, RZ, P2 ;  /* 0x000000ff8d8d7207 */ /* 0x000fe20001000000 */
[----:B------:R-:W-:Y:S01]  /*dce0*/  IMAD.MOV.U32 R15, RZ, RZ, -0x7fffffe0 ;  /* 0x80000020ff0f7424 */ /* 0x000fe200078e00ff */
[----:B------:R-:W0:Y:S04]  /*dcf0*/  S2R R6, SR_TID.X ;  /* 0x0000000000067919 */ /* 0x000e280000002100 */
[----:B------:R-:W-:Y:S01]  /*dd00*/  R2UR UR15, R15 ;  /* 0x000000000f0f72ca */ /* 0x000fe200000e0000 */
[----:B------:R-:W-:Y:S01]  /*dd10*/  IMAD.MOV.U32 R13, RZ, RZ, -0x7fffffe0 ;  /* 0x80000020ff0d7424 */ /* 0x000fe200078e00ff */
[----:B------:R-:W5:Y:S04]  /*dd20*/  LDL.64 R148, [R1+0x38] ;  /* 0x0000380001947983 */ /* 0x000f680000100a00 */
[----:B------:R-:W5:Y:S04]  /*dd30*/  LDL.64 R146, [R1+0x30] ;  /* 0x0000300001927983 */ /* 0x000f680000100a00 */
[----:B------:R-:W5:Y:S01]  /*dd40*/  LDL.64 R144, [R1+0x28] ;  /* 0x0000280001907983 */ /* 0x000f620000100a00 */
[----:B0-----:R-:W-:-:S04]  /*dd50*/  SHF.R.U32.HI R6, RZ, 0x7, R6 ;  /* 0x00000007ff067819 */ /* 0x001fc80000011606 */
[----:B------:R-:W-:Y:S01]  /*dd60*/  IADD3 R6, R6, 0x8, RZ ;  /* 0x0000000806067810 */ /* 0x000fe20007ffe0ff */
[----:B------:R-:W-:Y:S01]  /*dd70*/  IMAD.MOV.U32 R25, RZ, RZ, -0x7fffffe0 ;  /* 0x80000020ff197424 */ /* 0x000fe200078e00ff */
[----:B------:R-:W-:-:S04]  /*dd80*/  R2UR UR7, R13 ;  /* 0x000000000d0772ca */ /* 0x000fc800000e0000 */
[----:B------:R-:W-:Y:S02]  /*dd90*/  R2UR UR23, R25 ;  /* 0x00000000191772ca */ /* 0x000fe400000e0000 */
[----:B------:R-:W-:Y:S01]  /*dda0*/  MOV R21, 0x80000020 ;  /* 0x8000002000157802 */ /* 0x000fe20000000f00 */
[----:B--2---:R-:W-:-:S04]  /*ddb0*/  IMAD R12, R141, 0x600, R9 ;  /* 0x000006008d0c7824 */ /* 0x004fc800078e0209 */
[----:B------:R-:W-:-:S05]  /*ddc0*/  VIADD R14, R12, 0x200 ;  /* 0x000002000c0e7836 */ /* 0x000fca0000000000 */
[----:B------:R-:W-:Y:S02]  /*ddd0*/  R2UR UR14, R14 ;  /* 0x000000000e0e72ca */ /* 0x000fe400000e0000 */
[----:B------:R-:W2:Y:S01]  /*dde0*/  LDL.64 R14, [R1+0x58] ;  /* 0x00005800010e7983 */ /* 0x000ea20000100a00 */
[C---:B------:R-:W-:Y:S01]  /*ddf0*/  R2UR UR6, R12.reuse ;  /* 0x000000000c0672ca */ /* 0x040fe200000e0000 */
[----:B------:R-:W-:Y:S01]  /*de00*/  VIADD R24, R12, 0x400 ;  /* 0x000004000c187836 */ /* 0x000fe20000000000 */
[----:B---3--:R-:W-:Y:S02]  /*de10*/  R2UR UR4, R26 ;  /* 0x000000001a0472ca */ /* 0x008fe400000e0000 */
[----:B------:R-:W-:Y:S02]  /*de20*/  R2UR UR5, R27 ;  /* 0x000000001b0572ca */ /* 0x000fe400000e0000 */
[----:B------:R-:W-:Y:S01]  /*de30*/  R2UR UR22, R24 ;  /* 0x00000000181672ca */ /* 0x000fe200000e0000 */
[----:B------:R0:W-:Y:S06]  /*de40*/  BAR.SYNC.DEFER_BLOCKING R6, 0x100 ;  /* 0x000400060000751d */ /* 0x0001ec0000010000 */
[----:B------:R-:W-:-:S06]  /*de50*/  WARPGROUP.ARRIVE ;  /* 0x00000000000079c5 */ /* 0x000fcc0000000000 */
[----:B------:R-:W-:Y:S01]  /*de60*/  HGMMA.64x128x16.F32 R24, gdesc[UR4], RZ, !UPT, gsb0 ;  /* 0x01e00000041879f0 */ /* 0x000fe2000c0008ff */
[----:B------:R-:W-:Y:S01]  /*de70*/  VIADD R20, R12, 0x2 ;  /* 0x000000020c147836 */ /* 0x000fe20000000000 */
[----:B------:R-:W-:-:S04]  /*de80*/  R2UR UR11, R21 ;  /* 0x00000000150b72ca */ /* 0x000fc800000e0000 */
[----:B------:R-:W-:Y:S02]  /*de90*/  R2UR UR10, R20 ;  /* 0x00000000140a72ca */ /* 0x000fe400000e0000 */
[----:B----4-:R-:W-:Y:S02]  /*dea0*/  R2UR UR12, R152 ;  /* 0x00000000980c72ca */ /* 0x010fe400000e0000 */
[----:B------:R-:W-:Y:S01]  /*deb0*/  R2UR UR13, R153 ;  /* 0x00000000990d72ca */ /* 0x000fe200000e0000 */
[----:B------:R-:W-:Y:S02]  /*dec0*/  WARPGROUP.DEPBAR.LE gsb0, 0x0 ;  /* 0x00008000000079c5 */ /* 0x000fe40000010000 */
[----:B------:R-:W-:Y:S01]  /*ded0*/  WARPGROUP.ARRIVE ;  /* 0x00000000000079c5 */ /* 0x000fe20000000000 */
[----:B--2---:R-:W-:Y:S02]  /*dee0*/  R2UR UR8, R14 ;  /* 0x000000000e0872ca */ /* 0x004fe400000e0000 */
[----:B------:R-:W-:-:S13]  /*def0*/  R2UR UR9, R15 ;  /* 0x000000000f0972ca */ /* 0x000fda00000e0000 */
[----:B------:R-:W-:Y:S01]  /*df00*/  HGMMA.64x128x16.F32 R24, gdesc[UR8], R24, gsb0 ;  /* 0x01e00000081879f0 */ /* 0x000fe20008000818 */
[----:B------:R-:W-:Y:S01]  /*df10*/  VIADD R20, R12, 0x202 ;  /* 0x000002020c147836 */ /* 0x000fe20000000000 */
[----:B------:R-:W-:Y:S02]  /*df20*/  R2UR UR19, R21 ;  /* 0x00000000151372ca */ /* 0x000fe400000e0000 */
[----:B-----5:R-:W-:Y:S02]  /*df30*/  R2UR UR16, R148 ;  /* 0x00000000941072ca */ /* 0x020fe400000e0000 */
[----:B------:R-:W-:Y:S02]  /*df40*/  R2UR UR18, R20 ;  /* 0x00000000141272ca */ /* 0x000fe400000e0000 */
[----:B------:R-:W-:Y:S01]  /*df50*/  R2UR UR17, R149 ;  /* 0x00000000951172ca */ /* 0x000fe200000e0000 */
[----:B------:R-:W-:Y:S02]  /*df60*/  WARPGROUP.DEPBAR.LE gsb0, 0x0 ;  /* 0x00008000000079c5 */ /* 0x000fe40000010000 */
[----:B------:R-:W-:-:S06]  /*df70*/  WARPGROUP.ARRIVE ;  /* 0x00000000000079c5 */ /* 0x000fcc0000000000 */
[----:B------:R-:W-:Y:S01]  /*df80*/  HGMMA.64x128x16.F32 R24, gdesc[UR12], R24, gsb0 ;  /* 0x01e000000c1879f0 */ /* 0x000fe20008000818 */
[----:B------:R-:W-:Y:S02]  /*df90*/  R2UR UR20, R146 ;  /* 0x00000000921472ca */ /* 0x000fe400000e0000 */
[----:B------:R-:W-:Y:S01]  /*dfa0*/  R2UR UR21, R147 ;  /* 0x00000000931572ca */ /* 0x000fe200000e0000 */
[----:B------:R-:W-:Y:S02]  /*dfb0*/  WARPGROUP.DEPBAR.LE gsb0, 0x0 ;  /* 0x00008000000079c5 */ /* 0x000fe40000010000 */
[----:B------:R-:W-:-:S06]  /*dfc0*/  WARPGROUP.ARRIVE ;  /* 0x00000000000079c5 */ /* 0x000fcc0000000000 */
[----:B------:R-:W-:Y:S01]  /*dfd0*/  HGMMA.64x128x16.F32 R24, gdesc[UR16], R24, gsb0 ;  /* 0x01e00000101879f0 */ /* 0x000fe20008000818 */
[----:B------:R-:W-:Y:S02]  /*dfe0*/  IADD3 R12, R12, 0x402, RZ ;  /* 0x000004020c0c7810 */ /* 0x000fe40007ffe0ff */
[----:B------:R-:W-:Y:S02]  /*dff0*/  R2UR UR27, R13 ;  /* 0x000000000d1b72ca */ /* 0x000fe400000e0000 */
[----:B------:R-:W-:Y:S02]  /*e000*/  R2UR UR26, R12 ;  /* 0x000000000c1a72ca */ /* 0x000fe400000e0000 */
[----:B------:R-:W-:Y:S02]  /*e010*/  R2UR UR24, R144 ;  /* 0x00000000901872ca */ /* 0x000fe400000e0000 */
[----:B------:R-:W-:Y:S01]  /*e020*/  R2UR UR25, R145 ;  /* 0x00000000911972ca */ /* 0x000fe200000e0000 */
[----:B------:R-:W-:-:S02]  /*e030*/  WARPGROUP.DEPBAR.LE gsb0, 0x0 ;  /* 0x00008000000079c5 */ /* 0x000fc40000010000 */
[----:B------:R-:W-:-:S06]  /*e040*/  WARPGROUP.ARRIVE ;  /* 0x00000000000079c5 */ /* 0x000fcc0000000000 */
        /* <DEDUP_REMOVED lines=8> */
.L_x_512:
[----:B------:R-:W-:Y:S01]  /*e0d0*/  SHF.L.U32 R6, R10, 0x1f, RZ ;  /* 0x0000001f0a067819 */ /* 0x000fe200000006ff */
[----:B------:R-:W-:-:S04]  /*e0e0*/  IMAD R9, R5, 0x8, R2 ;  /* 0x0000000805097824 */ /* 0x000fc800078e0202 */
[----:B------:R0:W1:Y:S01]  /*e0f0*/  SYNCS.PHASECHK.TRANS64.TRYWAIT P1, [R9+URZ+0x2d850], R6 ;  /* 0x02d85006090075a7 */ /* 0x000062000802017f */
[----:B------:R-:W-:Y:S05]  /*e100*/  @!P0 BRA `(.L_x_513) ;  /* 0x0000000000048947 */ /* 0x000fea0003800000 */
[----:B------:R-:W-:Y:S01]  /*e110*/  BPT.TRAP 0x1 ;  /* 0x000000040000795c */ /* 0x000fe20000300000 */
.L_x_513:
[----:B-1----:R-:W-:Y:S05]  /*e120*/  @P1 BRA `(.L_x_511) ;  /* 0x0000000000081947 */ /* 0x002fea0003800000 */
[----:B------:R-:W1:Y:S02]  /*e130*/  SYNCS.PHASECHK.TRANS64.TRYWAIT P1, [R9+URZ+0x2d850], R6 ;  /* 0x02d85006090075a7 */ /* 0x000e64000802017f */
[----:B-1----:R-:W-:Y:S05]  /*e140*/  @!P1 BRA `(.L_x_514) ;  /* 0x000000c400249947 */ /* 0x002fea0003800000 */
.L_x_511:
[----:B------:R-:W2:Y:S01]  /*e150*/  LDL R14, [R1+0x74] ;  /* 0x00007400010e7983 */ /* 0x000ea20000100800 */
[----:B01----:R-:W-:Y:S01]  /*e160*/  VIADD R6, R2, 0x400 ;  /* 0x0000040002067836 */ /* 0x003fe20000000000 */
[----:B------:R-:W-:Y:S05]  /*e170*/  WARPSYNC.ALL ;  /* 0x0000000000007948 */ /* 0x000fea0003800000 */
[----:B------:R-:W-:Y:S01]  /*e180*/  SHF.R.U32.HI R6, RZ, 0x4, R6 ;  /* 0x00000004ff067819 */ /* 0x000fe20000011606 */
[----:B------:R-:W-:Y:S01]  /*e190*/  WARPGROUP.ARRIVE ;  /* 0x00000000000079c5 */ /* 0x000fe20000000000 */
[----:B------:R-:W-:Y:S01]  /*e1a0*/  MOV R11, 0x80000020 ;  /* 0x80000020000b7802 */ /* 0x000fe20000000f00 */
[----:B------:R-:W-:Y:S01]  /*e1b0*/  IMAD.MOV.U32 R13, RZ, RZ, -0x7fffffe0 ;  /* 0x80000020ff0d7424 */ /* 0x000fe200078e00ff */
[----:B------:R-:W-:-:S02]  /*e1c0*/  LOP3.LUT R6, R6, 0x3fff, RZ, 0xc0, !PT ;  /* 0x00003fff06067812 */ /* 0x000fc400078ec0ff */
[C---:B------:R-:W-:Y:S02]  /*e1d0*/  R2UR UR7, R11.reuse ;  /* 0x000000000b0772ca */ /* 0x040fe400000e0000 */
[----:B------:R-:W-:Y:S02]  /*e1e0*/  LOP3.LUT R6, R6, 0x2000000, RZ, 0xfc, !PT ;  /* 0x0200000006067812 */ /* 0x000fe400078efcff */
[----:B------:R-:W-:Y:S01]  /*e1f0*/  R2UR UR35, R11 ;  /* 0x000000000b2372ca */ /* 0x000fe200000e0000 */
[----:B------:R-:W-:Y:S01]  /*e200*/  IMAD.MOV.U32 R11, RZ, RZ, 0x40000040 ;  /* 0x40000040ff0b7424 */ /* 0x000fe200078e00ff */
[----:B------:R-:W-:Y:S01]  /*e210*/  R2UR UR11, R13 ;  /* 0x000000000d0b72ca */ /* 0x000fe200000e0000 */
[----:B------:R-:W-:Y:S01]  /*e220*/  IMAD R10, R5, 0x600, R6 ;  /* 0x00000600050a7824 */ /* 0x000fe200078e0206 */
[----:B------:R-:W-:Y:S02]  /*e230*/  R2UR UR15, R13 ;  /* 0x000000000d0f72ca */ /* 0x000fe400000e0000 */
[----:B------:R-:W-:Y:S01]  /*e240*/  R2UR UR5, R11 ;  /* 0x000000000b0572ca */ /* 0x000fe200000e0000 */
[C---:B------:R-:W-:Y:S01]  /*e250*/  VIADD R12, R10.reuse, 0x40 ;  /* 0x000000400a0c7836 */ /* 0x040fe20000000000 */
[----:B------:R-:W-:Y:S01]  /*e260*/  R2UR UR6, R10 ;  /* 0x000000000a0672ca */ /* 0x000fe200000e0000 */
[----:B------:R-:W-:Y:S01]  /*e270*/  IMAD.MOV.U32 R11, RZ, RZ, 0x40000040 ;  /* 0x40000040ff0b7424 */ /* 0x000fe200078e00ff */
[----:B------:R-:W-:-:S02]  /*e280*/  R2UR UR19, R13 ;  /* 0x000000000d1372ca */ /* 0x000fc400000e0000 */
[----:B------:R-:W-:Y:S01]  /*e290*/  R2UR UR10, R12 ;  /* 0x000000000c0a72ca */ /* 0x000fe200000e0000 */
[----:B------:R-:W-:Y:S01]  /*e2a0*/  VIADD R12, R10, 0x80 ;  /* 0x000000800a0c7836 */ /* 0x000fe20000000000 */
[C---:B------:R-:W-:Y:S02]  /*e2b0*/  R2UR UR23, R13.reuse ;  /* 0x000000000d1772ca */ /* 0x040fe400000e0000 */
[C---:B------:R-:W-:Y:S02]  /*e2c0*/  R2UR UR27, R13.reuse ;  /* 0x000000000d1b72ca */ /* 0x040fe400000e0000 */
[----:B------:R-:W-:Y:S02]  /*e2d0*/  R2UR UR14, R12 ;  /* 0x000000000c0e72ca */ /* 0x000fe400000e0000 */
[----:B------:R-:W-:Y:S02]  /*e2e0*/  IADD3 R12, R10, 0xc0, RZ ;  /* 0x000000c00a0c7810 */ /* 0x000fe40007ffe0ff */
[----:B------:R-:W-:Y:S01]  /*e2f0*/  R2UR UR31, R13 ;  /* 0x000000000d1f72ca */ /* 0x000fe200000e0000 */
[----:B------:R-:W-:Y:S01]  /*e300*/  IMAD.MOV.U32 R13, RZ, RZ, 0x40000040 ;  /* 0x40000040ff0d7424 */ /* 0x000fe200078e00ff */
[----:B------:R-:W-:Y:S01]  /*e310*/  R2UR UR18, R12 ;  /* 0x000000000c1272ca */ /* 0x000fe200000e0000 */
[----:B------:R-:W-:Y:S01]  /*e320*/  VIADD R12, R10, 0x100 ;  /* 0x000001000a0c7836 */ /* 0x000fe20000000000 */
[----:B------:R-:W-:-:S02]  /*e330*/  R2UR UR33, R11 ;  /* 0x000000000b2172ca */ /* 0x000fc400000e0000 */
[----:B------:R-:W-:Y:S01]  /*e340*/  R2UR UR9, R13 ;  /* 0x000000000d0972ca */ /* 0x000fe200000e0000 */
[----:B------:R-:W-:Y:S01]  /*e350*/  IMAD.MOV.U32 R13, RZ, RZ, 0x40000040 ;  /* 0x40000040ff0d7424 */ /* 0x000fe200078e00ff */
[----:B------:R-:W-:Y:S01]  /*e360*/  R2UR UR22, R12 ;  /* 0x000000000c1672ca */ /* 0x000fe200000e0000 */
[----:B------:R-:W-:-:S03]  /*e370*/  VIADD R12, R10, 0x140 ;  /* 0x000001400a0c7836 */ /* 0x000fc60000000000 */
[----:B------:R-:W-:Y:S01]  /*e380*/  R2UR UR13, R13 ;  /* 0x000000000d0d72ca */ /* 0x000fe200000e0000 */
[----:B------:R-:W-:Y:S01]  /*e390*/  IMAD.MOV.U32 R13, RZ, RZ, 0x40000040 ;  /* 0x40000040ff0d7424 */ /* 0x000fe200078e00ff */
[----:B------:R-:W-:Y:S01]  /*e3a0*/  R2UR UR26, R12 ;  /* 0x000000000c1a72ca */ /* 0x000fe200000e0000 */
[C---:B------:R-:W-:Y:S01]  /*e3b0*/  VIADD R12, R10.reuse, 0x180 ;  /* 0x000001800a0c7836 */ /* 0x040fe20000000000 */
[----:B------:R-:W-:Y:S02]  /*e3c0*/  IADD3 R10, R10, 0x1c0, RZ ;  /* 0x000001c00a0a7810 */ /* 0x000fe40007ffe0ff */
[----:B------:R-:W-:Y:S01]  /*e3d0*/  R2UR UR17, R13 ;  /* 0x000000000d1172ca */ /* 0x000fe200000e0000 */
[----:B------:R-:W-:Y:S01]  /*e3e0*/  IMAD.MOV.U32 R13, RZ, RZ, 0x40000040 ;  /* 0x40000040ff0d7424 */ /* 0x000fe200078e00ff */
[----:B------:R-:W-:Y:S02]  /*e3f0*/  R2UR UR34, R10 ;  /* 0x000000000a2272ca */ /* 0x000fe400000e0000 */
[----:B------:R-:W-:-:S02]  /*e400*/  R2UR UR30, R12 ;  /* 0x000000000c1e72ca */ /* 0x000fc400000e0000 */
[----:B------:R-:W-:Y:S01]  /*e410*/  R2UR UR21, R13 ;  /* 0x000000000d1572ca */ /* 0x000fe200000e0000 */
[----:B------:R-:W-:-:S05]  /*e420*/  IMAD.MOV.U32 R13, RZ, RZ, 0x40000040 ;  /* 0x40000040ff0d7424 */ /* 0x000fca00078e00ff */
[----:B------:R-:W-:Y:S01]  /*e430*/  R2UR UR25, R13 ;  /* 0x000000000d1972ca */ /* 0x000fe200000e0000 */
[----:B------:R-:W-:-:S05]  /*e440*/  IMAD.MOV.U32 R13, RZ, RZ, 0x40000040 ;  /* 0x40000040ff0d7424 */ /* 0x000fca00078e00ff */
[----:B------:R-:W-:Y:S02]  /*e450*/  R2UR UR29, R13 ;  /* 0x000000000d1d72ca */ /* 0x000fe400000e0000 */
[----:B--2---:R-:W-:Y:S02]  /*e460*/  LOP3.LUT R10, R14, 0x10000, RZ, 0xfc, !PT ;  /* 0x000100000e0a7812 */ /* 0x004fe400078efcff */
[----:B------:R-:W0:Y:S02]  /*e470*/  S2R R14, SR_TID.X ;  /* 0x00000000000e7919 */ /* 0x000e240000002100 */
[C---:B------:R-:W-:Y:S01]  /*e480*/  R2UR UR4, R10.reuse ;  /* 0x000000000a0472ca */ /* 0x040fe200000e0000 */
[----:B------:R-:W-:-:S05]  /*e490*/  VIADD R12, R10, 0x2 ;  /* 0x000000020a0c7836 */ /* 0x000fca0000000000 */
[----:B------:R-:W-:Y:S02]  /*e4a0*/  R2UR UR8, R12 ;  /* 0x000000000c0872ca */ /* 0x000fe400000e0000 */
[----:B------:R-:W-:-:S04]  /*e4b0*/  IADD3 R12, R10, 0x4, RZ ;  /* 0x000000040a0c7810 */ /* 0x000fc80007ffe0ff */
[----:B------:R-:W-:Y:S01]  /*e4c0*/  R2UR UR12, R12 ;  /* 0x000000000c0c72ca */ /* 0x000fe200000e0000 */
[----:B------:R-:W-:Y:S01]  /*e4d0*/  HGMMA.64x96x16.F32 R88, gdesc[UR4].tnspB, R88, gsb0 ;  /* 0x41600000045879f0 */ /* 0x000fe20008000858 */
[----:B------:R-:W-:-:S05]  /*e4e0*/  VIADD R12, R10, 0x6 ;  /* 0x000000060a0c7836 */ /* 0x000fca0000000000 */
[----:B------:R-:W-:Y:S02]  /*e4f0*/  R2UR UR16, R12 ;  /* 0x000000000c1072ca */ /* 0x000fe400000e0000 */
[----:B------:R-:W-:-:S04]  /*e500*/  IADD3 R12, R10, 0x600, RZ ;  /* 0x000006000a0c7810 */ /* 0x000fc80007ffe0ff */
[----:B------:R-:W-:Y:S01]  /*e510*/  R2UR UR20, R12 ;  /* 0x000000000c1472ca */ /* 0x000fe200000e0000 */
[----:B------:R-:W-:Y:S01]  /*e520*/  VIADD R12, R10, 0x602 ;  /* 0x000006020a0c7836 */ /* 0x000fe20000000000 */
[----:B0-----:R-:W-:-:S04]  /*e530*/  SHF.R.U32.HI R6, RZ, 0x7, R14 ;  /* 0x00000007ff067819 */ /* 0x001fc8000001160e */
[----:B------:R-:W-:Y:S02]  /*e540*/  R2UR UR24, R12 ;  /* 0x000000000c1872ca */ /* 0x000fe400000e0000 */
[C---:B------:R-:W-:Y:S01]  /*e550*/  IADD3 R12, R10.reuse, 0x604, RZ ;  /* 0x000006040a0c7810 */ /* 0x040fe20007ffe0ff */
[----:B------:R-:W-:Y:S01]  /*e560*/  VIADD R10, R10, 0x606 ;  /* 0x000006060a0a7836 */ /* 0x000fe20000000000 */
[----:B------:R-:W-:Y:S02]  /*e570*/  ISETP.GE.U32.AND P1, PT, R14, 0x180, PT ;  /* 0x000001800e00780c */ /* 0x000fe40003f26070 */
[----:B------:R-:W-:Y:S02]  /*e580*/  R2UR UR28, R12 ;  /* 0x000000000c1c72ca */ /* 0x000fe400000e0000 */
[----:B------:R-:W-:Y:S02]  /*e590*/  R2UR UR32, R10 ;  /* 0x000000000a2072ca */ /* 0x000fe400000e0000 */
[----:B------:R-:W-:-:S04]  /*e5a0*/  IADD3 R6, R6, 0x9, RZ ;  /* 0x0000000906067810 */ /* 0x000fc80007ffe0ff */
[----:B------:R-:W-:Y:S01]  /*e5b0*/  SEL R6, R6, 0x9, !P1 ;  /* 0x0000000906067807 */ /* 0x000fe20004800000 */
[----:B------:R-:W-:Y:S02]  /*e5c0*/  WARPGROUP.DEPBAR.LE gsb0, 0x0 ;  /* 0x00008000000079c5 */ /* 0x000fe40000010000 */
[----:B------:R-:W-:-:S06]  /*e5d0*/  WARPGROUP.ARRIVE ;  /* 0x00000000000079c5 */ /* 0x000fcc0000000000 */
[----:B------:R-:W-:Y:S03]  /*e5e0*/  HGMMA.64x96x16.F32 R88, gdesc[UR8].tnspB, R88, gsb0 ;  /* 0x41600000085879f0 */ /* 0x000fe60008000858 */
        /* <DEDUP_REMOVED lines=19> */
[----:B------:R0:W-:Y:S06]  /*e720*/  BAR.ARV R6, 0x100 ;  /* 0x000400060000751d */ /* 0x0001ec0000002000 */
[----:B------:R-:W-:Y:S05]  /*e730*/  @!P0 BRA `(.L_x_515) ;  /* 0x0000000000048947 */ /* 0x000fea0003800000 */
[----:B------:R-:W-:Y:S01]  /*e740*/  BPT.TRAP 0x1 ;  /* 0x000000040000795c */ /* 0x000fe20000300000 */
.L_x_515:
[----:B------:R-:W-:Y:S01]  /*e750*/  FMUL.FTZ R12, R24, UR41 ;  /* 0x00000029180c7c20 */ /* 0x000fe20008410000 */
[----:B------:R-:W-:Y:S01]  /*e760*/  FMUL.FTZ R20, R25, UR41 ;  /* 0x0000002919147c20 */ /* 0x000fe20008410000 */
[----:B------:R-:W-:Y:S01]  /*e770*/  FMUL.FTZ R21, R28, UR41 ;  /* 0x000000291c157c20 */ /* 0x000fe20008410000 */
[----:B0-----:R-:W-:Y:S02]  /*e780*/  IMAD R6, R141, 0x8, R2 ;  /* 0x000000088d067824 */ /* 0x001fe400078e0202 */
[----:B------:R-:W-:Y:S01]  /*e790*/  FMUL.FTZ R24, R29, UR41 ;  /* 0x000000291d187c20 */ /* 0x000fe20008410000 */
[----:B------:R-:W-:Y:S01]  /*e7a0*/  IMAD.U32 R9, RZ, RZ, UR38 ;  /* 0x00000026ff097e24 */ /* 0x000fe2000f8e00ff */
[----:B------:R-:W0:Y:S01]  /*e7b0*/  MUFU.TANH R12, R12 ;  /* 0x0000000c000c7308 */ /* 0x000e220000002400 */
[----:B------:R-:W-:Y:S02]  /*e7c0*/  VIADD R6, R6, 0x2d840 ;  /* 0x0002d84006067836 */ /* 0x000fe40000000000 */
[----:B------:R-:W-:Y:S01]  /*e7d0*/  FMUL.FTZ R26, R26, UR41 ;  /* 0x000000291a1a7c20 */ /* 0x000fe20008410000 */
[----:B------:R-:W-:Y:S01]  /*e7e0*/  FMUL.FTZ R25, R32, UR41 ;  /* 0x0000002920197c20 */ /* 0x000fe20008410000 */
[----:B------:R-:W-:Y:S01]  /*e7f0*/  FMUL.FTZ R27, R27, UR41 ;  /* 0x000000291b1b7c20 */ /* 0x000fe20008410000 */
[----:B------:R-:W-:Y:S01]  /*e800*/  FMUL.FTZ R30, R30, UR41 ;  /* 0x000000291e1e7c20 */ /* 0x000fe20008410000 */
[----:B------:R-:W-:Y:S01]  /*e810*/  PRMT R6, R9, 0x654, R6 ;  /* 0x0000065409067816 */ /* 0x000fe20000000006 */
[----:B------:R-:W-:Y:S01]  /*e820*/  FMUL.FTZ R28, R37, UR41 ;  /* 0x00000029251c7c20 */ /* 0x000fe20008410000 */
[----:B------:R-:W1:Y:S01]  /*e830*/  MUFU.TANH R20, R20 ;  /* 0x0000001400147308 */ /* 0x000e620000002400 */
[----:B------:R-:W-:Y:S01]  /*e840*/  FMUL.FTZ R34, R34, UR41 ;  /* 0x0000002922227c20 */ /* 0x000fe20008410000 */
[----:B------:R0:W-:Y:S01]  /*e850*/  SYNCS.ARRIVE.TRANS64.RED.A1T0 RZ, [R6+URZ], RZ ;  /* 0x000000ff06ff79a7 */ /* 0x0001e2000810043f */
[----:B------:R-:W-:Y:S01]  /*e860*/  FMUL.FTZ R32, R41, UR41 ;  /* 0x0000002929207c20 */ /* 0x000fe20008410000 */
[----:B------:R-:W-:Y:S01]  /*e870*/  FMUL.FTZ R37, R48, UR41 ;  /* 0x0000002930257c20 */ /* 0x000fe20008410000 */
[----:B------:R-:W-:Y:S01]  /*e880*/  FMUL.FTZ R144, R56, UR41 ;  /* 0x0000002938907c20 */ /* 0x000fe20008410000 */
[----:B------:R-:W-:Y:S01]  /*e890*/  FMUL.FTZ R146, R57, UR41 ;  /* 0x0000002939927c20 */ /* 0x000fe20008410000 */
[----:B------:R-:W-:Y:S01]  /*e8a0*/  FMUL.FTZ R145, R60, UR41 ;  /* 0x000000293c917c20 */ /* 0x000fe20008410000 */
[----:B------:R-:W2:Y:S01]  /*e8b0*/  MUFU.TANH R21, R21 ;  /* 0x0000001500157308 */ /* 0x000ea20000002400 */
[----:B------:R-:W-:Y:S01]  /*e8c0*/  FMUL.FTZ R147, R61, UR41 ;  /* 0x000000293d937c20 */ /* 0x000fe20008410000 */
[----:B0-----:R-:W-:Y:S01]  /*e8d0*/  FMNMX.FTZ R6, R12, R7, !PT ;  /* 0x000000070c067209 */ /* 0x001fe20007810000 */
        /* <DEDUP_REMOVED lines=13> */
[----:B------:R1:W3:Y:S01]  /*e9b0*/  MUFU.TANH R14, R26 ;  /* 0x0000001a000e7308 */ /* 0x0002e20000002400 */
        /* <DEDUP_REMOVED lines=8> */
[----:B-1----:R-:W-:Y:S01]  /*ea40*/  FMUL.FTZ R26, R33, UR41 ;  /* 0x00000029211a7c20 */ /* 0x002fe20008410000 */
[----:B0-----:R-:W-:Y:S01]  /*ea50*/  FMNMX.FTZ R6, R24, R6, !PT ;  /* 0x0000000618067209 */ /* 0x001fe20007810000 */
[----:B------:R-:W-:Y:S01]  /*ea60*/  FMUL.FTZ R68, R46, UR41 ;  /* 0x000000292e447c20 */ /* 0x000fe20008410000 */
[----:B------:R-:W-:Y:S01]  /*ea70*/  FMUL.FTZ R33, R51, UR41 ;  /* 0x0000002933217c20 */ /* 0x000fe20008410000 */
[----:B------:R-:W-:Y:S01]  /*ea80*/  FMUL.FTZ R64, R54, UR41 ;  /* 0x0000002936407c20 */ /* 0x000fe20008410000 */
[----:B------:R-:W-:Y:S01]  /*ea90*/  FMUL.FTZ R61, R58, UR41 ;  /* 0x000000293a3d7c20 */ /* 0x000fe20008410000 */
[----:B------:R-:W-:Y:S01]  /*eaa0*/  FMUL.FTZ R60, R59, UR41 ;  /* 0x000000293b3c7c20 */ /* 0x000fe20008410000 */
[----:B------:R0:W1:Y:S01]  /*eab0*/  MUFU.TANH R13, R27 ;  /* 0x0000001b000d7308 */ /* 0x0000620000002400 */
[----:B---3--:R-:W-:Y:S01]  /*eac0*/  MOV R38, R14 ;  /* 0x0000000e00267202 */ /* 0x008fe20000000f00 */
[----:B------:R-:W-:Y:S01]  /*ead0*/  FMUL.FTZ R14, R42, UR41 ;  /* 0x000000292a0e7c20 */ /* 0x000fe20008410000 */
[----:B------:R-:W-:Y:S01]  /*eae0*/  FMUL.FTZ R57, R62, UR41 ;  /* 0x000000293e397c20 */ /* 0x000fe20008410000 */
[----:B------:R-:W-:Y:S01]  /*eaf0*/  FMUL.FTZ R56, R63, UR41 ;  /* 0x000000293f387c20 */ /* 0x000fe20008410000 */
[----:B------:R-:W-:Y:S01]  /*eb00*/  FMUL.FTZ R48, R70, UR41 ;  /* 0x0000002946307c20 */ /* 0x000fe20008410000 */
[----:B------:R-:W-:Y:S01]  /*eb10*/  FMUL.FTZ R41, R74, UR41 ;  /* 0x000000294a297c20 */ /* 0x000fe20008410000 */
[----:B------:R-:W-:Y:S01]  /*eb20*/  FMUL.FTZ R154, R75, UR41 ;  /* 0x000000294b9a7c20 */ /* 0x000fe20008410000 */
[----:B------:R-:W3:Y:S01]  /*eb30*/  MUFU.TANH R26, R26 ;  /* 0x0000001a001a7308 */ /* 0x000ee20000002400 */
[----:B0-----:R-:W-:Y:S01]  /*eb40*/  FMUL.FTZ R27, R36, UR41 ;  /* 0x00000029241b7c20 */ /* 0x001fe20008410000 */
[----:B--2---:R-:W-:Y:S01]  /*eb50*/  FMNMX.FTZ R6, R25, R6, !PT ;  /* 0x0000000619067209 */ /* 0x004fe20007810000 */
[----:B------:R-:W-:Y:S01]  /*eb60*/  FMUL.FTZ R36, R45, UR41 ;  /* 0x000000292d247c20 */ /* 0x000fe20008410000 */
[----:B------:R-:W-:Y:S01]  /*eb70*/  FMUL.FTZ R45, R53, UR41 ;  /* 0x00000029352d7c20 */ /* 0x000fe20008410000 */
[----:B------:R-:W-:Y:S01]  /*eb80*/  FMUL.FTZ R53, R66, UR41 ;  /* 0x0000002942357c20 */ /* 0x000fe20008410000 */
[----:B------:R-:W-:Y:S01]  /*eb90*/  FMUL.FTZ R153, R78, UR41 ;  /* 0x000000294e997c20 */ /* 0x000fe20008410000 */
[----:B------:R-:W-:Y:S01]  /*eba0*/  FMUL.FTZ R82, R82, UR41 ;  /* 0x0000002952527c20 */ /* 0x000fe20008410000 */
[----:B------:R-:W0:Y:S01]  /*ebb0*/  MUFU.TANH R27, R27 ;  /* 0x0000001b001b7308 */ /* 0x000e220000002400 */
[----:B-1----:R-:W-:-:S02]  /*ebc0*/  IMAD.MOV.U32 R42, RZ, RZ, R13 ;  /* 0x000000ffff2a7224 */ /* 0x002fc400078e000d */
[----:B------:R-:W-:Y:S01]  /*ebd0*/  FMUL.FTZ R13, R50, UR41 ;  /* 0x00000029320d7c20 */ /* 0x000fe20008410000 */
[----:B------:R-:W-:Y:S01]  /*ebe0*/  IMAD.MOV.U32 R78, RZ, RZ, R38 ;  /* 0x000000ffff4e7224 */ /* 0x000fe200078e0026 */
[----:B------:R-:W-:-:S03]  /*ebf0*/  UMOV UR45, UR44 ;  /* 0x0000002c002d7c82 */ /* 0x000fc60008000000 */
[----:B------:R1:W-:Y:S01]  /*ec00*/  MUFU.TANH R11, R30 ;  /* 0x0000001e000b7308 */ /* 0x0003e20000002400 */
[----:B---3--:R-:W-:-:S07]  /*ec10*/  FMNMX.FTZ R6, R26, R6, !PT ;  /* 0x000000061a067209 */ /* 0x008fce0007810000 */
[----:B------:R-:W2:Y:S01]  /*ec20*/  MUFU.TANH R28, R28 ;  /* 0x0000001c001c7308 */ /* 0x000ea20000002400 */
[----:B-1----:R-:W-:Y:S01]  /*ec30*/  FMUL.FTZ R30, R40, UR41 ;  /* 0x00000029281e7c20 */ /* 0x002fe20008410000 */
[----:B0-----:R-:W-:Y:S01]  /*ec40*/  FMNMX.FTZ R6, R27, R6, !PT ;  /* 0x000000061b067209 */ /* 0x001fe20007810000 */
[----:B------:R-:W-:Y:S01]  /*ec50*/  FMUL.FTZ R40, R49, UR41 ;  /* 0x0000002931287c20 */ /* 0x000fe20008410000 */
[----:B------:R-:W-:-:S04]  /*ec60*/  FMUL.FTZ R49, R71, UR41 ;  /* 0x0000002947317c20 */ /* 0x000fc80008410000 */
[----:B------:R-:W0:Y:S08]  /*ec70*/  MUFU.TANH R30, R30 ;  /* 0x0000001e001e7308 */ /* 0x000e300000002400 */
[----:B------:R1:W3:Y:S01]  /*ec80*/  MUFU.TANH R15, R34 ;  /* 0x00000022000f7308 */ /* 0x0002e20000002400 */
[----:B--2---:R-:W-:-:S07]  /*ec90*/  FMNMX.FTZ R6, R28, R6, !PT ;  /* 0x000000061c067209 */ /* 0x004fce0007810000 */
[----:B------:R-:W2:Y:S01]  /*eca0*/  MUFU.TANH R32, R32 ;  /* 0x0000002000207308 */ /* 0x000ea20000002400 */
[----:B-1----:R-:W-:Y:S01]  /*ecb0*/  FMUL.FTZ R34, R44, UR41 ;  /* 0x000000292c227c20 */ /* 0x002fe20008410000 */
[----:B0-----:R-:W-:Y:S01]  /*ecc0*/  FMNMX.FTZ R6, R30, R6, !PT ;  /* 0x000000061e067209 */ /* 0x001fe20007810000 */
[----:B------:R-:W-:Y:S01]  /*ecd0*/  FMUL.FTZ R44, R52, UR41 ;  /* 0x00000029342c7c20 */ /* 0x000fe20008410000 */
[----:B------:R-:W-:-:S04]  /*ece0*/  FMUL.FTZ R52, R67, UR41 ;  /* 0x0000002943347c20 */ /* 0x000fc80008410000 */
[----:B------:R-:W0:Y:S01]  /*ecf0*/  MUFU.TANH R34, R34 ;  /* 0x0000002200227308 */ /* 0x000e220000002400 */
[----:B---3--:R-:W-:-:S07]  /*ed00*/  IMAD.MOV.U32 R74, RZ, RZ, R15 ;  /* 0x000000ffff4a7224 */ /* 0x008fce00078e000f */
        /* <DEDUP_REMOVED lines=42> */
[----:B------:R1:W-:Y:S01]  /*efb0*/  MUFU.TANH R10, R31 ;  /* 0x0000001f000a7308 */ /* 0x0003e20000002400 */
[----:B--2---:R-:W-:-:S07]  /*efc0*/  FMNMX.FTZ R6, R84, R6, !PT ;  /* 0x0000000654067209 */ /* 0x004fce0007810000 */
[----:B------:R2:W3:Y:S01]  /*efd0*/  MUFU.TANH R152, R35 ;  /* 0x0000002300987308 */ /* 0x0004e20000002400 */
[----:B0-----:R-:W-:Y:S01]  /*efe0*/  FMNMX.FTZ R6, R85, R6, !PT ;  /* 0x0000000655067209 */ /* 0x001fe20007810000 */
[----:B-1----:R-:W-:-:S04]  /*eff0*/  FMUL.FTZ R31, R47, UR41 ;  /* 0x000000292f1f7c20 */ /* 0x002fc80008410000 */
[----:B------:R-:W0:Y:S02]  /*f000*/  SHFL.BFLY PT, R9, R6, 0x2, 0x1f ;  /* 0x0c401f0006097f89 */ /* 0x000e2400000e0000 */
[----:B------:R-:W1:Y:S01]  /*f010*/  MUFU.TANH R72, R72 ;  /* 0x0000004800487308 */ /* 0x000e620000002400 */
[----:B--2---:R-:W-:-:S07]  /*f020*/  FMUL.FTZ R35, R55, UR41 ;  /* 0x0000002937237c20 */ /* 0x004fce0008410000 */
[----:B------:R-:W2:Y:S01]  /*f030*/  MUFU.TANH R39, R39 ;  /* 0x0000002700277308 */ /* 0x000ea20000002400 */
[----:B---3--:R-:W-:-:S07]  /*f040*/  IMAD.MOV.U32 R70, RZ, RZ, R152 ;  /* 0x000000ffff467224 */ /* 0x008fce00078e0098 */
[----:B------:R-:W3:Y:S01]  /*f050*/  MUFU.TANH R14, R14 ;  /* 0x0000000e000e7308 */ /* 0x000ee20000002400 */
[----:B0-----:R-:W-:-:S07]  /*f060*/  FMNMX.FTZ R6, R6, R9, !PT ;  /* 0x0000000906067209 */ /* 0x001fce0007810000 */
[----:B------:R-:W0:Y:S01]  /*f070*/  MUFU.TANH R29, R29 ;  /* 0x0000001d001d7308 */ /* 0x000e220000002400 */
[----:B------:R-:W4:Y:S07]  /*f080*/  SHFL.BFLY PT, R9, R6, 0x1, 0x1f ;  /* 0x0c201f0006097f89 */ /* 0x000f2e00000e0000 */
[----:B------:R-:W5:Y:S08]  /*f090*/  MUFU.TANH R68, R68 ;  /* 0x0000004400447308 */ /* 0x000f700000002400 */
[----:B------:R-:W5:Y:S08]  /*f0a0*/  MUFU.TANH R31, R31 ;  /* 0x0000001f001f7308 */ /* 0x000f700000002400 */
[----:B------:R-:W5:Y:S01]  /*f0b0*/  MUFU.TANH R13, R13 ;  /* 0x0000000d000d7308 */ /* 0x000f620000002400 */
[----:B----4-:R-:W-:-:S02]  /*f0c0*/  FMNMX.FTZ R6, R6, R9, !PT ;  /* 0x0000000906067209 */ /* 0x010fc40007810000 */
[----:B------:R-:W-:-:S05]  /*f0d0*/  FMNMX.FTZ R9, R38, R8, !PT ;  /* 0x0000000826097209 */ /* 0x000fca0007810000 */
[----:B------:R-:W4:Y:S01]  /*f0e0*/  MUFU.TANH R33, R33 ;  /* 0x0000002100217308 */ /* 0x000f220000002400 */
[----:B------:R-:W-:Y:S01]  /*f0f0*/  FMNMX.FTZ R9, R42, R9, !PT ;  /* 0x000000092a097209 */ /* 0x000fe20007810000 */
[C---:B------:R-:W-:Y:S01]  /*f100*/  FMUL.FTZ R43, R6.reuse, UR45 ;  /* 0x0000002d062b7c20 */ /* 0x040fe20008410000 */
[----:B------:R-:W-:Y:S02]  /*f110*/  FADD.FTZ R7, -R6, R7 ;  /* 0x0000000706077221 */ /* 0x000fe40000010100 */
[----:B------:R-:W-:Y:S01]  /*f120*/  FMNMX.FTZ R9, R11, R9, !PT ;  /* 0x000000090b097209 */ /* 0x000fe20007810000 */
[--C-:B------:R-:W-:Y:S01]  /*f130*/  FFMA.FTZ R25, R25, UR45, -R43.reuse ;  /* 0x0000002d19197c23 */ /* 0x100fe2000801082b */
[--C-:B------:R-:W-:Y:S01]  /*f140*/  FFMA.FTZ R71, R32, UR45, -R43.reuse ;  /* 0x0000002d20477c23 */ /* 0x100fe2000801082b */
[----:B------:R-:W4:Y:S01]  /*f150*/  MUFU.TANH R64, R64 ;  /* 0x0000004000407308 */ /* 0x000f220000002400 */
[----:B------:R-:W-:Y:S01]  /*f160*/  FMNMX.FTZ R9, R10, R9, !PT ;  /* 0x000000090a097209 */ /* 0x000fe20007810000 */
[--C-:B------:R-:W-:Y:S01]  /*f170*/  FFMA.FTZ R45, R45, UR45, -R43.reuse ;  /* 0x0000002d2d2d7c23 */ /* 0x100fe2000801082b */
[--C-:B------:R-:W-:Y:S01]  /*f180*/  FFMA.FTZ R32, R36, UR45, -R43.reuse ;  /* 0x0000002d24207c23 */ /* 0x100fe2000801082b */
[----:B------:R-:W-:Y:S01]  /*f190*/  FFMA.FTZ R76, R76, UR45, -R43 ;  /* 0x0000002d4c4c7c23 */ /* 0x000fe2000801082b */
[----:B------:R-:W-:Y:S01]  /*f1a0*/  FMNMX.FTZ R9, R15, R9, !PT ;  /* 0x000000090f097209 */ /* 0x000fe20007810000 */
[----:B------:R-:W-:Y:S01]  /*f1b0*/  FMUL.FTZ R15, R83, UR41 ;  /* 0x00000029530f7c20 */ /* 0x000fe20008410000 */
[----:B------:R-:W-:Y:S01]  /*f1c0*/  MOV R83, R10 ;  /* 0x0000000a00537202 */ /* 0x000fe20000000f00 */
[----:B------:R-:W4:Y:S01]  /*f1d0*/  MUFU.TANH R35, R35 ;  /* 0x0000002300237308 */ /* 0x000f220000002400 */
[----:B------:R-:W-:Y:S01]  /*f1e0*/  FMNMX.FTZ R9, R152, R9, !PT ;  /* 0x0000000998097209 */ /* 0x000fe20007810000 */
[----:B------:R-:W-:Y:S01]  /*f1f0*/  FMUL.FTZ R152, R79, UR41 ;  /* 0x000000294f987c20 */ /* 0x000fe20008410000 */
[----:B------:R-:W-:Y:S01]  /*f200*/  FMUL.FTZ R10, R86, UR41 ;  /* 0x00000029560a7c20 */ /* 0x000fe20008410000 */
[----:B------:R-:W-:Y:S01]  /*f210*/  IMAD.MOV.U32 R86, RZ, RZ, R11 ;  /* 0x000000ffff567224 */ /* 0x000fe200078e000b */
[----:B-1----:R-:W-:Y:S01]  /*f220*/  FMNMX.FTZ R9, R72, R9, !PT ;  /* 0x0000000948097209 */ /* 0x002fe20007810000 */
[----:B------:R-:W-:Y:S01]  /*f230*/  FMUL.FTZ R11, R87, UR41 ;  /* 0x00000029570b7c20 */ /* 0x000fe20008410000 */
[--C-:B------:R-:W-:Y:S01]  /*f240*/  FFMA.FTZ R79, R20, UR45, -R43.reuse ;  /* 0x0000002d144f7c23 */ /* 0x100fe2000801082b */
[----:B------:R-:W1:Y:S01]  /*f250*/  MUFU.TANH R61, R61 ;  /* 0x0000003d003d7308 */ /* 0x000e620000002400 */
[----:B--2---:R-:W-:Y:S01]  /*f260*/  FMNMX.FTZ R9, R39, R9, !PT ;  /* 0x0000000927097209 */ /* 0x004fe20007810000 */
[----:B------:R-:W-:Y:S01]  /*f270*/  FFMA.FTZ R20, R80, UR45, -R43 ;  /* 0x0000002d50147c23 */ /* 0x000fe2000801082b */
[----:B------:R-:W-:-:S02]  /*f280*/  IMAD.MOV.U32 R87, RZ, RZ, R42 ;  /* 0x000000ffff577224 */ /* 0x000fc400078e002a */
[--C-:B------:R-:W-:Y:S01]  /*f290*/  FFMA.FTZ R46, R24, UR45, -R43.reuse ;  /* 0x0000002d182e7c23 */ /* 0x100fe2000801082b */
[----:B---3--:R-:W-:Y:S01]  /*f2a0*/  FMNMX.FTZ R9, R14, R9, !PT ;  /* 0x000000090e097209 */ /* 0x008fe20007810000 */
[--C-:B------:R-:W-:Y:S01]  /*f2b0*/  FFMA.FTZ R55, R65, UR45, -R43.reuse ;  /* 0x0000002d41377c23 */ /* 0x100fe2000801082b */
[--C-:B------:R-:W-:Y:S01]  /*f2c0*/  FFMA.FTZ R27, R27, UR45, -R43.reuse ;  /* 0x0000002d1b1b7c23 */ /* 0x100fe2000801082b */
[----:B------:R-:W2:Y:S01]  /*f2d0*/  MUFU.TANH R60, R60 ;  /* 0x0000003c003c7308 */ /* 0x000ea20000002400 */
[----:B0-----:R-:W-:Y:S01]  /*f2e0*/  FMNMX.FTZ R9, R29, R9, !PT ;  /* 0x000000091d097209 */ /* 0x001fe20007810000 */
[--C-:B------:R-:W-:Y:S01]  /*f2f0*/  FFMA.FTZ R42, R21, UR45, -R43.reuse ;  /* 0x0000002d152a7c23 */ /* 0x100fe2000801082b */
[--C-:B------:R-:W-:Y:S01]  /*f300*/  FFMA.FTZ R75, R26, UR45, -R43.reuse ;  /* 0x0000002d1a4b7c23 */ /* 0x100fe2000801082b */
[--C-:B------:R-:W-:Y:S01]  /*f310*/  FFMA.FTZ R37, R37, UR45, -R43.reuse ;  /* 0x0000002d25257c23 */ /* 0x100fe2000801082b */
[----:B-----5:R-:W-:Y:S01]  /*f320*/  FMNMX.FTZ R9, R68, R9, !PT ;  /* 0x0000000944097209 */ /* 0x020fe20007810000 */
[--C-:B------:R-:W-:Y:S01]  /*f330*/  FFMA.FTZ R51, R69, UR45, -R43.reuse ;  /* 0x0000002d45337c23 */ /* 0x100fe2000801082b */
[--C-:B------:R-:W-:Y:S01]  /*f340*/  FFMA.FTZ R66, R77, UR45, -R43.reuse ;  /* 0x0000002d4d427c23 */ /* 0x100fe2000801082b */
[----:B------:R-:W0:Y:S01]  /*f350*/  MUFU.TANH R57, R57 ;  /* 0x0000003900397308 */ /* 0x000e220000002400 */
[----:B------:R-:W-:Y:S01]  /*f360*/  FMNMX.FTZ R9, R31, R9, !PT ;  /* 0x000000091f097209 */ /* 0x000fe20007810000 */
[--C-:B------:R-:W-:Y:S01]  /*f370*/  FFMA.FTZ R28, R28, UR45, -R43.reuse ;  /* 0x0000002d1c1c7c23 */ /* 0x100fe2000801082b */
[--C-:B------:R-:W-:Y:S01]  /*f380*/  FFMA.FTZ R47, R73, UR45, -R43.reuse ;  /* 0x0000002d492f7c23 */ /* 0x100fe2000801082b */
[--C-:B------:R-:W-:Y:S01]  /*f390*/  FFMA.FTZ R30, R30, UR45, -R43.reuse ;  /* 0x0000002d1e1e7c23 */ /* 0x100fe2000801082b */
[----:B------:R-:W-:Y:S01]  /*f3a0*/  FMNMX.FTZ R9, R13, R9, !PT ;  /* 0x000000090d097209 */ /* 0x000fe20007810000 */
[--C-:B------:R-:W-:Y:S01]  /*f3b0*/  FFMA.FTZ R34, R34, UR45, -R43.reuse ;  /* 0x0000002d22227c23 */ /* 0x100fe2000801082b */
[--C-:B------:R-:W-:Y:S01]  /*f3c0*/  FFMA.FTZ R67, R40, UR45, -R43.reuse ;  /* 0x0000002d28437c23 */ /* 0x100fe2000801082b */
[----:B------:R-:W3:Y:S01]  /*f3d0*/  MUFU.TANH R56, R56 ;  /* 0x0000003800387308 */ /* 0x000ee20000002400 */
[----:B----4-:R-:W-:Y:S01]  /*f3e0*/  FMNMX.FTZ R9, R33, R9, !PT ;  /* 0x0000000921097209 */ /* 0x010fe20007810000 */
[--C-:B------:R-:W-:Y:S01]  /*f3f0*/  FFMA.FTZ R44, R44, UR45, -R43.reuse ;  /* 0x0000002d2c2c7c23 */ /* 0x100fe2000801082b */
[--C-:B------:R-:W-:Y:S01]  /*f400*/  FFMA.FTZ R62, R144, UR45, -R43.reuse ;  /* 0x0000002d903e7c23 */ /* 0x100fe2000801082b */
[--C-:B------:R-:W-:Y:S01]  /*f410*/  FFMA.FTZ R63, R146, UR45, -R43.reuse ;  /* 0x0000002d923f7c23 */ /* 0x100fe2000801082b */
[----:B------:R-:W-:Y:S01]  /*f420*/  FMNMX.FTZ R9, R64, R9, !PT ;  /* 0x0000000940097209 */ /* 0x000fe20007810000 */
[--C-:B------:R-:W-:Y:S01]  /*f430*/  FFMA.FTZ R58, R145, UR45, -R43.reuse ;  /* 0x0000002d913a7c23 */ /* 0x100fe2000801082b */
[--C-:B------:R-:W-:Y:S01]  /*f440*/  FFMA.FTZ R59, R147, UR45, -R43.reuse ;  /* 0x0000002d933b7c23 */ /* 0x100fe2000801082b */
[----:B------:R-:W4:Y:S01]  /*f450*/  MUFU.TANH R53, R53 ;  /* 0x0000003500357308 */ /* 0x000f220000002400 */
[----:B------:R-:W-:Y:S01]  /*f460*/  FMNMX.FTZ R9, R35, R9, !PT ;  /* 0x0000000923097209 */ /* 0x000fe20007810000 */
[--C-:B------:R-:W-:Y:S01]  /*f470*/  FFMA.FTZ R54, R148, UR45, -R43.reuse ;  /* 0x0000002d94367c23 */ /* 0x100fe2000801082b */
[--C-:B------:R-:W-:Y:S01]  /*f480*/  FFMA.FTZ R50, R149, UR45, -R43.reuse ;  /* 0x0000002d95327c23 */ /* 0x100fe2000801082b */
[--C-:B------:R-:W-:Y:S01]  /*f490*/  FFMA.FTZ R40, R150, UR45, -R43.reuse ;  /* 0x0000002d96287c23 */ /* 0x100fe2000801082b */
[----:B-1----:R-:W-:Y:S01]  /*f4a0*/  FMNMX.FTZ R9, R61, R9, !PT ;  /* 0x000000093d097209 */ /* 0x002fe20007810000 */
[--C-:B------:R-:W-:Y:S01]  /*f4b0*/  FFMA.FTZ R21, R81, UR45, -R43.reuse ;  /* 0x0000002d51157c23 */ /* 0x100fe2000801082b */
[----:B------:R-:W-:Y:S01]  /*f4c0*/  FFMA.FTZ R84, R84, UR45, -R43 ;  /* 0x0000002d54547c23 */ /* 0x000fe2000801082b */
[----:B------:R-:W1:Y:S01]  /*f4d0*/  MUFU.TANH R52, R52 ;  /* 0x0000003400347308 */ /* 0x000e620000002400 */
[----:B--2---:R-:W-:-:S04]  /*f4e0*/  FMNMX.FTZ R9, R60, R9, !PT ;  /* 0x000000093c097209 */ /* 0x004fc80007810000 */
[----:B0-----:R-:W-:-:S03]  /*f4f0*/  FMNMX.FTZ R9, R57, R9, !PT ;  /* 0x0000000939097209 */ /* 0x001fc60007810000 */
[----:B------:R-:W0:Y:S01]  /*f500*/  MUFU.TANH R48, R48 ;  /* 0x0000003000307308 */ /* 0x000e220000002400 */
[----:B---3--:R-:W-:-:S04]  /*f510*/  FMNMX.FTZ R9, R56, R9, !PT ;  /* 0x0000000938097209 */ /* 0x008fc80007810000 */
[----:B----4-:R-:W-:-:S03]  /*f520*/  FMNMX.FTZ R9, R53, R9, !PT ;  /* 0x0000000935097209 */ /* 0x010fc60007810000 */
[----:B------:R-:W2:Y:S01]  /*f530*/  MUFU.TANH R49, R49 ;  /* 0x0000003100317308 */ /* 0x000ea20000002400 */
[----:B-1----:R-:W-:-:S07]  /*f540*/  FMNMX.FTZ R9, R52, R9, !PT ;  /* 0x0000000934097209 */ /* 0x002fce0007810000 */
[----:B------:R-:W1:Y:S01]  /*f550*/  MUFU.TANH R41, R41 ;  /* 0x0000002900297308 */ /* 0x000e620000002400 */
[----:B0-----:R-:W-:-:S07]  /*f560*/  FMNMX.FTZ R9, R48, R9, !PT ;  /* 0x0000000930097209 */ /* 0x001fce0007810000 */
[----:B------:R-:W0:Y:S01]  /*f570*/  MUFU.TANH R154, R154 ;  /* 0x0000009a009a7308 */ /* 0x000e220000002400 */
[----:B--2---:R-:W-:-:S07]  /*f580*/  FMNMX.FTZ R9, R49, R9, !PT ;  /* 0x0000000931097209 */ /* 0x004fce0007810000 */
        /* <DEDUP_REMOVED lines=12> */
[----:B------:R2:W-:Y:S01]  /*f650*/  MUFU.EX2 R36, R25 ;  /* 0x0000001900247308 */ /* 0x0005e20000000800 */
[----:B-1----:R-:W-:-:S07]  /*f660*/  FMNMX.FTZ R9, R10, R9, !PT ;  /* 0x000000090a097209 */ /* 0x002fce0007810000 */
[----:B------:R-:W-:Y:S01]  /*f670*/  MUFU.EX2 R65, R45 ;  /* 0x0000002d00417308 */ /* 0x000fe20000000800 */
[----:B0-----:R-:W-:-:S05]  /*f680*/  FMNMX.FTZ R9, R11, R9, !PT ;  /* 0x000000090b097209 */ /* 0x001fca0007810000 */
[----:B------:R-:W0:Y:S02]  /*f690*/  SHFL.BFLY PT, R38, R9, 0x2, 0x1f ;  /* 0x0c401f0009267f89 */ /* 0x000e2400000e0000 */
[----:B------:R1:W-:Y:S08]  /*f6a0*/  MUFU.EX2 R45, R76 ;  /* 0x0000004c002d7308 */ /* 0x0003f00000000800 */
[----:B------:R-:W-:Y:S08]  /*f6b0*/  MUFU.EX2 R79, R79 ;  /* 0x0000004f004f7308 */ /* 0x000ff00000000800 */
[----:B------:R-:W-:Y:S01]  /*f6c0*/  MUFU.EX2 R26, R42 ;  /* 0x0000002a001a7308 */ /* 0x000fe20000000800 */
[----:B0-----:R-:W-:-:S07]  /*f6d0*/  FMNMX.FTZ R9, R9, R38, !PT ;  /* 0x0000002609097209 */ /* 0x001fce0007810000 */
[----:B------:R-:W-:Y:S01]  /*f6e0*/  MUFU.EX2 R77, R46 ;  /* 0x0000002e004d7308 */ /* 0x000fe20000000800 */
[----:B------:R-:W0:Y:S07]  /*f6f0*/  SHFL.BFLY PT, R38, R9, 0x1, 0x1f ;  /* 0x0c201f0009267f89 */ /* 0x000e2e00000e0000 */
[----:B------:R-:W-:Y:S08]  /*f700*/  MUFU.EX2 R69, R32 ;  /* 0x0000002000457308 */ /* 0x000ff00000000800 */
[----:B------:R3:W-:Y:S08]  /*f710*/  MUFU.EX2 R32, R37 ;  /* 0x0000002500207308 */ /* 0x0007f00000000800 */
[----:B------:R-:W-:Y:S01]  /*f720*/  MUFU.EX2 R75, R75 ;  /* 0x0000004b004b7308 */ /* 0x000fe20000000800 */
[----:B0-----:R-:W-:-:S05]  /*f730*/  FMNMX.FTZ R9, R9, R38, !PT ;  /* 0x0000002609097209 */ /* 0x001fca0007810000 */
[C---:B------:R-:W-:Y:S01]  /*f740*/  FADD.FTZ R38, -R9.reuse, R8 ;  /* 0x0000000809267221 */ /* 0x040fe20000010100 */
[----:B------:R-:W-:Y:S01]  /*f750*/  FMUL.FTZ R80, R9, UR45 ;  /* 0x0000002d09507c20 */ /* 0x000fe20008410000 */
[----:B------:R-:W-:Y:S01]  /*f760*/  FMUL.FTZ R8, R7, UR45 ;  /* 0x0000002d07087c20 */ /* 0x000fe20008410000 */
[----:B------:R-:W-:Y:S01]  /*f770*/  MUFU.EX2 R73, R28 ;  /* 0x0000001c00497308 */ /* 0x000fe20000000800 */
[----:B------:R-:W-:Y:S01]  /*f780*/  FMUL.FTZ R7, R38, UR45 ;  /* 0x0000002d26077c20 */ /* 0x000fe20008410000 */
[--C-:B------:R-:W-:Y:S01]  /*f790*/  FFMA.FTZ R78, R78, UR45, -R80.reuse ;  /* 0x0000002d4e4e7c23 */ /* 0x100fe20008010850 */
[--C-:B------:R-:W-:Y:S01]  /*f7a0*/  FFMA.FTZ R38, R12, UR45, -R43.reuse ;  /* 0x0000002d0c267c23 */ /* 0x100fe2000801082b */
[--C-:B--2---:R-:W-:Y:S01]  /*f7b0*/  FFMA.FTZ R25, R87, UR45, -R80.reuse ;  /* 0x0000002d57197c23 */ /* 0x104fe20008010850 */
[--C-:B-1----:R-:W-:Y:S01]  /*f7c0*/  FFMA.FTZ R76, R86, UR45, -R80.reuse ;  /* 0x0000002d564c7c23 */ /* 0x102fe20008010850 */
[--C-:B------:R-:W-:Y:S01]  /*f7d0*/  FFMA.FTZ R74, R74, UR45, -R80.reuse ;  /* 0x0000002d4a4a7c23 */ /* 0x100fe20008010850 */
[--C-:B---3--:R-:W-:Y:S01]  /*f7e0*/  FFMA.FTZ R37, R70, UR45, -R80.reuse ;  /* 0x0000002d46257c23 */ /* 0x108fe20008010850 */
        /* <DEDUP_REMOVED lines=25> */
[--C-:B------:R-:W-:Y:S01]  /*f980*/  FFMA.FTZ R14, R82, UR45, -R80.reuse ;  /* 0x0000002d520e7c23 */ /* 0x100fe20008010850 */
[--C-:B------:R-:W-:Y:S01]  /*f990*/  FFMA.FTZ R15, R15, UR45, -R80.reuse ;  /* 0x0000002d0f0f7c23 */ /* 0x100fe20008010850 */
[--C-:B------:R-:W-:Y:S01]  /*f9a0*/  FFMA.FTZ R10, R10, UR45, -R80.reuse ;  /* 0x0000002d0a0a7c23 */ /* 0x100fe20008010850 */
[----:B------:R-:W-:-:S04]  /*f9b0*/  FFMA.FTZ R11, R11, UR45, -R80 ;  /* 0x0000002d0b0b7c23 */ /* 0x000fc80008010850 */
[----:B------:R-:W2:Y:S01]  /*f9c0*/  MUFU.EX2 R25, R25 ;  /* 0x0000001900197308 */ /* 0x000ea20000000800 */
[----:B0-----:R-:W-:-:S04]  /*f9d0*/  FFMA.FTZ R3, R8, R3, R24 ;  /* 0x0000000308037223 */ /* 0x001fc80000010018 */
[----:B------:R-:W-:-:S03]  /*f9e0*/  FADD.FTZ R3, R79, R3 ;  /* 0x000000034f037221 */ /* 0x000fc60000010000 */
[----:B------:R0:W3:Y:S01]  /*f9f0*/  MUFU.EX2 R38, R27 ;  /* 0x0000001b00267308 */ /* 0x0000e20000000800 */
[----:B-1----:R-:W-:Y:S01]  /*fa00*/  FFMA.FTZ R4, R7, R4, R78 ;  /* 0x0000000407047223 */ /* 0x002fe2000001004e */
[----:B------:R-:W-:-:S04]  /*fa10*/  FADD.FTZ R3, R26, R3 ;  /* 0x000000031a037221 */ /* 0x000fc80000010000 */
[----:B------:R-:W-:Y:S02]  /*fa20*/  FADD.FTZ R3, R77, R3 ;  /* 0x000000034d037221 */ /* 0x000fe40000010000 */
[----:B------:R-:W1:Y:S01]  /*fa30*/  MUFU.EX2 R76, R76 ;  /* 0x0000004c004c7308 */ /* 0x000e620000000800 */
[----:B0-----:R-:W-:Y:S01]  /*fa40*/  FFMA.FTZ R27, R83, UR45, -R80 ;  /* 0x0000002d531b7c23 */ /* 0x001fe20008010850 */
[----:B--2---:R-:W-:Y:S01]  /*fa50*/  FADD.FTZ R4, R25, R4 ;  /* 0x0000000419047221 */ /* 0x004fe20000010000 */
[----:B------:R-:W-:-:S04]  /*fa60*/  FADD.FTZ R3, R36, R3 ;  /* 0x0000000324037221 */ /* 0x000fc80000010000 */
[----:B------:R-:W-:Y:S01]  /*fa70*/  FADD.FTZ R3, R75, R3 ;  /* 0x000000034b037221 */ /* 0x000fe20000010000 */
[----:B------:R-:W0:Y:S03]  /*fa80*/  MUFU.EX2 R27, R27 ;  /* 0x0000001b001b7308 */ /* 0x000e260000000800 */
[----:B---3--:R-:W-:-:S04]  /*fa90*/  FADD.FTZ R3, R38, R3 ;  /* 0x0000000326037221 */ /* 0x008fc80000010000 */
[----:B------:R-:W-:Y:S01]  /*faa0*/  FADD.FTZ R3, R73, R3 ;  /* 0x0000000349037221 */ /* 0x000fe20000010000 */
        /* <DEDUP_REMOVED lines=20> */
[----:B------:R1:W-:Y:S01]  /*fbf0*/  MUFU.EX2 R42, R66 ;  /* 0x00000042002a7308 */ /* 0x0003e20000000800 */
[----:B0-----:R-:W-:-:S04]  /*fc00*/  FADD.FTZ R3, R30, R3 ;  /* 0x000000031e037221 */ /* 0x001fc80000010000 */
[----:B------:R-:W-:-:S03]  /*fc10*/  FADD.FTZ R3, R69, R3 ;  /* 0x0000000345037221 */ /* 0x000fc60000010000 */
[----:B------:R-:W0:Y:S01]  /*fc20*/  MUFU.EX2 R31, R31 ;  /* 0x0000001f001f7308 */ /* 0x000e220000000800 */
[----:B-1----:R-:W-:Y:S01]  /*fc30*/  FFMA.FTZ R66, R13, UR45, -R80 ;  /* 0x0000002d0d427c23 */ /* 0x002fe20008010850 */
[----:B--2---:R-:W-:Y:S01]  /*fc40*/  FADD.FTZ R4, R68, R4 ;  /* 0x0000000444047221 */ /* 0x004fe20000010000 */
[----:B------:R-:W-:-:S05]  /*fc50*/  FADD.FTZ R3, R32, R3 ;  /* 0x0000000320037221 */ /* 0x000fca0000010000 */
[----:B------:R-:W1:Y:S08]  /*fc60*/  MUFU.EX2 R66, R66 ;  /* 0x0000004200427308 */ /* 0x000e700000000800 */
[----:B------:R-:W2:Y:S01]  /*fc70*/  MUFU.EX2 R67, R67 ;  /* 0x0000004300437308 */ /* 0x000ea20000000800 */
[----:B0-----:R-:W-:-:S07]  /*fc80*/  FADD.FTZ R4, R31, R4 ;  /* 0x000000041f047221 */ /* 0x001fce0000010000 */
[----:B------:R-:W0:Y:S01]  /*fc90*/  MUFU.EX2 R33, R33 ;  /* 0x0000002100217308 */ /* 0x000e220000000800 */
[----:B-1----:R-:W-:-:S07]  /*fca0*/  FADD.FTZ R4, R66, R4 ;  /* 0x0000000442047221 */ /* 0x002fce0000010000 */
[----:B------:R1:W3:Y:S01]  /*fcb0*/  MUFU.EX2 R34, R44 ;  /* 0x0000002c00227308 */ /* 0x0002e20000000800 */
[----:B--2---:R-:W-:-:S07]  /*fcc0*/  FADD.FTZ R3, R67, R3 ;  /* 0x0000000343037221 */ /* 0x004fce0000010000 */
[----:B------:R-:W2:Y:S01]  /*fcd0*/  MUFU.EX2 R64, R64 ;  /* 0x0000004000407308 */ /* 0x000ea20000000800 */
[----:B0-----:R-:W-:Y:S01]  /*fce0*/  FADD.FTZ R4, R33, R4 ;  /* 0x0000000421047221 */ /* 0x001fe20000010000 */
[----:B-1----:R-:W-:-:S06]  /*fcf0*/  FFMA.FTZ R44, R152, UR45, -R80 ;  /* 0x0000002d982c7c23 */ /* 0x002fcc0008010850 */
[----:B------:R-:W0:Y:S01]  /*fd00*/  MUFU.EX2 R35, R35 ;  /* 0x0000002300237308 */ /* 0x000e220000000800 */
[----:B---3--:R-:W-:-:S04]  /*fd10*/  FADD.FTZ R3, R34, R3 ;  /* 0x0000000322037221 */ /* 0x008fc80000010000 */
[----:B------:R-:W-:-:S03]  /*fd20*/  FADD.FTZ R3, R65, R3 ;  /* 0x0000000341037221 */ /* 0x000fc60000010000 */
        /* <DEDUP_REMOVED lines=41> */
[----:B-1----:R-:W-:-:S04]  /*ffc0*/  FADD.FTZ R3, R47, R3 ;  /* 0x000000032f037221 */ /* 0x002fc80000010000 */
[----:B------:R-:W-:-:S03]  /*ffd0*/  FADD.FTZ R3, R45, R3 ;  /* 0x000000032d037221 */ /* 0x000fc60000010000 */
[----:B------:R-:W1:Y:S01]  /*ffe0*/  MUFU.EX2 R44, R44 ;  /* 0x0000002c002c7308 */ /* 0x000e620000000800 */
[----:B--2---:R-:W-:Y:S01]  /*fff0*/  FADD.FTZ R4, R46, R4 ;  /* 0x000000042e047221 */ /* 0x004fe20000010000 */
[----:B------:R-:W-:-:S06]  /*10000*/  FADD.FTZ R3, R42, R3 ;  /* 0x000000032a037221 */ /* 0x000fcc0000010000 */
        /* <DEDUP_REMOVED lines=15> */
[----:B-1----:R-:W-:Y:S01]  /*10100*/  FADD.FTZ R4, R10, R4 ;  /* 0x000000040a047221 */ /* 0x002fe20000010000 */
[----:B--2---:R-:W-:-:S03]  /*10110*/  FADD.FTZ R3, R12, R3 ;  /* 0x000000030c037221 */ /* 0x004fc60000010000 */
[----:B0-----:R-:W-:Y:S01]  /*10120*/  FADD.FTZ R4, R11, R4 ;  /* 0x000000040b047221 */ /* 0x001fe20000010000 */
[----:B------:R-:W-:Y:S06]  /*10130*/  @!P0 BRA `(.L_x_516) ;  /* 0x0000000000048947 */ /* 0x000fec0003800000 */
[----:B------:R-:W-:Y:S01]  /*10140*/  BPT.TRAP 0x1 ;  /* 0x000000040000795c */ /* 0x000fe20000300000 */
.L_x_516:
[----:B------:R-:W2:Y:S04]  /*10150*/  LDL R84, [R1+0x60] ;  /* 0x0000600001547983 */ /* 0x000ea80000100800 */
[----:B------:R-:W3:Y:S04]  /*10160*/  LDL R85, [R1+0x80] ;  /* 0x0000800001557983 */ /* 0x000ee80000100800 */
[----:B------:R-:W4:Y:S04]  /*10170*/  LDL R82, [R1+0x68] ;  /* 0x0000680001527983 */ /* 0x000f280000100800 */
[----:B------:R-:W5:Y:S04]  /*10180*/  LDL R81, [R1+0x64] ;  /* 0x0000640001517983 */ /* 0x000f680000100800 */
[----:B------:R-:W5:Y:S01]  /*10190*/  LDL R83, [R1+0x84] ;  /* 0x0000840001537983 */ /* 0x000f620000100800 */
[----:B------:R-:W-:Y:S01]  /*101a0*/  LEA R5, R5, R2, 0x3 ;  /* 0x0000000205057211 */ /* 0x000fe200078e18ff */
[----:B------:R-:W-:-:S04]  /*101b0*/  IMAD.U32 R80, RZ, RZ, UR38 ;  /* 0x00000026ff507e24 */ /* 0x000fc8000f8e00ff */
[----:B------:R-:W-:Y:S01]  /*101c0*/  VIADD R5, R5, 0x2d860 ;  /* 0x0002d86005057836 */ /* 0x000fe20000000000 */
[----:B------:R-:W-:Y:S02]  /*101d0*/  F2FP.F16.F32.PACK_AB R24, R79, R24 ;  /* 0x000000184f18723e */ /* 0x000fe400000000ff */
[----:B------:R-:W-:Y:S02]  /*101e0*/  F2FP.F16.F32.PACK_AB R25, R25, R78 ;  /* 0x0000004e1919723e */ /* 0x000fe400000000ff */
[----:B------:R-:W-:Y:S02]  /*101f0*/  PRMT R5, R80, 0x654, R5 ;  /* 0x0000065450057816 */ /* 0x000fe40000000005 */
[----:B------:R-:W-:Y:S02]  /*10200*/  F2FP.F16.F32.PACK_AB R26, R77, R26 ;  /* 0x0000001a4d1a723e */ /* 0x000fe400000000ff */
[----:B------:R-:W-:Y:S01]  /*10210*/  F2FP.F16.F32.PACK_AB R27, R27, R76 ;  /* 0x0000004c1b1b723e */ /* 0x000fe200000000ff */
[----:B------:R0:W-:Y:S01]  /*10220*/  SYNCS.ARRIVE.TRANS64.RED.A1T0 RZ, [R5+URZ], RZ ;  /* 0x000000ff05ff79a7 */ /* 0x0001e2000810043f */
[----:B------:R-:W-:-:S02]  /*10230*/  F2FP.F16.F32.PACK_AB R36, R75, R36 ;  /* 0x000000244b24723e */ /* 0x000fc400000000ff */
[----:B------:R-:W-:Y:S02]  /*10240*/  F2FP.F16.F32.PACK_AB R37, R37, R74 ;  /* 0x0000004a2525723e */ /* 0x000fe400000000ff */
[----:B------:R-:W-:Y:S02]  /*10250*/  F2FP.F16.F32.PACK_AB R38, R73, R38 ;  /* 0x000000264926723e */ /* 0x000fe400000000ff */
[----:B------:R-:W-:Y:S02]  /*10260*/  F2FP.F16.F32.PACK_AB R39, R39, R72 ;  /* 0x000000482727723e */ /* 0x000fe400000000ff */
[----:B------:R-:W-:Y:S02]  /*10270*/  F2FP.F16.F32.PACK_AB R28, R71, R28 ;  /* 0x0000001c471c723e */ /* 0x000fe400000000ff */
[----:B------:R-:W-:Y:S02]  /*10280*/  F2FP.F16.F32.PACK_AB R29, R29, R70 ;  /* 0x000000461d1d723e */ /* 0x000fe400000000ff */
        /* <DEDUP_REMOVED lines=10> */
[----:B------:R-:W-:Y:S01]  /*10330*/  ISETP.GT.AND P1, PT, R0, RZ, PT ;  /* 0x000000ff0000720c */ /* 0x000fe20003f24270 */
        /* <DEDUP_REMOVED lines=51> */
[----:B0-----:R-:W-:Y:S01]  /*10670*/  IMAD.MOV.U32 R5, RZ, RZ, R141 ;  /* 0x000000ffff057224 */ /* 0x001fe200078e008d */
[----:B--2---:R0:W-:Y:S04]  /*10680*/  STSM.16.M88.4 [R84+0x21800], R24 ;  /* 0x0218001854007844 */ /* 0x0041e80000000200 */
[----:B---3--:R1:W-:Y:S04]  /*10690*/  STSM.16.M88.4 [R85], R36 ;  /* 0x0000002455007844 */ /* 0x0083e80000000200 */
[----:B----4-:R2:W-:Y:S04]  /*106a0*/  STSM.16.M88.4 [R82], R28 ;  /* 0x0000001c52007844 */ /* 0x0105e80000000200 */
[----:B-----5:R3:W-:Y:S01]  /*106b0*/  STSM.16.M88.4 [R81], R32 ;  /* 0x0000002051007844 */ /* 0x0207e20000000200 */
[----:B0-----:R-:W-:-:S02]  /*106c0*/  F2FP.F16.F32.PACK_AB R24, R63, R62 ;  /* 0x0000003e3f18723e */ /* 0x001fc400000000ff */
[----:B------:R-:W-:Y:S02]  /*106d0*/  F2FP.F16.F32.PACK_AB R25, R60, R61 ;  /* 0x0000003d3c19723e */ /* 0x000fe400000000ff */
[----:B------:R-:W-:Y:S02]  /*106e0*/  F2FP.F16.F32.PACK_AB R26, R59, R58 ;  /* 0x0000003a3b1a723e */ /* 0x000fe400000000ff */
[----:B------:R-:W-:Y:S02]  /*106f0*/  F2FP.F16.F32.PACK_AB R27, R56, R57 ;  /* 0x00000039381b723e */ /* 0x000fe400000000ff */
[----:B-1----:R-:W-:Y:S02]  /*10700*/  F2FP.F16.F32.PACK_AB R36, R55, R54 ;  /* 0x000000363724723e */ /* 0x002fe400000000ff */
[----:B------:R-:W-:Y:S02]  /*10710*/  F2FP.F16.F32.PACK_AB R37, R52, R53 ;  /* 0x000000353425723e */ /* 0x000fe400000000ff */
[----:B------:R-:W-:-:S02]  /*10720*/  F2FP.F16.F32.PACK_AB R38, R51, R50 ;  /* 0x000000323326723e */ /* 0x000fc400000000ff */
[----:B------:R-:W-:Y:S02]  /*10730*/  F2FP.F16.F32.PACK_AB R39, R49, R48 ;  /* 0x000000303127723e */ /* 0x000fe400000000ff */
[----:B--2---:R-:W-:Y:S02]  /*10740*/  F2FP.F16.F32.PACK_AB R28, R21, R20 ;  /* 0x00000014151c723e */ /* 0x004fe400000000ff */
[----:B------:R-:W-:Y:S02]  /*10750*/  F2FP.F16.F32.PACK_AB R29, R15, R14 ;  /* 0x0000000e0f1d723e */ /* 0x000fe400000000ff */
[----:B------:R-:W-:Y:S02]  /*10760*/  F2FP.F16.F32.PACK_AB R30, R12, R13 ;  /* 0x0000000d0c1e723e */ /* 0x000fe400000000ff */
[----:B------:R-:W-:Y:S01]  /*10770*/  F2FP.F16.F32.PACK_AB R31, R11, R10 ;  /* 0x0000000a0b1f723e */ /* 0x000fe200000000ff */
[----:B------:R3:W-:Y:S04]  /*10780*/  STSM.16.M88.4 [R84+0x27800], R24 ;  /* 0x0278001854007844 */ /* 0x0007e80000000200 */
[----:B------:R3:W-:Y:S04]  /*10790*/  STSM.16.M88.4 [R83], R36 ;  /* 0x0000002453007844 */ /* 0x0007e80000000200 */
[----:B------:R3:W-:Y:S04]  /*107a0*/  STSM.16.M88.4 [R82+0x6000], R40 ;  /* 0x0060002852007844 */ /* 0x0007e80000000200 */
[----:B------:R3:W-:Y:S01]  /*107b0*/  STSM.16.M88.4 [R81+0x6000], R28 ;  /* 0x0060001c51007844 */ /* 0x0007e20000000200 */
[----:B------:R-:W-:Y:S01]  /*107c0*/  @!PT LDS RZ, [RZ] ;  /* 0x00000000fffff984 */ /* 0x000fe20000000800 */
[----:B------:R-:W-:Y:S01]  /*107d0*/  @!PT LDS RZ, [RZ] ;  /* 0x00000000fffff984 */ /* 0x000fe20000000800 */
[----:B------:R-:W-:Y:S01]  /*107e0*/  @!PT LDS RZ, [RZ] ;  /* 0x00000000fffff984 */ /* 0x000fe20000000800 */
[----:B------:R-:W-:Y:S01]  /*107f0*/  @!PT LDS RZ, [RZ] ;  /* 0x00000000fffff984 */ /* 0x000fe20000000800 */
[----:B------:R0:W-:Y:S06]  /*10800*/  MEMBAR.ALL.CTA ;  /* 0x0000000000007992 */ /* 0x0001ec0000008000 */
[----:B0-----:R-:W0:Y:S01]  /*10810*/  FENCE.VIEW.ASYNC.S ;  /* 0x00000000000073c6 */ /* 0x001e220000000000 */
[----:B------:R-:W-:Y:S01]  /*10820*/  IMAD.MOV.U32 R10, RZ, RZ, R157 ;  /* 0x000000ffff0a7224 */ /* 0x000fe200078e009d */
[----:B0-----:R-:W-:Y:S01]  /*10830*/  NOP ;  /* 0x0000000000007918 */ /* 0x001fe20000000000 */
[----:B------:R-:W-:Y:S05]  /*10840*/  @P1 BRA `(.L_x_517) ;  /* 0xffffffd000b01947 */ /* 0x000fea000383ffff */
.L_x_505:
[----:B------:R-:W-:Y:S05]  /*10850*/  WARPSYNC.ALL ;  /* 0x0000000000007948 */ /* 0x000fea0003800000 */
[----:B------:R-:W-:Y:S06]  /*10860*/  BAR.ARV 0x8, 0x200 ;  /* 0x0208000000007b1d */ /* 0x000fec0000002000 */
[----:B------:R-:W-:Y:S05]  /*10870*/  @!P0 BRA `(.L_x_518) ;  /* 0x0000000000048947 */ /* 0x000fea0003800000 */
[----:B------:R-:W-:Y:S01]  /*10880*/  BPT.TRAP 0x1 ;  /* 0x000000040000795c */ /* 0x000fe20000300000 */
.L_x_518:
[----:B------:R-:W-:Y:S02]  /*10890*/  LEA R5, R141, R2, 0x3 ;  /* 0x000000028d057211 */ /* 0x000fe400078e18ff */
[----:B------:R-:W-:-:S04]  /*108a0*/  SHF.L.U32 R0, R157, 0x1f, RZ ;  /* 0x0000001f9d007819 */ /* 0x000fc800000006ff */
[----:B------:R0:W1:Y:S01]  /*108b0*/  SYNCS.PHASECHK.TRANS64.TRYWAIT P1, [R5+URZ+0x2d850], R0 ;  /* 0x02d85000050075a7 */ /* 0x000062000802017f */
[----:B------:R-:W-:Y:S05]  /*108c0*/  @!P0 BRA `(.L_x_519) ;  /* 0x0000000000048947 */ /* 0x000fea0003800000 */
[----:B------:R-:W-:Y:S01]  /*108d0*/  BPT.TRAP 0x1 ;  /* 0x000000040000795c */ /* 0x000fe20000300000 */
.L_x_519:
[----:B------:R-:W2:Y:S01]  /*108e0*/  LDL.LU R7, [R1+0x74] ;  /* 0x0000740001077983 */ /* 0x000ea20000300800 */
[----:B------:R-:W-:Y:S02]  /*108f0*/  VIADD R2, R2, 0x400 ;  /* 0x0000040002027836 */ /* 0x000fe40000000000 */
[----:B------:R-:W-:-:S03]  /*10900*/  IMAD.MOV.U32 R11, RZ, RZ, 0x40000040 ;  /* 0x40000040ff0b7424 */ /* 0x000fc600078e00ff */
[----:B------:R-:W-:-:S04]  /*10910*/  SHF.R.U32.HI R2, RZ, 0x4, R2 ;  /* 0x00000004ff027819 */ /* 0x000fc80000011602 */
[----:B------:R-:W-:-:S04]  /*10920*/  LOP3.LUT R2, R2, 0x3fff, RZ, 0xc0, !PT ;  /* 0x00003fff02027812 */ /* 0x000fc800078ec0ff */
[----:B------:R-:W-:Y:S02]  /*10930*/  LOP3.LUT R2, R2, 0x2000000, RZ, 0xfc, !PT ;  /* 0x0200000002027812 */ /* 0x000fe400078efcff */
[----:B--2---:R-:W-:Y:S01]  /*10940*/  LOP3.LUT R10, R7, 0x10000, RZ, 0xfc, !PT ;  /* 0x00010000070a7812 */ /* 0x004fe200078efcff */
[----:B-1----:R-:W-:Y:S06]  /*10950*/  @P1 BRA `(.L_x_520) ;  /* 0x0000000000081947 */ /* 0x002fec0003800000 */
[----:B------:R-:W1:Y:S02]  /*10960*/  SYNCS.PHASECHK.TRANS64.TRYWAIT P1, [R5+URZ+0x2d850], R0 ;  /* 0x02d85000050075a7 */ /* 0x000e64000802017f */
[----:B-1----:R-:W-:Y:S05]  /*10970*/  @!P1 BRA `(.L_x_521) ;  /* 0x0000009c002c9947 */ /* 0x002fea0003800000 */
.L_x_520:
[----:B------:R-:W-:Y:S01]  /*10980*/  IMAD R12, R141, 0x600, R2 ;  /* 0x000006008d0c7824 */ /* 0x000fe200078e0202 */
[----:B------:R-:W-:Y:S05]  /*10990*/  WARPSYNC.ALL ;  /* 0x0000000000007948 */ /* 0x000fea0003800000 */
[----:B------:R-:W-:Y:S01]  /*109a0*/  IMAD.MOV.U32 R13, RZ, RZ, -0x7fffffe0 ;  /* 0x80000020ff0d7424 */ /* 0x000fe200078e00ff */
[----:B------:R-:W-:Y:S01]  /*109b0*/  R2UR UR4, R10 ;  /* 0x000000000a0472ca */ /* 0x000fe200000e0000 */
[----:B------:R-:W-:Y:S01]  /*109c0*/  WARPGROUP.ARRIVE ;  /* 0x00000000000079c5 */ /* 0x000fe20000000000 */
[----:B------:R-:W-:Y:S01]  /*109d0*/  R2UR UR5, R11 ;  /* 0x000000000b0572ca */ /* 0x000fe200000e0000 */
[C---:B------:R-:W-:Y:S01]  /*109e0*/  VIADD R20, R12.reuse, 0x40 ;  /* 0x000000400c147836 */ /* 0x040fe20000000000 */
[----:B------:R-:W-:Y:S01]  /*109f0*/  R2UR UR6, R12 ;  /* 0x000000000c0672ca */ /* 0x000fe200000e0000 */
[----:B------:R-:W-:Y:S01]  /*10a00*/  IMAD.MOV.U32 R15, RZ, RZ, 0x40000040 ;  /* 0x40000040ff0f7424 */ /* 0x000fe200078e00ff */
[----:B------:R-:W-:Y:S01]  /*10a10*/  R2UR UR7, R13 ;  /* 0x000000000d0772ca */ /* 0x000fe200000e0000 */
[----:B------:R-:W-:Y:S01]  /*10a20*/  IMAD.MOV.U32 R21, RZ, RZ, -0x7fffffe0 ;  /* 0x80000020ff157424 */ /* 0x000fe200078e00ff */
[----:B------:R-:W-:Y:S01]  /*10a30*/  IADD3 R14, R10, 0x2, RZ ;  /* 0x000000020a0e7810 */ /* 0x000fe20007ffe0ff */
[----:B------:R-:W-:Y:S01]  /*10a40*/  IMAD.MOV.U32 R11, RZ, RZ, 0x40000040 ;  /* 0x40000040ff0b7424 */ /* 0x000fe200078e00ff */
[----:B01----:R-:W0:Y:S01]  /*10a50*/  SHFL.BFLY PT, R0, R3, 0x2, 0x1f ;  /* 0x0c401f0003007f89 */ /* 0x003e2200000e0000 */
[----:B------:R-:W-:Y:S01]  /*10a60*/  IMAD.MOV.U32 R13, RZ, RZ, -0x7fffffe0 ;  /* 0x80000020ff0d7424 */ /* 0x000fe200078e00ff */
[----:B---3--:R-:W-:Y:S01]  /*10a70*/  MOV R41, RZ ;  /* 0x000000ff00297202 */ /* 0x008fe20000000f00 */
[----:B------:R-:W-:Y:S01]  /*10a80*/  IMAD.MOV.U32 R2, RZ, RZ, RZ ;  /* 0x000000ffff027224 */ /* 0x000fe200078e00ff */
[----:B------:R-:W1:Y:S05]  /*10a90*/  SHFL.BFLY PT, R7, R4, 0x2, 0x1f ;  /* 0x0c401f0004077f89 */ /* 0x000e6a00000e0000 */
[----:B------:R-:W-:Y:S01]  /*10aa0*/  HGMMA.64x96x16.F32 R88, gdesc[UR4].tnspB, R88, gsb0 ;  /* 0x41600000045879f0 */ /* 0x000fe20008000858 */
[----:B------:R-:W-:-:S02]  /*10ab0*/  R2UR UR4, R14 ;  /* 0x000000000e0472ca */ /* 0x000fc400000e0000 */
[----:B------:R-:W-:Y:S01]  /*10ac0*/  R2UR UR5, R15 ;  /* 0x000000000f0572ca */ /* 0x000fe200000e0000 */
[----:B------:R-:W-:Y:S01]  /*10ad0*/  IMAD.MOV.U32 R15, RZ, RZ, 0x40000040 ;  /* 0x40000040ff0f7424 */ /* 0x000fe200078e00ff */
[----:B------:R-:W-:Y:S01]  /*10ae0*/  R2UR UR6, R20 ;  /* 0x00000000140672ca */ /* 0x000fe200000e0000 */
[----:B------:R-:W-:Y:S01]  /*10af0*/  VIADD R20, R12, 0x80 ;  /* 0x000000800c147836 */ /* 0x000fe20000000000 */
[----:B------:R-:W-:Y:S01]  /*10b00*/  R2UR UR7, R21 ;  /* 0x00000000150772ca */ /* 0x000fe200000e0000 */
[----:B------:R-:W-:Y:S01]  /*10b10*/  IMAD.MOV.U32 R21, RZ, RZ, -0x7fffffe0 ;  /* 0x80000020ff157424 */ /* 0x000fe200078e00ff */
[----:B------:R-:W-:Y:S01]  /*10b20*/  IADD3 R14, R10, 0x4, RZ ;  /* 0x000000040a0e7810 */ /* 0x000fe20007ffe0ff */
[----:B0-----:R-:W-:Y:S01]  /*10b30*/  FADD.FTZ R0, R0, R3 ;  /* 0x0000000300007221 */ /* 0x001fe20000010000 */
[----:B------:R-:W-:Y:S02]  /*10b40*/  IMAD.MOV.U32 R3, RZ, RZ, -0x800000 ;  /* 0xff800000ff037424 */ /* 0x000fe400078e00ff */
[----:B-1----:R-:W-:-:S02]  /*10b50*/  FADD.FTZ R8, R7, R4 ;  /* 0x0000000407087221 */ /* 0x002fc40000010000 */
[----:B------:R-:W0:Y:S01]  /*10b60*/  SHFL.BFLY PT, R7, R0, 0x1, 0x1f ;  /* 0x0c201f0000077f89 */ /* 0x000e2200000e0000 */
[----:B------:R-:W-:Y:S02]  /*10b70*/  WARPGROUP.DEPBAR.LE gsb0, 0x0 ;  /* 0x00008000000079c5 */ /* 0x000fe40000010000 */
[----:B------:R-:W-:-:S06]  /*10b80*/  WARPGROUP.ARRIVE ;  /* 0x00000000000079c5 */ /* 0x000fcc0000000000 */
[----:B------:R-:W-:Y:S01]  /*10b90*/  HGMMA.64x96x16.F32 R88, gdesc[UR4].tnspB, R88, gsb0 ;  /* 0x41600000045879f0 */ /* 0x000fe20008000858 */
[----:B------:R-:W-:Y:S02]  /*10ba0*/  R2UR UR4, R14 ;  /* 0x000000000e0472ca */ /* 0x000fe400000e0000 */
[----:B------:R-:W-:Y:S01]  /*10bb0*/  R2UR UR5, R15 ;  /* 0x000000000f0572ca */ /* 0x000fe200000e0000 */
[----:B------:R-:W-:Y:S01]  /*10bc0*/  IMAD.MOV.U32 R15, RZ, RZ, 0x40000040 ;  /* 0x40000040ff0f7424 */ /* 0x000fe200078e00ff */
[----:B------:R-:W-:Y:S01]  /*10bd0*/  R2UR UR6, R20 ;  /* 0x00000000140672ca */ /* 0x000fe200000e0000 */
[----:B------:R-:W-:Y:S01]  /*10be0*/  VIADD R20, R12, 0xc0 ;  /* 0x000000c00c147836 */ /* 0x000fe20000000000 */
[----:B------:R-:W-:Y:S01]  /*10bf0*/  R2UR UR7, R21 ;  /* 0x00000000150772ca */ /* 0x000fe200000e0000 */
[----:B------:R-:W-:Y:S01]  /*10c00*/  IMAD.MOV.U32 R21, RZ, RZ, -0x7fffffe0 ;  /* 0x80000020ff157424 */ /* 0x000fe200078e00ff */
[----:B------:R-:W-:Y:S01]  /*10c10*/  IADD3 R14, R10, 0x6, RZ ;  /* 0x000000060a0e7810 */ /* 0x000fe20007ffe0ff */
[----:B------:R-:W-:-:S02]  /*10c20*/  WARPGROUP.DEPBAR.LE gsb0, 0x0 ;  /* 0x00008000000079c5 */ /* 0x000fc40000010000 */
[----:B------:R-:W-:-:S08]  /*10c30*/  WARPGROUP.ARRIVE ;  /* 0x00000000000079c5 */ /* 0x000fd00000000000 */
        /* <DEDUP_REMOVED lines=31> */
[----:B------:R-:W-:Y:S01]  /*10e30*/  VIADD R12, R12, 0x1c0 ;  /* 0x000001c00c0c7836 */ /* 0x000fe20000000000 */
[----:B------:R-:W-:Y:S01]  /*10e40*/  IADD3 R10, R10, 0x606, RZ ;  /* 0x000006060a0a7810 */ /* 0x000fe20007ffe0ff */
[----:B------:R-:W-:-:S02]  /*10e50*/  WARPGROUP.DEPBAR.LE gsb0, 0x0 ;  /* 0x00008000000079c5 */ /* 0x000fc40000010000 */
[----:B------:R-:W-:-:S06]  /*10e60*/  WARPGROUP.ARRIVE ;  /* 0x00000000000079c5 */ /* 0x000fcc0000000000 */
[----:B------:R-:W-:Y:S01]  /*10e70*/  HGMMA.64x96x16.F32 R88, gdesc[UR4].tnspB, R88, gsb0 ;  /* 0x41600000045879f0 */ /* 0x000fe20008000858 */
[----:B------:R-:W-:Y:S02]  /*10e80*/  R2UR UR4, R14 ;  /* 0x000000000e0472ca */ /* 0x000fe400000e0000 */
[----:B------:R-:W-:Y:S02]  /*10e90*/  R2UR UR5, R15 ;  /* 0x000000000f0572ca */ /* 0x000fe400000e0000 */
[----:B------:R-:W-:Y:S02]  /*10ea0*/  R2UR UR6, R20 ;  /* 0x00000000140672ca */ /* 0x000fe400000e0000 */
[----:B------:R-:W-:Y:S01]  /*10eb0*/  R2UR UR7, R21 ;  /* 0x00000000150772ca */ /* 0x000fe200000e0000 */
[----:B------:R-:W-:Y:S02]  /*10ec0*/  WARPGROUP.DEPBAR.LE gsb0, 0x0 ;  /* 0x00008000000079c5 */ /* 0x000fe40000010000 */
[----:B------:R-:W-:-:S10]  /*10ed0*/  WARPGROUP.ARRIVE ;  /* 0x00000000000079c5 */ /* 0x000fd40000000000 */
[----:B------:R-:W-:Y:S01]  /*10ee0*/  HGMMA.64x96x16.F32 R88, gdesc[UR4].tnspB, R88, gsb0 ;  /* 0x41600000045879f0 */ /* 0x000fe20008000858 */
[----:B------:R-:W-:Y:S02]  /*10ef0*/  R2UR UR4, R10 ;  /* 0x000000000a0472ca */ /* 0x000fe400000e0000 */
[----:B------:R-:W-:Y:S02]  /*10f00*/  R2UR UR5, R11 ;  /* 0x000000000b0572ca */ /* 0x000fe400000e0000 */
[----:B------:R-:W-:Y:S01]  /*10f10*/  R2UR UR6, R12 ;  /* 0x000000000c0672ca */ /* 0x000fe200000e0000 */
[----:B------:R-:W1:Y:S01]  /*10f20*/  SHFL.BFLY PT, R11, R8, 0x1, 0x1f ;  /* 0x0c201f00080b7f89 */ /* 0x000e6200000e0000 */
[----:B------:R-:W-:Y:S01]  /*10f30*/  R2UR UR7, R13 ;  /* 0x000000000d0772ca */ /* 0x000fe200000e0000 */
[----:B0-----:R-:W-:Y:S01]  /*10f40*/  FADD.FTZ R12, R0, R7 ;  /* 0x00000007000c7221 */ /* 0x001fe20000010000 */
[----:B------:R-:W-:Y:S01]  /*10f50*/  IMAD.U32 R7, RZ, RZ, UR45 ;  /* 0x0000002dff077e24 */ /* 0x000fe2000f8e00ff */
[----:B------:R-:W-:Y:S01]  /*10f60*/  MOV R0, 0xff800000 ;  /* 0xff80000000007802 */ /* 0x000fe20000000f00 */
[----:B------:R-:W-:-:S02]  /*10f70*/  IMAD.U32 R13, RZ, RZ, UR45 ;  /* 0x0000002dff0d7e24 */ /* 0x000fc4000f8e00ff */
[----:B------:R-:W-:-:S13]  /*10f80*/  FSETP.NE.FTZ.AND P1, PT, R12, RZ, PT ;  /* 0x000000ff0c00720b */ /* 0x000fda0003f35000 */
[----:B------:R-:W0:Y:S01]  /*10f90*/  @P1 MUFU.LG2 R10, R12 ;  /* 0x0000000c000a1308 */ /* 0x000e220000000c00 */
[----:B------:R-:W-:Y:S01]  /*10fa0*/  @P1 FMUL.FTZ R7, R7, 0.69314718246459960938 ;  /* 0x3f31721807071820 */ /* 0x000fe20000410000 */
[----:B-1----:R-:W-:-:S06]  /*10fb0*/  FADD.FTZ R11, R8, R11 ;  /* 0x0000000b080b7221 */ /* 0x002fcc0000010000 */
[----:B------:R-:W-:Y:S01]  /*10fc0*/  @P1 MUFU.RCP R41, R12 ;  /* 0x0000000c00291308 */ /* 0x000fe20000001000 */
[----:B------:R-:W-:Y:S01]  /*10fd0*/  FSETP.NE.FTZ.AND P2, PT, R11, RZ, PT ;  /* 0x000000ff0b00720b */ /* 0x000fe20003f55000 */
[----:B0-----:R-:W-:-:S04]  /*10fe0*/  @P1 FMUL.FTZ R10, R10, 0.69314718246459960938 ;  /* 0x3f3172180a0a1820 */ /* 0x001fc80000410000 */
[----:B------:R-:W-:-:S08]  /*10ff0*/  @P1 FFMA.FTZ R0, R7, R6, R10 ;  /* 0x0000000607001223 */ /* 0x000fd0000001000a */
[----:B------:R-:W0:Y:S01]  /*11000*/  @P2 MUFU.LG2 R4, R11 ;  /* 0x0000000b00042308 */ /* 0x000e220000000c00 */
[----:B------:R-:W-:-:S07]  /*11010*/  @P2 FMUL.FTZ R13, R13, 0.69314718246459960938 ;  /* 0x3f3172180d0d2820 */ /* 0x000fce0000410000 */
[----:B------:R1:W2:Y:S01]  /*11020*/  @P2 MUFU.RCP R2, R11 ;  /* 0x0000000b00022308 */ /* 0x0002a20000001000 */
[----:B0-----:R-:W-:-:S04]  /*11030*/  @P2 FMUL.FTZ R4, R4, 0.69314718246459960938 ;  /* 0x3f31721804042820 */ /* 0x001fc80000410000 */
[----:B------:R-:W-:Y:S01]  /*11040*/  @P2 FFMA.FTZ R3, R13, R9, R4 ;  /* 0x000000090d032223 */ /* 0x000fe20000010004 */
[----:B------:R-:W-:Y:S02]  /*11050*/  WARPGROUP.DEPBAR.LE gsb0, 0x0 ;  /* 0x00008000000079c5 */ /* 0x000fe40000010000 */
[----:B------:R-:W-:-:S06]  /*11060*/  WARPGROUP.ARRIVE ;  /* 0x00000000000079c5 */ /* 0x000fcc0000000000 */
[----:B------:R-:W-:Y:S03]  /*11070*/  HGMMA.64x96x16.F32 R88, gdesc[UR4].tnspB, R88, gsb0 ;  /* 0x41600000045879f0 */ /* 0x000fe60008000858 */
[----:B------:R-:W-:Y:S02]  /*11080*/  WARPGROUP.DEPBAR.LE gsb0, 0x0 ;  /* 0x00008000000079c5 */ /* 0x000fe40000010000 */
[----:B-12---:R-:W-:Y:S05]  /*11090*/  @!P0 BRA `(.L_x_522) ;  /* 0x0000000000048947 */ /* 0x006fea0003800000 */
[----:B------:R-:W-:Y:S01]  /*110a0*/  BPT.TRAP 0x1 ;  /* 0x000000040000795c */ /* 0x000fe20000300000 */
.L_x_522:
[----:B------:R-:W-:Y:S01]  /*110b0*/  VIADD R5, R5, 0x2d860 ;  /* 0x0002d86005057836 */ /* 0x000fe20000000000 */
[----:B------:R-:W-:Y:S01]  /*110c0*/  IADD3 R141, R141, 0x1, RZ ;  /* 0x000000018d8d7810 */ /* 0x000fe20007ffe0ff */
[----:B------:R-:W-:Y:S02]  /*110d0*/  IMAD.U32 R4, RZ, RZ, UR38 ;  /* 0x00000026ff047e24 */ /* 0x000fe4000f8e00ff */
[-C--:B------:R-:W-:Y:S01]  /*110e0*/  FMUL.FTZ R7, R88, R41.reuse ;  /* 0x0000002958077220 */ /* 0x080fe20000410000 */
[-C--:B------:R-:W-:Y:S01]  /*110f0*/  FMUL.FTZ R50, R89, R41.reuse ;  /* 0x0000002959327220 */ /* 0x080fe20000410000 */
[----:B------:R-:W-:Y:S01]  /*11100*/  ISETP.NE.AND P0, PT, R141, 0x2, PT ;  /* 0x000000028d00780c */ /* 0x000fe20003f05270 */
[-C--:B------:R-:W-:Y:S01]  /*11110*/  FMUL.FTZ R6, R92, R41.reuse ;  /* 0x000000295c067220 */ /* 0x080fe20000410000 */
[----:B------:R-:W-:Y:S01]  /*11120*/  PRMT R5, R4, 0x654, R5 ;  /* 0x0000065404057816 */ /* 0x000fe20000000005 */
[-C--:B------:R-:W-:Y:S01]  /*11130*/  FMUL.FTZ R51, R93, R41.reuse ;  /* 0x000000295d337220 */ /* 0x080fe20000410000 */
[----:B------:R-:W-:Y:S01]  /*11140*/  SEL R4, RZ, 0x1, P0 ;  /* 0x00000001ff047807 */ /* 0x000fe20000000000 */
[-C--:B------:R-:W-:Y:S01]  /*11150*/  FMUL.FTZ R39, R96, R41.reuse ;  /* 0x0000002960277220 */ /* 0x080fe20000410000 */
[----:B------:R0:W-:Y:S01]  /*11160*/  SYNCS.ARRIVE.TRANS64.RED.A1T0 RZ, [R5+URZ], RZ ;  /* 0x000000ff05ff79a7 */ /* 0x0001e2000810043f */
        /* <DEDUP_REMOVED lines=44> */
[----:B------:R-:W-:Y:S01]  /*11430*/  LOP3.LUT R157, R157, R4, RZ, 0x3c, !PT ;  /* 0x000000049d9d7212 */ /* 0x000fe200078e3cff */
[----:B------:R-:W-:Y:S01]  /*11440*/  UIADD3 UR37, UR37, 0x1, URZ ;  /* 0x0000000125257890 */ /* 0x000fe2000fffe03f */
[----:B0-----:R-:W-:-:S11]  /*11450*/  SEL R141, R141, RZ, P0 ;  /* 0x000000ff8d8d7207 */ /* 0x001fd60000000000 */
.L_x_463:
[----:B------:R-:W-:Y:S05]  /*11460*/  WARPSYNC.ALL ;  /* 0x0000000000007948 */ /* 0x000fea0003800000 */
[----:B------:R-:W0:Y:S08]  /*11470*/  S2UR UR38, SR_CgaCtaId ;  /* 0x00000000002679c3 */ /* 0x000e300000008800 */
[----:B------:R-:W-:Y:S06]  /*11480*/  BAR.SYNC.DEFER_BLOCKING 0x5, 0x200 ;  /* 0x0148000000007b1d */ /* 0x000fec0000010000 */
[----:B------:R-:W-:Y:S01]  /*11490*/  UMOV UR4, 0x400 ;  /* 0x0000040000047882 */ /* 0x000fe20000000000 */
[----:B------:R-:W-:Y:S01]  /*114a0*/  BSSY B0, `(.L_x_523) ;  /* 0x00001d1000007945 */ /* 0x000fe20003800000 */
[----:B0-----:R-:W-:-:S06]  /*114b0*/  ULEA UR4, UR38, UR4, 0x18 ;  /* 0x0000000426047291 */ /* 0x001fcc000f8ec03f */
[----:B------:R-:W-:-:S05]  /*114c0*/  IMAD.U32 R2, RZ, RZ, UR4 ;  /* 0x00000004ff027e24 */ /* 0x000fca000f8e00ff */
[----:B------:R0:W1:Y:S01]  /*114d0*/  LDS.128 R28, [R2+0x2d8d0] ;  /* 0x02d8d000021c7984 */ /* 0x0000620000000c00 */
[----:B------:R-:W-:Y:S06]  /*114e0*/  BAR.ARV 0x4, 0x200 ;  /* 0x0108000000007b1d */ /* 0x000fec0000002000 */
[----:B------:R-:W-:Y:S05]  /*114f0*/  @P1 BRA `(.L_x_524) ;  /* 0x0000001000801947 */ /* 0x000fea0003800000 */
[----:B------:R-:W2:Y:S04]  /*11500*/  LDL R4, [R1+0xc0] ;  /* 0x0000c00001047983 */ /* 0x000ea80000100800 */
[----:B------:R-:W3:Y:S04]  /*11510*/  LDL.LU R82, [R1+0x8c] ;  /* 0x00008c0001527983 */ /* 0x000ee80000300800 */
[----:B------:R-:W4:Y:S01]  /*11520*/  LDL.LU R80, [R1+0x90] ;  /* 0x0000900001507983 */ /* 0x000f220000300800 */
[----:B------:R-:W0:Y:S01]  /*11530*/  S2R R5, SR_SWINHI ;  /* 0x0000000000057919 */ /* 0x000e220000002f00 */
[----:B------:R-:W-:Y:S05]  /*11540*/  WARPSYNC.ALL ;  /* 0x0000000000007948 */ /* 0x000fea0003800000 */
[----:B------:R-:W-:Y:S01]  /*11550*/  F2FP.F16.F32.PACK_AB R6, R51, R6 ;  /* 0x000000063306723e */ /* 0x000fe200000000ff */
[----:B------:R-:W-:Y:S01]  /*11560*/  ULDC.64 UR4, c[0x0][0xc00] ;  /* 0x0003000000047ab9 */ /* 0x000fe20000000a00 */
[----:B------:R-:W-:Y:S01]  /*11570*/  F2FP.F16.F32.PACK_AB R26, R47, R26 ;  /* 0x0000001a2f1a723e */ /* 0x000fe200000000ff */
[----:B------:R-:W4:Y:S01]  /*11580*/  LDL R78, [R1+0x88] ;  /* 0x00008800014e7983 */ /* 0x000f220000100800 */
[----:B------:R-:W-:-:S02]  /*11590*/  MOV R20, R2 ;  /* 0x0000000200147202 */ /* 0x000fc40000000f00 */
[----:B0-----:R-:W-:Y:S01]  /*115a0*/  MOV R21, R5 ;  /* 0x0000000500157202 */ /* 0x001fe20000000f00 */
[----:B------:R-:W-:Y:S02]  /*115b0*/  BAR.SYNC.DEFER_BLOCKING 0x1, 0x180 ;  /* 0x0046000000007b1d */ /* 0x000fe40000010000 */
[----:B--2---:R-:W-:-:S03]  /*115c0*/  IMAD.WIDE R4, R4, 0x2, R20 ;  /* 0x0000000204047825 */ /* 0x004fc600078e0214 */
[----:B------:R-:W-:-:S04]  /*115d0*/  IADD3 R75, P4, R4, 0x20, RZ ;  /* 0x00000020044b7810 */ /* 0x000fc80007f9e0ff */
[----:B------:R-:W-:Y:S02]  /*115e0*/  LOP3.LUT R8, R75, 0x180, RZ, 0xc0, !PT ;  /* 0x000001804b087812 */ /* 0x000fe400078ec0ff */
[----:B------:R-:W-:Y:S02]  /*115f0*/  IADD3 R77, P3, R4, 0x3000, RZ ;  /* 0x00003000044d7810 */ /* 0x000fe40007f7e0ff */
[----:B------:R-:W-:Y:S02]  /*11600*/  SHF.R.U64 R8, R8, 0x3, RZ ;  /* 0x0000000308087819 */ /* 0x000fe400000012ff */
[C---:B------:R-:W-:Y:S02]  /*11610*/  IADD3 R79, P2, R4.reuse, 0x3020, RZ ;  /* 0x00003020044f7810 */ /* 0x040fe40007f5e0ff */
[C---:B------:R-:W-:Y:S02]  /*11620*/  IADD3 R81, P1, R4.reuse, 0x6000, RZ ;  /* 0x0000600004517810 */ /* 0x040fe40007f3e0ff */
[----:B------:R-:W-:-:S02]  /*11630*/  LOP3.LUT R9, R4, 0x180, RZ, 0xc0, !PT ;  /* 0x0000018004097812 */ /* 0x000fc400078ec0ff */
[----:B------:R-:W-:Y:S02]  /*11640*/  LOP3.LUT R12, R8, R75, RZ, 0x3c, !PT ;  /* 0x0000004b080c7212 */ /* 0x000fe400078e3cff */
[----:B------:R-:W-:Y:S02]  /*11650*/  LOP3.LUT R8, R77, 0x180, RZ, 0xc0, !PT ;  /* 0x000001804d087812 */ /* 0x000fe400078ec0ff */
[----:B------:R-:W-:Y:S02]  /*11660*/  LOP3.LUT R10, R79, 0x180, RZ, 0xc0, !PT ;  /* 0x000001804f0a7812 */ /* 0x000fe400078ec0ff */
[----:B-1----:R-:W-:Y:S02]  /*11670*/  LOP3.LUT R28, R81, 0x180, RZ, 0xc0, !PT ;  /* 0x00000180511c7812 */ /* 0x002fe400078ec0ff */
[----:B------:R-:W-:Y:S02]  /*11680*/  SHF.R.U64 R9, R9, 0x3, RZ ;  /* 0x0000000309097819 */ /* 0x000fe400000012ff */
[----:B------:R-:W-:-:S02]  /*11690*/  SHF.R.U64 R8, R8, 0x3, RZ ;  /* 0x0000000308087819 */ /* 0x000fc400000012ff */
[----:B------:R-:W-:Y:S02]  /*116a0*/  IADD3 R76, P0, R4, 0x6020, RZ ;  /* 0x00006020044c7810 */ /* 0x000fe40007f1e0ff */
[----:B------:R-:W-:Y:S02]  /*116b0*/  SHF.R.U64 R10, R10, 0x3, RZ ;  /* 0x000000030a0a7819 */ /* 0x000fe400000012ff */
[----:B------:R-:W-:Y:S02]  /*116c0*/  SHF.R.U64 R28, R28, 0x3, RZ ;  /* 0x000000031c1c7819 */ /* 0x000fe400000012ff */
[----:B------:R-:W-:Y:S01]  /*116d0*/  LOP3.LUT R4, R9, R4, RZ, 0x3c, !PT ;  /* 0x0000000409047212 */ /* 0x000fe200078e3cff */
[--C-:B------:R-:W-:Y:S01]  /*116e0*/  IMAD.X R13, RZ, RZ, R5.reuse, P4 ;  /* 0x000000ffff0d7224 */ /* 0x100fe200020e0605 */
[----:B------:R-:W-:Y:S01]  /*116f0*/  LOP3.LUT R14, R8, R77, RZ, 0x3c, !PT ;  /* 0x0000004d080e7212 */ /* 0x000fe200078e3cff */
[----:B------:R-:W-:Y:S01]  /*11700*/  IMAD.X R15, RZ, RZ, R5, P3 ;  /* 0x000000ffff0f7224 */ /* 0x000fe200018e0605 */
[----:B------:R-:W-:-:S02]  /*11710*/  IADD3.X R25, RZ, R5, RZ, P2, !PT ;  /* 0x00000005ff197210 */ /* 0x000fc400017fe4ff */
[----:B------:R-:W-:Y:S02]  /*11720*/  LOP3.LUT R24, R10, R79, RZ, 0x3c, !PT ;  /* 0x0000004f0a187212 */ /* 0x000fe400078e3cff */
[----:B------:R-:W-:Y:S02]  /*11730*/  LOP3.LUT R8, R28, R81, RZ, 0x3c, !PT ;  /* 0x000000511c087212 */ /* 0x000fe400078e3cff */
[----:B------:R-:W-:Y:S02]  /*11740*/  LOP3.LUT R75, R76, 0x180, RZ, 0xc0, !PT ;  /* 0x000001804c4b7812 */ /* 0x000fe400078ec0ff */
[----:B------:R-:W-:Y:S01]  /*11750*/  MOV R28, R4 ;  /* 0x00000004001c7202 */ /* 0x000fe20000000f00 */
[--C-:B------:R-:W-:Y:S01]  /*11760*/  IMAD.X R9, RZ, RZ, R5.reuse, P1 ;  /* 0x000000ffff097224 */ /* 0x100fe200008e0605 */
[----:B------:R-:W-:Y:S01]  /*11770*/  F2FP.F16.F32.PACK_AB R4, R50, R7 ;  /* 0x000000073204723e */ /* 0x000fe200000000ff */
[----:B------:R-:W-:Y:S01]  /*11780*/  IMAD.X R11, RZ, RZ, R5, P0 ;  /* 0x000000ffff0b7224 */ /* 0x000fe200000e0605 */
[----:B------:R-:W-:-:S02]  /*11790*/  F2FP.F16.F32.PACK_AB R7, R66, R63 ;  /* 0x0000003f4207723e */ /* 0x000fc400000000ff */
[----:B------:R-:W-:Y:S02]  /*117a0*/  F2FP.F16.F32.PACK_AB R5, R73, R64 ;  /* 0x000000404905723e */ /* 0x000fe400000000ff */
[----:B------:R-:W-:Y:S02]  /*117b0*/  MOV R63, R12 ;  /* 0x0000000c003f7202 */ /* 0x000fe40000000f00 */
[----:B------:R-:W-:Y:S02]  /*117c0*/  MOV R51, R14 ;  /* 0x0000000e00337202 */ /* 0x000fe40000000f00 */
[----:B------:R-:W-:Y:S02]  /*117d0*/  MOV R50, R24 ;  /* 0x0000001800327202 */ /* 0x000fe40000000f00 */
[----:B------:R-:W-:Y:S02]  /*117e0*/  SHF.R.U64 R75, R75, 0x3, RZ ;  /* 0x000000034b4b7819 */ /* 0x000fe400000012ff */
[----:B------:R-:W-:-:S02]  /*117f0*/  F2FP.F16.F32.PACK_AB R12, R48, R39 ;  /* 0x00000027300c723e */ /* 0x000fc400000000ff */
[----:B------:R-:W-:Y:S02]  /*11800*/  F2FP.F16.F32.PACK_AB R13, R71, R62 ;  /* 0x0000003e470d723e */ /* 0x000fe400000000ff */
[----:B------:R-:W-:Y:S02]  /*11810*/  F2FP.F16.F32.PACK_AB R14, R49, R38 ;  /* 0x00000026310e723e */ /* 0x000fe400000000ff */
[----:B------:R-:W-:Y:S02]  /*11820*/  F2FP.F16.F32.PACK_AB R15, R74, R61 ;  /* 0x0000003d4a0f723e */ /* 0x000fe400000000ff */
[----:B------:R-:W-:Y:S02]  /*11830*/  F2FP.F16.F32.PACK_AB R24, R46, R27 ;  /* 0x0000001b2e18723e */ /* 0x000fe400000000ff */
[----:B------:R-:W-:Y:S02]  /*11840*/  F2FP.F16.F32.PACK_AB R25, R69, R60 ;  /* 0x0000003c4519723e */ /* 0x000fe400000000ff */
[----:B------:R-:W-:Y:S01]  /*11850*/  F2FP.F16.F32.PACK_AB R27, R72, R59 ;  /* 0x0000003b481b723e */ /* 0x000fe200000000ff */
[----:B------:R0:W-:Y:S01]  /*11860*/  STSM.16.M88.4 [R28], R4 ;  /* 0x000000041c007844 */ /* 0x0001e20000000200 */
[----:B------:R-:W-:-:S03]  /*11870*/  LOP3.LUT R10, R75, R76, RZ, 0x3c, !PT ;  /* 0x0000004c4b0a7212 */ /* 0x000fc600078e3cff */
[----:B------:R-:W-:Y:S01]  /*11880*/  STSM.16.M88.4 [R63], R12 ;  /* 0x0000000c3f007844 */ /* 0x000fe20000000200 */
[----:B------:R-:W-:-:S03]  /*11890*/  ISETP.NE.U32.AND P0, PT, RZ, UR4, PT ;  /* 0x00000004ff007c0c */ /* 0x000fc6000bf05070 */
[----:B------:R3:W-:Y:S01]  /*118a0*/  STSM.16.M88.4 [R51], R24 ;  /* 0x0000001833007844 */ /* 0x0007e20000000200 */
[----:B------:R-:W-:Y:S02]  /*118b0*/  MOV R38, R8 ;  /* 0x0000000800267202 */ /* 0x000fe40000000f00 */
[----:B------:R-:W-:Y:S02]  /*118c0*/  F2FP.F16.F32.PACK_AB R8, R42, R35 ;  /* 0x000000232a08723e */ /* 0x000fe400000000ff */
[----:B------:R-:W-:Y:S01]  /*118d0*/  F2FP.F16.F32.PACK_AB R9, R65, R56 ;  /* 0x000000384109723e */ /* 0x000fe200000000ff */
[----:B------:R-:W1:Y:S01]  /*118e0*/  LDC R42, c[0x0][0xbe8] ;  /* 0x0002fa00ff2a7b82 */ /* 0x000e620000000800 */
[----:B0-----:R-:W-:Y:S02]  /*118f0*/  MOV R28, R10 ;  /* 0x0000000a001c7202 */ /* 0x001fe40000000f00 */
[----:B------:R-:W-:Y:S02]  /*11900*/  F2FP.F16.F32.PACK_AB R4, R44, R37 ;  /* 0x000000252c04723e */ /* 0x000fe400000000ff */
[----:B------:R-:W-:-:S02]  /*11910*/  F2FP.F16.F32.PACK_AB R5, R67, R58 ;  /* 0x0000003a4305723e */ /* 0x000fc400000000ff */
[----:B------:R-:W-:Y:S02]  /*11920*/  F2FP.F16.F32.PACK_AB R6, R45, R36 ;  /* 0x000000242d06723e */ /* 0x000fe400000000ff */
[----:B---3--:R-:W-:Y:S02]  /*11930*/  IADD3 R24, P1, R82, UR4, RZ ;  /* 0x0000000452187c10 */ /* 0x008fe4000ff3e0ff */
[----:B------:R-:W-:Y:S02]  /*11940*/  F2FP.F16.F32.PACK_AB R7, R70, R57 ;  /* 0x000000394607723e */ /* 0x000fe400000000ff */
[----:B------:R-:W-:Y:S02]  /*11950*/  F2FP.F16.F32.PACK_AB R10, R43, R34 ;  /* 0x000000222b0a723e */ /* 0x000fe400000000ff */
[----:B------:R-:W-:Y:S02]  /*11960*/  F2FP.F16.F32.PACK_AB R11, R68, R55 ;  /* 0x00000037440b723e */ /* 0x000fe400000000ff */
[----:B------:R-:W-:-:S02]  /*11970*/  F2FP.F16.F32.PACK_AB R12, R40, R33 ;  /* 0x00000021280c723e */ /* 0x000fc400000000ff */
[----:B------:R-:W-:Y:S02]  /*11980*/  F2FP.F16.F32.PACK_AB R13, R54, R53 ;  /* 0x00000035360d723e */ /* 0x000fe400000000ff */
[----:B------:R-:W-:Y:S02]  /*11990*/  F2FP.F16.F32.PACK_AB R14, R41, R32 ;  /* 0x00000020290e723e */ /* 0x000fe400000000ff */
[----:B------:R-:W-:Y:S02]  /*119a0*/  F2FP.F16.F32.PACK_AB R15, R135, R52 ;  /* 0x00000034870f723e */ /* 0x000fe400000000ff */
[----:B------:R-:W-:Y:S02]  /*119b0*/  ISETP.NE.AND.EX P0, PT, RZ, UR5, PT, P0 ;  /* 0x00000005ff007c0c */ /* 0x000fe4000bf05300 */
[----:B----4-:R-:W-:Y:S01]  /*119c0*/  IADD3.X R25, R80, UR5, RZ, P1, !PT ;  /* 0x0000000550197c10 */ /* 0x010fe20008ffe4ff */
[----:B------:R-:W-:Y:S01]  /*119d0*/  ULDC.64 UR4, c[0x0][0xc08] ;  /* 0x0003020000047ab9 */ /* 0x000fe20000000a00 */
[----:B------:R0:W-:Y:S01]  /*119e0*/  STSM.16.M88.4 [R50], R4 ;  /* 0x0000000432007844 */ /* 0x0001e20000000200 */
[----:B------:R-:W-:-:S03]  /*119f0*/  ISETP.NE.U32.AND P2, PT, RZ, UR4, PT ;  /* 0x00000004ff007c0c */ /* 0x000fc6000bf45070 */
[----:B------:R2:W-:Y:S01]  /*11a00*/  STSM.16.M88.4 [R38], R8 ;  /* 0x0000000826007844 */ /* 0x0005e20000000200 */
[----:B------:R-:W-:-:S03]  /*11a10*/  ISETP.NE.AND.EX P2, PT, RZ, UR5, PT, P2 ;  /* 0x00000005ff007c0c */ /* 0x000fc6000bf45320 */
[----:B------:R2:W-:Y:S01]  /*11a20*/  STSM.16.M88.4 [R28], R12 ;  /* 0x0000000c1c007844 */ /* 0x0005e20000000200 */
[----:B------:R-:W-:Y:S01]  /*11a30*/  IMAD.MOV.U32 R40, RZ, RZ, RZ ;  /* 0x000000ffff287224 */ /* 0x000fe200078e00ff */
[----:B------:R-:W-:Y:S08]  /*11a40*/  BAR.SYNC.DEFER_BLOCKING 0x1, 0x180 ;  /* 0x0046000000007b1d */ /* 0x000ff00000010000 */
[----:B0-----:R-:W-:Y:S01]  /*11a50*/  @P2 IADD3 R4, P3, R82, UR4, RZ ;  /* 0x0000000452042c10 */ /* 0x001fe2000ff7e0ff */
[----:B------:R-:W-:-:S02]  /*11a60*/  ULDC UR4, c[0x0][0xa88] ;  /* 0x0002a20000047ab9 */ /* 0x000fc40000000800 */
[----:B------:R-:W-:Y:S02]  /*11a70*/  MOV R43, UR4 ;  /* 0x00000004002b7c02 */ /* 0x000fe40008000f00 */
[----:B------:R-:W-:Y:S01]  /*11a80*/  @P2 IADD3.X R5, R80, UR5, RZ, P3, !PT ;  /* 0x0000000550052c10 */ /* 0x000fe20009ffe4ff */
[----:B------:R2:W5:Y:S04]  /*11a90*/  @P0 LDG.E R40, desc[UR42][R24.64] ;  /* 0x0000002a18280981 */ /* 0x000568000c1e1900 */
[----:B------:R2:W5:Y:S01]  /*11aa0*/  @P2 LDG.E R43, desc[UR42][R4.64] ;  /* 0x0000002a042b2981 */ /* 0x000562000c1e1900 */
[----:B-1----:R-:W-:-:S13]  /*11ab0*/  ISETP.NE.AND P1, PT, R42, 0x1, PT ;  /* 0x000000012a00780c */ /* 0x002fda0003f25270 */
[----:B------:R-:W0:Y:S08]  /*11ac0*/  @P1 LDC R6, c[0x0][0xbec] ;  /* 0x0002fb00ff061b82 */ /* 0x000e300000000800 */
[----:B------:R-:W1:Y:S01]  /*11ad0*/  @P1 LDC R27, c[0x0][0xbf0] ;  /* 0x0002fc00ff1b1b82 */ /* 0x000e620000000800 */
[----:B------:R-:W-:Y:S01]  /*11ae0*/  SHF.R.S32.HI R49, RZ, 0x1f, R78 ;  /* 0x0000001fff317819 */ /* 0x000fe2000001144e */
[----:B--2---:R-:W-:Y:S06]  /*11af0*/  @P2 BRA `(.L_x_525) ;  /* 0x0000000000102947 */ /* 0x004fec0003800000 */
[----:B------:R-:W-:Y:S05]  /*11b00*/  @!P0 BRA `(.L_x_525) ;  /* 0x00000000000c8947 */ /* 0x000fea0003800000 */
[----:B------:R-:W2:Y:S04]  /*11b10*/  LDG.E R4, desc[UR42][R24.64] ;  /* 0x0000002a18047981 */ /* 0x000ea8000c1e1900 */
[----:B-----5:R-:W2:Y:S02]  /*11b20*/  LDG.E R43, desc[UR42][R24.64+0x4] ;  /* 0x0000042a182b7981 */ /* 0x020ea4000c1e1900 */
[----:B--2---:R-:W-:-:S07]  /*11b30*/  IMAD.IADD R43, R43, 0x1, -R4 ;  /* 0x000000012b2b7824 */ /* 0x004fce00078e0a04 */
.L_x_525:
[----:B------:R-:W2:Y:S01]  /*11b40*/  LDL R7, [R1+0xbc] ;  /* 0x0000bc0001077983 */ /* 0x000ea20000100800 */
[----:B------:R-:W-:Y:S01]  /*11b50*/  ULDC.64 UR4, c[0x0][0xb90] ;  /* 0x0002e40000047ab9 */ /* 0x000fe20000000a00 */
[----:B------:R-:W3:Y:S01]  /*11b60*/  S2R R5, SR_TID.X ;  /* 0x0000000000057919 */ /* 0x000ee20000002100 */
[----:B-----5:R-:W-:Y:S01]  /*11b70*/  SHF.R.S32.HI R41, RZ, 0x1f, R40 ;  /* 0x0000001fff297819 */ /* 0x020fe20000011428 */
[----:B------:R-:W-:Y:S01]  /*11b80*/  IMAD R43, R43, R42, RZ ;  /* 0x0000002a2b2b7224 */ /* 0x000fe200078e02ff */
[----:B------:R-:W4:Y:S01]  /*11b90*/  @P1 LDC R51, c[0x0][0xbec] ;  /* 0x0002fb00ff331b82 */ /* 0x000f220000000800 */
[----:B------:R-:W4:Y:S04]  /*11ba0*/  LDL.LU R12, [R1+0x9c] ;  /* 0x00009c00010c7983 */ /* 0x000f280000300800 */
[----:B------:R-:W2:Y:S04]  /*11bb0*/  LDL.LU R8, [R1+0x94] ;  /* 0x0000940001087983 */ /* 0x000ea80000300800 */
[----:B------:R-:W2:Y:S01]  /*11bc0*/  LDL.LU R52, [R1+0x98] ;  /* 0x0000980001347983 */ /* 0x000ea20000300800 */
[----:B------:R-:W-:-:S03]  /*11bd0*/  IMAD R4, R49, UR4, RZ ;  /* 0x0000000431047c24 */ /* 0x000fc6000f8e02ff */
[----:B------:R-:W2:Y:S01]  /*11be0*/  LDL R14, [R1+0xb4] ;  /* 0x0000b400010e7983 */ /* 0x000ea20000100800 */
[C---:B------:R-:W-:Y:S02]  /*11bf0*/  IMAD R11, R78.reuse, UR5, R4 ;  /* 0x000000054e0b7c24 */ /* 0x040fe4000f8e0204 */
[----:B---3--:R-:W-:Y:S02]  /*11c00*/  VIADD R10, R5, 0xffffff80 ;  /* 0xffffff80050a7836 */ /* 0x008fe40000000000 */
[----:B------:R-:W-:Y:S01]  /*11c10*/  IMAD.WIDE.U32 R4, R78, UR4, R40 ;  /* 0x000000044e047c25 */ /* 0x000fe2000f8e0028 */
[----:B------:R-:W-:Y:S02]  /*11c20*/  ULDC.64 UR4, c[0x0][0xb98] ;  /* 0x0002e60000047ab9 */ /* 0x000fe40000000a00 */
[--C-:B------:R-:W-:Y:S01]  /*11c30*/  SHF.R.S32.HI R54, RZ, 0x1f, R10.reuse ;  /* 0x0000001fff367819 */ /* 0x100fe2000001140a */
[----:B------:R-:W-:Y:S01]  /*11c40*/  IMAD.IADD R5, R5, 0x1, R11 ;  /* 0x0000000105057824 */ /* 0x000fe200078e020b */
[----:B------:R-:W-:-:S02]  /*11c50*/  SHF.R.S32.HI R53, RZ, 0x1f, R10 ;  /* 0x0000001fff357819 */ /* 0x000fc4000001140a */
[-C--:B------:R-:W-:Y:S02]  /*11c60*/  LEA.HI R54, R54, R10.reuse, RZ, 0x2 ;  /* 0x0000000a36367211 */ /* 0x080fe400078f10ff */
[----:B------:R-:W-:Y:S02]  /*11c70*/  LEA.HI R53, R53, R10, RZ, 0x2 ;  /* 0x0000000a35357211 */ /* 0x000fe400078f10ff */
[----:B------:R-:W-:Y:S02]  /*11c80*/  LOP3.LUT R54, R54, 0xfffffffc, RZ, 0xc0, !PT ;  /* 0xfffffffc36367812 */ /* 0x000fe400078ec0ff */
[----:B------:R-:W-:-:S03]  /*11c90*/  SHF.R.S32.HI R53, RZ, 0x2, R53 ;  /* 0x00000002ff357819 */ /* 0x000fc60000011435 */
[----:B------:R-:W-:-:S04]  /*11ca0*/  IMAD.IADD R54, R10, 0x1, -R54 ;  /* 0x000000010a367824 */ /* 0x000fc800078e0a36 */
[----:B------:R-:W-:-:S04]  /*11cb0*/  IMAD.SHL.U32 R28, R54, 0x8, RZ ;  /* 0x00000008361c7824 */ /* 0x000fc800078e00ff */
[----:B------:R-:W-:-:S04]  /*11cc0*/  IMAD R9, R53, 0x20, R28 ;  /* 0x0000002035097824 */ /* 0x000fc800078e021c */
[----:B------:R-:W-:Y:S01]  /*11cd0*/  IMAD.WIDE R20, R9, 0x2, R20 ;  /* 0x0000000209147825 */ /* 0x000fe200078e0214 */
[----:B------:R-:W-:-:S04]  /*11ce0*/  SHF.R.S32.HI R26, RZ, 0x1f, R10 ;  /* 0x0000001fff1a7819 */ /* 0x000fc8000001140a */
[----:B------:R-:W-:-:S04]  /*11cf0*/  LEA.HI R26, R26, R10, RZ, 0x7 ;  /* 0x0000000a1a1a7211 */ /* 0x000fc800078f38ff */
[----:B------:R-:W-:-:S05]  /*11d00*/  LOP3.LUT R26, R26, 0xffffff80, RZ, 0xc0, !PT ;  /* 0xffffff801a1a7812 */ /* 0x000fca00078ec0ff */
[----:B------:R-:W-:Y:S01]  /*11d10*/  IMAD.IADD R26, R10, 0x1, -R26 ;  /* 0x000000010a1a7824 */ /* 0x000fe200078e0a1a */
[C---:B------:R-:W-:Y:S02]  /*11d20*/  IADD3 R25, P5, R20.reuse, 0x4800, RZ ;  /* 0x0000480014197810 */ /* 0x040fe40007fbe0ff */
[----:B------:R-:W-:Y:S02]  /*11d30*/  IADD3 R33, P4, R20, 0x6000, RZ ;  /* 0x0000600014217810 */ /* 0x000fe40007f9e0ff */
[----:B------:R-:W-:Y:S02]  /*11d40*/  LOP3.LUT R24, R25, 0x180, RZ, 0xc0, !PT ;  /* 0x0000018019187812 */ /* 0x000fe400078ec0ff */
[----:B------:R-:W-:Y:S02]  /*11d50*/  LOP3.LUT R32, R33, 0x180, RZ, 0xc0, !PT ;  /* 0x0000018021207812 */ /* 0x000fe400078ec0ff */
[----:B------:R-:W-:Y:S02]  /*11d60*/  SHF.R.U64 R24, R24, 0x3, RZ ;  /* 0x0000000318187819 */ /* 0x000fe400000012ff */
[----:B------:R-:W-:-:S02]  /*11d70*/  SHF.R.U64 R32, R32, 0x3, RZ ;  /* 0x0000000320207819 */ /* 0x000fc400000012ff */
[----:B------:R-:W-:Y:S01]  /*11d80*/  LOP3.LUT R24, R24, R25, RZ, 0x3c, !PT ;  /* 0x0000001918187212 */ /* 0x000fe200078e3cff */
[--C-:B------:R-:W-:Y:S01]  /*11d90*/  IMAD.X R25, RZ, RZ, R21.reuse, P5 ;  /* 0x000000ffff197224 */ /* 0x100fe200028e0615 */
[----:B------:R-:W-:Y:S01]  /*11da0*/  LOP3.LUT R32, R32, R33, RZ, 0x3c, !PT ;  /* 0x0000002120207212 */ /* 0x000fe200078e3cff */
[----:B------:R-:W-:Y:S01]  /*11db0*/  IMAD.X R33, RZ, RZ, R21, P4 ;  /* 0x000000ffff217224 */ /* 0x000fe200020e0615 */
[----:B------:R-:W-:Y:S01]  /*11dc0*/  BSSY B1, `(.L_x_526) ;  /* 0x0000080000017945 */ /* 0x000fe20003800000 */
[----:B----4-:R-:W-:Y:S02]  /*11dd0*/  SEL R48, R12, RZ, !P0 ;  /* 0x000000ff0c307207 */ /* 0x010fe40004000000 */
[----:B--2---:R-:W-:Y:S01]  /*11de0*/  SEL R50, R8, RZ, !P0 ;  /* 0x000000ff08327207 */ /* 0x004fe20004000000 */
[----:B------:R-:W-:-:S04]  /*11df0*/  IMAD R15, R52, 0xc0, R7 ;  /* 0x000000c0340f7824 */ /* 0x000fc800078e0207 */
[----:B0-----:R-:W-:Y:S01]  /*11e00*/  @P1 IMAD.HI.U32 R6, R15, R6, RZ ;  /* 0x000000060f061227 */ /* 0x001fe200078e00ff */
[----:B------:R-:W-:-:S04]  /*11e10*/  MOV R7, R15 ;  /* 0x0000000f00077202 */ /* 0x000fc80000000f00 */
[----:B-1----:R-:W-:-:S04]  /*11e20*/  @P1 SHF.R.U32.HI R7, RZ, R27, R6 ;  /* 0x0000001bff071219 */ /* 0x002fc80000011606 */
[----:B------:R-:W-:Y:S01]  /*11e30*/  IADD3 R13, -R7, RZ, RZ ;  /* 0x000000ff070d7210 */ /* 0x000fe20007ffe1ff */
[----:B------:R-:W-:Y:S02]  /*11e40*/  IMAD R11, R48, UR4, RZ ;  /* 0x00000004300b7c24 */ /* 0x000fe4000f8e02ff */
[----:B------:R-:W-:-:S04]  /*11e50*/  IMAD.WIDE.U32 R4, R50, UR4, R4 ;  /* 0x0000000432047c25 */ /* 0x000fc8000f8e0004 */
[----:B------:R-:W-:Y:S01]  /*11e60*/  IMAD R9, R42, R13, R15 ;  /* 0x0000000d2a097224 */ /* 0x000fe200078e020f */
[----:B------:R-:W-:Y:S01]  /*11e70*/  IADD3 R4, P0, R7, R4, RZ ;  /* 0x0000000407047210 */ /* 0x000fe20007f1e0ff */
[----:B------:R-:W-:Y:S01]  /*11e80*/  IMAD R8, R50, UR5, R11 ;  /* 0x0000000532087c24 */ /* 0x000fe2000f8e020b */
[----:B------:R-:W-:Y:S01]  /*11e90*/  SHF.R.S32.HI R11, RZ, 0x1f, R7 ;  /* 0x0000001fff0b7819 */ /* 0x000fe20000011407 */
[----:B------:R-:W-:Y:S01]  /*11ea0*/  ULDC.64 UR4, c[0x0][0xb88] ;  /* 0x0002e20000047ab9 */ /* 0x000fe20000000a00 */
        /* <DEDUP_REMOVED lines=9> */
[----:B------:R-:W-:Y:S01]  /*11f40*/  SHFL.IDX PT, R44, R6, RZ, 0x1c1f ;  /* 0x001c1fff062c7589 */ /* 0x000fe200000e0000 */
[----:B------:R-:W-:Y:S01]  /*11f50*/  IADD3 R7, P2, R20, 0x1800, RZ ;  /* 0x0000180014077810 */ /* 0x000fe20007f5e0ff */
[----:B------:R-:W-:Y:S01]  /*11f60*/  IMAD R4, R52, 0xc0, R14 ;  /* 0x000000c034047824 */ /* 0x000fe200078e020e */
[----:B------:R-:W-:Y:S01]  /*11f70*/  IADD3 R13, P3, R20, 0x3000, RZ ;  /* 0x00003000140d7810 */ /* 0x000fe20007f7e0ff */
[----:B------:R-:W0:Y:S01]  /*11f80*/  SHFL.IDX PT, R45, R10, RZ, 0x1c1f ;  /* 0x001c1fff0a2d7589 */ /* 0x000e2200000e0000 */
[----:B------:R-:W-:Y:S01]  /*11f90*/  LOP3.LUT P0, RZ, R26, 0x3, RZ, 0xc0, !PT ;  /* 0x000000031aff7812 */ /* 0x000fe2000780c0ff */
[----:B------:R-:W-:Y:S02]  /*11fa0*/  ULDC.64 UR4, c[0x0][0xaa0] ;  /* 0x0002a80000047ab9 */ /* 0x000fe40000000a00 */
[----:B------:R-:W-:Y:S04]  /*11fb0*/  SHFL.IDX PT, R46, R6, 0x1, 0x1c1f ;  /* 0x003c1f00062e7f89 */ /* 0x000fe800000e0000 */
[----:B------:R-:W1:Y:S01]  /*11fc0*/  SHFL.IDX PT, R47, R10, 0x1, 0x1c1f ;  /* 0x003c1f000a2f7f89 */ /* 0x000e6200000e0000 */
[----:B------:R-:W-:Y:S01]  /*11fd0*/  IMAD.X R9, RZ, RZ, R21, P2 ;  /* 0x000000ffff097224 */ /* 0x000fe200010e0615 */
[----:B------:R-:W-:-:S02]  /*11fe0*/  ISETP.GE.OR P2, PT, R4, R43, P0 ;  /* 0x0000002b0400720c */ /* 0x000fc40000746670 */
[----:B------:R-:W-:-:S04]  /*11ff0*/  IADD3 R4, R4, 0x8, RZ ;  /* 0x0000000804047810 */ /* 0x000fc80007ffe0ff */
[----:B------:R-:W-:Y:S02]  /*12000*/  ISETP.GE.OR P0, PT, R4, R43, P0 ;  /* 0x0000002b0400720c */ /* 0x000fe40000706670 */
[----:B------:R-:W-:Y:S02]  /*12010*/  LOP3.LUT R12, R13, 0x180, RZ, 0xc0, !PT ;  /* 0x000001800d0c7812 */ /* 0x000fe400078ec0ff */
[----:B------:R-:W-:Y:S02]  /*12020*/  LOP3.LUT R8, R7, 0x180, RZ, 0xc0, !PT ;  /* 0x0000018007087812 */ /* 0x000fe400078ec0ff */
[----:B------:R-:W-:Y:S02]  /*12030*/  SHF.R.U64 R12, R12, 0x3, RZ ;  /* 0x000000030c0c7819 */ /* 0x000fe400000012ff */
[----:B------:R-:W-:Y:S01]  /*12040*/  SHF.R.U64 R8, R8, 0x3, RZ ;  /* 0x0000000308087819 */ /* 0x000fe200000012ff */
[----:B0-----:R0:W-:Y:S01]  /*12050*/  @!P2 ST.E desc[UR42][R44.64], R0 ;  /* 0x000000002c00a985 */ /* 0x0011e2000c10192a */
[----:B------:R-:W-:Y:S01]  /*12060*/  LOP3.LUT R12, R12, R13, RZ, 0x3c, !PT ;  /* 0x0000000d0c0c7212 */ /* 0x000fe200078e3cff */
[----:B------:R-:W-:Y:S01]  /*12070*/  IMAD.X R13, RZ, RZ, R21, P3 ;  /* 0x000000ffff0d7224 */ /* 0x000fe200018e0615 */
[----:B------:R-:W-:-:S02]  /*12080*/  LOP3.LUT R8, R8, R7, RZ, 0x3c, !PT ;  /* 0x0000000708087212 */ /* 0x000fc400078e3cff */
[C---:B------:R-:W-:Y:S01]  /*12090*/  IADD3 R5, P3, R20.reuse, 0x7800, RZ ;  /* 0x0000780014057810 */ /* 0x040fe20007f7e0ff */
[----:B-1----:R1:W-:Y:S01]  /*120a0*/  @!P0 ST.E desc[UR42][R46.64], R3 ;  /* 0x000000032e008985 */ /* 0x0023e2000c10192a */
[----:B------:R-:W-:Y:S02]  /*120b0*/  LOP3.LUT R7, R20, 0x180, RZ, 0xc0, !PT ;  /* 0x0000018014077812 */ /* 0x000fe400078ec0ff */
[----:B------:R-:W-:Y:S01]  /*120c0*/  LOP3.LUT R4, R5, 0x180, RZ, 0xc0, !PT ;  /* 0x0000018005047812 */ /* 0x000fe200078ec0ff */
[----:B------:R-:W-:Y:S01]  /*120d0*/  IMAD R41, R41, UR4, RZ ;  /* 0x0000000429297c24 */ /* 0x000fe2000f8e02ff */
[----:B------:R-:W-:Y:S01]  /*120e0*/  SHF.R.U64 R7, R7, 0x3, RZ ;  /* 0x0000000307077819 */ /* 0x000fe200000012ff */
[----:B0-----:R-:W-:Y:S01]  /*120f0*/  IMAD R0, R54, 0x60, R53 ;  /* 0x0000006036007824 */ /* 0x001fe200078e0235 */
[----:B-1----:R-:W0:Y:S01]  /*12100*/  @P1 LDC R47, c[0x0][0xbf0] ;  /* 0x0002fc00ff2f1b82 */ /* 0x002e220000000800 */
[----:B------:R-:W-:Y:S01]  /*12110*/  SHF.R.U64 R4, R4, 0x3, RZ ;  /* 0x0000000304047819 */ /* 0x000fe200000012ff */
[C---:B------:R-:W-:Y:S01]  /*12120*/  IMAD R45, R40.reuse, UR5, R41 ;  /* 0x00000005282d7c24 */ /* 0x040fe2000f8e0229 */
[----:B------:R-:W-:Y:S01]  /*12130*/  LOP3.LUT R20, R7, R20, RZ, 0x3c, !PT ;  /* 0x0000001407147212 */ /* 0x000fe200078e3cff */
[----:B------:R-:W-:Y:S01]  /*12140*/  IMAD.WIDE.U32 R40, R40, UR4, RZ ;  /* 0x0000000428287c25 */ /* 0x000fe2000f8e00ff */
[----:B------:R-:W-:Y:S01]  /*12150*/  LOP3.LUT R36, R4, R5, RZ, 0x3c, !PT ;  /* 0x0000000504247212 */ /* 0x000fe200078e3cff */
[----:B------:R-:W-:Y:S01]  /*12160*/  ULDC.64 UR4, c[0x0][0xae8] ;  /* 0x0002ba0000047ab9 */ /* 0x000fe20000000a00 */
[----:B------:R-:W-:Y:S01]  /*12170*/  IADD3.X R37, RZ, R21, RZ, P3, !PT ;  /* 0x00000015ff257210 */ /* 0x000fe20001ffe4ff */
[----:B------:R1:W5:Y:S01]  /*12180*/  LD.E.128 R4, desc[UR42][R20.64] ;  /* 0x0000002a14047980 */ /* 0x000362000c101d00 */
[----:B------:R-:W-:-:S03]  /*12190*/  IMAD R49, R49, UR4, RZ ;  /* 0x0000000431317c24 */ /* 0x000fc6000f8e02ff */
[----:B------:R-:W5:Y:S04]  /*121a0*/  LD.E.128 R8, desc[UR42][R8.64] ;  /* 0x0000002a08087980 */ /* 0x000f68000c101d00 */
[----:B------:R-:W5:Y:S01]  /*121b0*/  LD.E.128 R12, desc[UR42][R12.64] ;  /* 0x0000002a0c0c7980 */ /* 0x000f62000c101d00 */
[----:B-1----:R-:W-:Y:S02]  /*121c0*/  IMAD.MOV.U32 R20, RZ, RZ, R40 ;  /* 0x000000ffff147224 */ /* 0x002fe400078e0028 */
[----:B------:R-:W-:Y:S01]  /*121d0*/  IMAD R40, R52, 0xc0, R0 ;  /* 0x000000c034287824 */ /* 0x000fe200078e0200 */
[----:B------:R-:W5:Y:S01]  /*121e0*/  LD.E.128 R24, desc[UR42][R24.64] ;  /* 0x0000002a18187980 */ /* 0x000f62000c101d00 */
[----:B------:R-:W-:Y:S02]  /*121f0*/  IMAD.IADD R21, R41, 0x1, R45 ;  /* 0x0000000129157824 */ /* 0x000fe400078e022d */
[----:B------:R-:W-:Y:S01]  /*12200*/  @P1 IMAD.HI.U32 R0, R40, R51, RZ ;  /* 0x0000003328001227 */ /* 0x000fe200078e00ff */
[----:B------:R-:W-:Y:S01]  /*12210*/  MOV R3, R40 ;  /* 0x0000002800037202 */ /* 0x000fe20000000f00 */
[----:B------:R-:W5:Y:S02]  /*12220*/  LD.E.128 R32, desc[UR42][R32.64] ;  /* 0x0000002a20207980 */ /* 0x000f64000c101d00 */
[----:B------:R-:W-:-:S02]  /*12230*/  IMAD R49, R78, UR5, R49 ;  /* 0x000000054e317c24 */ /* 0x000fc4000f8e0231 */
[----:B------:R-:W-:Y:S01]  /*12240*/  IMAD.WIDE.U32 R20, R78, UR4, R20 ;  /* 0x000000044e147c25 */ /* 0x000fe2000f8e0014 */
[----:B------:R-:W-:Y:S01]  /*12250*/  ULDC.64 UR4, c[0x0][0xaf0] ;  /* 0x0002bc0000047ab9 */ /* 0x000fe20000000a00 */
[----:B0-----:R-:W-:Y:S01]  /*12260*/  @P1 SHF.R.U32.HI R3, RZ, R47, R0 ;  /* 0x0000002fff031219 */ /* 0x001fe20000011600 */
[----:B------:R-:W5:Y:S01]  /*12270*/  LD.E.128 R36, desc[UR42][R36.64] ;  /* 0x0000002a24247980 */ /* 0x000f62000c101d00 */
[----:B------:R-:W-:Y:S02]  /*12280*/  IMAD R41, R48, UR4, RZ ;  /* 0x0000000430297c24 */ /* 0x000fe4000f8e02ff */
[----:B------:R-:W-:Y:S01]  /*12290*/  IMAD.IADD R21, R21, 0x1, R49 ;  /* 0x0000000115157824 */ /* 0x000fe200078e0231 */
[----:B------:R-:W-:Y:S01]  /*122a0*/  SHF.R.S32.HI R0, RZ, 0x1f, R3 ;  /* 0x0000001fff007819 */ /* 0x000fe20000011403 */
[C---:B------:R-:W-:Y:S01]  /*122b0*/  IMAD R41, R50.reuse, UR5, R41 ;  /* 0x0000000532297c24 */ /* 0x040fe2000f8e0229 */
[----:B------:R-:W-:Y:S01]  /*122c0*/  @!PT LDS RZ, [RZ] ;  /* 0x00000000fffff984 */ /* 0x000fe20000000800 */
[----:B------:R-:W-:Y:S01]  /*122d0*/  @!PT LDS RZ, [RZ] ;  /* 0x00000000fffff984 */ /* 0x000fe20000000800 */
[----:B------:R-:W-:Y:S01]  /*122e0*/  @!PT LDS RZ, [RZ] ;  /* 0x00000000fffff984 */ /* 0x000fe20000000800 */
[----:B------:R-:W-:Y:S01]  /*122f0*/  @!PT LDS RZ, [RZ] ;  /* 0x00000000fffff984 */ /* 0x000fe20000000800 */
[----:B------:R0:W-:Y:S06]  /*12300*/  MEMBAR.ALL.CTA ;  /* 0x0000000000007992 */ /* 0x0001ec0000008000 */
[----:B0-----:R-:W0:Y:S01]  /*12310*/  FENCE.VIEW.ASYNC.S ;  /* 0x00000000000073c6 */ /* 0x001e220000000000 */
[----:B------:R-:W-:Y:S01]  /*12320*/  IMAD.WIDE.U32 R50, R50, UR4, R20 ;  /* 0x0000000432327c25 */ /* 0x000fe2000f8e0014 */
[----:B------:R-:W-:-:S03]  /*12330*/  ULDC.64 UR4, c[0x0][0xae0] ;  /* 0x0002b80000047ab9 */ /* 0x000fc60000000a00 */
[----:B------:R-:W-:Y:S02]  /*12340*/  IMAD.MOV R21, RZ, RZ, -R3 ;  /* 0x000000ffff157224 */ /* 0x000fe400078e0a03 */
[----:B------:R-:W-:Y:S02]  /*12350*/  IMAD.IADD R51, R51, 0x1, R41 ;  /* 0x0000000133337824 */ /* 0x000fe400078e0229 */
[----:B------:R-:W-:Y:S02]  /*12360*/  IMAD R0, R0, UR4, RZ ;  /* 0x0000000400007c24 */ /* 0x000fe4000f8e02ff */
[----:B------:R-:W-:Y:S02]  /*12370*/  IMAD R41, R42, R21, R40 ;  /* 0x000000152a297224 */ /* 0x000fe400078e0228 */
[C---:B------:R-:W-:Y:S02]  /*12380*/  IMAD R45, R3.reuse, UR5, R0 ;  /* 0x00000005032d7c24 */ /* 0x040fe4000f8e0200 */
[----:B------:R-:W-:Y:S01]  /*12390*/  IMAD.WIDE.U32 R20, R3, UR4, R50 ;  /* 0x0000000403147c25 */ /* 0x000fe2000f8e0032 */
[----:B------:R-:W-:Y:S01]  /*123a0*/  SHF.R.S32.HI R0, RZ, 0x1f, R41 ;  /* 0x0000001fff007819 */ /* 0x000fe20000011429 */
[----:B------:R-:W-:-:S02]  /*123b0*/  ULDC.64 UR4, c[0x0][0xad8] ;  /* 0x0002b60000047ab9 */ /* 0x000fc40000000a00 */
[----:B------:R-:W-:Y:S02]  /*123c0*/  IMAD.IADD R21, R21, 0x1, R45 ;  /* 0x0000000115157824 */ /* 0x000fe400078e022d */
[----:B------:R-:W-:Y:S02]  /*123d0*/  IMAD R0, R0, UR4, RZ ;  /* 0x0000000400007c24 */ /* 0x000fe4000f8e02ff */
[----:B------:R-:W-:-:S04]  /*123e0*/  IMAD.WIDE.U32 R20, R41, UR4, R20 ;  /* 0x0000000429147c25 */ /* 0x000fc8000f8e0014 */
[----:B------:R-:W-:Y:S01]  /*123f0*/  IMAD R3, R41, UR5, R0 ;  /* 0x0000000529037c24 */ /* 0x000fe2000f8e0200 */
[----:B------:R-:W-:Y:S01]  /*12400*/  ULDC.64 UR4, c[0x0][0xa80] ;  /* 0x0002a00000047ab9 */ /* 0x000fe20000000a00 */
[----:B------:R-:W-:Y:S01]  /*12410*/  IMAD R48, R52, 0xc0, R53 ;  /* 0x000000c034307824 */ /* 0x000fe200078e0235 */
[----:B------:R-:W-:Y:S02]  /*12420*/  LEA R42, P0, R20, UR4, 0x1 ;  /* 0x00000004142a7c11 */ /* 0x000fe4000f8008ff */
[----:B------:R-:W-:-:S04]  /*12430*/  IADD3 R3, R21, R3, RZ ;  /* 0x0000000315037210 */ /* 0x000fc80007ffe0ff */
[----:B------:R-:W-:Y:S02]  /*12440*/  LEA.HI.X R3, R20, UR5, R3, 0x1, P0 ;  /* 0x0000000514037c11 */ /* 0x000fe400080f0c03 */
[----:B------:R-:W-:Y:S01]  /*12450*/  ISETP.GE.AND P0, PT, R48, R43, PT ;  /* 0x0000002b3000720c */ /* 0x000fe20003f06270 */
[----:B------:R-:W-:Y:S02]  /*12460*/  VIADD R0, R2, 0x2d820 ;  /* 0x0002d82002007836 */ /* 0x000fe40000000000 */
[----:B------:R-:W-:-:S03]  /*12470*/  VIADD R51, R28, 0x40 ;  /* 0x000000401c337836 */ /* 0x000fc60000000000 */
[----:B------:R-:W-:Y:S01]  /*12480*/  PRMT R0, RZ, 0x654, R0 ;  /* 0x00000654ff007816 */ /* 0x000fe20000000000 */
[----:B------:R-:W-:Y:S01]  /*12490*/  VIADD R49, R28, 0x20 ;  /* 0x000000201c317836 */ /* 0x000fe20000000000 */
[----:B0-----:R0:W1:Y:S02]  /*124a0*/  SHFL.IDX PT, R40, R42, RZ, 0x1c1f ;  /* 0x001c1fff2a287589 */ /* 0x00106400000e0000 */
[----:B------:R0:W-:Y:S02]  /*124b0*/  SYNCS.ARRIVE.TRANS64.RED.A1T0 RZ, [R0+URZ], RZ ;  /* 0x000000ff00ff79a7 */ /* 0x0001e4000810043f */
[----:B------:R0:W2:Y:S01]  /*124c0*/  SHFL.IDX PT, R41, R3, RZ, 0x1c1f ;  /* 0x001c1fff03297589 */ /* 0x0000a200000e0000 */
[----:B------:R-:W-:Y:S02]  /*124d0*/  SHF.R.S32.HI R50, RZ, 0x1f, R51 ;  /* 0x0000001fff327819 */ /* 0x000fe40000011433 */
[----:B------:R-:W-:Y:S01]  /*124e0*/  SHF.R.S32.HI R52, RZ, 0x1f, R49 ;  /* 0x0000001fff347819 */ /* 0x000fe20000011431 */
[----:B------:R-:W-:Y:S06]  /*124f0*/  @P0 BRA `(.L_x_527) ;  /* 0x0000000000300947 */ /* 0x000fec0003800000 */
[----:B------:R-:W-:Y:S02]  /*12500*/  ULDC UR4, c[0x0][0xac8] ;  /* 0x0002b20000047ab9 */ /* 0x000fe40000000800 */
[----:B------:R-:W-:Y:S02]  /*12510*/  ISETP.GE.AND P1, PT, R49, UR4, PT ;  /* 0x0000000431007c0c */ /* 0x000fe4000bf26270 */
[----:B------:R-:W-:Y:S02]  /*12520*/  ISETP.GE.AND P2, PT, R51, UR4, PT ;  /* 0x0000000433007c0c */ /* 0x000fe4000bf46270 */
[----:B------:R-:W-:-:S09]  /*12530*/  ISETP.GE.AND P0, PT, R28, UR4, PT ;  /* 0x000000041c007c0c */ /* 0x000fd2000bf06270 */
[-C--:B-1----:R-:W-:Y:S02]  /*12540*/  @!P1 LEA R44, P3, R49, R40.reuse, 0x1 ;  /* 0x00000028312c9211 */ /* 0x082fe400078608ff */
[----:B------:R-:W-:Y:S02]  /*12550*/  @!P2 LEA R46, P4, R51, R40, 0x1 ;  /* 0x00000028332ea211 */ /* 0x000fe400078808ff */
[----:B--2---:R-:W-:Y:S01]  /*12560*/  @!P0 IMAD.WIDE R20, R28, 0x2, R40 ;  /* 0x000000021c148825 */ /* 0x004fe200078e0228 */
[-C--:B------:R-:W-:Y:S02]  /*12570*/  @!P1 LEA.HI.X R45, R49, R41.reuse, R52, 0x1, P3 ;  /* 0x00000029312d9211 */ /* 0x080fe400018f0c34 */
[----:B------:R-:W-:Y:S02]  /*12580*/  @!P2 LEA.HI.X R47, R51, R41, R50, 0x1, P4 ;  /* 0x00000029332fa211 */ /* 0x000fe400020f0c32 */
[----:B-----5:R3:W-:Y:S04]  /*12590*/  @!P0 ST.E.128 desc[UR42][R20.64], R4 ;  /* 0x0000000414008985 */ /* 0x0207e8000c101d2a */
[----:B------:R3:W-:Y:S04]  /*125a0*/  @!P1 ST.E.128 desc[UR42][R44.64], R12 ;  /* 0x0000000c2c009985 */ /* 0x0007e8000c101d2a */
[----:B------:R3:W-:Y:S02]  /*125b0*/  @!P2 ST.E.128 desc[UR42][R46.64], R32 ;  /* 0x000000202e00a985 */ /* 0x0007e4000c101d2a */
.L_x_527:
[----:B------:R-:W-:Y:S05]  /*125c0*/  BSYNC B1 ;  /* 0x0000000000017941 */ /* 0x000fea0003800000 */
.L_x_526:
[----:B0-----:R-:W-:Y:S01]  /*125d0*/  IADD3 R0, R48, 0x60, RZ ;  /* 0x0000006030007810 */ /* 0x001fe20007ffe0ff */
[----:B---3-5:R0:W3:Y:S03]  /*125e0*/  SHFL.IDX PT, R7, R3, 0x1, 0x1c1f ;  /* 0x003c1f0003077f89 */ /* 0x0280e600000e0000 */
[----:B------:R-:W-:Y:S01]  /*125f0*/  ISETP.GE.AND P0, PT, R0, R43, PT ;  /* 0x0000002b0000720c */ /* 0x000fe20003f06270 */
[----:B------:R0:W4:-:S12]  /*12600*/  SHFL.IDX PT, R6, R42, 0x1, 0x1c1f ;  /* 0x003c1f002a067f89 */ /* 0x00011800000e0000 */
[----:B0-----:R-:W-:Y:S05]  /*12610*/  @P0 BRA `(.L_x_528) ;  /* 0x0000000800e40947 */ /* 0x001fea0003800000 */
[----:B------:R-:W-:Y:S02]  /*12620*/  ULDC UR4, c[0x0][0xac8] ;  /* 0x0002b20000047ab9 */ /* 0x000fe40000000800 */
[----:B------:R-:W-:Y:S02]  /*12630*/  ISETP.GE.AND P2, PT, R49, UR4, PT ;  /* 0x0000000431007c0c */ /* 0x000fe4000bf46270 */
[----:B------:R-:W-:-:S11]  /*12640*/  ISETP.GE.AND P1, PT, R28, UR4, PT ;  /* 0x000000041c007c0c */ /* 0x000fd6000bf26270 */
[C---:B----4-:R-:W-:Y:S02]  /*12650*/  @!P2 LEA R12, P0, R49.reuse, R6, 0x1 ;  /* 0x00000006310ca211 */ /* 0x050fe400078008ff */
[----:B---3--:R-:W-:Y:S02]  /*12660*/  @!P1 IMAD.WIDE R4, R28, 0x2, R6 ;  /* 0x000000021c049825 */ /* 0x008fe400078e0206 */
[----:B------:R-:W-:Y:S02]  /*12670*/  @!P2 LEA.HI.X R13, R49, R7, R52, 0x1, P0 ;  /* 0x00000007310da211 */ /* 0x000fe400000f0c34 */
[----:B------:R-:W-:Y:S01]  /*12680*/  ISETP.GE.AND P0, PT, R51, UR4, PT ;  /* 0x0000000433007c0c */ /* 0x000fe2000bf06270 */
[----:B------:R0:W-:Y:S04]  /*12690*/  @!P1 ST.E.128 desc[UR42][R4.64], R8 ;  /* 0x0000000804009985 */ /* 0x0001e8000c101d2a */
[----:B------:R0:W-:Y:S08]  /*126a0*/  @!P2 ST.E.128 desc[UR42][R12.64], R24 ;  /* 0x000000180c00a985 */ /* 0x0001f0000c101d2a */
[----:B------:R-:W-:Y:S05]  /*126b0*/  @P0 BRA `(.L_x_528) ;  /* 0x0000000800bc0947 */ /* 0x000fea0003800000 */
[----:B0-----:R-:W-:-:S04]  /*126c0*/  LEA R4, P0, R51, R6, 0x1 ;  /* 0x0000000633047211 */ /* 0x001fc800078008ff */
[----:B------:R-:W-:-:S05]  /*126d0*/  LEA.HI.X R5, R51, R7, R50, 0x1, P0 ;  /* 0x0000000733057211 */ /* 0x000fca00000f0c32 */
[----:B------:R0:W-:Y:S01]  /*126e0*/  ST.E.128 desc[UR42][R4.64], R36 ;  /* 0x0000002404007985 */ /* 0x0001e2000c101d2a */
[----:B------:R-:W-:Y:S05]  /*126f0*/  BRA `(.L_x_528) ;  /* 0x0000000800ac7947 */ /* 0x000fea0003800000 */
.L_x_524:
[----:B------:R-:W2:Y:S01]  /*12700*/  LDL.LU R6, [R1+0x8c] ;  /* 0x00008c0001067983 */ /* 0x000ea20000300800 */
[----:B------:R-:W-:Y:S01]  /*12710*/  ULDC.64 UR4, c[0x0][0xc00] ;  /* 0x0003000000047ab9 */ /* 0x000fe20000000a00 */
[----:B------:R-:W-:Y:S01]  /*12720*/  IMAD.MOV.U32 R0, RZ, RZ, RZ ;  /* 0x000000ffff007224 */ /* 0x000fe200078e00ff */
[----:B------:R-:W3:Y:S01]  /*12730*/  LDC R21, c[0x0][0xbe8] ;  /* 0x0002fa00ff157b82 */ /* 0x000ee20000000800 */
[----:B------:R-:W4:Y:S01]  /*12740*/  LDL.LU R3, [R1+0x90] ;  /* 0x0000900001037983 */ /* 0x000f220000300800 */
[----:B------:R-:W-:-:S04]  /*12750*/  ISETP.NE.U32.AND P0, PT, RZ, UR4, PT ;  /* 0x00000004ff007c0c */ /* 0x000fc8000bf05070 */
[----:B------:R-:W-:Y:S02]  /*12760*/  ISETP.NE.AND.EX P0, PT, RZ, UR5, PT, P0 ;  /* 0x00000005ff007c0c */ /* 0x000fe4000bf05300 */
[----:B--2---:R-:W-:-:S04]  /*12770*/  IADD3 R4, P1, R6, UR4, RZ ;  /* 0x0000000406047c10 */ /* 0x004fc8000ff3e0ff */
[----:B----4-:R-:W-:Y:S01]  /*12780*/  IADD3.X R5, R3, UR5, RZ, P1, !PT ;  /* 0x0000000503057c10 */ /* 0x010fe20008ffe4ff */
[----:B------:R-:W-:Y:S02]  /*12790*/  ULDC.64 UR4, c[0x0][0xc08] ;  /* 0x0003020000047ab9 */ /* 0x000fe40000000a00 */
[----:B------:R-:W-:-:S04]  /*127a0*/  ISETP.NE.U32.AND P1, PT, RZ, UR4, PT ;  /* 0x00000004ff007c0c */ /* 0x000fc8000bf25070 */
[----:B------:R2:W5:Y:S01]  /*127b0*/  @P0 LDG.E R0, desc[UR42][R4.64] ;  /* 0x0000002a04000981 */ /* 0x000562000c1e1900 */
[----:B------:R-:W-:Y:S01]  /*127c0*/  ISETP.NE.AND.EX P1, PT, RZ, UR5, PT, P1 ;  /* 0x00000005ff007c0c */ /* 0x000fe2000bf25310 */
[----:B------:R-:W1:-:S12]  /*127d0*/  S2R R9, SR_TID.X ;  /* 0x0000000000097919 */ /* 0x000e580000002100 */
[----:B------:R-:W-:Y:S01]  /*127e0*/  @P1 IADD3 R6, P2, R6, UR4, RZ ;  /* 0x0000000406061c10 */ /* 0x000fe2000ff5e0ff */
[----:B------:R-:W-:Y:S02]  /*127f0*/  ULDC UR4, c[0x0][0xa88] ;  /* 0x0002a20000047ab9 */ /* 0x000fe40000000800 */
[----:B------:R-:W-:Y:S01]  /*12800*/  IMAD.U32 R8, RZ, RZ, UR4 ;  /* 0x00000004ff087e24 */ /* 0x000fe2000f8e00ff */
[----:B------:R-:W-:-:S05]  /*12810*/  @P1 IADD3.X R7, R3, UR5, RZ, P2, !PT ;  /* 0x0000000503071c10 */ /* 0x000fca00097fe4ff */
[----:B------:R2:W5:Y:S01]  /*12820*/  @P1 LDG.E R8, desc[UR42][R6.64] ;  /* 0x0000002a06081981 */ /* 0x000562000c1e1900 */
[----:B---3--:R-:W-:Y:S01]  /*12830*/  ISETP.NE.AND P2, PT, R21, 0x1, PT ;  /* 0x000000011500780c */ /* 0x008fe20003f45270 */
[----:B-1----:R-:W-:-:S12]  /*12840*/  VIADD R28, R9, 0xffffff80 ;  /* 0xffffff80091c7836 */ /* 0x002fd80000000000 */
[----:B------:R-:W1:Y:S01]  /*12850*/  @P2 LDC R20, c[0x0][0xbec] ;  /* 0x0002fb00ff142b82 */ /* 0x000e620000000800 */
[----:B------:R-:W-:-:S07]  /*12860*/  ISETP.GE.AND P3, PT, R28, 0xc0, PT ;  /* 0x000000c01c00780c */ /* 0x000fce0003f66270 */
[----:B------:R-:W3:Y:S01]  /*12870*/  @P2 LDC R25, c[0x0][0xbf0] ;  /* 0x0002fc00ff192b82 */ /* 0x000ee20000000800 */
[----:B--2---:R-:W-:Y:S05]  /*12880*/  @P1 BRA `(.L_x_529) ;  /* 0x0000000000101947 */ /* 0x004fea0003800000 */
[----:B------:R-:W-:Y:S05]  /*12890*/  @!P0 BRA `(.L_x_529) ;  /* 0x00000000000c8947 */ /* 0x000fea0003800000 */
[----:B------:R-:W2:Y:S04]  /*128a0*/  LDG.E R3, desc[UR42][R4.64] ;  /* 0x0000002a04037981 */ /* 0x000ea8000c1e1900 */
[----:B-----5:R-:W2:Y:S02]  /*128b0*/  LDG.E R8, desc[UR42][R4.64+0x4] ;  /* 0x0000042a04087981 */ /* 0x020ea4000c1e1900 */
[----:B--2---:R-:W-:-:S07]  /*128c0*/  IADD3 R8, -R3, R8, RZ ;  /* 0x0000000803087210 */ /* 0x004fce0007ffe1ff */
.L_x_529:
[----:B------:R-:W2:Y:S04]  /*128d0*/  LDL.LU R4, [R1+0x94] ;  /* 0x0000940001047983 */ /* 0x000ea80000300800 */
[----:B------:R-:W4:Y:S04]  /*128e0*/  LDL.LU R3, [R1+0x9c] ;  /* 0x00009c0001037983 */ /* 0x000f280000300800 */
[----:B------:R-:W3:Y:S04]  /*128f0*/  LDL R24, [R1+0x88] ;  /* 0x0000880001187983 */ /* 0x000ee80000100800 */
[----:B------:R0:W5:Y:S01]  /*12900*/  LDL R26, [R1+0x98] ;  /* 0x00009800011a7983 */ /* 0x0001620000100800 */
[----:B------:R-:W-:Y:S01]  /*12910*/  BSSY B1, `(.L_x_530) ;  /* 0x000002d000017945 */ /* 0x000fe20003800000 */
[----:B-----5:R-:W-:-:S02]  /*12920*/  SHF.R.S32.HI R11, RZ, 0x1f, R0 ;  /* 0x0000001fff0b7819 */ /* 0x020fc40000011400 */
[----:B--2---:R-:W-:Y:S02]  /*12930*/  SEL R13, R4, RZ, !P0 ;  /* 0x000000ff040d7207 */ /* 0x004fe40004000000 */
[----:B----4-:R-:W-:Y:S02]  /*12940*/  SEL R12, R3, RZ, !P0 ;  /* 0x000000ff030c7207 */ /* 0x010fe40004000000 */
[----:B---3--:R-:W-:Y:S01]  /*12950*/  SHF.R.S32.HI R10, RZ, 0x1f, R24 ;  /* 0x0000001fff0a7819 */ /* 0x008fe20000011418 */
[----:B0-----:R-:W-:Y:S06]  /*12960*/  @P3 BRA `(.L_x_531) ;  /* 0x00000000009c3947 */ /* 0x001fec0003800000 */
[----:B------:R-:W0:Y:S01]  /*12970*/  LDC R14, c[0x0][0xbe8] ;  /* 0x0002fa00ff0e7b82 */ /* 0x000e220000000800 */
[----:B------:R-:W-:-:S04]  /*12980*/  IMAD R3, R26, 0xc0, R9 ;  /* 0x000000c01a037824 */ /* 0x000fc800078e0209 */
[----:B------:R-:W-:Y:S02]  /*12990*/  VIADD R9, R3, 0xffffff80 ;  /* 0xffffff8003097836 */ /* 0x000fe40000000000 */
[----:B0-----:R-:W-:-:S05]  /*129a0*/  IMAD R4, R8, R14, RZ ;  /* 0x0000000e08047224 */ /* 0x001fca00078e02ff */
[----:B------:R-:W-:-:S13]  /*129b0*/  ISETP.GE.AND P0, PT, R9, R4, PT ;  /* 0x000000040900720c */ /* 0x000fda0003f06270 */
[----:B------:R-:W-:Y:S05]  /*129c0*/  @P0 BRA `(.L_x_531) ;  /* 0x0000000000840947 */ /* 0x000fea0003800000 */
[----:B------:R-:W-:Y:S01]  /*129d0*/  ISETP.NE.AND P0, PT, R14, 0x1, PT ;  /* 0x000000010e00780c */ /* 0x000fe20003f05270 */
[----:B------:R-:W-:Y:S01]  /*129e0*/  ULDC.64 UR4, c[0x0][0xb90] ;  /* 0x0002e40000047ab9 */ /* 0x000fe20000000a00 */
[----:B------:R-:W-:Y:S01]  /*129f0*/  MOV R5, R11 ;  /* 0x0000000b00057202 */ /* 0x000fe20000000f00 */
[----:B------:R-:W-:Y:S02]  /*12a00*/  IMAD R7, R10, UR4, RZ ;  /* 0x000000040a077c24 */ /* 0x000fe4000f8e02ff */
[----:B------:R-:W-:Y:S02]  /*12a10*/  IMAD.MOV.U32 R4, RZ, RZ, R0 ;  /* 0x000000ffff047224 */ /* 0x000fe400078e0000 */
[----:B------:R-:W-:Y:S02]  /*12a20*/  IMAD.MOV.U32 R3, RZ, RZ, R9 ;  /* 0x000000ffff037224 */ /* 0x000fe400078e0009 */
[----:B------:R-:W-:-:S04]  /*12a30*/  IMAD.WIDE.U32 R4, R24, UR4, R4 ;  /* 0x0000000418047c25 */ /* 0x000fc8000f8e0004 */
[----:B------:R-:W0:Y:S01]  /*12a40*/  @P0 LDC R6, c[0x0][0xbec] ;  /* 0x0002fb00ff060b82 */ /* 0x000e220000000800 */
[----:B------:R-:W-:Y:S01]  /*12a50*/  IMAD R7, R24, UR5, R7 ;  /* 0x0000000518077c24 */ /* 0x000fe2000f8e0207 */
[----:B------:R-:W-:-:S03]  /*12a60*/  ULDC.64 UR4, c[0x0][0xb98] ;  /* 0x0002e60000047ab9 */ /* 0x000fc60000000a00 */
[----:B------:R-:W-:-:S03]  /*12a70*/  IMAD.IADD R5, R5, 0x1, R7 ;  /* 0x0000000105057824 */ /* 0x000fc600078e0207 */
[----:B------:R-:W2:Y:S01]  /*12a80*/  @P0 LDC R15, c[0x0][0xbf0] ;  /* 0x0002fc00ff0f0b82 */ /* 0x000ea20000000800 */
[----:B------:R-:W-:-:S04]  /*12a90*/  IMAD.WIDE.U32 R4, R13, UR4, R4 ;  /* 0x000000040d047c25 */ /* 0x000fc8000f8e0004 */
[----:B0-----:R-:W-:-:S05]  /*12aa0*/  @P0 IMAD.HI.U32 R6, R9, R6, RZ ;  /* 0x0000000609060227 */ /* 0x001fca00078e00ff */
[----:B--2---:R-:W-:Y:S01]  /*12ab0*/  @P0 SHF.R.U32.HI R3, RZ, R15, R6 ;  /* 0x0000000fff030219 */ /* 0x004fe20000011606 */
[----:B------:R-:W-:-:S03]  /*12ac0*/  IMAD R6, R12, UR4, RZ ;  /* 0x000000040c067c24 */ /* 0x000fc6000f8e02ff */
[----:B------:R-:W-:Y:S01]  /*12ad0*/  IADD3 R4, P0, R3, R4, RZ ;  /* 0x0000000403047210 */ /* 0x000fe20007f1e0ff */
[----:B------:R-:W-:Y:S02]  /*12ae0*/  IMAD.MOV R7, RZ, RZ, -R3 ;  /* 0x000000ffff077224 */ /* 0x000fe400078e0a03 */
[----:B------:R-:W-:Y:S01]  /*12af0*/  IMAD R6, R13, UR5, R6 ;  /* 0x000000050d067c24 */ /* 0x000fe2000f8e0206 */
[----:B------:R-:W-:Y:S01]  /*12b00*/  ULDC.64 UR4, c[0x0][0xb88] ;  /* 0x0002e20000047ab9 */ /* 0x000fe20000000a00 */
[----:B------:R-:W-:Y:S01]  /*12b10*/  IMAD R7, R14, R7, R9 ;  /* 0x000000070e077224 */ /* 0x000fe200078e0209 */
[----:B------:R-:W-:-:S04]  /*12b20*/  SHF.R.S32.HI R9, RZ, 0x1f, R3 ;  /* 0x0000001fff097819 */ /* 0x000fc80000011403 */
        /* <DEDUP_REMOVED lines=8> */
[----:B------:R-:W-:Y:S02]  /*12bb0*/  LEA.HI.X R7, R4, UR5, R3, 0x2, P0 ;  /* 0x0000000504077c11 */ /* 0x000fe400080f1403 */
[----:B------:R-:W-:-:S05]  /*12bc0*/  MOV R3, 0xff800000 ;  /* 0xff80000000037802 */ /* 0x000fca0000000f00 */
[----:B------:R0:W-:Y:S02]  /*12bd0*/  STG.E desc[UR42][R6.64], R3 ;  /* 0x0000000306007986 */ /* 0x0001e4000c10192a */
.L_x_531:
[----:B------:R-:W-:Y:S05]  /*12be0*/  BSYNC B1 ;  /* 0x0000000000017941 */ /* 0x000fea0003800000 */
.L_x_530:
[--C-:B------:R-:W-:Y:S01]  /*12bf0*/  SHF.R.S32.HI R14, RZ, 0x1f, R28.reuse ;  /* 0x0000001fff0e7819 */ /* 0x100fe2000001141c */
[----:B------:R-:W-:Y:S01]  /*12c00*/  ULDC.64 UR4, c[0x0][0xaa0] ;  /* 0x0002a80000047ab9 */ /* 0x000fe20000000a00 */
[----:B------:R-:W-:Y:S01]  /*12c10*/  SHF.R.S32.HI R27, RZ, 0x1f, R28 ;  /* 0x0000001fff1b7819 */ /* 0x000fe2000001141c */
[----:B0-----:R-:W-:Y:S01]  /*12c20*/  IMAD R3, R11, UR4, RZ ;  /* 0x000000040b037c24 */ /* 0x001fe2000f8e02ff */
[-C--:B------:R-:W-:Y:S01]  /*12c30*/  LEA.HI R14, R14, R28.reuse, RZ, 0x2 ;  /* 0x0000001c0e0e7211 */ /* 0x080fe200078f10ff */
[----:B------:R-:W-:Y:S01]  /*12c40*/  IMAD.WIDE.U32 R4, R0, UR4, RZ ;  /* 0x0000000400047c25 */ /* 0x000fe2000f8e00ff */
[----:B------:R-:W-:Y:S02]  /*12c50*/  LEA.HI R27, R27, R28, RZ, 0x2 ;  /* 0x0000001c1b1b7211 */ /* 0x000fe400078f10ff */
[----:B------:R-:W-:Y:S01]  /*12c60*/  LOP3.LUT R14, R14, 0xfffffffc, RZ, 0xc0, !PT ;  /* 0xfffffffc0e0e7812 */ /* 0x000fe200078ec0ff */
[----:B------:R-:W-:Y:S01]  /*12c70*/  IMAD R3, R0, UR5, R3 ;  /* 0x0000000500037c24 */ /* 0x000fe2000f8e0203 */
[----:B------:R-:W-:Y:S01]  /*12c80*/  SHF.R.S32.HI R27, RZ, 0x2, R27 ;  /* 0x00000002ff1b7819 */ /* 0x000fe2000001141b */
[----:B------:R-:W-:-:S02]  /*12c90*/  ULDC.64 UR4, c[0x0][0xae8] ;  /* 0x0002ba0000047ab9 */ /* 0x000fc40000000a00 */
[----:B------:R-:W-:Y:S02]  /*12ca0*/  IMAD.IADD R14, R28, 0x1, -R14 ;  /* 0x000000011c0e7824 */ /* 0x000fe400078e0a0e */
[----:B------:R-:W-:Y:S02]  /*12cb0*/  IMAD.IADD R5, R5, 0x1, R3 ;  /* 0x0000000105057824 */ /* 0x000fe400078e0203 */
[----:B------:R-:W-:Y:S02]  /*12cc0*/  IMAD R0, R14, 0x60, R27 ;  /* 0x000000600e007824 */ /* 0x000fe400078e021b */
[----:B------:R-:W-:Y:S02]  /*12cd0*/  IMAD R6, R10, UR4, RZ ;  /* 0x000000040a067c24 */ /* 0x000fe4000f8e02ff */
[----:B------:R-:W-:Y:S02]  /*12ce0*/  IMAD R9, R26, 0xc0, R0 ;  /* 0x000000c01a097824 */ /* 0x000fe400078e0200 */
[----:B------:R-:W-:-:S02]  /*12cf0*/  IMAD R7, R24, UR5, R6 ;  /* 0x0000000518077c24 */ /* 0x000fc4000f8e0206 */
[----:B------:R-:W-:Y:S01]  /*12d00*/  IMAD.WIDE.U32 R4, R24, UR4, R4 ;  /* 0x0000000418047c25 */ /* 0x000fe2000f8e0004 */
[----:B------:R-:W-:-:S03]  /*12d10*/  ULDC.64 UR4, c[0x0][0xaf0] ;  /* 0x0002bc0000047ab9 */ /* 0x000fc60000000a00 */
[----:B-1----:R-:W-:Y:S01]  /*12d20*/  @P2 IMAD.HI.U32 R0, R9, R20, RZ ;  /* 0x0000001409002227 */ /* 0x002fe200078e00ff */
[----:B------:R-:W-:-:S03]  /*12d30*/  IADD3 R5, R5, R7, RZ ;  /* 0x0000000705057210 */ /* 0x000fc60007ffe0ff */
[----:B------:R-:W-:Y:S01]  /*12d40*/  IMAD.MOV.U32 R3, RZ, RZ, R9 ;  /* 0x000000ffff037224 */ /* 0x000fe200078e0009 */
[----:B------:R-:W-:Y:S01]  /*12d50*/  @P2 SHF.R.U32.HI R3, RZ, R25, R0 ;  /* 0x00000019ff032219 */ /* 0x000fe20000011600 */
[----:B------:R-:W-:Y:S02]  /*12d60*/  IMAD R6, R12, UR4, RZ ;  /* 0x000000040c067c24 */ /* 0x000fe4000f8e02ff */
        /* <DEDUP_REMOVED lines=8> */
[----:B------:R-:W-:-:S02]  /*12df0*/  IMAD R9, R3, UR5, R0 ;  /* 0x0000000503097c24 */ /* 0x000fc4000f8e0200 */
[----:B------:R-:W-:Y:S01]  /*12e00*/  IMAD.WIDE.U32 R4, R3, UR4, R4 ;  /* 0x0000000403047c25 */ /* 0x000fe2000f8e0004 */
[----:B------:R-:W-:Y:S01]  /*12e10*/  SHF.R.S32.HI R0, RZ, 0x1f, R7 ;  /* 0x0000001fff007819 */ /* 0x000fe20000011407 */
[----:B------:R-:W-:Y:S02]  /*12e20*/  ULDC.64 UR4, c[0x0][0xad8] ;  /* 0x0002b60000047ab9 */ /* 0x000fe40000000a00 */
[----:B------:R-:W-:Y:S01]  /*12e30*/  IMAD.IADD R5, R5, 0x1, R9 ;  /* 0x0000000105057824 */ /* 0x000fe200078e0209 */
[----:B------:R-:W-:Y:S01]  /*12e40*/  SHF.L.U32 R9, R14, 0x3, RZ ;  /* 0x000000030e097819 */ /* 0x000fe200000006ff */
[----:B------:R-:W-:Y:S02]  /*12e50*/  IMAD R0, R0, UR4, RZ ;  /* 0x0000000400007c24 */ /* 0x000fe4000f8e02ff */
[----:B------:R-:W-:-:S04]  /*12e60*/  IMAD.WIDE.U32 R4, R7, UR4, R4 ;  /* 0x0000000407047c25 */ /* 0x000fc8000f8e0004 */
[----:B------:R-:W-:Y:S01]  /*12e70*/  IMAD R3, R7, UR5, R0 ;  /* 0x0000000507037c24 */ /* 0x000fe2000f8e0200 */
[----:B------:R-:W-:Y:S01]  /*12e80*/  ULDC.64 UR4, c[0x0][0xa80] ;  /* 0x0002a00000047ab9 */ /* 0x000fe20000000a00 */
[----:B------:R-:W-:Y:S01]  /*12e90*/  VIADD R10, R9, 0x20 ;  /* 0x00000020090a7836 */ /* 0x000fe20000000000 */
[C---:B------:R-:W-:Y:S01]  /*12ea0*/  LEA R0, P0, R4.reuse, UR4, 0x1 ;  /* 0x0000000404007c11 */ /* 0x040fe2000f8008ff */
[----:B------:R-:W-:Y:S01]  /*12eb0*/  IMAD.IADD R3, R5, 0x1, R3 ;  /* 0x0000000105037824 */ /* 0x000fe200078e0203 */
[----:B------:R-:W-:Y:S01]  /*12ec0*/  UMOV UR4, 0xffffffff ;  /* 0xffffffff00047882 */ /* 0x000fe20000000000 */
[----:B------:R-:W-:Y:S01]  /*12ed0*/  VIADD R7, R9, 0x40 ;  /* 0x0000004009077836 */ /* 0x000fe20000000000 */
[----:B------:R-:W-:Y:S02]  /*12ee0*/  SHF.R.S32.HI R20, RZ, 0x1f, R10 ;  /* 0x0000001fff147819 */ /* 0x000fe4000001140a */
[----:B------:R-:W-:Y:S02]  /*12ef0*/  LEA.HI.X R4, R4, UR5, R3, 0x1, P0 ;  /* 0x0000000504047c11 */ /* 0x000fe400080f0c03 */
[----:B------:R-:W-:Y:S01]  /*12f00*/  SHF.R.S32.HI R24, RZ, 0x1f, R7 ;  /* 0x0000001fff187819 */ /* 0x000fe20000011407 */
[----:B------:R-:W-:Y:S06]  /*12f10*/  BRA.DIV UR4, `(.L_x_532) ;  /* 0x0000007604d87947 */ /* 0x000fec000b800000 */
[----:B------:R0:W1:Y:S04]  /*12f20*/  SHFL.IDX PT, R3, R4, RZ, 0x1c1f ;  /* 0x001c1fff04037589 */ /* 0x00006800000e0000 */
[----:B------:R0:W2:Y:S02]  /*12f30*/  SHFL.IDX PT, R14, R0, RZ, 0x1c1f ;  /* 0x001c1fff000e7589 */ /* 0x0000a400000e0000 */
.L_x_694:
[----:B------:R-:W-:Y:S01]  /*12f40*/  IMAD R21, R8, R21, RZ ;  /* 0x0000001508157224 */ /* 0x000fe200078e02ff */
[----:B------:R-:W-:Y:S01]  /*12f50*/  BSSY B1, `(.L_x_533) ;  /* 0x0000011000017945 */ /* 0x000fe20003800000 */
[----:B------:R-:W-:-:S05]  /*12f60*/  IMAD R6, R26, 0xc0, R27 ;  /* 0x000000c01a067824 */ /* 0x000fca00078e021b */
[----:B------:R-:W-:-:S13]  /*12f70*/  ISETP.GE.AND P0, PT, R6, R21, PT ;  /* 0x000000150600720c */ /* 0x000fda0003f06270 */
[----:B------:R-:W-:Y:S05]  /*12f80*/  @P0 BRA `(.L_x_534) ;  /* 0x0000000000340947 */ /* 0x000fea0003800000 */
[----:B------:R-:W-:Y:S02]  /*12f90*/  ULDC UR4, c[0x0][0xac8] ;  /* 0x0002b20000047ab9 */ /* 0x000fe40000000800 */
[----:B------:R-:W-:Y:S02]  /*12fa0*/  ISETP.GE.AND P2, PT, R9, UR4, PT ;  /* 0x0000000409007c0c */ /* 0x000fe4000bf46270 */
[----:B------:R-:W-:Y:S02]  /*12fb0*/  ISETP.GE.AND P3, PT, R10, UR4, PT ;  /* 0x000000040a007c0c */ /* 0x000fe4000bf66270 */
[----:B------:R-:W-:-:S09]  /*12fc0*/  ISETP.GE.AND P4, PT, R7, UR4, PT ;  /* 0x0000000407007c0c */ /* 0x000fd2000bf86270 */
[-C--:B-1----:R-:W-:Y:S02]  /*12fd0*/  @!P2 MOV R15, R3.reuse ;  /* 0x00000003000fa202 */ /* 0x082fe40000000f00 */
[CC--:B--2---:R-:W-:Y:S02]  /*12fe0*/  @!P3 LEA R26, P0, R10.reuse, R14.reuse, 0x1 ;  /* 0x0000000e0a1ab211 */ /* 0x0c4fe400078008ff */
[----:B------:R-:W-:Y:S01]  /*12ff0*/  @!P4 LEA R32, P1, R7, R14, 0x1 ;  /* 0x0000000e0720c211 */ /* 0x000fe200078208ff */
[----:B------:R-:W-:Y:S01]  /*13000*/  @!P2 IMAD.WIDE R12, R9, 0x2, R14 ;  /* 0x00000002090ca825 */ /* 0x000fe200078e020e */
[-C--:B------:R-:W-:Y:S02]  /*13010*/  @!P3 LEA.HI.X R27, R10, R3.reuse, R20, 0x1, P0 ;  /* 0x000000030a1bb211 */ /* 0x080fe400000f0c14 */
[----:B------:R-:W-:Y:S02]  /*13020*/  @!P4 LEA.HI.X R33, R7, R3, R24, 0x1, P1 ;  /* 0x000000030721c211 */ /* 0x000fe400008f0c18 */
[----:B------:R3:W-:Y:S04]  /*13030*/  @!P2 ST.E.128 desc[UR42][R12.64], RZ ;  /* 0x000000ff0c00a985 */ /* 0x0007e8000c101d2a */
[----:B------:R3:W-:Y:S04]  /*13040*/  @!P3 ST.E.128 desc[UR42][R26.64], RZ ;  /* 0x000000ff1a00b985 */ /* 0x0007e8000c101d2a */
[----:B------:R3:W-:Y:S02]  /*13050*/  @!P4 ST.E.128 desc[UR42][R32.64], RZ ;  /* 0x000000ff2000c985 */ /* 0x0007e4000c101d2a */
.L_x_534:
[----:B------:R-:W-:Y:S05]  /*13060*/  BSYNC B1 ;  /* 0x0000000000017941 */ /* 0x000fea0003800000 */
.L_x_533:
[----:B------:R-:W-:-:S03]  /*13070*/  UMOV UR4, 0xffffffff ;  /* 0xffffffff00047882 */ /* 0x000fc60000000000 */
[----:B------:R-:W-:Y:S05]  /*13080*/  BRA.DIV UR4, `(.L_x_535) ;  /* 0x0000007604b07947 */ /* 0x000fea000b800000 */
[----:B-1----:R1:W4:Y:S04]  /*13090*/  SHFL.IDX PT, R3, R4, 0x1, 0x1c1f ;  /* 0x003c1f0004037f89 */ /* 0x00232800000e0000 */
[----:B--2---:R1:W2:Y:S02]  /*130a0*/  SHFL.IDX PT, R14, R0, 0x1, 0x1c1f ;  /* 0x003c1f00000e7f89 */ /* 0x0042a400000e0000 */
.L_x_698:
[----:B01----:R-:W-:-:S05]  /*130b0*/  VIADD R0, R6, 0x60 ;  /* 0x0000006006007836 */ /* 0x003fca0000000000 */
[----:B------:R-:W-:-:S13]  /*130c0*/  ISETP.GE.AND P0, PT, R0, R21, PT ;  /* 0x000000150000720c */ /* 0x000fda0003f06270 */
[----:B------:R-:W-:Y:S05]  /*130d0*/  @P0 BRA `(.L_x_528) ;  /* 0x0000000000340947 */ /* 0x000fea0003800000 */
[----:B------:R-:W-:Y:S02]  /*130e0*/  ULDC UR4, c[0x0][0xac8] ;  /* 0x0002b20000047ab9 */ /* 0x000fe40000000800 */
[----:B------:R-:W-:Y:S02]  /*130f0*/  ISETP.GE.AND P2, PT, R9, UR4, PT ;  /* 0x0000000409007c0c */ /* 0x000fe4000bf46270 */
[----:B------:R-:W-:Y:S02]  /*13100*/  ISETP.GE.AND P3, PT, R10, UR4, PT ;  /* 0x000000040a007c0c */ /* 0x000fe4000bf66270 */
[----:B------:R-:W-:-:S09]  /*13110*/  ISETP.GE.AND P4, PT, R7, UR4, PT ;  /* 0x0000000407007c0c */ /* 0x000fd2000bf86270 */
[----:B----4-:R-:W-:Y:S02]  /*13120*/  @!P2 IMAD.MOV.U32 R15, RZ, RZ, R3 ;  /* 0x000000ffff0fa224 */ /* 0x010fe400078e0003 */
        /* <DEDUP_REMOVED lines=8> */
.L_x_528:
[----:B------:R-:W-:Y:S05]  /*131b0*/  BSYNC B0 ;  /* 0x0000000000007941 */ /* 0x000fea0003800000 */
.L_x_523:
[----:B------:R-:W-:Y:S02]  /*131c0*/  ULDC UR4, c[0x0][0xc3c] ;  /* 0x00030f0000047ab9 */ /* 0x000fe40000000800 */
[----:B------:R-:W-:-:S13]  /*131d0*/  ISETP.GE.AND P0, PT, R31, UR4, PT ;  /* 0x000000041f007c0c */ /* 0x000fda000bf06270 */
[----:B------:R-:W-:Y:S05]  /*131e0*/  @!P0 BRA `(.L_x_536) ;  /* 0xfffffee000c48947 */ /* 0x000fea000383ffff */
[----:B------:R-:W-:Y:S05]  /*131f0*/  BRA `(.L_x_394) ;  /* 0x0000006800487947 */ /* 0x000fea0003800000 */
.L_x_392:
        /* <DEDUP_REMOVED lines=16> */
.L_x_537:
        /* <DEDUP_REMOVED lines=32> */
[----:B------:R-:W0:Y:S02]  /*13500*/  SHFL.IDX PT, R4, R7, 0x1f, 0x1f ;  /* 0x03e01f0007047f89 */ /* 0x000e2400000e0000 */
[----:B0-----:R-:W-:-:S04]  /*13510*/  IMAD R4, R4, UR5, RZ ;  /* 0x0000000504047c24 */ /* 0x001fc8000f8e02ff */
[----:B------:R-:W-:Y:S01]  /*13520*/  IMAD.MOV.U32 R3, RZ, RZ, R4 ;  /* 0x000000ffff037224 */ /* 0x000fe200078e0004 */
[----:B-1----:R-:W-:-:S13]  /*13530*/  ISETP.GT.AND P6, PT, R4, UR6, PT ;  /* 0x0000000604007c0c */ /* 0x002fda000bfc4270 */
[----:B------:R-:W-:Y:S05]  /*13540*/  @P6 BRA `(.L_x_539) ;  /* 0x00000000009c6947 */ /* 0x000fea0003800000 */
[----:B------:R-:W0:Y:S01]  /*13550*/  LDC R6, c[0x0][0xc3c] ;  /* 0x00030f00ff067b82 */ /* 0x000e220000000800 */
[----:B------:R-:W-:Y:S01]  /*13560*/  IMAD.MOV.U32 R4, RZ, RZ, R3 ;  /* 0x000000ffff047224 */ /* 0x000fe200078e0003 */
[----:B------:R-:W-:Y:S01]  /*13570*/  UMOV UR4, URZ ;  /* 0x0000003f00047c82 */ /* 0x000fe20008000000 */
[----:B------:R-:W-:Y:S01]  /*13580*/  ULDC UR7, c[0x0][0xc3c] ;  /* 0x00030f0000077ab9 */ /* 0x000fe20000000800 */
[----:B------:R-:W-:-:S05]  /*13590*/  ULDC UR5, c[0x0][0xc38] ;  /* 0x00030e0000057ab9 */ /* 0x000fca0000000800 */
.L_x_543:
[----:B------:R-:W-:Y:S01]  /*135a0*/  UIADD3 UR4, UR4, 0x1f, URZ ;  /* 0x0000001f04047890 */ /* 0x000fe2000fffe03f */
[----:B------:R-:W-:-:S05]  /*135b0*/  MOV R19, UR7 ;  /* 0x0000000700137c02 */ /* 0x000fca0008000f00 */
        /* <DEDUP_REMOVED lines=10> */
.L_x_542:
[----:B------:R-:W-:Y:S05]  /*13660*/  BSYNC B0 ;  /* 0x0000000000007941 */ /* 0x000fea0003800000 */
.L_x_541:
[----:B0----5:R-:W0:Y:S02]  /*13670*/  SHFL.UP PT, R2, R0, 0x1, RZ ;  /* 0x0420000000027989 */ /* 0x021e2400000e00ff */
        /* <DEDUP_REMOVED lines=14> */
[----:B------:R-:W0:Y:S02]  /*13760*/  SHFL.IDX PT, R3, R9, 0x1f, 0x1f ;  /* 0x03e01f0009037f89 */ /* 0x000e2400000e0000 */
[----:B0-----:R-:W-:-:S05]  /*13770*/  IMAD R3, R3, UR5, RZ ;  /* 0x0000000503037c24 */ /* 0x001fca000f8e02ff */
[----:B------:R-:W-:-:S04]  /*13780*/  IADD3 R4, R3, R4, RZ ;  /* 0x0000000403047210 */ /* 0x000fc80007ffe0ff */
[----:B------:R-:W-:-:S13]  /*13790*/  ISETP.GT.AND P6, PT, R4, UR6, PT ;  /* 0x0000000604007c0c */ /* 0x000fda000bfc4270 */
[----:B------:R-:W-:Y:S05]  /*137a0*/  @!P6 BRA `(.L_x_543) ;  /* 0xfffffffc007ce947 */ /* 0x000fea000383ffff */
[----:B------:R-:W-:-:S07]  /*137b0*/  IMAD.MOV.U32 R7, RZ, RZ, R9 ;  /* 0x000000ffff077224 */ /* 0x000fce00078e0009 */
.L_x_539:
[----:B------:R-:W-:-:S04]  /*137c0*/  IMAD.IADD R9, R4, 0x1, -R3 ;  /* 0x0000000104097824 */ /* 0x000fc800078e0a03 */
        /* <DEDUP_REMOVED lines=12> */
[----:B------:R-:W-:-:S06]  /*13890*/  IADD3 R16, R19, -0x1, RZ ;  /* 0xffffffff13107810 */ /* 0x000fcc0007ffe0ff */
[----:B------:R2:W3:Y:S02]  /*138a0*/  SHFL.IDX PT, R16, R7, R16, 0x1f ;  /* 0x00001f1007107589 */ /* 0x0004e400000e0000 */
.L_x_544:
[----:B---3--:R-:W-:Y:S01]  /*138b0*/  IMAD R16, R16, UR5, R9 ;  /* 0x0000000510107c24 */ /* 0x008fe2000f8e0209 */
[----:B0-----:R-:W-:Y:S01]  /*138c0*/  IABS R2, R0 ;  /* 0x0000000000027213 */ /* 0x001fe20000000000 */
[----:B-12---:R-:W-:Y:S02]  /*138d0*/  IMAD.MOV R7, RZ, RZ, -R3 ;  /* 0x000000ffff077224 */ /* 0x006fe400078e0a03 */
[----:B------:R-:W-:Y:S01]  /*138e0*/  VIADD R19, R19, UR4 ;  /* 0x0000000413137c36 */ /* 0x000fe20008000000 */
[----:B------:R-:W-:Y:S01]  /*138f0*/  IADD3 R9, -R16, UR6, RZ ;  /* 0x0000000610097c10 */ /* 0x000fe2000fffe1ff */
[----:B------:R-:W-:Y:S02]  /*13900*/  IMAD.MOV R8, RZ, RZ, -R2 ;  /* 0x000000ffff087224 */ /* 0x000fe400078e0a02 */
[----:B------:R-:W-:Y:S01]  /*13910*/  IMAD R7, R7, R4, RZ ;  /* 0x0000000407077224 */ /* 0x000fe200078e02ff */
[----:B------:R-:W-:Y:S01]  /*13920*/  IABS R6, R9 ;  /* 0x0000000900067213 */ /* 0x000fe20000000000 */
[----:B------:R-:W-:-:S04]  /*13930*/  IMAD.MOV.U32 R2, RZ, RZ, RZ ;  /* 0x000000ffff027224 */ /* 0x000fc800078e00ff */
[----:B------:R-:W-:Y:S01]  /*13940*/  IMAD.HI.U32 R2, R3, R7, R2 ;  /* 0x0000000703027227 */ /* 0x000fe200078e0002 */
[----:B------:R-:W-:-:S03]  /*13950*/  MOV R3, R6 ;  /* 0x0000000600037202 */ /* 0x000fc60000000f00 */
        /* <DEDUP_REMOVED lines=12> */
[----:B------:R-:W-:-:S04]  /*13a20*/  @!P1 LOP3.LUT R2, RZ, R0, RZ, 0x33, !PT ;  /* 0x00000000ff029212 */ /* 0x000fc800078e33ff */
[----:B------:R-:W-:Y:S01]  /*13a30*/  MOV R18, R2 ;  /* 0x0000000200127202 */ /* 0x000fe20000000f00 */
[----:B------:R-:W-:-:S04]  /*13a40*/  IMAD.MOV R17, RZ, RZ, -R2 ;  /* 0x000000ffff117224 */ /* 0x000fc800078e0a02 */
[----:B------:R-:W-:Y:S01]  /*13a50*/  IMAD R17, R0, R17, R9 ;  /* 0x0000001100117224 */ /* 0x000fe200078e0209 */
[----:B------:R-:W-:Y:S06]  /*13a60*/  BRA `(.L_x_545) ;  /* 0x00000000000c7947 */ /* 0x000fec0003800000 */
.L_x_540:
[----:B------:R-:W-:Y:S02]  /*13a70*/  IMAD.MOV.U32 R17, RZ, RZ, RZ ;  /* 0x000000ffff117224 */ /* 0x000fe400078e00ff */
[----:B------:R-:W-:Y:S02]  /*13a80*/  IMAD.U32 R16, RZ, RZ, UR6 ;  /* 0x00000006ff107e24 */ /* 0x000fe4000f8e00ff */
[----:B------:R-:W-:-:S07]  /*13a90*/  IMAD.MOV.U32 R18, RZ, RZ, RZ ;  /* 0x000000ffff127224 */ /* 0x000fce00078e00ff */
.L_x_545:
[----:B------:R-:W-:-:S13]  /*13aa0*/  ISETP.NE.AND P0, PT, R5, RZ, PT ;  /* 0x000000ff0500720c */ /* 0x000fda0003f05270 */
[----:B------:R-:W0:Y:S01]  /*13ab0*/  @!P0 S2R R3, SR_CgaCtaId ;  /* 0x0000000000038919 */ /* 0x000e220000008800 */
[----:B------:R-:W-:-:S04]  /*13ac0*/  @!P0 MOV R0, 0x400 ;  /* 0x0000040000008802 */ /* 0x000fc80000000f00 */
[----:B0-----:R-:W-:-:S05]  /*13ad0*/  @!P0 LEA R0, R3, R0, 0x18 ;  /* 0x0000000003008211 */ /* 0x001fca00078ec0ff */
[----:B------:R0:W-:Y:S01]  /*13ae0*/  @!P0 STS.128 [R0+0x2d8d0], R16 ;  /* 0x02d8d01000008388 */ /* 0x0001e20000000c00 */
[----:B------:R-:W-:Y:S06]  /*13af0*/  BAR.ARV 0x5, 0x200 ;  /* 0x0148000000007b1d */ /* 0x000fec0000002000 */
.L_x_538:
[----:B0-----:R-:W-:Y:S01]  /*13b00*/  MOV R0, 0x1 ;  /* 0x0000000100007802 */ /* 0x001fe20000000f00 */
[----:B------:R0:W-:Y:S01]  /*13b10*/  STL [R1+0x40], RZ ;  /* 0x000040ff01007387 */ /* 0x0001e20000100800 */
[----:B------:R-:W-:Y:S01]  /*13b20*/  ULDC UR4, c[0x0][0xc3c] ;  /* 0x00030f0000047ab9 */ /* 0x000fe20000000800 */
[----:B------:R-:W-:Y:S01]  /*13b30*/  IMAD.MOV.U32 R26, RZ, RZ, RZ ;  /* 0x000000ffff1a7224 */ /* 0x000fe200078e00ff */
[----:B-1----:R-:W-:Y:S01]  /*13b40*/  ISETP.GE.AND P0, PT, R19, UR4, PT ;  /* 0x0000000413007c0c */ /* 0x002fe2000bf06270 */
[----:B------:R0:W-:-:S12]  /*13b50*/  STL [R1], R0 ;  /* 0x0000000001007387 */ /* 0x0001d80000100800 */
[----:B0-----:R-:W-:Y:S05]  /*13b60*/  @P0 BRA `(.L_x_546) ;  /* 0x0000005c00080947 */ /* 0x001fea0003800000 */
[----:B------:R-:W0:Y:S01]  /*13b70*/  S2R R7, SR_TID.X ;  /* 0x0000000000077919 */ /* 0x000e220000002100 */
[----:B------:R-:W1:Y:S01]  /*13b80*/  S2UR UR5, SR_CgaCtaId ;  /* 0x00000000000579c3 */ /* 0x000e620000008800 */
[----:B------:R-:W-:Y:S01]  /*13b90*/  UMOV UR4, 0x400 ;  /* 0x0000040000047882 */ /* 0x000fe20000000000 */
[----:B------:R-:W-:Y:S01]  /*13ba0*/  BSSY B8, `(.L_x_546) ;  /* 0x00005be000087945 */ /* 0x000fe20003800000 */
[----:B------:R-:W-:Y:S01]  /*13bb0*/  IMAD.MOV.U32 R26, RZ, RZ, RZ ;  /* 0x000000ffff1a7224 */ /* 0x000fe200078e00ff */
[----:B------:R-:W-:Y:S01]  /*13bc0*/  ULDC.64 UR40, c[0x0][0x198] ;  /* 0x0000660000287ab9 */ /* 0x000fe20000000a00 */
[----:B------:R-:W-:Y:S01]  /*13bd0*/  IMAD.MOV.U32 R28, RZ, RZ, RZ ;  /* 0x000000ffff1c7224 */ /* 0x000fe200078e00ff */
[----:B------:R-:W-:Y:S01]  /*13be0*/  ULOP3.LUT UR38, UR36, 0x2, URZ, 0xfc, !UPT ;  /* 0x0000000224267892 */ /* 0x000fe2000f8efc3f */
[----:B------:R-:W-:Y:S01]  /*13bf0*/  ULDC UR37, c[0x0][0xc] ;  /* 0x0000030000257ab9 */ /* 0x000fe20000000800 */
[----:B-1----:R-:W-:-:S06]  /*13c00*/  ULEA UR4, UR5, UR4, 0x18 ;  /* 0x0000000405047291 */ /* 0x002fcc000f8ec03f */
[----:B------:R-:W-:Y:S01]  /*13c10*/  MOV R22, UR4 ;  /* 0x0000000400167c02 */ /* 0x000fe20008000f00 */
[C---:B0-----:R-:W-:Y:S01]  /*13c20*/  IMAD.SHL.U32 R0, R7.reuse, 0x8, RZ ;  /* 0x0000000807007824 */ /* 0x041fe200078e00ff */
[----:B------:R-:W-:-:S04]  /*13c30*/  LOP3.LUT R6, R7, 0x7f, RZ, 0xc0, !PT ;  /* 0x0000007f07067812 */ /* 0x000fc800078ec0ff */
[----:B------:R-:W-:Y:S01]  /*13c40*/  LOP3.LUT R3, R0, 0x20, RZ, 0xc0, !PT ;  /* 0x0000002000037812 */ /* 0x000fe200078ec0ff */
[----:B------:R-:W-:Y:S01]  /*13c50*/  IMAD.SHL.U32 R4, R6, 0x8, RZ ;  /* 0x0000000806047824 */ /* 0x000fe200078e00ff */
[C---:B------:R-:W-:Y:S02]  /*13c60*/  LOP3.LUT R2, R0.reuse, 0xd8, RZ, 0xc0, !PT ;  /* 0x000000d800027812 */ /* 0x040fe400078ec0ff */
[----:B------:R-:W-:Y:S02]  /*13c70*/  LOP3.LUT R0, R0, 0x18, RZ, 0xc0, !PT ;  /* 0x0000001800007812 */ /* 0x000fe400078ec0ff */
[----:B------:R-:W-:Y:S01]  /*13c80*/  LOP3.LUT R3, R3, 0x300, R4, 0xf8, !PT ;  /* 0x0000030003037812 */ /* 0x000fe200078ef804 */
[----:B------:R-:W-:Y:S01]  /*13c90*/  IMAD.MOV.U32 R4, RZ, RZ, 0x1 ;  /* 0x00000001ff047424 */ /* 0x000fe200078e00ff */
[----:B------:R-:W-:-:S04]  /*13ca0*/  LOP3.LUT R2, R2, 0x18, R7, 0x78, !PT ;  /* 0x0000001802027812 */ /* 0x000fc800078e7807 */
[----:B------:R-:W-:Y:S02]  /*13cb0*/  LOP3.LUT R5, R3, R2, RZ, 0xfc, !PT ;  /* 0x0000000203057212 */ /* 0x000fe400078efcff */
[----:B------:R-:W-:Y:S02]  /*13cc0*/  SHF.L.U32 R2, R7, 0x5, RZ ;  /* 0x0000000507027819 */ /* 0x000fe400000006ff */
[----:B------:R-:W-:Y:S01]  /*13cd0*/  SHF.R.U32.HI R3, RZ, 0x2, R6 ;  /* 0x00000002ff037819 */ /* 0x000fe20000011606 */
[----:B------:R-:W-:Y:S01]  /*13ce0*/  STL [R1+0x14], R5 ;  /* 0x0000140501007387 */ /* 0x000fe20000100800 */
[----:B------:R-:W-:-:S03]  /*13cf0*/  LOP3.LUT R2, R2, 0x60, RZ, 0xc0, !PT ;  /* 0x0000006002027812 */ /* 0x000fc600078ec0ff */
[----:B------:R-:W-:Y:S04]  /*13d00*/  STL [R1], R4 ;  /* 0x0000000401007387 */ /* 0x000fe80000100800 */
[----:B------:R0:W-:Y:S04]  /*13d10*/  STL [R1+0x4], R4 ;  /* 0x0000040401007387 */ /* 0x0001e80000100800 */
[----:B------:R1:W-:Y:S01]  /*13d20*/  STL [R1+0x40], RZ ;  /* 0x000040ff01007387 */ /* 0x0003e20000100800 */
[----:B0-----:R-:W-:Y:S02]  /*13d30*/  LOP3.LUT R4, R3, R2, RZ, 0xfc, !PT ;  /* 0x0000000203047212 */ /* 0x001fe400078efcff */
[----:B------:R-:W-:-:S02]  /*13d40*/  LOP3.LUT R3, R0, 0x20, RZ, 0xfc, !PT ;  /* 0x0000002000037812 */ /* 0x000fc400078efcff */
[----:B------:R-:W-:Y:S01]  /*13d50*/  LOP3.LUT R2, R0, 0x40, RZ, 0xfc, !PT ;  /* 0x0000004000027812 */ /* 0x000fe200078efcff */
[----:B------:R-:W-:-:S05]  /*13d60*/  IMAD R0, R5, 0x2, R22 ;  /* 0x0000000205007824 */ /* 0x000fca00078e0216 */
[----:B------:R1:W-:Y:S02]  /*13d70*/  STL [R1+0x28], R0 ;  /* 0x0000280001007387 */ /* 0x0003e40000100800 */
.L_x_647:
[----:B0-----:R-:W0:Y:S02]  /*13d80*/  LDC.64 R2, c[0x0][0xc88] ;  /* 0x00032200ff027b82 */ /* 0x001e240000000a00 */
[----:B0-----:R-:W-:-:S05]  /*13d90*/  IMAD.WIDE R2, R19, 0x4, R2 ;  /* 0x0000000413027825 */ /* 0x001fca00078e0202 */
[----:B-1----:R-:W1:Y:S01]  /*13da0*/  LDG.E R29, desc[UR42][R2.64] ;  /* 0x0000002a021d7981 */ /* 0x002e62000c1e1900 */
[----:B------:R-:W-:Y:S05]  /*13db0*/  YIELD ;  /* 0x0000000000007946 */ /* 0x000fea0003800000 */
[----:B------:R-:W-:Y:S01]  /*13dc0*/  ULDC.64 UR4, c[0x0][0xa28] ;  /* 0x00028a0000047ab9 */ /* 0x000fe20000000a00 */
[----:B------:R-:W-:Y:S01]  /*13dd0*/  IMAD.MOV.U32 R9, RZ, RZ, RZ ;  /* 0x000000ffff097224 */ /* 0x000fe200078e00ff */
[----:B------:R-:W-:Y:S01]  /*13de0*/  ISETP.NE.U32.AND P0, PT, RZ, UR4, PT ;  /* 0x00000004ff007c0c */ /* 0x000fe2000bf05070 */
[----:B------:R-:W-:Y:S01]  /*13df0*/  ULDC.64 UR8, c[0x0][0xa18] ;  /* 0x0002860000087ab9 */ /* 0x000fe20000000a00 */
[----:B------:R-:W-:Y:S01]  /*13e00*/  MOV R6, RZ ;  /* 0x000000ff00067202 */ /* 0x000fe20000000f00 */
[----:B------:R-:W-:Y:S01]  /*13e10*/  ULDC.64 UR6, c[0x0][0xa10] ;  /* 0x0002840000067ab9 */ /* 0x000fe20000000a00 */
[----:B------:R-:W-:-:S02]  /*13e20*/  ISETP.NE.AND.EX P0, PT, RZ, UR5, PT, P0 ;  /* 0x00000005ff007c0c */ /* 0x000fc4000bf05300 */
[----:B-1----:R-:W-:-:S11]  /*13e30*/  SHF.R.S32.HI R0, RZ, 0x1f, R29 ;  /* 0x0000001fff007819 */ /* 0x002fd6000001141d */
[C---:B------:R-:W-:Y:S01]  /*13e40*/  @P0 LEA R2, P1, R29.reuse, UR4, 0x2 ;  /* 0x000000041d020c11 */ /* 0x040fe2000f8210ff */
[C---:B------:R-:W-:Y:S01]  /*13e50*/  IMAD.SHL.U32 R24, R29.reuse, 0x4, RZ ;  /* 0x000000041d187824 */ /* 0x040fe200078e00ff */
[C-C-:B------:R-:W-:Y:S01]  /*13e60*/  SHF.L.U64.HI R25, R29.reuse, 0x2, R0.reuse ;  /* 0x000000021d197819 */ /* 0x140fe20000010200 */
[----:B------:R0:W-:Y:S01]  /*13e70*/  STL [R1+0x2c], R0 ;  /* 0x00002c0001007387 */ /* 0x0001e20000100800 */
[----:B------:R-:W-:Y:S01]  /*13e80*/  @P0 LEA.HI.X R3, R29, UR5, R0, 0x2, P1 ;  /* 0x000000051d030c11 */ /* 0x000fe200088f1400 */
[----:B------:R-:W-:-:S04]  /*13e90*/  ULDC.64 UR4, c[0x0][0xa00] ;  /* 0x0002800000047ab9 */ /* 0x000fc80000000a00 */
[----:B--2---:R1:W2:Y:S01]  /*13ea0*/  @P0 LDG.E R9, desc[UR42][R2.64] ;  /* 0x0000002a02090981 */ /* 0x0042a2000c1e1900 */
[----:B------:R-:W-:Y:S02]  /*13eb0*/  ISETP.NE.U32.AND P0, PT, RZ, UR4, PT ;  /* 0x00000004ff007c0c */ /* 0x000fe4000bf05070 */
[----:B------:R-:W-:Y:S01]  /*13ec0*/  ISETP.NE.U32.AND P2, PT, RZ, UR8, PT ;  /* 0x00000008ff007c0c */ /* 0x000fe2000bf45070 */
[----:B0-----:R-:W-:Y:S01]  /*13ed0*/  IMAD.MOV.U32 R0, RZ, RZ, RZ ;  /* 0x000000ffff007224 */ /* 0x001fe200078e00ff */
[----:B------:R-:W-:Y:S02]  /*13ee0*/  ISETP.NE.AND.EX P0, PT, RZ, UR5, PT, P0 ;  /* 0x00000005ff007c0c */ /* 0x000fe4000bf05300 */
[----:B------:R-:W-:Y:S02]  /*13ef0*/  ISETP.NE.AND.EX P2, PT, RZ, UR9, PT, P2 ;  /* 0x00000009ff007c0c */ /* 0x000fe4000bf45320 */
[----:B------:R-:W-:Y:S02]  /*13f00*/  ISETP.NE.U32.AND P1, PT, RZ, UR6, PT ;  /* 0x00000006ff007c0c */ /* 0x000fe4000bf25070 */
[----:B-1----:R-:W-:-:S02]  /*13f10*/  IADD3 R2, P3, R24, UR4, RZ ;  /* 0x0000000418027c10 */ /* 0x002fc4000ff7e0ff */
[----:B------:R-:W-:Y:S02]  /*13f20*/  ISETP.NE.AND.EX P1, PT, RZ, UR7, PT, P1 ;  /* 0x00000007ff007c0c */ /* 0x000fe4000bf25310 */
[----:B------:R-:W-:Y:S02]  /*13f30*/  IADD3.X R3, R25, UR5, RZ, P3, !PT ;  /* 0x0000000519037c10 */ /* 0x000fe40009ffe4ff */
[----:B------:R-:W-:-:S03]  /*13f40*/  IADD3 R4, P4, R24, UR6, RZ ;  /* 0x0000000618047c10 */ /* 0x000fc6000ff9e0ff */
[----:B------:R-:W3:Y:S01]  /*13f50*/  @P0 LDG.E R6, desc[UR42][R2.64] ;  /* 0x0000002a02060981 */ /* 0x000ee2000c1e1900 */
[----:B------:R-:W-:Y:S01]  /*13f60*/  ULDC UR4, c[0x0][0x288] ;  /* 0x0000a20000047ab9 */ /* 0x000fe20000000800 */
[----:B------:R-:W-:Y:S01]  /*13f70*/  IADD3.X R5, R25, UR7, RZ, P4, !PT ;  /* 0x0000000719057c10 */ /* 0x000fe2000a7fe4ff */
[----:B------:R-:W-:Y:S01]  /*13f80*/  IMAD.U32 R8, RZ, RZ, UR4 ;  /* 0x00000004ff087e24 */ /* 0x000fe2000f8e00ff */
[----:B------:R-:W-:-:S03]  /*13f90*/  ULDC.64 UR4, c[0x0][0x418] ;  /* 0x0001060000047ab9 */ /* 0x000fc60000000a00 */
[----:B------:R-:W5:Y:S04]  /*13fa0*/  @P1 LDG.E R0, desc[UR42][R4.64] ;  /* 0x0000002a04001981 */ /* 0x000f68000c1e1900 */
[----:B---3--:R0:W-:Y:S02]  /*13fb0*/  STL [R1+0x8], R6 ;  /* 0x0000080601007387 */ /* 0x0081e40000100800 */
[----:B0-----:R-:W-:-:S04]  /*13fc0*/  @P2 IADD3 R6, P3, R24, UR8, RZ ;  /* 0x0000000818062c10 */ /* 0x001fc8000ff7e0ff */
[----:B------:R-:W-:-:S05]  /*13fd0*/  @P2 IADD3.X R7, R25, UR9, RZ, P3, !PT ;  /* 0x0000000919072c10 */ /* 0x000fca0009ffe4ff */
[----:B------:R0:W3:Y:S01]  /*13fe0*/  @P2 LDG.E R8, desc[UR42][R6.64] ;  /* 0x0000002a06082981 */ /* 0x0000e2000c1e1900 */
[----:B------:R-:W-:-:S03]  /*13ff0*/  UISETP.NE.U32.AND UP0, UPT, UR4, URZ, UPT ;  /* 0x0000003f0400728c */ /* 0x000fc6000bf05070 */
[----:B--2---:R1:W-:Y:S01]  /*14000*/  STL [R1+0x20], R9 ;  /* 0x0000200901007387 */ /* 0x0043e20000100800 */
[----:B------:R-:W-:Y:S01]  /*14010*/  UISETP.NE.AND.EX UP0, UPT, UR5, URZ, UPT, UP0 ;  /* 0x0000003f0500728c */ /* 0x000fe2000bf05300 */
[----:B------:R-:W-:Y:S02]  /*14020*/  ULDC UR4, c[0x0][0x424] ;  /* 0x0001090000047ab9 */ /* 0x000fe40000000800 */
[----:B------:R-:W-:Y:S01]  /*14030*/  ULDC UR5, c[0x0][0x2f0] ;  /* 0x0000bc0000057ab9 */ /* 0x000fe20000000800 */
[----:B------:R-:W-:-:S04]  /*14040*/  USEL UR4, UR4, 0x1, UP0 ;  /* 0x0000000104047887 */ /* 0x000fc80008000000 */
[----:B------:R-:W-:-:S03]  /*14050*/  UIMAD UR4, UR4, UR5, URZ ;  /* 0x00000005040472a4 */ /* 0x000fc6000f8e023f */
[----:B------:R-:W-:Y:S02]  /*14060*/  ULDC UR5, c[0x0][0x348] ;  /* 0x0000d20000057ab9 */ /* 0x000fe40000000800 */
[----:B0-----:R-:W-:Y:S01]  /*14070*/  IMAD.U32 R6, RZ, RZ, UR5 ;  /* 0x00000005ff067e24 */ /* 0x001fe2000f8e00ff */
[----:B------:R-:W-:Y:S01]  /*14080*/  MOV R7, UR4 ;  /* 0x0000000400077c02 */ /* 0x000fe20008000f00 */
[----:B---3--:R1:W-:Y:S01]  /*14090*/  STL [R1+0x38], R8 ;  /* 0x0000380801007387 */ /* 0x0083e20000100800 */
[----:B----4-:R-:W-:Y:S05]  /*140a0*/  @P2 BRA `(.L_x_547) ;  /* 0x0000000000142947 */ /* 0x010fea0003800000 */
[----:B------:R-:W-:Y:S05]  /*140b0*/  @!P0 BRA `(.L_x_547) ;  /* 0x0000000000108947 */ /* 0x000fea0003800000 */
[----:B-1----:R-:W2:Y:S04]  /*140c0*/  LDG.E R8, desc[UR42][R2.64] ;  /* 0x0000002a02087981 */ /* 0x002ea8000c1e1900 */
[----:B------:R-:W2:Y:S02]  /*140d0*/  LDG.E R2, desc[UR42][R2.64+0x4] ;  /* 0x0000042a02027981 */ /* 0x000ea4000c1e1900 */
[----:B--2---:R-:W-:-:S05]  /*140e0*/  IMAD.IADD R2, R2, 0x1, -R8 ;  /* 0x0000000102027824 */ /* 0x004fca00078e0a08 */
[----:B------:R0:W-:Y:S02]  /*140f0*/  STL [R1+0x38], R2 ;  /* 0x0000380201007387 */ /* 0x0001e40000100800 */
.L_x_547:
[----:B-1----:R-:W-:Y:S01]  /*14100*/  IMAD.MOV.U32 R8, RZ, RZ, R29 ;  /* 0x000000ffff087224 */ /* 0x002fe200078e001d */
[----:B------:R-:W-:Y:S02]  /*14110*/  ULDC.64 UR4, c[0x0][0xa20] ;  /* 0x0002880000047ab9 */ /* 0x000fe40000000a00 */
[----:B------:R-:W-:Y:S02]  /*14120*/  ISETP.NE.U32.AND P0, PT, RZ, UR4, PT ;  /* 0x00000004ff007c0c */ /* 0x000fe4000bf05070 */
[----:B------:R1:W-:Y:S02]  /*14130*/  STL [R1+0x10], R8 ;  /* 0x0000100801007387 */ /* 0x0003e40000100800 */
[----:B------:R-:W-:-:S13]  /*14140*/  ISETP.NE.AND.EX P0, PT, RZ, UR5, PT, P0 ;  /* 0x00000005ff007c0c */ /* 0x000fda000bf05300 */
[----:B-1----:R-:W-:Y:S05]  /*14150*/  @!P0 BRA `(.L_x_548) ;  /* 0x0000000000108947 */ /* 0x002fea0003800000 */
[----:B0-----:R-:W-:-:S04]  /*14160*/  IADD3 R2, P0, R24, UR4, RZ ;  /* 0x0000000418027c10 */ /* 0x001fc8000ff1e0ff */
[----:B------:R-:W-:-:S05]  /*14170*/  IADD3.X R3, R25, UR5, RZ, P0, !PT ;  /* 0x0000000519037c10 */ /* 0x000fca00087fe4ff */
[----:B------:R0:W5:Y:S01]  /*14180*/  LDG.E R7, desc[UR42][R2.64] ;  /* 0x0000002a02077981 */ /* 0x000162000c1e1900 */
[----:B------:R-:W-:Y:S05]  /*14190*/  BRA `(.L_x_549) ;  /* 0x0000000000247947 */ /* 0x000fea0003800000 */
.L_x_548:
[----:B------:R-:W-:Y:S02]  /*141a0*/  ULDC.64 UR4, c[0x0][0xa08] ;  /* 0x0002820000047ab9 */ /* 0x000fe40000000a00 */
[----:B------:R-:W-:-:S04]  /*141b0*/  ISETP.NE.U32.AND P0, PT, RZ, UR4, PT ;  /* 0x00000004ff007c0c */ /* 0x000fc8000bf05070 */
[----:B------:R-:W-:-:S13]  /*141c0*/  ISETP.NE.AND.EX P0, PT, RZ, UR5, PT, P0 ;  /* 0x00000005ff007c0c */ /* 0x000fda000bf05300 */
[----:B------:R-:W-:Y:S05]  /*141d0*/  @!P0 BRA `(.L_x_549) ;  /* 0x0000000000148947 */ /* 0x000fea0003800000 */
[----:B0-----:R-:W0:Y:S02]  /*141e0*/  LDC.64 R2, c[0x0][0xa08] ;  /* 0x00028200ff027b82 */ /* 0x001e240000000a00 */
[----:B0-----:R-:W-:-:S05]  /*141f0*/  IMAD.WIDE R2, R8, 0x4, R2 ;  /* 0x0000000408027825 */ /* 0x001fca00078e0202 */
[----:B------:R-:W2:Y:S04]  /*14200*/  LDG.E R7, desc[UR42][R2.64] ;  /* 0x0000002a02077981 */ /* 0x000ea8000c1e1900 */
[----:B------:R-:W2:Y:S02]  /*14210*/  LDG.E R2, desc[UR42][R2.64+0x4] ;  /* 0x0000042a02027981 */ /* 0x000ea4000c1e1900 */
[----:B--2---:R-:W-:-:S07]  /*14220*/  IMAD.IADD R7, R2, 0x1, -R7 ;  /* 0x0000000102077824 */ /* 0x004fce00078e0a07 */
.L_x_549:
[----:B0-----:R-:W2:Y:S04]  /*14230*/  @P1 LDG.E R2, desc[UR42][R4.64] ;  /* 0x0000002a04021981 */ /* 0x001ea8000c1e1900 */
[----:B------:R-:W2:Y:S01]  /*14240*/  @P1 LDG.E R4, desc[UR42][R4.64+0x4] ;  /* 0x0000042a04041981 */ /* 0x000ea2000c1e1900 */
[----:B-----5:R-:W-:Y:S01]  /*14250*/  IMAD.IADD R7, R7, 0x1, -R9 ;  /* 0x0000000107077824 */ /* 0x020fe200078e0a09 */
[----:B------:R-:W-:Y:S01]  /*14260*/  BSSY B0, `(.L_x_550) ;  /* 0x000015c000007945 */ /* 0x000fe20003800000 */
[----:B--2---:R-:W-:-:S05]  /*14270*/  @P1 IADD3 R6, -R2, R4, RZ ;  /* 0x0000000402061210 */ /* 0x004fca0007ffe1ff */
[----:B------:R-:W-:-:S05]  /*14280*/  IMAD.IADD R2, R7, 0x1, R6 ;  /* 0x0000000107027824 */ /* 0x000fca00078e0206 */
[----:B------:R0:W-:Y:S02]  /*14290*/  STL [R1+0x1c], R2 ;  /* 0x00001c0201007387 */ /* 0x0001e40000100800 */
[----:B0-----:R-:W-:-:S05]  /*142a0*/  VIADD R2, R2, 0x7f ;  /* 0x0000007f02027836 */ /* 0x001fca0000000000 */
[----:B------:R-:W-:-:S04]  /*142b0*/  SHF.R.S32.HI R3, RZ, 0x1f, R2 ;  /* 0x0000001fff037819 */ /* 0x000fc80000011402 */
[----:B------:R-:W-:Y:S02]  /*142c0*/  LEA.HI R4, R3, R2, RZ, 0x7 ;  /* 0x0000000203047211 */ /* 0x000fe400078f38ff */
[----:B------:R-:W-:Y:S02]  /*142d0*/  IADD3 R3, -R7, RZ, RZ ;  /* 0x000000ff07037210 */ /* 0x000fe40007ffe1ff */
[----:B------:R-:W-:Y:S01]  /*142e0*/  LOP3.LUT R2, R4, 0xffffff80, RZ, 0xc0, !PT ;  /* 0xffffff8004027812 */ /* 0x000fe200078ec0ff */
[----:B------:R0:W-:Y:S01]  /*142f0*/  STL [R1+0x3c], R4 ;  /* 0x00003c0401007387 */ /* 0x0001e20000100800 */
[----:B------:R-:W-:Y:S02]  /*14300*/  VIMNMX R3, RZ, R3, !PT ;  /* 0x00000003ff037248 */ /* 0x000fe40007fe0100 */
[----:B------:R-:W-:-:S04]  /*14310*/  VIADDMNMX R2, R2, -R7, R6, PT ;  /* 0x8000000702027246 */ /* 0x000fc80003800106 */
[----:B------:R-:W-:Y:S02]  /*14320*/  ISETP.GT.AND P0, PT, R2, R3, PT ;  /* 0x000000030200720c */ /* 0x000fe40003f04270 */
[----:B------:R-:W-:-:S11]  /*14330*/  SHF.R.U32.HI R3, RZ, 0x7, R3 ;  /* 0x00000007ff037819 */ /* 0x000fd60000011603 */
[----:B------:R-:W-:-:S05]  /*14340*/  @P0 VIADD R2, R2, 0x7f ;  /* 0x0000007f02020836 */ /* 0x000fca0000000000 */
[----:B0-----:R-:W-:-:S04]  /*14350*/  @P0 SHF.R.S32.HI R4, RZ, 0x1f, R2 ;  /* 0x0000001fff040819 */ /* 0x001fc80000011402 */
[----:B------:R-:W-:Y:S01]  /*14360*/  @P0 LEA.HI R2, R4, R2, RZ, 0x7 ;  /* 0x0000000204020211 */ /* 0x000fe200078f38ff */
[----:B------:R-:W-:-:S03]  /*14370*/  IMAD.MOV.U32 R4, RZ, RZ, R3 ;  /* 0x000000ffff047224 */ /* 0x000fc600078e0003 */
[----:B------:R-:W-:Y:S02]  /*14380*/  @P0 SHF.R.S32.HI R4, RZ, 0x7, R2 ;  /* 0x00000007ff040819 */ /* 0x000fe40000011402 */
[----:B------:R-:W-:Y:S02]  /*14390*/  PLOP3.LUT P0, PT, PT, PT, PT, 0x80, 0x0 ;  /* 0x000000000000781c */ /* 0x000fe40003f0f070 */
[----:B------:R-:W-:-:S13]  /*143a0*/  ISETP.GT.AND P2, PT, R4, R3, PT ;  /* 0x000000030400720c */ /* 0x000fda0003f44270 */
[----:B------:R-:W-:Y:S05]  /*143b0*/  @!P2 BRA `(.L_x_551) ;  /* 0x000000140018a947 */ /* 0x000fea0003800000 */
[----:B------:R-:W-:Y:S01]  /*143c0*/  UMOV UR4, 0xffffffff ;  /* 0xffffffff00047882 */ /* 0x000fe20000000000 */
[----:B------:R-:W-:Y:S02]  /*143d0*/  SEL R2, R8, RZ, !P1 ;  /* 0x000000ff08027207 */ /* 0x000fe40004800000 */
[----:B------:R-:W-:Y:S05]  /*143e0*/  BRA.DIV UR4, `(.L_x_552) ;  /* 0x0000006604207947 */ /* 0x000fea000b800000 */
[----:B------:R-:W0:Y:S02]  /*143f0*/  S2R R5, SR_TID.X ;  /* 0x0000000000057919 */ /* 0x000e240000002100 */
[----:B0-----:R-:W-:-:S04]  /*14400*/  SHF.R.U32.HI R5, RZ, 0x5, R5 ;  /* 0x00000005ff057819 */ /* 0x001fc80000011605 */
[----:B------:R-:W-:-:S05]  /*14410*/  LOP3.LUT R5, R5, 0x3, RZ, 0xc0, !PT ;  /* 0x0000000305057812 */ /* 0x000fca00078ec0ff */
[----:B------:R0:W1:Y:S02]  /*14420*/  SHFL.IDX PT, R14, R5, RZ, 0x1f ;  /* 0x00001fff050e7589 */ /* 0x00006400000e0000 */
.L_x_701:
[----:B-1----:R-:W-:Y:S02]  /*14430*/  ISETP.NE.AND P0, PT, R14, RZ, PT ;  /* 0x000000ff0e00720c */ /* 0x002fe40003f05270 */
[----:B------:R-:W-:-:S11]  /*14440*/  PLOP3.LUT P6, PT, PT, PT, PT, 0x8, 0x0 ;  /* 0x000000000000781c */ /* 0x000fd60003fce170 */
[----:B------:R-:W-:Y:S05]  /*14450*/  @P0 BRA `(.L_x_553) ;  /* 0x00000000000c0947 */ /* 0x000fea0003800000 */
[----:B------:R-:W-:-:S03]  /*14460*/  UMOV UR4, 0xffffffff ;  /* 0xffffffff00047882 */ /* 0x000fc60000000000 */
[----:B------:R-:W-:Y:S05]  /*14470*/  BRA.DIV UR4, `(.L_x_554) ;  /* 0x0000006604307947 */ /* 0x000fea000b800000 */
[----:B------:R-:W-:-:S13]  /*14480*/  ELECT P6, URZ, PT ;  /* 0x00000000003f782f */ /* 0x000fda00038c0000 */
.L_x_553:
[----:B0-----:R-:W2:Y:S01]  /*14490*/  LDL R5, [R1+0x40] ;  /* 0x0000400001057983 */ /* 0x001ea20000100800 */
[----:B------:R-:W-:Y:S01]  /*144a0*/  BSSY B1, `(.L_x_555) ;  /* 0x0000008000017945 */ /* 0x000fe20003800000 */
[----:B--2---:R-:W-:-:S05]  /*144b0*/  VIADD R5, R5, 0x1 ;  /* 0x0000000105057836 */ /* 0x004fca0000000000 */
[----:B------:R-:W-:-:S04]  /*144c0*/  LEA.HI R6, R5, R5, RZ, 0x1 ;  /* 0x0000000505067211 */ /* 0x000fc800078f08ff */
[----:B------:R-:W-:-:S04]  /*144d0*/  LOP3.LUT R6, R6, 0xfffffffe, RZ, 0xc0, !PT ;  /* 0xfffffffe06067812 */ /* 0x000fc800078ec0ff */
[----:B------:R-:W-:-:S04]  /*144e0*/  IADD3 R5, R5, -R6, RZ ;  /* 0x8000000605057210 */ /* 0x000fc80007ffe0ff */
[----:B------:R-:W-:-:S04]  /*144f0*/  SHF.L.U32 R5, R5, 0x1f, RZ ;  /* 0x0000001f05057819 */ /* 0x000fc800000006ff */
[----:B------:R-:W0:Y:S02]  /*14500*/  SYNCS.PHASECHK.TRANS64.TRYWAIT P0, [R22+URZ+0x2d820], R5 ;  /* 0x02d82005160075a7 */ /* 0x000e24000800017f */
[----:B0-----:R-:W-:Y:S05]  /*14510*/  @!P0 BRA `(.L_x_556) ;  /* 0x0000006400288947 */ /* 0x001fea0003800000 */
.L_x_704:
[----:B------:R-:W-:Y:S05]  /*14520*/  BSYNC B1 ;  /* 0x0000000000017941 */ /* 0x000fea0003800000 */
.L_x_555:
[----:B------:R-:W-:Y:S04]  /*14530*/  BSSY B1, `(.L_x_557) ;  /* 0x000008c000017945 */ /* 0x000fe80003800000 */
[----:B------:R-:W-:Y:S05]  /*14540*/  @!P6 BRA `(.L_x_558) ;  /* 0x000000080028e947 */ /* 0x000fea0003800000 */
[----:B------:R-:W2:Y:S01]  /*14550*/  LDL R7, [R1+0x4] ;  /* 0x0000040001077983 */ /* 0x000ea20000100800 */
[----:B------:R-:W-:Y:S01]  /*14560*/  IMAD R8, R28, 0x8, R22 ;  /* 0x000000081c087824 */ /* 0x000fe200078e0216 */
[----:B------:R-:W1:Y:S01]  /*14570*/  S2R R6, SR_TID.X ;  /* 0x0000000000067919 */ /* 0x000e620000002100 */
[----:B------:R-:W-:Y:S01]  /*14580*/  BSSY B2, `(.L_x_559) ;  /* 0x0000006000027945 */ /* 0x000fe20003800000 */
[----:B-1----:R-:W-:-:S04]  /*14590*/  LOP3.LUT R6, R6, 0x7f, RZ, 0xc0, !PT ;  /* 0x0000007f06067812 */ /* 0x002fc800078ec0ff */
[----:B------:R-:W-:Y:S02]  /*145a0*/  ISETP.NE.AND P1, PT, R6, RZ, PT ;  /* 0x000000ff0600720c */ /* 0x000fe40003f25270 */
[----:B--2---:R-:W-:-:S04]  /*145b0*/  SHF.L.U32 R10, R7, 0x1f, RZ ;  /* 0x0000001f070a7819 */ /* 0x004fc800000006ff */
[----:B------:R-:W1:Y:S02]  /*145c0*/  SYNCS.PHASECHK.TRANS64.TRYWAIT P0, [R8+URZ+0x2d8a0], R10 ;  /* 0x02d8a00a080075a7 */ /* 0x000e64000800017f */
[----:B-1----:R-:W-:Y:S05]  /*145d0*/  @!P0 BRA `(.L_x_560) ;  /* 0x00000064000c8947 */ /* 0x002fea0003800000 */
.L_x_705:
[----:B------:R-:W-:Y:S05]  /*145e0*/  BSYNC B2 ;  /* 0x0000000000027941 */ /* 0x000fea0003800000 */
.L_x_559:
[----:B------:R-:W-:Y:S04]  /*145f0*/  BSSY B2, `(.L_x_561) ;  /* 0x0000009000027945 */ /* 0x000fe80003800000 */
[----:B------:R-:W-:Y:S05]  /*14600*/  @P1 BRA `(.L_x_562) ;  /* 0x00000000001c1947 */ /* 0x000fea0003800000 */
[----:B0-----:R-:W0:Y:S02]  /*14610*/  S2R R5, SR_TID.X ;  /* 0x0000000000057919 */ /* 0x001e240000002100 */
[----:B0-----:R-:W-:Y:S01]  /*14620*/  LOP3.LUT R6, R5, 0x1f, RZ, 0xc0, !PT ;  /* 0x0000001f05067812 */ /* 0x001fe200078ec0ff */
[----:B------:R-:W-:-:S03]  /*14630*/  IMAD.MOV.U32 R5, RZ, RZ, 0x6000 ;  /* 0x00006000ff057424 */ /* 0x000fc600078e00ff */
[----:B------:R-:W-:Y:S01]  /*14640*/  ISETP.NE.AND P0, PT, R6, RZ, PT ;  /* 0x000000ff0600720c */ /* 0x000fe20003f05270 */
[----:B------:R2:W-:-:S12]  /*14650*/  SYNCS.ARRIVE.TRANS64 RZ, [R8+URZ+0x2d890], R5 ;  /* 0x02d8900508ff79a7 */ /* 0x0005d8000800003f */
[----:B--2---:R-:W-:Y:S05]  /*14660*/  @!P0 BRA `(.L_x_562) ;  /* 0x0000000000048947 */ /* 0x004fea0003800000 */
[----:B------:R-:W-:Y:S01]  /*14670*/  BPT.TRAP 0x1 ;  /* 0x000000040000795c */ /* 0x000fe20000300000 */
.L_x_562:
[----:B------:R-:W-:Y:S05]  /*14680*/  BSYNC B2 ;  /* 0x0000000000027941 */ /* 0x000fea0003800000 */
.L_x_561:
[----:B------:R-:W-:Y:S01]  /*14690*/  IMAD.MOV.U32 R14, RZ, RZ, RZ ;  /* 0x000000ffff0e7224 */ /* 0x000fe200078e00ff */
[----:B------:R-:W-:Y:S01]  /*146a0*/  LEA R6, R4, R0, 0x7 ;  /* 0x0000000004067211 */ /* 0x000fe200078e38ff */
[----:B------:R-:W-:Y:S01]  /*146b0*/  IMAD R7, R28, 0x6000, R22 ;  /* 0x000060001c077824 */ /* 0x000fe200078e0216 */
[----:B------:R-:W-:Y:S01]  /*146c0*/  UIADD3 UR4, UP0, UR40, 0x570, URZ ;  /* 0x0000057028047890 */ /* 0x000fe2000ff1e03f */
[----:B------:R-:W-:Y:S01]  /*146d0*/  PLOP3.LUT P0, PT, PT, PT, PT, 0x80, 0x0 ;  /* 0x000000000000781c */ /* 0x000fe20003f0f070 */
[----:B0-----:R-:W-:Y:S01]  /*146e0*/  VIADD R5, R8, 0x2d890 ;  /* 0x0002d89008057836 */ /* 0x001fe20000000000 */
[----:B------:R-:W-:Y:S01]  /*146f0*/  R2UR UR10, R14 ;  /* 0x000000000e0a72ca */ /* 0x000fe200000e0000 */
[----:B------:R-:W-:Y:S01]  /*14700*/  VIADD R6, R6, 0xffffff80 ;  /* 0xffffff8006067836 */ /* 0x000fe20000000000 */
[----:B------:R-:W-:Y:S01]  /*14710*/  UIADD3.X UR5, URZ, UR41, URZ, UP0, !UPT ;  /* 0x000000293f057290 */ /* 0x000fe200087fe43f */
[----:B------:R-:W-:Y:S01]  /*14720*/  VIADD R9, R7, 0x15400 ;  /* 0x0001540007097836 */ /* 0x000fe20000000000 */
[----:B------:R-:W-:Y:S01]  /*14730*/  UMOV UR6, 0x0 ;  /* 0x0000000000067882 */ /* 0x000fe20000000000 */
[----:B------:R-:W-:-:S10]  /*14740*/  UMOV UR7, 0x12f00000 ;  /* 0x12f0000000077882 */ /* 0x000fd40000000000 */
.L_x_563:
[----:B------:R-:W-:-:S13]  /*14750*/  @P0 ELECT P2, URZ, PT ;  /* 0x00000000003f082f */ /* 0x000fda0003840000 */
[----:B------:R-:W-:Y:S02]  /*14760*/  @P2 R2UR UR13, R2 ;  /* 0x00000000020d22ca */ /* 0x000fe400000e0000 */
[----:B------:R-:W-:Y:S02]  /*14770*/  @P2 R2UR UR12, R18 ;  /* 0x00000000120c22ca */ /* 0x000fe400000e0000 */
[----:B------:R-:W-:Y:S02]  /*14780*/  @P2 R2UR UR11, R6 ;  /* 0x00000000060b22ca */ /* 0x000fe400000e0000 */
[----:B------:R-:W-:Y:S02]  /*14790*/  @P2 R2UR UR9, R5 ;  /* 0x00000000050922ca */ /* 0x000fe400000e0000 */
[----:B------:R-:W-:Y:S02]  /*147a0*/  @P2 R2UR UR8, R9 ;  /* 0x00000000090822ca */ /* 0x000fe400000e0000 */
[----:B------:R-:W-:-:S02]  /*147b0*/  @P2 PLOP3.LUT P0, PT, P2, PT, PT, 0x8, 0x0 ;  /* 0x000000000000281c */ /* 0x000fc4000170e170 */
[----:B------:R-:W-:-:S09]  /*147c0*/  PLOP3.LUT P2, PT, PT, PT, PT, 0x8, 0x0 ;  /* 0x000000000000781c */ /* 0x000fd20003f4e170 */
[----:B------:R0:W-:Y:S02]  /*147d0*/  UTMALDG.4D [UR8], [UR4], desc[UR6] ;  /* 0x00000608040075b4 */ /* 0x0001e40008019000 */
[----:B0-----:R-:W-:Y:S05]  /*147e0*/  @P0 BRA.U.ANY `(.L_x_563) ;  /* 0xfffffffd00d80947 */ /* 0x001fea000393ffff */
[----:B------:R-:W-:Y:S01]  /*147f0*/  MOV R13, 0x20 ;  /* 0x00000020000d7802 */ /* 0x000fe20000000f00 */
[----:B------:R-:W-:Y:S01]  /*14800*/  VIADD R9, R7, 0x17400 ;  /* 0x0001740007097836 */ /* 0x000fe20000000000 */
[----:B------:R-:W-:Y:S01]  /*14810*/  PLOP3.LUT P0, PT, PT, PT, PT, 0x80, 0x0 ;  /* 0x000000000000781c */ /* 0x000fe20003f0f070 */
[----:B------:R-:W-:Y:S01]  /*14820*/  UMOV UR6, 0x0 ;  /* 0x0000000000067882 */ /* 0x000fe20000000000 */
[----:B------:R-:W-:Y:S01]  /*14830*/  R2UR UR10, R13 ;  /* 0x000000000d0a72ca */ /* 0x000fe200000e0000 */
[----:B------:R-:W-:-:S14]  /*14840*/  UMOV UR7, 0x12f00000 ;  /* 0x12f0000000077882 */ /* 0x000fdc0000000000 */
.L_x_564:
        /* <DEDUP_REMOVED lines=10> */
[----:B------:R-:W-:Y:S01]  /*148f0*/  IMAD.MOV.U32 R12, RZ, RZ, 0x40 ;  /* 0x00000040ff0c7424 */ /* 0x000fe200078e00ff */
[----:B------:R-:W-:Y:S01]  /*14900*/  PLOP3.LUT P0, PT, PT, PT, PT, 0x80, 0x0 ;  /* 0x000000000000781c */ /* 0x000fe20003f0f070 */
[----:B------:R-:W-:Y:S01]  /*14910*/  VIADD R9, R7, 0x19400 ;  /* 0x0001940007097836 */ /* 0x000fe20000000000 */
[----:B------:R-:W-:Y:S01]  /*14920*/  UMOV UR6, 0x0 ;  /* 0x0000000000067882 */ /* 0x000fe20000000000 */
[----:B------:R-:W-:Y:S01]  /*14930*/  UMOV UR7, 0x12f00000 ;  /* 0x12f0000000077882 */ /* 0x000fe20000000000 */
[----:B------:R-:W-:-:S15]  /*14940*/  R2UR UR10, R12 ;  /* 0x000000000c0a72ca */ /* 0x000fde00000e0000 */
.L_x_565:
        /* <DEDUP_REMOVED lines=10> */
[----:B------:R-:W0:Y:S01]  /*149f0*/  SYNCS.PHASECHK.TRANS64.TRYWAIT P0, [R8+URZ+0x2d8c0], R10 ;  /* 0x02d8c00a080075a7 */ /* 0x000e22000800017f */
[----:B------:R-:W-:Y:S04]  /*14a00*/  BSSY B2, `(.L_x_566) ;  /* 0x0000002000027945 */ /* 0x000fe80003800000 */
[----:B0-----:R-:W-:Y:S05]  /*14a10*/  @!P0 BRA `(.L_x_567) ;  /* 0x0000006000108947 */ /* 0x001fea0003800000 */
.L_x_706:
[----:B------:R-:W-:Y:S05]  /*14a20*/  BSYNC B2 ;  /* 0x0000000000027941 */ /* 0x000fea0003800000 */
.L_x_566:
[----:B------:R-:W-:Y:S01]  /*14a30*/  BSSY B2, `(.L_x_568) ;  /* 0x000000b000027945 */ /* 0x000fe20003800000 */
[----:B01----:R-:W-:Y:S01]  /*14a40*/  MOV R10, 0x0 ;  /* 0x00000000000a7802 */ /* 0x003fe20000000f00 */
[----:B------:R-:W-:Y:S02]  /*14a50*/  IMAD.MOV.U32 R11, RZ, RZ, 0x12f00000 ;  /* 0x12f00000ff0b7424 */ /* 0x000fe400078e00ff */
[----:B------:R-:W-:Y:S05]  /*14a60*/  @P1 BRA `(.L_x_569) ;  /* 0x00000000001c1947 */ /* 0x000fea0003800000 */
[----:B------:R-:W0:Y:S02]  /*14a70*/  S2R R5, SR_TID.X ;  /* 0x0000000000057919 */ /* 0x000e240000002100 */
[----:B0-----:R-:W-:Y:S01]  /*14a80*/  LOP3.LUT R9, R5, 0x1f, RZ, 0xc0, !PT ;  /* 0x0000001f05097812 */ /* 0x001fe200078ec0ff */
[----:B------:R-:W-:-:S03]  /*14a90*/  IMAD.MOV.U32 R5, RZ, RZ, 0x6000 ;  /* 0x00006000ff057424 */ /* 0x000fc600078e00ff */
[----:B------:R-:W-:Y:S01]  /*14aa0*/  ISETP.NE.AND P0, PT, R9, RZ, PT ;  /* 0x000000ff0900720c */ /* 0x000fe20003f05270 */
[----:B------:R0:W-:-:S12]  /*14ab0*/  SYNCS.ARRIVE.TRANS64 RZ, [R8+URZ+0x2d8b0], R5 ;  /* 0x02d8b00508ff79a7 */ /* 0x0001d8000800003f */
[----:B0-----:R-:W-:Y:S05]  /*14ac0*/  @!P0 BRA `(.L_x_569) ;  /* 0x0000000000048947 */ /* 0x001fea0003800000 */
[----:B------:R-:W-:Y:S01]  /*14ad0*/  BPT.TRAP 0x1 ;  /* 0x000000040000795c */ /* 0x000fe20000300000 */
.L_x_569:
[----:B------:R-:W-:Y:S05]  /*14ae0*/  BSYNC B2 ;  /* 0x0000000000027941 */ /* 0x000fea0003800000 */
.L_x_568:
[----:B------:R-:W-:Y:S01]  /*14af0*/  R2UR UR10, R14 ;  /* 0x000000000e0a72ca */ /* 0x000fe200000e0000 */
[----:B------:R-:W-:Y:S01]  /*14b00*/  UIADD3 UR4, UP0, UR40, 0x670, URZ ;  /* 0x0000067028047890 */ /* 0x000fe2000ff1e03f */
[----:B------:R-:W-:Y:S01]  /*14b10*/  R2UR UR6, R10 ;  /* 0x000000000a0672ca */ /* 0x000fe200000e0000 */
[----:B------:R-:W-:Y:S01]  /*14b20*/  VIADD R8, R8, 0x2d8b0 ;  /* 0x0002d8b008087836 */ /* 0x000fe20000000000 */
[----:B------:R-:W-:Y:S01]  /*14b30*/  R2UR UR7, R11 ;  /* 0x000000000b0772ca */ /* 0x000fe200000e0000 */
[----:B------:R-:W-:Y:S01]  /*14b40*/  UIADD3.X UR5, URZ, UR41, URZ, UP0, !UPT ;  /* 0x000000293f057290 */ /* 0x000fe200087fe43f */
[----:B------:R-:W-:Y:S02]  /*14b50*/  PLOP3.LUT P0, PT, PT, PT, PT, 0x80, 0x0 ;  /* 0x000000000000781c */ /* 0x000fe40003f0f070 */
[----:B------:R-:W-:-:S11]  /*14b60*/  IADD3 R5, R7, 0x400, RZ ;  /* 0x0000040007057810 */ /* 0x000fd60007ffe0ff */
.L_x_570:
        /* <DEDUP_REMOVED lines=10> */
[----:B------:R-:W-:Y:S01]  /*14c10*/  R2UR UR10, R13 ;  /* 0x000000000d0a72ca */ /* 0x000fe200000e0000 */
[----:B------:R-:W-:Y:S01]  /*14c20*/  VIADD R5, R7, 0x2400 ;  /* 0x0000240007057836 */ /* 0x000fe20000000000 */
[----:B------:R-:W-:Y:S02]  /*14c30*/  R2UR UR6, R10 ;  /* 0x000000000a0672ca */ /* 0x000fe400000e0000 */
[----:B------:R-:W-:Y:S02]  /*14c40*/  R2UR UR7, R11 ;  /* 0x000000000b0772ca */ /* 0x000fe400000e0000 */
[----:B------:R-:W-:-:S13]  /*14c50*/  PLOP3.LUT P0, PT, PT, PT, PT, 0x80, 0x0 ;  /* 0x000000000000781c */ /* 0x000fda0003f0f070 */
.L_x_571:
        /* <DEDUP_REMOVED lines=15> */
.L_x_572:
        /* <DEDUP_REMOVED lines=9> */
[----:B-1----:R-:W-:Y:S05]  /*14de0*/  @P0 BRA.U.ANY `(.L_x_572) ;  /* 0xfffffffd00d80947 */ /* 0x002fea000393ffff */
.L_x_558:
[----:B------:R-:W-:Y:S05]  /*14df0*/  BSYNC B1 ;  /* 0x0000000000017941 */ /* 0x000fea0003800000 */
.L_x_557:
[----:B0-----:R-:W2:Y:S01]  /*14e00*/  LDL.LU R5, [R1+0x4] ;  /* 0x0000040001057983 */ /* 0x001ea20000300800 */
[----:B------:R-:W-:Y:S01]  /*14e10*/  VIADD R28, R28, 0x1 ;  /* 0x000000011c1c7836 */ /* 0x000fe20000000000 */
[----:B------:R-:W-:Y:S02]  /*14e20*/  IADD3 R9, R4, -0x2, RZ ;  /* 0xfffffffe04097810 */ /* 0x000fe40007ffe0ff */
[----:B------:R-:W-:Y:S02]  /*14e30*/  PLOP3.LUT P0, PT, PT, PT, PT, 0x8, 0x0 ;  /* 0x000000000000781c */ /* 0x000fe40003f0e170 */
[----:B------:R-:W-:Y:S02]  /*14e40*/  ISETP.NE.AND P1, PT, R28, 0x2, PT ;  /* 0x000000021c00780c */ /* 0x000fe40003f25270 */
[----:B------:R-:W-:Y:S02]  /*14e50*/  ISETP.GE.AND P2, PT, R9, R3, PT ;  /* 0x000000030900720c */ /* 0x000fe40003f46270 */
[----:B------:R-:W-:-:S02]  /*14e60*/  SEL R4, RZ, 0x1, P1 ;  /* 0x00000001ff047807 */ /* 0x000fc40000800000 */
[----:B------:R-:W-:Y:S02]  /*14e70*/  SEL R28, R28, RZ, P1 ;  /* 0x000000ff1c1c7207 */ /* 0x000fe40000800000 */
[----:B--2---:R-:W-:-:S05]  /*14e80*/  LOP3.LUT R5, R5, R4, RZ, 0x3c, !PT ;  /* 0x0000000405057212 */ /* 0x004fca00078e3cff */
[----:B------:R0:W-:Y:S02]  /*14e90*/  STL [R1+0x4], R5 ;  /* 0x0000040501007387 */ /* 0x0001e40000100800 */
[----:B------:R-:W-:Y:S05]  /*14ea0*/  @!P2 BRA `(.L_x_551) ;  /* 0x00000008005ca947 */ /* 0x000fea0003800000 */
.L_x_589:
[----:B------:R-:W-:Y:S05]  /*14eb0*/  YIELD ;  /* 0x0000000000007946 */ /* 0x000fea0003800000 */
[----:B------:R-:W-:Y:S04]  /*14ec0*/  BSSY B1, `(.L_x_573) ;  /* 0x000008b000017945 */ /* 0x000fe80003800000 */
[----:B-1----:R-:W-:Y:S05]  /*14ed0*/  @!P6 BRA `(.L_x_574) ;  /* 0x000000080024e947 */ /* 0x002fea0003800000 */
[----:B0-----:R-:W2:Y:S01]  /*14ee0*/  LDL R5, [R1+0x4] ;  /* 0x0000040001057983 */ /* 0x001ea20000100800 */
[----:B------:R-:W-:Y:S01]  /*14ef0*/  IMAD R8, R28, 0x8, R22 ;  /* 0x000000081c087824 */ /* 0x000fe200078e0216 */
[----:B------:R-:W0:Y:S01]  /*14f00*/  S2R R4, SR_TID.X ;  /* 0x0000000000047919 */ /* 0x000e220000002100 */
[----:B------:R-:W-:Y:S01]  /*14f10*/  BSSY B2, `(.L_x_575) ;  /* 0x0000006000027945 */ /* 0x000fe20003800000 */
[----:B0-----:R-:W-:-:S04]  /*14f20*/  LOP3.LUT R4, R4, 0x7f, RZ, 0xc0, !PT ;  /* 0x0000007f04047812 */ /* 0x001fc800078ec0ff */
[----:B------:R-:W-:Y:S02]  /*14f30*/  ISETP.NE.AND P2, PT, R4, RZ, PT ;  /* 0x000000ff0400720c */ /* 0x000fe40003f45270 */
[----:B--2---:R-:W-:-:S04]  /*14f40*/  SHF.L.U32 R7, R5, 0x1f, RZ ;  /* 0x0000001f05077819 */ /* 0x004fc800000006ff */
[----:B------:R-:W0:Y:S02]  /*14f50*/  SYNCS.PHASECHK.TRANS64.TRYWAIT P1, [R8+URZ+0x2d8a0], R7 ;  /* 0x02d8a007080075a7 */ /* 0x000e24000802017f */
[----:B0-----:R-:W-:Y:S05]  /*14f60*/  @!P1 BRA `(.L_x_576) ;  /* 0x0000005800d09947 */ /* 0x001fea0003800000 */
.L_x_707:
[----:B------:R-:W-:Y:S05]  /*14f70*/  BSYNC B2 ;  /* 0x0000000000027941 */ /* 0x000fea0003800000 */
.L_x_575:
[----:B------:R-:W-:Y:S04]  /*14f80*/  BSSY B2, `(.L_x_577) ;  /* 0x0000009000027945 */ /* 0x000fe80003800000 */
[----:B------:R-:W-:Y:S05]  /*14f90*/  @P2 BRA `(.L_x_578) ;  /* 0x00000000001c2947 */ /* 0x000fea0003800000 */
[----:B------:R-:W1:Y:S02]  /*14fa0*/  S2R R4, SR_TID.X ;  /* 0x0000000000047919 */ /* 0x000e640000002100 */
[----:B-1----:R-:W-:Y:S01]  /*14fb0*/  LOP3.LUT R5, R4, 0x1f, RZ, 0xc0, !PT ;  /* 0x0000001f04057812 */ /* 0x002fe200078ec0ff */
[----:B------:R-:W-:-:S03]  /*14fc0*/  IMAD.MOV.U32 R4, RZ, RZ, 0x6000 ;  /* 0x00006000ff047424 */ /* 0x000fc600078e00ff */
[----:B------:R-:W-:Y:S01]  /*14fd0*/  ISETP.NE.AND P1, PT, R5, RZ, PT ;  /* 0x000000ff0500720c */ /* 0x000fe20003f25270 */
[----:B------:R1:W-:-:S12]  /*14fe0*/  SYNCS.ARRIVE.TRANS64 RZ, [R8+URZ+0x2d890], R4 ;  /* 0x02d8900408ff79a7 */ /* 0x0003d8000800003f */
[----:B-1----:R-:W-:Y:S05]  /*14ff0*/  @!P1 BRA `(.L_x_578) ;  /* 0x0000000000049947 */ /* 0x002fea0003800000 */
[----:B------:R-:W-:Y:S01]  /*15000*/  BPT.TRAP 0x1 ;  /* 0x000000040000795c */ /* 0x000fe20000300000 */
.L_x_578:
[----:B------:R-:W-:Y:S05]  /*15010*/  BSYNC B2 ;  /* 0x0000000000027941 */ /* 0x000fea0003800000 */
.L_x_577:
[----:B------:R-:W-:Y:S01]  /*15020*/  IMAD.MOV.U32 R12, RZ, RZ, RZ ;  /* 0x000000ffff0c7224 */ /* 0x000fe200078e00ff */
[----:B------:R-:W-:Y:S01]  /*15030*/  UIADD3 UR4, UP0, UR40, 0x570, URZ ;  /* 0x0000057028047890 */ /* 0x000fe2000ff1e03f */
[----:B------:R-:W-:Y:S01]  /*15040*/  IMAD R6, R28, 0x6000, R22 ;  /* 0x000060001c067824 */ /* 0x000fe200078e0216 */
[----:B------:R-:W-:Y:S01]  /*15050*/  PLOP3.LUT P1, PT, PT, PT, PT, 0x80, 0x0 ;  /* 0x000000000000781c */ /* 0x000fe20003f2f070 */
[----:B------:R-:W-:Y:S01]  /*15060*/  VIADD R4, R8, 0x2d890 ;  /* 0x0002d89008047836 */ /* 0x000fe20000000000 */
[----:B------:R-:W-:Y:S01]  /*15070*/  R2UR UR10, R12 ;  /* 0x000000000c0a72ca */ /* 0x000fe200000e0000 */
[----:B------:R-:W-:Y:S01]  /*15080*/  VIADD R10, R6, 0x15400 ;  /* 0x00015400060a7836 */ /* 0x000fe20000000000 */
[----:B------:R-:W-:Y:S01]  /*15090*/  LEA R5, R9, R0, 0x7 ;  /* 0x0000000009057211 */ /* 0x000fe200078e38ff */
[----:B------:R-:W-:Y:S01]  /*150a0*/  UIADD3.X UR5, URZ, UR41, URZ, UP0, !UPT ;  /* 0x000000293f057290 */ /* 0x000fe200087fe43f */
[----:B------:R-:W-:Y:S01]  /*150b0*/  UMOV UR6, 0x0 ;  /* 0x0000000000067882 */ /* 0x000fe20000000000 */
[----:B------:R-:W-:-:S10]  /*150c0*/  UMOV UR7, 0x12f00000 ;  /* 0x12f0000000077882 */ /* 0x000fd40000000000 */
.L_x_579:
        /* <DEDUP_REMOVED lines=10> */
[----:B------:R-:W-:Y:S01]  /*15170*/  IMAD.MOV.U32 R14, RZ, RZ, 0x20 ;  /* 0x00000020ff0e7424 */ /* 0x000fe200078e00ff */
[----:B------:R-:W-:Y:S01]  /*15180*/  PLOP3.LUT P1, PT, PT, PT, PT, 0x80, 0x0 ;  /* 0x000000000000781c */ /* 0x000fe20003f2f070 */
[----:B------:R-:W-:Y:S01]  /*15190*/  UMOV UR6, 0x0 ;  /* 0x0000000000067882 */ /* 0x000fe20000000000 */
[----:B------:R-:W-:Y:S01]  /*151a0*/  IADD3 R10, R6, 0x17400, RZ ;  /* 0x00017400060a7810 */ /* 0x000fe20007ffe0ff */
[----:B------:R-:W-:Y:S01]  /*151b0*/  UMOV UR7, 0x12f00000 ;  /* 0x12f0000000077882 */ /* 0x000fe20000000000 */
[----:B------:R-:W-:-:S15]  /*151c0*/  R2UR UR10, R14 ;  /* 0x000000000e0a72ca */ /* 0x000fde00000e0000 */
.L_x_580:
        /* <DEDUP_REMOVED lines=12> */
[----:B------:R-:W-:Y:S01]  /*15290*/  VIADD R10, R6, 0x19400 ;  /* 0x00019400060a7836 */ /* 0x000fe20000000000 */
[----:B------:R-:W-:Y:S01]  /*152a0*/  UMOV UR6, 0x0 ;  /* 0x0000000000067882 */ /* 0x000fe20000000000 */
[----:B------:R-:W-:Y:S01]  /*152b0*/  UMOV UR7, 0x12f00000 ;  /* 0x12f0000000077882 */ /* 0x000fe20000000000 */
[----:B------:R-:W-:-:S15]  /*152c0*/  R2UR UR10, R13 ;  /* 0x000000000d0a72ca */ /* 0x000fde00000e0000 */
.L_x_581:
        /* <DEDUP_REMOVED lines=10> */
[----:B------:R-:W1:Y:S01]  /*15370*/  SYNCS.PHASECHK.TRANS64.TRYWAIT P1, [R8+URZ+0x2d8c0], R7 ;  /* 0x02d8c007080075a7 */ /* 0x000e62000802017f */
[----:B------:R-:W-:Y:S04]  /*15380*/  BSSY B2, `(.L_x_582) ;  /* 0x0000002000027945 */ /* 0x000fe80003800000 */
[----:B-1----:R-:W-:Y:S05]  /*15390*/  @!P1 BRA `(.L_x_583) ;  /* 0x0000005400d89947 */ /* 0x002fea0003800000 */
.L_x_708:
[----:B------:R-:W-:Y:S05]  /*153a0*/  BSYNC B2 ;  /* 0x0000000000027941 */ /* 0x000fea0003800000 */
.L_x_582:
[----:B------:R-:W-:Y:S01]  /*153b0*/  BSSY B2, `(.L_x_584) ;  /* 0x000000b000027945 */ /* 0x000fe20003800000 */
[----:B------:R-:W-:Y:S01]  /*153c0*/  IMAD.MOV.U32 R10, RZ, RZ, 0x0 ;  /* 0x00000000ff0a7424 */ /* 0x000fe200078e00ff */
[----:B------:R-:W-:Y:S02]  /*153d0*/  MOV R11, 0x12f00000 ;  /* 0x12f00000000b7802 */ /* 0x000fe40000000f00 */
[----:B------:R-:W-:Y:S05]  /*153e0*/  @P2 BRA `(.L_x_585) ;  /* 0x00000000001c2947 */ /* 0x000fea0003800000 */
[----:B------:R-:W2:Y:S02]  /*153f0*/  S2R R4, SR_TID.X ;  /* 0x0000000000047919 */ /* 0x000ea40000002100 */
[----:B--2---:R-:W-:Y:S01]  /*15400*/  LOP3.LUT R15, R4, 0x1f, RZ, 0xc0, !PT ;  /* 0x0000001f040f7812 */ /* 0x004fe200078ec0ff */
[----:B------:R-:W-:-:S03]  /*15410*/  IMAD.MOV.U32 R4, RZ, RZ, 0x6000 ;  /* 0x00006000ff047424 */ /* 0x000fc600078e00ff */
[----:B------:R-:W-:Y:S01]  /*15420*/  ISETP.NE.AND P1, PT, R15, RZ, PT ;  /* 0x000000ff0f00720c */ /* 0x000fe20003f25270 */
[----:B------:R2:W-:-:S12]  /*15430*/  SYNCS.ARRIVE.TRANS64 RZ, [R8+URZ+0x2d8b0], R4 ;  /* 0x02d8b00408ff79a7 */ /* 0x0005d8000800003f */
[----:B--2---:R-:W-:Y:S05]  /*15440*/  @!P1 BRA `(.L_x_585) ;  /* 0x0000000000049947 */ /* 0x004fea0003800000 */
[----:B------:R-:W-:Y:S01]  /*15450*/  BPT.TRAP 0x1 ;  /* 0x000000040000795c */ /* 0x000fe20000300000 */
.L_x_585:
[----:B------:R-:W-:Y:S05]  /*15460*/  BSYNC B2 ;  /* 0x0000000000027941 */ /* 0x000fea0003800000 */
.L_x_584:
[----:B------:R-:W-:Y:S01]  /*15470*/  R2UR UR10, R12 ;  /* 0x000000000c0a72ca */ /* 0x000fe200000e0000 */
[----:B------:R-:W-:Y:S01]  /*15480*/  UIADD3 UR4, UP0, UR40, 0x670, URZ ;  /* 0x0000067028047890 */ /* 0x000fe2000ff1e03f */
[----:B------:R-:W-:Y:S01]  /*15490*/  R2UR UR6, R10 ;  /* 0x000000000a0672ca */ /* 0x000fe200000e0000 */
[----:B01----:R-:W-:Y:S01]  /*154a0*/  VIADD R8, R8, 0x2d8b0 ;  /* 0x0002d8b008087836 */ /* 0x003fe20000000000 */
[----:B------:R-:W-:Y:S01]  /*154b0*/  R2UR UR7, R11 ;  /* 0x000000000b0772ca */ /* 0x000fe200000e0000 */
[----:B------:R-:W-:Y:S01]  /*154c0*/  VIADD R4, R6, 0x400 ;  /* 0x0000040006047836 */ /* 0x000fe20000000000 */
[----:B------:R-:W-:Y:S01]  /*154d0*/  PLOP3.LUT P1, PT, PT, PT, PT, 0x80, 0x0 ;  /* 0x000000000000781c */ /* 0x000fe20003f2f070 */
[----:B------:R-:W-:-:S12]  /*154e0*/  UIADD3.X UR5, URZ, UR41, URZ, UP0, !UPT ;  /* 0x000000293f057290 */ /* 0x000fd800087fe43f */
.L_x_586:
        /* <DEDUP_REMOVED lines=10> */
[----:B------:R-:W-:Y:S02]  /*15590*/  R2UR UR10, R14 ;  /* 0x000000000e0a72ca */ /* 0x000fe400000e0000 */
[----:B------:R-:W-:Y:S02]  /*155a0*/  R2UR UR6, R10 ;  /* 0x000000000a0672ca */ /* 0x000fe400000e0000 */
[----:B------:R-:W-:Y:S02]  /*155b0*/  R2UR UR7, R11 ;  /* 0x000000000b0772ca */ /* 0x000fe400000e0000 */
[----:B------:R-:W-:Y:S02]  /*155c0*/  PLOP3.LUT P1, PT, PT, PT, PT, 0x80, 0x0 ;  /* 0x000000000000781c */ /* 0x000fe40003f2f070 */
[----:B------:R-:W-:-:S11]  /*155d0*/  IADD3 R4, R6, 0x2400, RZ ;  /* 0x0000240006047810 */ /* 0x000fd60007ffe0ff */
.L_x_587:
        /* <DEDUP_REMOVED lines=15> */
.L_x_588:
        /* <DEDUP_REMOVED lines=10> */
.L_x_574:
[----:B------:R-:W-:Y:S05]  /*15770*/  BSYNC B1 ;  /* 0x0000000000017941 */ /* 0x000fea0003800000 */
.L_x_573:
[----:B------:R-:W2:Y:S01]  /*15780*/  LDL.LU R7, [R1+0x4] ;  /* 0x0000040001077983 */ /* 0x000ea20000300800 */
[----:B------:R-:W-:Y:S01]  /*15790*/  VIADD R28, R28, 0x1 ;  /* 0x000000011c1c7836 */ /* 0x000fe20000000000 */
[C---:B------:R-:W-:Y:S01]  /*157a0*/  ISETP.GT.AND P2, PT, R9.reuse, R3, PT ;  /* 0x000000030900720c */ /* 0x040fe20003f44270 */
[----:B------:R-:W-:-:S03]  /*157b0*/  VIADD R9, R9, 0xffffffff ;  /* 0xffffffff09097836 */ /* 0x000fc60000000000 */
[----:B------:R-:W-:-:S04]  /*157c0*/  ISETP.NE.AND P1, PT, R28, 0x2, PT ;  /* 0x000000021c00780c */ /* 0x000fc80003f25270 */
[----:B------:R-:W-:Y:S02]  /*157d0*/  SEL R4, RZ, 0x1, P1 ;  /* 0x00000001ff047807 */ /* 0x000fe40000800000 */
[----:B------:R-:W-:Y:S02]  /*157e0*/  SEL R28, R28, RZ, P1 ;  /* 0x000000ff1c1c7207 */ /* 0x000fe40000800000 */
[----:B--2---:R-:W-:-:S05]  /*157f0*/  LOP3.LUT R7, R7, R4, RZ, 0x3c, !PT ;  /* 0x0000000407077212 */ /* 0x004fca00078e3cff */
[----:B------:R1:W-:Y:S01]  /*15800*/  STL [R1+0x4], R7 ;  /* 0x0000040701007387 */ /* 0x0003e20000100800 */
[----:B------:R-:W-:Y:S05]  /*15810*/  @P2 BRA `(.L_x_589) ;  /* 0xfffffff400a42947 */ /* 0x000fea000383ffff */
.L_x_551:
[----:B------:R-:W-:Y:S05]  /*15820*/  BSYNC B0 ;  /* 0x0000000000007941 */ /* 0x000fea0003800000 */
.L_x_550:
[----:B------:R-:W2:Y:S01]  /*15830*/  LDL R4, [R1+0x1c] ;  /* 0x00001c0001047983 */ /* 0x000ea20000100800 */
[----:B------:R-:W-:Y:S05]  /*15840*/  @!P0 WARPSYNC.ALL ;  /* 0x0000000000008948 */ /* 0x000fea0003800000 */
[----:B------:R-:W-:Y:S06]  /*15850*/  @!P0 BAR.SYNC.DEFER_BLOCKING 0xc, 0x200 ;  /* 0x0308000000008b1d */ /* 0x000fec0000010000 */
[----:B------:R-:W-:Y:S01]  /*15860*/  BSSY B7, `(.L_x_590) ;  /* 0x0000353000077945 */ /* 0x000fe20003800000 */
[----:B--2---:R-:W-:-:S13]  /*15870*/  ISETP.GT.AND P0, PT, R4, RZ, PT ;  /* 0x000000ff0400720c */ /* 0x004fda0003f04270 */
[----:B------:R-:W-:Y:S05]  /*15880*/  @P0 BRA `(.L_x_591) ;  /* 0x0000000000440947 */ /* 0x000fea0003800000 */
[----:B------:R-:W2:Y:S02]  /*15890*/  S2R R4, SR_TID.X ;  /* 0x0000000000047919 */ /* 0x000ea40000002100 */
[----:B--2---:R-:W-:-:S04]  /*158a0*/  LOP3.LUT R4, R4, 0x7f, RZ, 0xc0, !PT ;  /* 0x0000007f04047812 */ /* 0x004fc800078ec0ff */
[----:B------:R-:W-:-:S13]  /*158b0*/  ISETP.NE.AND P0, PT, R4, RZ, PT ;  /* 0x000000ff0400720c */ /* 0x000fda0003f05270 */
[----:B------:R-:W-:Y:S05]  /*158c0*/  @P0 BRA `(.L_x_592) ;  /* 0x0000003400300947 */ /* 0x000fea0003800000 */
[----:B0-----:R-:W0:Y:S01]  /*158d0*/  S2R R5, SR_LANEID ;  /* 0x0000000000057919 */ /* 0x001e220000000000 */
[----:B------:R-:W-:Y:S01]  /*158e0*/  VOTEU.ANY UR4, UPT, PT ;  /* 0x0000000000047886 */ /* 0x000fe200038e0100 */
[----:B------:R-:W2:Y:S01]  /*158f0*/  LDC.64 R2, c[0x0][0xc60] ;  /* 0x00031800ff027b82 */ /* 0x000ea20000000a00 */
[----:B------:R-:W0:Y:S02]  /*15900*/  FLO.U32 R0, UR4 ;  /* 0x0000000400007d00 */ /* 0x000e2400080e0000 */
[----:B0-----:R-:W-:-:S06]  /*15910*/  ISETP.EQ.U32.AND P0, PT, R0, R5, PT ;  /* 0x000000050000720c */ /* 0x001fcc0003f02070 */
[----:B------:R-:W2:Y:S07]  /*15920*/  POPC R5, UR4 ;  /* 0x0000000400057d09 */ /* 0x000eae0008000000 */
[----:B--2---:R-:W2:Y:S01]  /*15930*/  @P0 ATOMG.E.ADD.STRONG.GPU PT, R3, desc[UR42][R2.64], R5 ;  /* 0x00000005020309a8 */ /* 0x004ea200081ee1ea */
[----:B------:R-:W0:Y:S02]  /*15940*/  S2R R4, SR_LTMASK ;  /* 0x0000000000047919 */ /* 0x000e240000003900 */
[----:B0-----:R-:W-:-:S04]  /*15950*/  LOP3.LUT R4, R4, UR4, RZ, 0xc0, !PT ;  /* 0x0000000404047c12 */ /* 0x001fc8000f8ec0ff */
[----:B-1----:R-:W0:Y:S01]  /*15960*/  POPC R7, R4 ;  /* 0x0000000400077309 */ /* 0x002e220000000000 */
[----:B--2---:R-:W0:Y:S02]  /*15970*/  SHFL.IDX PT, R0, R3, R0, 0x1f ;  /* 0x00001f0003007589 */ /* 0x004e2400000e0000 */
[----:B0-----:R-:W-:Y:S01]  /*15980*/  IADD3 R16, R0, UR37, R7 ;  /* 0x0000002500107c10 */ /* 0x001fe2000fffe007 */
[----:B------:R-:W-:Y:S06]  /*15990*/  BRA `(.L_x_592) ;  /* 0x0000003000fc7947 */ /* 0x000fec0003800000 */
.L_x_591:
[----:B------:R-:W-:Y:S01]  /*159a0*/  IADD3 R0, R22, 0x15400, RZ ;  /* 0x0001540016007810 */ /* 0x000fe20007ffe0ff */
[----:B------:R-:W-:Y:S03]  /*159b0*/  BSSY B6, `(.L_x_593) ;  /* 0x0000013000067945 */ /* 0x000fe60003800000 */
[----:B------:R-:W-:-:S13]  /*159c0*/  LOP3.LUT P0, RZ, R0, 0x1bf, RZ, 0xc0, !PT ;  /* 0x000001bf00ff7812 */ /* 0x000fda000780c0ff */
[----:B------:R-:W-:Y:S05]  /*159d0*/  @!P0 BRA `(.L_x_594) ;  /* 0x0000000000408947 */ /* 0x000fea0003800000 */
[----:B------:R-:W-:Y:S01]  /*159e0*/  MOV R2, 0x0 ;  /* 0x0000000000027802 */ /* 0x000fe20000000f00 */
[----:B------:R-:W-:Y:S01]  /*159f0*/  ULDC.64 UR6, c[0x4][0x88] ;  /* 0x0100220000067ab9 */ /* 0x000fe20000000a00 */
[----:B------:R-:W-:Y:S01]  /*15a00*/  ULDC.64 UR8, c[0x4][0x90] ;  /* 0x0100240000087ab9 */ /* 0x000fe20000000a00 */
[----:B------:R-:W-:Y:S01]  /*15a10*/  ULDC.64 UR4, c[0x4][0x8] ;  /* 0x0100020000047ab9 */ /* 0x000fe20000000a00 */
[----:B------:R-:W-:Y:S01]  /*15a20*/  IMAD.U32 R4, RZ, RZ, UR6 ;  /* 0x00000006ff047e24 */ /* 0x000fe2000f8e00ff */
[----:B-1----:R-:W-:Y:S01]  /*15a30*/  MOV R7, UR9 ;  /* 0x0000000900077c02 */ /* 0x002fe20008000f00 */
[----:B------:R-:W1:Y:S01]  /*15a40*/  LDC.64 R2, c[0x4][R2] ;  /* 0x0100000002027b82 */ /* 0x000e620000000a00 */
[----:B0-----:R-:W-:Y:S01]  /*15a50*/  IMAD.U32 R5, RZ, RZ, UR7 ;  /* 0x00000007ff057e24 */ /* 0x001fe2000f8e00ff */
[----:B------:R-:W-:Y:S01]  /*15a60*/  MOV R12, 0x1 ;  /* 0x00000001000c7802 */ /* 0x000fe20000000f00 */
[----:B------:R-:W-:Y:S02]  /*15a70*/  IMAD.U32 R6, RZ, RZ, UR8 ;  /* 0x00000008ff067e24 */ /* 0x000fe4000f8e00ff */
[----:B------:R-:W-:-:S02]  /*15a80*/  IMAD.U32 R10, RZ, RZ, UR4 ;  /* 0x00000004ff0a7e24 */ /* 0x000fc4000f8e00ff */
[----:B------:R-:W-:Y:S02]  /*15a90*/  IMAD.U32 R11, RZ, RZ, UR5 ;  /* 0x00000005ff0b7e24 */ /* 0x000fe4000f8e00ff */
[----:B------:R-:W-:Y:S02]  /*15aa0*/  IMAD.MOV.U32 R8, RZ, RZ, 0x70 ;  /* 0x00000070ff087424 */ /* 0x000fe400078e00ff */
[----:B------:R-:W-:-:S07]  /*15ab0*/  IMAD.MOV.U32 R13, RZ, RZ, RZ ;  /* 0x000000ffff0d7224 */ /* 0x000fce00078e00ff */
[----:B------:R-:W-:-:S07]  /*15ac0*/  LEPC R20, `(.L_x_594) ;  /* 0x000000001014794e */ /* 0x000fce0000000000 */
[----:B-1----:R-:W-:Y:S05]  /*15ad0*/  CALL.ABS.NOINC R2 ;  /* 0x0000000002007343 */ /* 0x002fea0003c00000 */
.L_x_594:
[----:B------:R-:W-:Y:S05]  /*15ae0*/  BSYNC B6 ;  /* 0x0000000000067941 */ /* 0x000fea0003800000 */
.L_x_593:
        /* <DEDUP_REMOVED lines=8> */
[----:B------:R2:W3:Y:S01]  /*15b70*/  LDC.64 R2, c[0x4][R27] ;  /* 0x010000001b027b82 */ /* 0x0004e20000000a00 */
[----:B------:R-:W-:Y:S01]  /*15b80*/  IMAD.U32 R4, RZ, RZ, UR6 ;  /* 0x00000006ff047e24 */ /* 0x000fe2000f8e00ff */
[----:B0-----:R-:W-:Y:S01]  /*15b90*/  MOV R5, UR7 ;  /* 0x0000000700057c02 */ /* 0x001fe20008000f00 */
[----:B------:R-:W-:Y:S01]  /*15ba0*/  IMAD.U32 R6, RZ, RZ, UR8 ;  /* 0x00000008ff067e24 */ /* 0x000fe2000f8e00ff */
[----:B------:R-:W-:Y:S01]  /*15bb0*/  MOV R11, UR5 ;  /* 0x00000005000b7c02 */ /* 0x000fe20008000f00 */
[----:B-1----:R-:W-:Y:S02]  /*15bc0*/  IMAD.U32 R7, RZ, RZ, UR9 ;  /* 0x00000009ff077e24 */ /* 0x002fe4000f8e00ff */
[----:B------:R-:W-:-:S02]  /*15bd0*/  IMAD.U32 R10, RZ, RZ, UR4 ;  /* 0x00000004ff0a7e24 */ /* 0x000fc4000f8e00ff */
[----:B------:R-:W-:Y:S02]  /*15be0*/  IMAD.MOV.U32 R8, RZ, RZ, 0x70 ;  /* 0x00000070ff087424 */ /* 0x000fe400078e00ff */
[----:B------:R-:W-:Y:S02]  /*15bf0*/  IMAD.MOV.U32 R12, RZ, RZ, 0x1 ;  /* 0x00000001ff0c7424 */ /* 0x000fe400078e00ff */
[----:B--2---:R-:W-:-:S07]  /*15c00*/  IMAD.MOV.U32 R13, RZ, RZ, RZ ;  /* 0x000000ffff0d7224 */ /* 0x004fce00078e00ff */
[----:B------:R-:W-:-:S07]  /*15c10*/  LEPC R20, `(.L_x_597) ;  /* 0x000000001014794e */ /* 0x000fce0000000000 */
[----:B---3--:R-:W-:Y:S05]  /*15c20*/  CALL.ABS.NOINC R2 ;  /* 0x0000000002007343 */ /* 0x008fea0003c00000 */
.L_x_597:
[----:B------:R0:W1:Y:S01]  /*15c30*/  LDC.64 R2, c[0x4][R27] ;  /* 0x010000001b027b82 */ /* 0x0000620000000a00 */
[----:B------:R-:W-:Y:S01]  /*15c40*/  ULDC.64 UR4, c[0x4][0x88] ;  /* 0x0100220000047ab9 */ /* 0x000fe20000000a00 */
[----:B------:R-:W-:Y:S01]  /*15c50*/  ULDC.64 UR6, c[0x4][0x90] ;  /* 0x0100240000067ab9 */ /* 0x000fe20000000a00 */
[----:B------:R-:W-:Y:S01]  /*15c60*/  ULDC.64 UR8, c[0x4][0x18] ;  /* 0x0100060000087ab9 */ /* 0x000fe20000000a00 */
[----:B------:R-:W-:Y:S01]  /*15c70*/  MOV R4, UR4 ;  /* 0x0000000400047c02 */ /* 0x000fe20008000f00 */
[----:B------:R-:W-:Y:S01]  /*15c80*/  IMAD.U32 R5, RZ, RZ, UR5 ;  /* 0x00000005ff057e24 */ /* 0x000fe2000f8e00ff */
[----:B------:R-:W-:Y:S01]  /*15c90*/  MOV R10, UR8 ;  /* 0x00000008000a7c02 */ /* 0x000fe20008000f00 */
[----:B------:R-:W-:Y:S01]  /*15ca0*/  IMAD.U32 R6, RZ, RZ, UR6 ;  /* 0x00000006ff067e24 */ /* 0x000fe2000f8e00ff */
[----:B------:R-:W-:Y:S01]  /*15cb0*/  MOV R13, RZ ;  /* 0x000000ff000d7202 */ /* 0x000fe20000000f00 */
[----:B------:R-:W-:Y:S02]  /*15cc0*/  IMAD.U32 R7, RZ, RZ, UR7 ;  /* 0x00000007ff077e24 */ /* 0x000fe4000f8e00ff */
[----:B------:R-:W-:-:S02]  /*15cd0*/  IMAD.U32 R11, RZ, RZ, UR9 ;  /* 0x00000009ff0b7e24 */ /* 0x000fc4000f8e00ff */
[----:B------:R-:W-:Y:S02]  /*15ce0*/  IMAD.MOV.U32 R8, RZ, RZ, 0x70 ;  /* 0x00000070ff087424 */ /* 0x000fe400078e00ff */
[----:B0-----:R-:W-:-:S07]  /*15cf0*/  IMAD.MOV.U32 R12, RZ, RZ, 0x1 ;  /* 0x00000001ff0c7424 */ /* 0x001fce00078e00ff */
[----:B------:R-:W-:-:S07]  /*15d00*/  LEPC R20, `(.L_x_596) ;  /* 0x000000001014794e */ /* 0x000fce0000000000 */
[----:B-1----:R-:W-:Y:S05]  /*15d10*/  CALL.ABS.NOINC R2 ;  /* 0x0000000002007343 */ /* 0x002fea0003c00000 */
.L_x_596:
[----:B------:R-:W-:Y:S05]  /*15d20*/  BSYNC B6 ;  /* 0x0000000000067941 */ /* 0x000fea0003800000 */
.L_x_595:
[----:B------:R2:W3:Y:S01]  /*15d30*/  LDL R20, [R1+0x10] ;  /* 0x0000100001147983 */ /* 0x0004e20000100800 */
[----:B------:R-:W-:Y:S01]  /*15d40*/  ULDC.64 UR4, c[0x0][0x9f8] ;  /* 0x00027e0000047ab9 */ /* 0x000fe20000000a00 */
[----:B-1----:R-:W1:Y:S01]  /*15d50*/  LDC R7, c[0x0][0x430] ;  /* 0x00010c00ff077b82 */ /* 0x002e620000000800 */
[----:B------:R-:W-:Y:S01]  /*15d60*/  ISETP.NE.U32.AND P0, PT, RZ, UR4, PT ;  /* 0x00000004ff007c0c */ /* 0x000fe2000bf05070 */
[----:B------:R-:W4:Y:S03]  /*15d70*/  LDL R27, [R1+0x3c] ;  /* 0x00003c00011b7983 */ /* 0x000f260000100800 */
[----:B------:R-:W-:Y:S01]  /*15d80*/  ISETP.NE.AND.EX P0, PT, RZ, UR5, PT, P0 ;  /* 0x00000005ff007c0c */ /* 0x000fe2000bf05300 */
[----:B------:R-:W2:Y:S04]  /*15d90*/  LDL R21, [R1+0x1c] ;  /* 0x00001c0001157983 */ /* 0x000ea80000100800 */
[----:B------:R-:W2:Y:S08]  /*15da0*/  LDL R2, [R1+0x20] ;  /* 0x0000200001027983 */ /* 0x000eb00000100800 */
[----:B------:R-:W-:Y:S01]  /*15db0*/  @P0 IADD3 R24, P1, R24, UR4, RZ ;  /* 0x0000000418180c10 */ /* 0x000fe2000ff3e0ff */
[----:B------:R-:W0:Y:S01]  /*15dc0*/  S2R R3, SR_TID.X ;  /* 0x0000000000037919 */ /* 0x000e220000002100 */
[----:B------:R-:W-:-:S02]  /*15dd0*/  ULDC UR4, c[0x0][0x2f4] ;  /* 0x0000bd0000047ab9 */ /* 0x000fc40000000800 */
[----:B------:R-:W-:Y:S01]  /*15de0*/  @P0 IADD3.X R25, R25, UR5, RZ, P1, !PT ;  /* 0x0000000519190c10 */ /* 0x000fe20008ffe4ff */
[----:B------:R-:W4:Y:S04]  /*15df0*/  S2R R0, SR_TID.X ;  /* 0x0000000000007919 */ /* 0x000f280000002100 */
[----:B---3--:R-:W3:Y:S01]  /*15e00*/  @P0 LDG.E R20, desc[UR42][R24.64] ;  /* 0x0000002a18140981 */ /* 0x008ee2000c1e1900 */
[----:B-1----:R-:W-:Y:S01]  /*15e10*/  ISETP.NE.AND P1, PT, R7, 0x1, PT ;  /* 0x000000010700780c */ /* 0x002fe20003f25270 */
[----:B0-----:R-:W-:Y:S01]  /*15e20*/  IMAD.SHL.U32 R3, R3, 0x20, RZ ;  /* 0x0000002003037824 */ /* 0x001fe200078e00ff */
[----:B----4-:R-:W-:Y:S02]  /*15e30*/  LEA.HI.SX32 R27, R27, 0xffffffff, 0x19 ;  /* 0xffffffff1b1b7811 */ /* 0x010fe400078fcaff */
[----:B------:R-:W-:-:S02]  /*15e40*/  LOP3.LUT R0, R0, 0x7f, RZ, 0xc0, !PT ;  /* 0x0000007f00007812 */ /* 0x000fc400078ec0ff */
[----:B------:R-:W-:Y:S01]  /*15e50*/  LOP3.LUT R3, R3, 0x60, RZ, 0xc0, !PT ;  /* 0x0000006003037812 */ /* 0x000fe200078ec0ff */
[----:B------:R-:W-:Y:S01]  /*15e60*/  IMAD.SHL.U32 R10, R27, 0x80, RZ ;  /* 0x000000801b0a7824 */ /* 0x000fe200078e00ff */
[----:B------:R-:W-:-:S04]  /*15e70*/  SHF.R.U32.HI R0, RZ, 0x2, R0 ;  /* 0x00000002ff007819 */ /* 0x000fc80000011600 */
[----:B------:R-:W-:Y:S01]  /*15e80*/  LOP3.LUT R0, R10, R0, R3, 0xfe, !PT ;  /* 0x000000000a007212 */ /* 0x000fe200078efe03 */
[----:B------:R-:W0:Y:S08]  /*15e90*/  @P1 LDC R4, c[0x0][0x434] ;  /* 0x00010d00ff041b82 */ /* 0x000e300000000800 */
[----:B------:R-:W1:Y:S01]  /*15ea0*/  @P1 LDC R5, c[0x0][0x438] ;  /* 0x00010e00ff051b82 */ /* 0x000e620000000800 */
[----:B------:R-:W4:Y:S01]  /*15eb0*/  S2R R11, SR_TID.X ;  /* 0x00000000000b7919 */ /* 0x000f220000002100 */
[----:B------:R-:W-:Y:S01]  /*15ec0*/  LOP3.LUT R23, R23, 0xfffffff7, RZ, 0xc0, !PT ;  /* 0xfffffff717177812 */ /* 0x000fe200078ec0ff */
[----:B----4-:R-:W-:-:S05]  /*15ed0*/  IMAD.SHL.U32 R11, R11, 0x8, RZ ;  /* 0x000000080b0b7824 */ /* 0x010fca00078e00ff */
[----:B------:R-:W-:-:S04]  /*15ee0*/  LOP3.LUT R11, R11, 0x18, RZ, 0xc0, !PT ;  /* 0x000000180b0b7812 */ /* 0x000fc800078ec0ff */
[----:B------:R-:W-:Y:S01]  /*15ef0*/  LOP3.LUT R12, R11, 0x20, RZ, 0xfc, !PT ;  /* 0x000000200b0c7812 */ /* 0x000fe200078efcff */
[----:B------:R-:W-:Y:S01]  /*15f00*/  UMOV UR5, 0xffffffff ;  /* 0xffffffff00057882 */ /* 0x000fe20000000000 */
[----:B---3--:R-:W-:Y:S01]  /*15f10*/  @P0 STL [R1+0x10], R20 ;  /* 0x0000101401000387 */ /* 0x008fe20000100800 */
[C---:B--2---:R-:W-:Y:S01]  /*15f20*/  ISETP.GE.AND P0, PT, R0.reuse, R21, PT ;  /* 0x000000150000720c */ /* 0x044fe20003f06270 */
[----:B------:R-:W-:-:S04]  /*15f30*/  IMAD.IADD R0, R0, 0x1, R2 ;  /* 0x0000000100007824 */ /* 0x000fc800078e0202 */
[----:B0-----:R-:W-:-:S08]  /*15f40*/  @P1 IMAD.HI.U32 R4, R0, R4, RZ ;  /* 0x0000000400041227 */ /* 0x001fd000078e00ff */
[----:B------:R-:W0:Y:S01]  /*15f50*/  @!P0 LDC.64 R2, c[0x0][0x428] ;  /* 0x00010a00ff028b82 */ /* 0x000e220000000a00 */
[----:B------:R-:W-:Y:S02]  /*15f60*/  MOV R6, R0 ;  /* 0x0000000000067202 */ /* 0x000fe40000000f00 */
[----:B-1----:R-:W-:Y:S02]  /*15f70*/  @P1 SHF.R.U32.HI R6, RZ, R5, R4 ;  /* 0x00000005ff061219 */ /* 0x002fe40000011604 */
[----:B------:R-:W-:-:S03]  /*15f80*/  SHF.R.S32.HI R8, RZ, 0x1f, R20 ;  /* 0x0000001fff087819 */ /* 0x000fc60000011414 */
[----:B------:R-:W-:-:S04]  /*15f90*/  IMAD.MOV R4, RZ, RZ, -R6 ;  /* 0x000000ffff047224 */ /* 0x000fc800078e0a06 */
[----:B------:R-:W-:Y:S01]  /*15fa0*/  IMAD R4, R7, R4, R0 ;  /* 0x0000000407047224 */ /* 0x000fe200078e0200 */
[--C-:B------:R-:W-:Y:S01]  /*15fb0*/  @!P0 SHF.R.S32.HI R7, RZ, 0x1f, R6.reuse ;  /* 0x0000001fff078819 */ /* 0x100fe20000011406 */
[-C--:B0-----:R-:W-:Y:S02]  /*15fc0*/  @!P0 IMAD R0, R8, R2.reuse, RZ ;  /* 0x0000000208008224 */ /* 0x081fe400078e02ff */
[----:B------:R-:W-:-:S04]  /*15fd0*/  @!P0 IMAD.WIDE.U32 R6, R20, R2, R6 ;  /* 0x0000000214068225 */ /* 0x000fc800078e0006 */
[----:B------:R-:W-:Y:S02]  /*15fe0*/  @!P0 IMAD R0, R20, R3, R0 ;  /* 0x0000000314008224 */ /* 0x000fe400078e0200 */
[----:B------:R-:W0:Y:S01]  /*15ff0*/  @!P0 LDC.64 R2, c[0x0][0x418] ;  /* 0x00010600ff028b82 */ /* 0x000e220000000a00 */
[----:B------:R-:W-:Y:S01]  /*16000*/  MOV R5, UR38 ;  /* 0x0000002600057c02 */ /* 0x000fe20008000f00 */
[----:B------:R0:W-:Y:S01]  /*16010*/  STL [R1+0x24], R8 ;  /* 0x0000240801007387 */ /* 0x0001e20000100800 */
[----:B------:R-:W-:Y:S02]  /*16020*/  @!P0 IMAD.IADD R0, R7, 0x1, R0 ;  /* 0x0000000107008824 */ /* 0x000fe400078e0200 */
[----:B------:R-:W-:Y:S02]  /*16030*/  ISETP.NE.AND P2, PT, R5, 0x3, PT ;  /* 0x000000030500780c */ /* 0x000fe40003f45270 */
[----:B0-----:R-:W-:Y:S01]  /*16040*/  @!P0 LEA R8, P1, R6, R2, 0x2 ;  /* 0x0000000206088211 */ /* 0x001fe200078210ff */
[----:B------:R-:W-:-:S03]  /*16050*/  IMAD.MOV.U32 R2, RZ, RZ, RZ ;  /* 0x000000ffff027224 */ /* 0x000fc600078e00ff */
[----:B------:R-:W-:-:S05]  /*16060*/  @!P0 LEA.HI.X R9, R6, R3, R0, 0x2, P1 ;  /* 0x0000000306098211 */ /* 0x000fca00008f1400 */
[----:B------:R0:W5:Y:S01]  /*16070*/  @!P0 LDG.E R2, desc[UR42][R8.64] ;  /* 0x0000002a08028981 */ /* 0x000162000c1e1900 */
[----:B------:R-:W-:Y:S02]  /*16080*/  ISETP.GE.AND P0, PT, R11, UR4, PT ;  /* 0x000000040b007c0c */ /* 0x000fe4000bf06270 */
[----:B------:R-:W-:-:S04]  /*16090*/  @P2 LOP3.LUT R23, R23, 0x8, RZ, 0xfc, !PT ;  /* 0x0000000817172812 */ /* 0x000fc800078efcff */
        /* <DEDUP_REMOVED lines=9> */
[----:B0-----:R-:W-:Y:S06]  /*16130*/  BRA.DIV UR5, `(.L_x_598) ;  /* 0x0000004a05847947 */ /* 0x001fec000b800000 */
.L_x_711:
[----:B------:R-:W-:-:S05]  /*16140*/  SHF.R.S32.HI R9, RZ, 0x1f, R18 ;  /* 0x0000001fff097819 */ /* 0x000fca0000011412 */
[----:B------:R0:W-:Y:S01]  /*16150*/  STL [R1+0xc], R9 ;  /* 0x00000c0901007387 */ /* 0x0001e20000100800 */
[----:B------:R-:W-:Y:S05]  /*16160*/  @!P2 BRA `(.L_x_599) ;  /* 0x000000000004a947 */ /* 0x000fea0003800000 */
[----:B------:R-:W-:Y:S01]  /*16170*/  BPT.TRAP 0x1 ;  /* 0x000000040000795c */ /* 0x000fe20000300000 */
.L_x_599:
[----:B------:R-:W2:Y:S01]  /*16180*/  LDL R5, [R1] ;  /* 0x0000000001057983 */ /* 0x000ea20000100800 */
[----:B------:R-:W-:Y:S01]  /*16190*/  SHF.R.S32.HI R3, RZ, 0x1f, R4 ;  /* 0x0000001fff037819 */ /* 0x000fe20000011404 */
[----:B------:R-:W-:Y:S01]  /*161a0*/  ULDC.64 UR4, c[0x0][0x328] ;  /* 0x0000ca0000047ab9 */ /* 0x000fe20000000a00 */
[----:B-----5:R-:W-:Y:S01]  /*161b0*/  SHF.R.S32.HI R8, RZ, 0x1f, R2 ;  /* 0x0000001fff087819 */ /* 0x020fe20000011402 */
[----:B------:R-:W-:Y:S01]  /*161c0*/  IMAD.WIDE.U32 R6, R4, UR4, RZ ;  /* 0x0000000404067c25 */ /* 0x000fe2000f8e00ff */
[----:B------:R-:W-:Y:S03]  /*161d0*/  BSSY B0, `(.L_x_600) ;  /* 0x0000015000007945 */ /* 0x000fe60003800000 */
[----:B------:R-:W-:-:S04]  /*161e0*/  IMAD R0, R3, UR4, RZ ;  /* 0x0000000403007c24 */ /* 0x000fc8000f8e02ff */
[----:B------:R-:W-:Y:S01]  /*161f0*/  IMAD R0, R4, UR5, R0 ;  /* 0x0000000504007c24 */ /* 0x000fe2000f8e0200 */
[----:B------:R-:W-:-:S03]  /*16200*/  ULDC.64 UR4, c[0x0][0x338] ;  /* 0x0000ce0000047ab9 */ /* 0x000fc60000000a00 */
[----:B------:R-:W-:Y:S02]  /*16210*/  IMAD.IADD R7, R7, 0x1, R0 ;  /* 0x0000000107077824 */ /* 0x000fe400078e0200 */
[----:B------:R-:W-:Y:S02]  /*16220*/  IMAD R0, R8, UR4, RZ ;  /* 0x0000000408007c24 */ /* 0x000fe4000f8e02ff */
[----:B------:R-:W-:-:S04]  /*16230*/  IMAD.WIDE.U32 R6, R2, UR4, R6 ;  /* 0x0000000402067c25 */ /* 0x000fc8000f8e0006 */
[----:B------:R-:W-:Y:S01]  /*16240*/  IMAD R0, R2, UR5, R0 ;  /* 0x0000000502007c24 */ /* 0x000fe2000f8e0200 */
[----:B------:R-:W-:-:S03]  /*16250*/  ULDC.64 UR4, c[0x0][0x330] ;  /* 0x0000cc0000047ab9 */ /* 0x000fc60000000a00 */
[----:B------:R-:W-:Y:S02]  /*16260*/  IMAD.IADD R7, R7, 0x1, R0 ;  /* 0x0000000107077824 */ /* 0x000fe400078e0200 */
[----:B------:R-:W-:Y:S02]  /*16270*/  IMAD R0, R9, UR4, RZ ;  /* 0x0000000409007c24 */ /* 0x000fe4000f8e02ff */
[----:B------:R-:W-:-:S04]  /*16280*/  IMAD.WIDE.U32 R6, R18, UR4, R6 ;  /* 0x0000000412067c25 */ /* 0x000fc8000f8e0006 */
[----:B------:R-:W-:Y:S01]  /*16290*/  IMAD R0, R18, UR5, R0 ;  /* 0x0000000512007c24 */ /* 0x000fe2000f8e0200 */
[----:B------:R-:W-:Y:S02]  /*162a0*/  ULDC.64 UR4, c[0x0][0x318] ;  /* 0x0000c60000047ab9 */ /* 0x000fe40000000a00 */
[----:B------:R-:W-:Y:S02]  /*162b0*/  LEA R24, P0, R6, UR4, 0x1 ;  /* 0x0000000406187c11 */ /* 0x000fe4000f8008ff */
[----:B------:R-:W-:Y:S01]  /*162c0*/  IADD3 R25, R7, R0, RZ ;  /* 0x0000000007197210 */ /* 0x000fe20007ffe0ff */
[----:B------:R-:W-:-:S03]  /*162d0*/  IMAD R0, R26, 0x8, R22 ;  /* 0x000000081a007824 */ /* 0x000fc600078e0216 */
[----:B------:R-:W-:Y:S02]  /*162e0*/  LEA.HI.X R25, R6, UR5, R25, 0x1, P0 ;  /* 0x0000000506197c11 */ /* 0x000fe400080f0c19 */
[----:B--2---:R-:W-:-:S04]  /*162f0*/  SHF.L.U32 R5, R5, 0x1f, RZ ;  /* 0x0000001f05057819 */ /* 0x004fc800000006ff */
[----:B------:R-:W1:Y:S02]  /*16300*/  SYNCS.PHASECHK.TRANS64.TRYWAIT P0, [R0+URZ+0x2d840], R5 ;  /* 0x02d84005000075a7 */ /* 0x000e64000800017f */
[----:B-1----:R-:W-:Y:S05]  /*16310*/  @!P0 BRA `(.L_x_601) ;  /* 0x0000004800408947 */ /* 0x002fea0003800000 */
.L_x_712:
[----:B------:R-:W-:Y:S05]  /*16320*/  BSYNC B0 ;  /* 0x0000000000007941 */ /* 0x000fea0003800000 */
.L_x_600:
[----:B------:R-:W2:Y:S01]  /*16330*/  LDL R7, [R1+0xc] ;  /* 0x00000c0001077983 */ /* 0x000ea20000100800 */
[----:B------:R-:W-:-:S03]  /*16340*/  ULDC.64 UR4, c[0x0][0x300] ;  /* 0x0000c00000047ab9 */ /* 0x000fc60000000a00 */
[----:B0-----:R-:W3:Y:S04]  /*16350*/  LDL R9, [R1+0x14] ;  /* 0x0000140001097983 */ /* 0x001ee80000100800 */
[----:B------:R-:W4:Y:S01]  /*16360*/  LDL R12, [R1+0x1c] ;  /* 0x00001c00010c7983 */ /* 0x000f220000100800 */
[----:B------:R-:W0:Y:S01]  /*16370*/  S2R R6, SR_TID.X ;  /* 0x0000000000067919 */ /* 0x000e220000002100 */
[----:B------:R-:W-:-:S04]  /*16380*/  IMAD R3, R3, UR4, RZ ;  /* 0x0000000403037c24 */ /* 0x000fc8000f8e02ff */
[C---:B------:R-:W-:Y:S02]  /*16390*/  IMAD R3, R4.reuse, UR5, R3 ;  /* 0x0000000504037c24 */ /* 0x040fe4000f8e0203 */
[----:B-1----:R-:W-:Y:S01]  /*163a0*/  IMAD.WIDE.U32 R4, R4, UR4, RZ ;  /* 0x0000000404047c25 */ /* 0x002fe2000f8e00ff */
[----:B------:R-:W-:-:S03]  /*163b0*/  ULDC.64 UR4, c[0x0][0x310] ;  /* 0x0000c40000047ab9 */ /* 0x000fc60000000a00 */
[----:B------:R-:W-:Y:S02]  /*163c0*/  IMAD.IADD R5, R5, 0x1, R3 ;  /* 0x0000000105057824 */ /* 0x000fe400078e0203 */
[----:B------:R-:W-:Y:S01]  /*163d0*/  IMAD R8, R8, UR4, RZ ;  /* 0x0000000408087c24 */ /* 0x000fe2000f8e02ff */
[----:B0-----:R-:W-:-:S04]  /*163e0*/  LOP3.LUT R6, R6, 0x7f, RZ, 0xc0, !PT ;  /* 0x0000007f06067812 */ /* 0x001fc800078ec0ff */
[----:B------:R-:W-:Y:S02]  /*163f0*/  SHF.R.U32.HI R11, RZ, 0x2, R6 ;  /* 0x00000002ff0b7819 */ /* 0x000fe40000011606 */
[----:B------:R-:W0:Y:S01]  /*16400*/  S2R R6, SR_TID.X ;  /* 0x0000000000067919 */ /* 0x000e220000002100 */
[----:B------:R-:W-:-:S04]  /*16410*/  IMAD.WIDE.U32 R4, R2, UR4, R4 ;  /* 0x0000000402047c25 */ /* 0x000fc8000f8e0004 */
[----:B------:R-:W-:Y:S01]  /*16420*/  IMAD R2, R2, UR5, R8 ;  /* 0x0000000502027c24 */ /* 0x000fe2000f8e0208 */
[----:B------:R-:W-:-:S03]  /*16430*/  ULDC.64 UR4, c[0x0][0x308] ;  /* 0x0000c20000047ab9 */ /* 0x000fc60000000a00 */
[----:B------:R-:W-:Y:S01]  /*16440*/  IMAD.IADD R3, R5, 0x1, R2 ;  /* 0x0000000105037824 */ /* 0x000fe200078e0202 */
[----:B------:R-:W-:Y:S02]  /*16450*/  MOV R2, R4 ;  /* 0x0000000400027202 */ /* 0x000fe40000000f00 */
[C---:B------:R-:W-:Y:S02]  /*16460*/  LOP3.LUT P4, RZ, R23.reuse, 0x4, RZ, 0xc0, !PT ;  /* 0x0000000417ff7812 */ /* 0x040fe4000788c0ff */
[C---:B------:R-:W-:Y:S02]  /*16470*/  LOP3.LUT P3, RZ, R23.reuse, 0x2, RZ, 0xc0, !PT ;  /* 0x0000000217ff7812 */ /* 0x040fe4000786c0ff */
[----:B------:R-:W-:Y:S01]  /*16480*/  LOP3.LUT P2, RZ, R23, 0x1, RZ, 0xc0, !PT ;  /* 0x0000000117ff7812 */ /* 0x000fe2000784c0ff */
[----:B--2---:R-:W-:-:S04]  /*16490*/  IMAD R4, R7, UR4, RZ ;  /* 0x0000000407047c24 */ /* 0x004fc8000f8e02ff */
[C---:B------:R-:W-:Y:S02]  /*164a0*/  IMAD R7, R18.reuse, UR5, R4 ;  /* 0x0000000512077c24 */ /* 0x040fe4000f8e0204 */
[----:B------:R-:W-:Y:S01]  /*164b0*/  IMAD.WIDE.U32 R4, R18, UR4, R2 ;  /* 0x0000000412047c25 */ /* 0x000fe2000f8e0002 */
[----:B------:R-:W-:-:S03]  /*164c0*/  ULDC.64 UR4, c[0x0][0x2e8] ;  /* 0x0000ba0000047ab9 */ /* 0x000fc60000000a00 */
[----:B------:R-:W-:Y:S01]  /*164d0*/  IMAD.IADD R7, R5, 0x1, R7 ;  /* 0x0000000105077824 */ /* 0x000fe200078e0207 */
[----:B------:R-:W-:Y:S01]  /*164e0*/  LEA R2, P0, R4, UR4, 0x1 ;  /* 0x0000000404027c11 */ /* 0x000fe2000f8008ff */
[----:B---3--:R-:W-:Y:S01]  /*164f0*/  IMAD R8, R26, 0x3000, R9 ;  /* 0x000030001a087824 */ /* 0x008fe200078e0209 */
[----:B------:R-:W-:Y:S01]  /*16500*/  UMOV UR4, 0xffffffff ;  /* 0xffffffff00047882 */ /* 0x000fe20000000000 */
[----:B0-----:R-:W-:Y:S01]  /*16510*/  IMAD.SHL.U32 R9, R6, 0x8, RZ ;  /* 0x0000000806097824 */ /* 0x001fe200078e00ff */
[----:B----4-:R-:W-:Y:S02]  /*16520*/  IADD3 R3, -R11, R12, -R10 ;  /* 0x0000000c0b037210 */ /* 0x010fe40007ffe90a */
[----:B------:R-:W-:Y:S02]  /*16530*/  LEA.HI.X R7, R4, UR5, R7, 0x1, P0 ;  /* 0x0000000504077c11 */ /* 0x000fe400080f0c07 */
[----:B------:R-:W-:Y:S02]  /*16540*/  ISETP.GE.AND P0, PT, R3, 0x1, PT ;  /* 0x000000010300780c */ /* 0x000fe40003f06270 */
[----:B------:R-:W-:Y:S01]  /*16550*/  LOP3.LUT R9, R9, 0x18, RZ, 0xc0, !PT ;  /* 0x0000001809097812 */ /* 0x000fe200078ec0ff */
[----:B------:R-:W-:Y:S10]  /*16560*/  BRA.DIV UR4, `(.L_x_602) ;  /* 0x0000004604c07947 */ /* 0x000ff4000b800000 */
[----:B------:R-:W0:Y:S04]  /*16570*/  SHFL.IDX PT, R4, R2, RZ, 0x1c1f ;  /* 0x001c1fff02047589 */ /* 0x000e2800000e0000 */
[----:B------:R-:W1:Y:S01]  /*16580*/  SHFL.IDX PT, R6, R7, RZ, 0x1c1f ;  /* 0x001c1fff07067589 */ /* 0x000e6200000e0000 */
[----:B0-----:R-:W-:-:S05]  /*16590*/  @P0 LEA R5, P1, R9, R4, 0x1 ;  /* 0x0000000409050211 */ /* 0x001fca00078208ff */
[----:B-1----:R-:W-:Y:S01]  /*165a0*/  @P0 IMAD.X R4, RZ, RZ, R6, P1 ;  /* 0x000000ffff040224 */ /* 0x002fe200008e0606 */
[----:B------:R-:W-:Y:S02]  /*165b0*/  @P0 LEA R6, R8, R22, 0x1 ;  /* 0x0000001608060211 */ /* 0x000fe400078e08ff */
[----:B------:R-:W-:Y:S02]  /*165c0*/  ISETP.GE.AND P1, PT, R3, 0x21, PT ;  /* 0x000000210300780c */ /* 0x000fe40003f26270 */
[----:B------:R-:W-:-:S04]  /*165d0*/  @P0 LOP3.LUT R5, R5, R4, RZ, 0x3c, !PT ;  /* 0x0000000405050212 */ /* 0x000fc800078e3cff */
[----:B------:R-:W-:-:S04]  /*165e0*/  @P0 LOP3.LUT R4, R5, R4, RZ, 0x3c, !PT ;  /* 0x0000000405040212 */ /* 0x000fc800078e3cff */
[----:B------:R-:W-:-:S05]  /*165f0*/  @P0 LOP3.LUT R5, R5, R4, RZ, 0x3c, !PT ;  /* 0x0000000405050212 */ /* 0x000fca00078e3cff */
[----:B------:R-:W-:Y:S01]  /*16600*/  @!PT LDS RZ, [RZ] ;  /* 0x00000000fffff984 */ /* 0x000fe20000000800 */
[----:B------:R-:W-:Y:S04]  /*16610*/  @P0 LDGSTS.E.BYPASS.LTC128B.128 [R6+0x15400], desc[UR42][R4.64], !P4 ;  /* 0x1540000004060fae */ /* 0x000fe8000e101d6a */
[----:B------:R-:W-:Y:S04]  /*16620*/  @P0 LDGSTS.E.BYPASS.LTC128B.128 [R6+0x17400], desc[UR42][R4.64+0x40], !P3 ;  /* 0x1740004004060fae */ /* 0x000fe8000d901d6a */
[----:B------:R0:W-:Y:S04]  /*16630*/  @P0 LDGSTS.E.BYPASS.LTC128B.128 [R6+0x19400], desc[UR42][R4.64+0x80], !P2 ;  /* 0x1940008004060fae */ /* 0x0001e8000d101d6a */
[----:B0-----:R-:W0:Y:S04]  /*16640*/  SHFL.IDX PT, R4, R2, 0x1, 0x1c1f ;  /* 0x003c1f0002047f89 */ /* 0x001e2800000e0000 */
[----:B------:R-:W1:Y:S01]  /*16650*/  SHFL.IDX PT, R6, R7, 0x1, 0x1c1f ;  /* 0x003c1f0007067f89 */ /* 0x000e6200000e0000 */
[----:B0-----:R-:W-:-:S05]  /*16660*/  @P1 LEA R5, P0, R9, R4, 0x1 ;  /* 0x0000000409051211 */ /* 0x001fca00078008ff */
[----:B-1----:R-:W-:Y:S02]  /*16670*/  @P1 IMAD.X R4, RZ, RZ, R6, P0 ;  /* 0x000000ffff041224 */ /* 0x002fe400000e0606 */
[----:B------:R-:W-:-:S03]  /*16680*/  @P1 IMAD R6, R8, 0x2, R22 ;  /* 0x0000000208061824 */ /* 0x000fc600078e0216 */
[----:B------:R-:W-:-:S04]  /*16690*/  @P1 LOP3.LUT R5, R5, R4, RZ, 0x3c, !PT ;  /* 0x0000000405051212 */ /* 0x000fc800078e3cff */
[----:B------:R-:W-:-:S04]  /*166a0*/  @P1 LOP3.LUT R4, R5, R4, RZ, 0x3c, !PT ;  /* 0x0000000405041212 */ /* 0x000fc800078e3cff */
[----:B------:R-:W-:-:S05]  /*166b0*/  @P1 LOP3.LUT R5, R5, R4, RZ, 0x3c, !PT ;  /* 0x0000000405051212 */ /* 0x000fca00078e3cff */
[----:B------:R-:W-:Y:S04]  /*166c0*/  @P1 LDGSTS.E.BYPASS.LTC128B.128 [R6+0x15c00], desc[UR42][R4.64], !P4 ;  /* 0x15c0000004061fae */ /* 0x000fe8000e101d6a */
[----:B------:R-:W-:Y:S04]  /*166d0*/  @P1 LDGSTS.E.BYPASS.LTC128B.128 [R6+0x17c00], desc[UR42][R4.64+0x40], !P3 ;  /* 0x17c0004004061fae */ /* 0x000fe8000d901d6a */
[----:B------:R0:W-:Y:S01]  /*166e0*/  @P1 LDGSTS.E.BYPASS.LTC128B.128 [R6+0x19c00], desc[UR42][R4.64+0x80], !P2 ;  /* 0x19c0008004061fae */ /* 0x0001e2000d101d6a */
[----:B------:R-:W-:-:S03]  /*166f0*/  ISETP.GE.AND P1, PT, R3, 0x41, PT ;  /* 0x000000410300780c */ /* 0x000fc60003f26270 */
[----:B0-----:R-:W0:Y:S04]  /*16700*/  SHFL.IDX PT, R4, R2, 0x2, 0x1c1f ;  /* 0x005c1f0002047f89 */ /* 0x001e2800000e0000 */
[----:B------:R-:W1:Y:S04]  /*16710*/  SHFL.IDX PT, R6, R7, 0x2, 0x1c1f ;  /* 0x005c1f0007067f89 */ /* 0x000e6800000e0000 */
[----:B------:R-:W2:Y:S04]  /*16720*/  SHFL.IDX PT, R7, R7, 0x3, 0x1c1f ;  /* 0x007c1f0007077f89 */ /* 0x000ea800000e0000 */
[----:B------:R-:W3:Y:S01]  /*16730*/  SHFL.IDX PT, R2, R2, 0x3, 0x1c1f ;  /* 0x007c1f0002027f89 */ /* 0x000ee200000e0000 */
[----:B0-----:R-:W-:-:S05]  /*16740*/  @P1 LEA R5, P0, R9, R4, 0x1 ;  /* 0x0000000409051211 */ /* 0x001fca00078008ff */
[----:B-1----:R-:W-:Y:S01]  /*16750*/  @P1 IMAD.X R4, RZ, RZ, R6, P0 ;  /* 0x000000ffff041224 */ /* 0x002fe200000e0606 */
[----:B------:R-:W-:-:S04]  /*16760*/  @P1 LEA R6, R8, R22, 0x1 ;  /* 0x0000001608061211 */ /* 0x000fc800078e08ff */
[----:B------:R-:W-:-:S04]  /*16770*/  @P1 LOP3.LUT R5, R5, R4, RZ, 0x3c, !PT ;  /* 0x0000000405051212 */ /* 0x000fc800078e3cff */
[----:B------:R-:W-:-:S04]  /*16780*/  @P1 LOP3.LUT R4, R5, R4, RZ, 0x3c, !PT ;  /* 0x0000000405041212 */ /* 0x000fc800078e3cff */
[----:B------:R-:W-:-:S05]  /*16790*/  @P1 LOP3.LUT R5, R5, R4, RZ, 0x3c, !PT ;  /* 0x0000000405051212 */ /* 0x000fca00078e3cff */
[----:B------:R0:W-:Y:S04]  /*167a0*/  @P1 LDGSTS.E.BYPASS.LTC128B.128 [R6+0x16400], desc[UR42][R4.64], !P4 ;  /* 0x1640000004061fae */ /* 0x0001e8000e101d6a */
[----:B------:R0:W-:Y:S04]  /*167b0*/  @P1 LDGSTS.E.BYPASS.LTC128B.128 [R6+0x18400], desc[UR42][R4.64+0x40], !P3 ;  /* 0x1840004004061fae */ /* 0x0001e8000d901d6a */
[----:B--23--:R0:W-:Y:S02]  /*167c0*/  @P1 LDGSTS.E.BYPASS.LTC128B.128 [R6+0x1a400], desc[UR42][R4.64+0x80], !P2 ;  /* 0x1a40008004061fae */ /* 0x00c1e4000d101d6a */
.L_x_722:
[----:B------:R-:W-:-:S13]  /*167d0*/  ISETP.GE.AND P0, PT, R3, 0x61, PT ;  /* 0x000000610300780c */ /* 0x000fda0003f06270 */
[----:B------:R-:W-:Y:S01]  /*167e0*/  @P0 LEA R2, P1, R9, R2, 0x1 ;  /* 0x0000000209020211 */ /* 0x000fe200078208ff */
[----:B------:R-:W-:-:S04]  /*167f0*/  @P0 IMAD R8, R8, 0x2, R22 ;  /* 0x0000000208080824 */ /* 0x000fc800078e0216 */
        /* <DEDUP_REMOVED lines=9> */
.L_x_603:
[----:B------:R-:W-:Y:S02]  /*16890*/  PLOP3.LUT P1, PT, P1, P0, PT, 0xa2, 0x0 ;  /* 0x000000000000781c */ /* 0x000fe40000f21472 */
[----:B------:R-:W-:-:S08]  /*168a0*/  @P0 R2UR P1, UR4, R0 ;  /* 0x00000000000402ca */ /* 0x000fd00000020000 */
[----:B------:R-:W-:-:S05]  /*168b0*/  @P0 PLOP3.LUT P0, PT, P1, PT, PT, 0x80, 0x0 ;  /* 0x000000000000081c */ /* 0x000fca0000f0f070 */
[----:B------:R-:W-:Y:S01]  /*168c0*/  @!P1 SYNCS.ARRIVE.TRANS64.RED.A0T1 RZ, [UR4+0x2d830], RZ ;  /* 0x02d830ffffff99a7 */ /* 0x000fe20008200404 */
[----:B------:R-:W-:Y:S07]  /*168d0*/  @!P1 ARRIVES.LDGSTSBAR.64.TRANSCNT [UR4+0x2d830] ;  /* 0x02d83000ff0099b0 */ /* 0x000fee0008000a84 */
[----:B------:R-:W-:Y:S05]  /*168e0*/  @P0 BRA.U.ANY `(.L_x_603) ;  /* 0xfffffffd00e80947 */ /* 0x000fea000393ffff */
[----:B------:R-:W-:Y:S01]  /*168f0*/  NOP ;  /* 0x0000000000007918 */ /* 0x000fe20000000000 */
[----:B--2---:R-:W-:-:S05]  /*16900*/  IMAD.U32 R2, RZ, RZ, UR38 ;  /* 0x00000026ff027e24 */ /* 0x004fca000f8e00ff */
[----:B------:R-:W-:-:S13]  /*16910*/  ISETP.NE.AND P2, PT, R2, 0x3, PT ;  /* 0x000000030200780c */ /* 0x000fda0003f45270 */
[----:B------:R-:W-:Y:S05]  /*16920*/  @!P2 BRA `(.L_x_604) ;  /* 0x000000000004a947 */ /* 0x000fea0003800000 */
[----:B------:R-:W-:Y:S01]  /*16930*/  BPT.TRAP 0x1 ;  /* 0x000000040000795c */ /* 0x000fe20000300000 */
.L_x_604:
[----:B01----:R0:W5:Y:S01]  /*16940*/  LDL.LU R4, [R1+0x8] ;  /* 0x0000080001047983 */ /* 0x0031620000300800 */
[----:B------:R0:W-:Y:S03]  /*16950*/  SYNCS.ARRIVE.TRANS64.A1T0 RZ, [R0+URZ+0x2d830], RZ ;  /* 0x02d830ff00ff79a7 */ /* 0x0001e6000810003f */
[----:B------:R0:W5:Y:S02]  /*16960*/  LDL.LU R3, [R1+0x2c] ;  /* 0x00002c0001037983 */ /* 0x0001640000300800 */
[----:B------:R-:W-:Y:S05]  /*16970*/  WARPSYNC.ALL ;  /* 0x0000000000007948 */ /* 0x000fea0003800000 */
[----:B------:R-:W-:Y:S01]  /*16980*/  ULDC.64 UR4, c[0x0][0x298] ;  /* 0x0000a60000047ab9 */ /* 0x000fe20000000a00 */
[----:B------:R-:W-:Y:S01]  /*16990*/  ULDC.64 UR6, c[0x0][0xa00] ;  /* 0x0002800000067ab9 */ /* 0x000fe20000000a00 */
[----:B0-----:R-:W-:Y:S01]  /*169a0*/  IADD3 R0, R22, 0xc400, RZ ;  /* 0x0000c40016007810 */ /* 0x001fe20007ffe0ff */
[----:B------:R-:W-:Y:S01]  /*169b0*/  BSSY B6, `(.L_x_605) ;  /* 0x0000020000067945 */ /* 0x000fe20003800000 */
[----:B------:R-:W-:Y:S01]  /*169c0*/  BAR.SYNC.DEFER_BLOCKING 0x8, 0x200 ;  /* 0x0208000000007b1d */ /* 0x000fe20000010000 */
[----:B------:R-:W-:-:S02]  /*169d0*/  ISETP.NE.U32.AND P0, PT, RZ, UR6, PT ;  /* 0x00000006ff007c0c */ /* 0x000fc4000bf05070 */
[----:B------:R-:W-:Y:S02]  /*169e0*/  LOP3.LUT P1, RZ, R0, 0x1bf, RZ, 0xc0, !PT ;  /* 0x000001bf00ff7812 */ /* 0x000fe4000782c0ff */
[----:B------:R-:W-:-:S04]  /*169f0*/  ISETP.NE.AND.EX P0, PT, RZ, UR7, PT, P0 ;  /* 0x00000007ff007c0c */ /* 0x000fc8000bf05300 */
[----:B------:R-:W-:Y:S02]  /*16a00*/  SEL R29, R29, RZ, !P0 ;  /* 0x000000ff1d1d7207 */ /* 0x000fe40004000000 */
[----:B-----5:R-:W-:-:S05]  /*16a10*/  SHF.R.S32.HI R2, RZ, 0x1f, R4 ;  /* 0x0000001fff027819 */ /* 0x020fca0000011404 */
[----:B------:R-:W-:-:S04]  /*16a20*/  IMAD R2, R2, UR4, RZ ;  /* 0x0000000402027c24 */ /* 0x000fc8000f8e02ff */
[C---:B------:R-:W-:Y:S01]  /*16a30*/  IMAD R0, R4.reuse, UR5, R2 ;  /* 0x0000000504007c24 */ /* 0x040fe2000f8e0202 */
[----:B------:R-:W-:Y:S01]  /*16a40*/  SEL R2, R3, RZ, !P0 ;  /* 0x000000ff03027207 */ /* 0x000fe20004000000 */
[----:B------:R-:W-:-:S04]  /*16a50*/  IMAD.WIDE.U32 R4, R4, UR4, RZ ;  /* 0x0000000404047c25 */ /* 0x000fc8000f8e00ff */
[----:B------:R-:W-:Y:S01]  /*16a60*/  IMAD.IADD R0, R5, 0x1, R0 ;  /* 0x0000000105007824 */ /* 0x000fe200078e0200 */
[----:B------:R0:W-:Y:S04]  /*16a70*/  STL.64 [R1+0x30], R4 ;  /* 0x0000300401007387 */ /* 0x0001e80000100a00 */
[----:B------:R0:W-:Y:S04]  /*16a80*/  STL [R1+0x2c], R2 ;  /* 0x00002c0201007387 */ /* 0x0001e80000100800 */
[----:B------:R0:W-:Y:S01]  /*16a90*/  STL [R1+0x8], R0 ;  /* 0x0000080001007387 */ /* 0x0001e20000100800 */
        /* <DEDUP_REMOVED lines=17> */
.L_x_606:
[----:B------:R-:W-:Y:S05]  /*16bb0*/  BSYNC B6 ;  /* 0x0000000000067941 */ /* 0x000fea0003800000 */
.L_x_605:
[----:B0-----:R-:W2:Y:S01]  /*16bc0*/  LDL.LU R0, [R1+0x2c] ;  /* 0x00002c0001007983 */ /* 0x001ea20000300800 */
[----:B------:R-:W-:Y:S01]  /*16bd0*/  ULDC.64 UR4, c[0x0][0x2d8] ;  /* 0x0000b60000047ab9 */ /* 0x000fe20000000a00 */
[----:B------:R-:W0:Y:S01]  /*16be0*/  LDC R9, c[0x0][0x448] ;  /* 0x00011200ff097b82 */ /* 0x000e220000000800 */
[----:B------:R-:W-:Y:S01]  /*16bf0*/  ULDC.64 UR6, c[0x0][0x2c8] ;  /* 0x0000b20000067ab9 */ /* 0x000fe20000000a00 */
[----:B------:R-:W3:Y:S01]  /*16c00*/  LDL.LU R21, [R1+0x8] ;  /* 0x0000080001157983 */ /* 0x000ee20000300800 */
[----:B------:R-:W-:-:S03]  /*16c10*/  ULDC.64 UR8, c[0x0][0x280] ;  /* 0x0000a00000087ab9 */ /* 0x000fc60000000a00 */
[----:B------:R-:W3:Y:S04]  /*16c20*/  LDL.LU.64 R2, [R1+0x30] ;  /* 0x0000300001027983 */ /* 0x000ee80000300a00 */
[----:B------:R-:W4:Y:S01]  /*16c30*/  LDL R20, [R1+0xc] ;  /* 0x00000c0001147983 */ /* 0x000f220000100800 */
[----:B0-----:R-:W-:-:S13]  /*16c40*/  ISETP.NE.AND P0, PT, R9, 0x1, PT ;  /* 0x000000010900780c */ /* 0x001fda0003f05270 */
[----:B------:R-:W0:Y:S08]  /*16c50*/  @P0 LDC R5, c[0x0][0x44c] ;  /* 0x00011300ff050b82 */ /* 0x000e300000000800 */
[----:B------:R-:W1:Y:S08]  /*16c60*/  @P0 LDC R6, c[0x0][0x450] ;  /* 0x00011400ff060b82 */ /* 0x000e700000000800 */
[----:B------:R-:W1:Y:S01]  /*16c70*/  @P0 LDC R8, c[0x0][0x450] ;  /* 0x00011400ff080b82 */ /* 0x000e620000000800 */
[----:B--2---:R-:W-:Y:S01]  /*16c80*/  IMAD.MOV.U32 R4, RZ, RZ, R0 ;  /* 0x000000ffff047224 */ /* 0x004fe200078e0000 */
[----:B---3--:R-:W-:-:S02]  /*16c90*/  MOV R3, R21 ;  /* 0x0000001500037202 */ /* 0x008fc40000000f00 */
[----:B------:R-:W2:Y:S01]  /*16ca0*/  S2R R21, SR_TID.X ;  /* 0x0000000000157919 */ /* 0x000ea20000002100 */
[----:B----4-:R-:W-:Y:S02]  /*16cb0*/  IMAD R0, R20, UR4, RZ ;  /* 0x0000000414007c24 */ /* 0x010fe4000f8e02ff */
[----:B------:R-:W3:Y:S01]  /*16cc0*/  S2R R20, SR_TID.X ;  /* 0x0000000000147919 */ /* 0x000ee20000002100 */
[----:B------:R-:W-:-:S04]  /*16cd0*/  IMAD.WIDE.U32 R2, R18, UR4, R2 ;  /* 0x0000000412027c25 */ /* 0x000fc8000f8e0002 */
        /* <DEDUP_REMOVED lines=8> */
[----:B--2---:R-:W-:Y:S01]  /*16d60*/  IMAD.SHL.U32 R21, R21, 0x20, RZ ;  /* 0x0000002015157824 */ /* 0x004fe200078e00ff */
[----:B---3--:R-:W-:-:S04]  /*16d70*/  LOP3.LUT R20, R20, 0x7f, RZ, 0xc0, !PT ;  /* 0x0000007f14147812 */ /* 0x008fc800078ec0ff */
[----:B------:R-:W-:Y:S02]  /*16d80*/  LOP3.LUT R21, R21, 0x60, RZ, 0xc0, !PT ;  /* 0x0000006015157812 */ /* 0x000fe400078ec0ff */
[----:B------:R-:W-:-:S04]  /*16d90*/  SHF.R.U32.HI R20, RZ, 0x2, R20 ;  /* 0x00000002ff147819 */ /* 0x000fc80000011614 */
[----:B------:R-:W-:Y:S02]  /*16da0*/  LOP3.LUT R20, R20, R21, RZ, 0xfc, !PT ;  /* 0x0000001514147212 */ /* 0x000fe400078efcff */
[----:B------:R2:W5:Y:S03]  /*16db0*/  LDL R21, [R1+0x38] ;  /* 0x0000380001157983 */ /* 0x0005660000100800 */
[----:B------:R-:W-:-:S04]  /*16dc0*/  IMAD R0, R17, 0xc0, R20 ;  /* 0x000000c011007824 */ /* 0x000fc800078e0214 */
[----:B0-----:R-:W-:Y:S01]  /*16dd0*/  @P0 IMAD.HI.U32 R5, R0, R5, RZ ;  /* 0x0000000500050227 */ /* 0x001fe200078e00ff */
[----:B------:R-:W-:-:S04]  /*16de0*/  MOV R4, R0 ;  /* 0x0000000000047202 */ /* 0x000fc80000000f00 */
[----:B-1----:R-:W-:-:S04]  /*16df0*/  @P0 SHF.R.U32.HI R4, RZ, R6, R5 ;  /* 0x00000006ff040219 */ /* 0x002fc80000011605 */
[--C-:B------:R-:W-:Y:S01]  /*16e00*/  SHF.R.S32.HI R5, RZ, 0x1f, R4.reuse ;  /* 0x0000001fff057819 */ /* 0x100fe20000011404 */
[----:B------:R-:W-:-:S04]  /*16e10*/  IMAD.MOV R7, RZ, RZ, -R4 ;  /* 0x000000ffff077224 */ /* 0x000fc800078e0a04 */
[----:B------:R-:W-:-:S04]  /*16e20*/  IMAD R5, R5, UR4, RZ ;  /* 0x0000000405057c24 */ /* 0x000fc8000f8e02ff */
[C---:B------:R-:W-:Y:S02]  /*16e30*/  IMAD R6, R4.reuse, UR5, R5 ;  /* 0x0000000504067c24 */ /* 0x040fe4000f8e0205 */
[----:B------:R-:W-:-:S04]  /*16e40*/  IMAD.WIDE.U32 R4, R4, UR4, R2 ;  /* 0x0000000404047c25 */ /* 0x000fc8000f8e0002 */
[----:B------:R-:W-:Y:S02]  /*16e50*/  IMAD.IADD R5, R5, 0x1, R6 ;  /* 0x0000000105057824 */ /* 0x000fe400078e0206 */
[----:B------:R-:W-:-:S05]  /*16e60*/  IMAD R6, R9, R7, R0 ;  /* 0x0000000709067224 */ /* 0x000fca00078e0200 */
[----:B------:R-:W-:Y:S01]  /*16e70*/  SHF.R.S32.HI R7, RZ, 0x1f, R6 ;  /* 0x0000001fff077819 */ /* 0x000fe20000011406 */
[----:B------:R-:W-:-:S04]  /*16e80*/  IMAD.WIDE.U32 R4, R6, UR6, R4 ;  /* 0x0000000606047c25 */ /* 0x000fc8000f8e0004 */
[----:B------:R-:W-:-:S04]  /*16e90*/  IMAD R7, R7, UR6, RZ ;  /* 0x0000000607077c24 */ /* 0x000fc8000f8e02ff */
[----:B------:R-:W-:Y:S02]  /*16ea0*/  IMAD R6, R6, UR7, R7 ;  /* 0x0000000706067c24 */ /* 0x000fe4000f8e0207 */
[----:B------:R-:W0:Y:S01]  /*16eb0*/  @P0 LDC R7, c[0x0][0x44c] ;  /* 0x00011300ff070b82 */ /* 0x000e220000000800 */
[----:B------:R-:W-:Y:S01]  /*16ec0*/  IADD3 R0, R0, 0x80, RZ ;  /* 0x0000008000007810 */ /* 0x000fe20007ffe0ff */
[----:B------:R-:W-:Y:S01]  /*16ed0*/  IMAD.IADD R6, R5, 0x1, R6 ;  /* 0x0000000105067824 */ /* 0x000fe200078e0206 */
[----:B------:R-:W1:Y:S01]  /*16ee0*/  S2R R13, SR_TID.X ;  /* 0x00000000000d7919 */ /* 0x000e620000002100 */
[----:B------:R-:W-:-:S04]  /*16ef0*/  LEA R5, P1, R4, UR8, 0x1 ;  /* 0x0000000804057c11 */ /* 0x000fc8000f8208ff */
[----:B------:R-:W-:Y:S01]  /*16f00*/  LEA.HI.X R4, R4, UR9, R6, 0x1, P1 ;  /* 0x0000000904047c11 */ /* 0x000fe200088f0c06 */
[----:B------:R-:W-:Y:S02]  /*16f10*/  IMAD.MOV.U32 R6, RZ, RZ, R0 ;  /* 0x000000ffff067224 */ /* 0x000fe400078e0000 */
[----:B0-----:R-:W-:-:S05]  /*16f20*/  @P0 IMAD.HI.U32 R7, R0, R7, RZ ;  /* 0x0000000700070227 */ /* 0x001fca00078e00ff */
[----:B------:R-:W-:-:S05]  /*16f30*/  @P0 SHF.R.U32.HI R6, RZ, R8, R7 ;  /* 0x00000008ff060219 */ /* 0x000fca0000011607 */
[----:B------:R-:W-:-:S04]  /*16f40*/  IMAD.MOV R7, RZ, RZ, -R6 ;  /* 0x000000ffff077224 */ /* 0x000fc800078e0a06 */
[----:B------:R-:W-:Y:S01]  /*16f50*/  IMAD R0, R9, R7, R0 ;  /* 0x0000000709007224 */ /* 0x000fe200078e0200 */
[----:B------:R-:W-:Y:S01]  /*16f60*/  SHF.R.S32.HI R7, RZ, 0x1f, R6 ;  /* 0x0000001fff077819 */ /* 0x000fe20000011406 */
[----:B------:R-:W-:-:S04]  /*16f70*/  IMAD.WIDE.U32 R2, R6, UR4, R2 ;  /* 0x0000000406027c25 */ /* 0x000fc8000f8e0002 */
[----:B------:R-:W-:Y:S01]  /*16f80*/  IMAD R7, R7, UR4, RZ ;  /* 0x0000000407077c24 */ /* 0x000fe2000f8e02ff */
[----:B------:R-:W-:-:S03]  /*16f90*/  ULDC UR4, c[0x0][0x2b8] ;  /* 0x0000ae0000047ab9 */ /* 0x000fc60000000800 */
[----:B------:R-:W-:Y:S01]  /*16fa0*/  IMAD R7, R6, UR5, R7 ;  /* 0x0000000506077c24 */ /* 0x000fe2000f8e0207 */
[----:B------:R-:W-:Y:S01]  /*16fb0*/  SHF.R.S32.HI R6, RZ, 0x1f, R0 ;  /* 0x0000001fff067819 */ /* 0x000fe20000011400 */
[----:B-1----:R-:W-:Y:S02]  /*16fc0*/  IMAD.SHL.U32 R11, R13, 0x8, RZ ;  /* 0x000000080d0b7824 */ /* 0x002fe400078e00ff */
[----:B------:R-:W-:Y:S02]  /*16fd0*/  IMAD.IADD R3, R3, 0x1, R7 ;  /* 0x0000000103037824 */ /* 0x000fe400078e0207 */
[----:B------:R-:W-:Y:S01]  /*16fe0*/  IMAD R6, R6, UR6, RZ ;  /* 0x0000000606067c24 */ /* 0x000fe2000f8e02ff */
[----:B------:R-:W-:Y:S01]  /*16ff0*/  LOP3.LUT R11, R11, 0x18, RZ, 0xc0, !PT ;  /* 0x000000180b0b7812 */ /* 0x000fe200078ec0ff */
[----:B------:R-:W-:-:S04]  /*17000*/  IMAD.WIDE.U32 R2, R0, UR6, R2 ;  /* 0x0000000600027c25 */ /* 0x000fc8000f8e0002 */
[----:B------:R-:W-:Y:S02]  /*17010*/  IMAD R6, R0, UR7, R6 ;  /* 0x0000000700067c24 */ /* 0x000fe4000f8e0206 */
[----:B------:R-:W-:Y:S01]  /*17020*/  IMAD.SHL.U32 R10, R13, 0x8, RZ ;  /* 0x000000080d0a7824 */ /* 0x000fe200078e00ff */
[----:B------:R-:W-:Y:S02]  /*17030*/  LEA R7, P0, R2, UR8, 0x1 ;  /* 0x0000000802077c11 */ /* 0x000fe4000f8008ff */
[----:B------:R-:W-:Y:S02]  /*17040*/  IADD3 R6, R3, R6, RZ ;  /* 0x0000000603067210 */ /* 0x000fe40007ffe0ff */
[C---:B------:R-:W-:Y:S02]  /*17050*/  LOP3.LUT R12, R11.reuse, 0x20, RZ, 0xfc, !PT ;  /* 0x000000200b0c7812 */ /* 0x040fe400078efcff */
[----:B------:R-:W-:Y:S02]  /*17060*/  LOP3.LUT R10, R10, 0x18, RZ, 0xc0, !PT ;  /* 0x000000180a0a7812 */ /* 0x000fe400078ec0ff */
[----:B------:R-:W-:Y:S01]  /*17070*/  LOP3.LUT R11, R11, 0x40, RZ, 0xfc, !PT ;  /* 0x000000400b0b7812 */ /* 0x000fe200078efcff */
[----:B------:R-:W-:Y:S01]  /*17080*/  UMOV UR5, 0xffffffff ;  /* 0xffffffff00057882 */ /* 0x000fe20000000000 */
[----:B------:R-:W-:-:S02]  /*17090*/  LEA.HI.X R6, R2, UR9, R6, 0x1, P0 ;  /* 0x0000000902067c11 */ /* 0x000fc400080f0c06 */
[----:B------:R-:W-:Y:S02]  /*170a0*/  LOP3.LUT R20, R13, 0x7f, RZ, 0xc0, !PT ;  /* 0x0000007f0d147812 */ /* 0x000fe400078ec0ff */
[----:B------:R-:W-:Y:S02]  /*170b0*/  ISETP.GE.AND P0, PT, R10, UR4, PT ;  /* 0x000000040a007c0c */ /* 0x000fe4000bf06270 */
[----:B------:R-:W-:Y:S02]  /*170c0*/  ISETP.GE.AND P1, PT, R12, UR4, PT ;  /* 0x000000040c007c0c */ /* 0x000fe4000bf26270 */
[----:B------:R-:W-:Y:S02]  /*170d0*/  ISETP.GE.AND P2, PT, R11, UR4, PT ;  /* 0x000000040b007c0c */ /* 0x000fe4000bf46270 */
[----:B------:R-:W-:Y:S01]  /*170e0*/  SHF.R.U32.HI R20, RZ, 0x2, R20 ;  /* 0x00000002ff147819 */ /* 0x000fe20000011614 */
[----:B--2---:R-:W-:Y:S10]  /*170f0*/  BRA.DIV UR5, `(.L_x_607) ;  /* 0x0000004205507947 */ /* 0x004ff4000b800000 */
[----:B------:R-:W2:Y:S01]  /*17100*/  LDL R8, [R1+0x28] ;  /* 0x0000280001087983 */ /* 0x000ea20000100800 */
[----:B-----5:R-:W-:Y:S02]  /*17110*/  IMAD R0, R21, R9, RZ ;  /* 0x0000000915007224 */ /* 0x020fe400078e02ff */
[----:B------:R-:W-:Y:S01]  /*17120*/  IMAD R17, R17, 0xc0, R20 ;  /* 0x000000c011117824 */ /* 0x000fe200078e0214 */
[----:B------:R-:W0:Y:S04]  /*17130*/  SHFL.IDX PT, R3, R5, RZ, 0x1c1f ;  /* 0x001c1fff05037589 */ /* 0x000e2800000e0000 */
[----:B------:R-:W1:Y:S01]  /*17140*/  SHFL.IDX PT, R2, R4, RZ, 0x1c1f ;  /* 0x001c1fff04027589 */ /* 0x000e6200000e0000 */
[----:B------:R-:W-:-:S13]  /*17150*/  ISETP.GE.AND P3, PT, R17, R0, PT ;  /* 0x000000001100720c */ /* 0x000fda0003f66270 */
[----:B0-----:R-:W-:-:S05]  /*17160*/  @!P3 LEA R3, P4, R10, R3, 0x1 ;  /* 0x000000030a03b211 */ /* 0x001fca00078808ff */
[----:B-1----:R-:W-:-:S05]  /*17170*/  @!P3 IMAD.X R2, RZ, RZ, R2, P4 ;  /* 0x000000ffff02b224 */ /* 0x002fca00020e0602 */
[----:B------:R-:W-:-:S04]  /*17180*/  @!P3 LOP3.LUT R3, R3, R2, RZ, 0x3c, !PT ;  /* 0x000000020303b212 */ /* 0x000fc800078e3cff */
[----:B------:R-:W-:-:S04]  /*17190*/  @!P3 LOP3.LUT R2, R3, R2, RZ, 0x3c, !PT ;  /* 0x000000020302b212 */ /* 0x000fc800078e3cff */
[----:B------:R-:W-:-:S05]  /*171a0*/  @!P3 LOP3.LUT R3, R3, R2, RZ, 0x3c, !PT ;  /* 0x000000020303b212 */ /* 0x000fca00078e3cff */
[----:B------:R-:W-:Y:S01]  /*171b0*/  @!PT LDS RZ, [RZ] ;  /* 0x00000000fffff984 */ /* 0x000fe20000000800 */
[----:B--2---:R-:W-:Y:S04]  /*171c0*/  @!P3 LDGSTS.E.BYPASS.LTC128B.128 [R8+0xc400], desc[UR42][R2.64], !P0 ;  /* 0x0c4000000208bfae */ /* 0x004fe8000c101d6a */
[----:B------:R-:W-:Y:S04]  /*171d0*/  @!P3 LDGSTS.E.BYPASS.LTC128B.128 [R8+0xf400], desc[UR42][R2.64+0x40], !P1 ;  /* 0x0f4000400208bfae */ /* 0x000fe8000c901d6a */
[----:B------:R0:W-:Y:S02]  /*171e0*/  @!P3 LDGSTS.E.BYPASS.LTC128B.128 [R8+0x12400], desc[UR42][R2.64+0x80], !P2 ;  /* 0x124000800208bfae */ /* 0x0001e4000d101d6a */
[----:B0-----:R-:W-:-:S02]  /*171f0*/  IADD3 R2, R17, 0x20, RZ ;  /* 0x0000002011027810 */ /* 0x001fc40007ffe0ff */
[----:B------:R-:W0:Y:S02]  /*17200*/  SHFL.IDX PT, R3, R5, 0x1, 0x1c1f ;  /* 0x003c1f0005037f89 */ /* 0x000e2400000e0000 */
[----:B------:R-:W-:Y:S02]  /*17210*/  ISETP.GE.AND P3, PT, R2, R0, PT ;  /* 0x000000000200720c */ /* 0x000fe40003f66270 */
[----:B------:R-:W1:Y:S11]  /*17220*/  SHFL.IDX PT, R2, R4, 0x1, 0x1c1f ;  /* 0x003c1f0004027f89 */ /* 0x000e7600000e0000 */
[----:B0-----:R-:W-:-:S05]  /*17230*/  @!P3 LEA R3, P4, R10, R3, 0x1 ;  /* 0x000000030a03b211 */ /* 0x001fca00078808ff */
[----:B-1----:R-:W-:-:S05]  /*17240*/  @!P3 IMAD.X R2, RZ, RZ, R2, P4 ;  /* 0x000000ffff02b224 */ /* 0x002fca00020e0602 */
[----:B------:R-:W-:-:S04]  /*17250*/  @!P3 LOP3.LUT R3, R3, R2, RZ, 0x3c, !PT ;  /* 0x000000020303b212 */ /* 0x000fc800078e3cff */
[----:B------:R-:W-:-:S04]  /*17260*/  @!P3 LOP3.LUT R2, R3, R2, RZ, 0x3c, !PT ;  /* 0x000000020302b212 */ /* 0x000fc800078e3cff */
[----:B------:R-:W-:-:S05]  /*17270*/  @!P3 LOP3.LUT R3, R3, R2, RZ, 0x3c, !PT ;  /* 0x000000020303b212 */ /* 0x000fca00078e3cff */
[----:B------:R-:W-:Y:S04]  /*17280*/  @!P3 LDGSTS.E.BYPASS.LTC128B.128 [R8+0xcc00], desc[UR42][R2.64], !P0 ;  /* 0x0cc000000208bfae */ /* 0x000fe8000c101d6a */
[----:B------:R-:W-:Y:S04]  /*17290*/  @!P3 LDGSTS.E.BYPASS.LTC128B.128 [R8+0xfc00], desc[UR42][R2.64+0x40], !P1 ;  /* 0x0fc000400208bfae */ /* 0x000fe8000c901d6a */
[----:B------:R0:W-:Y:S02]  /*172a0*/  @!P3 LDGSTS.E.BYPASS.LTC128B.128 [R8+0x12c00], desc[UR42][R2.64+0x80], !P2 ;  /* 0x12c000800208bfae */ /* 0x0001e4000d101d6a */
[----:B0-----:R-:W-:-:S02]  /*172b0*/  VIADD R2, R17, 0x40 ;  /* 0x0000004011027836 */ /* 0x001fc40000000000 */
[----:B------:R-:W0:Y:S03]  /*172c0*/  SHFL.IDX PT, R3, R5, 0x2, 0x1c1f ;  /* 0x005c1f0005037f89 */ /* 0x000e2600000e0000 */
[----:B------:R-:W-:Y:S01]  /*172d0*/  ISETP.GE.AND P3, PT, R2, R0, PT ;  /* 0x000000000200720c */ /* 0x000fe20003f66270 */
[----:B------:R-:W-:Y:S04]  /*172e0*/  SHFL.IDX PT, R5, R5, 0x3, 0x1c1f ;  /* 0x007c1f0005057f89 */ /* 0x000fe800000e0000 */
[----:B------:R-:W1:Y:S04]  /*172f0*/  SHFL.IDX PT, R2, R4, 0x2, 0x1c1f ;  /* 0x005c1f0004027f89 */ /* 0x000e6800000e0000 */
[----:B------:R-:W2:Y:S04]  /*17300*/  SHFL.IDX PT, R4, R4, 0x3, 0x1c1f ;  /* 0x007c1f0004047f89 */ /* 0x000ea800000e0000 */
        /* <DEDUP_REMOVED lines=8> */
[----:B0-----:R-:W-:-:S04]  /*17390*/  IADD3 R2, R17, 0x60, RZ ;  /* 0x0000006011027810 */ /* 0x001fc80007ffe0ff */
[----:B------:R-:W-:-:S13]  /*173a0*/  ISETP.GE.AND P3, PT, R2, R0, PT ;  /* 0x000000000200720c */ /* 0x000fda0003f66270 */
[----:B------:R-:W-:-:S05]  /*173b0*/  @!P3 LEA R2, P4, R10, R5, 0x1 ;  /* 0x000000050a02b211 */ /* 0x000fca00078808ff */
[----:B--2---:R-:W-:Y:S02]  /*173c0*/  @!P3 IMAD.X R3, RZ, RZ, R4, P4 ;  /* 0x000000ffff03b224 */ /* 0x004fe400020e0604 */
[----:B------:R-:W-:-:S03]  /*173d0*/  VIADD R4, R17, 0x80 ;  /* 0x0000008011047836 */ /* 0x000fc60000000000 */
[----:B------:R-:W-:Y:S04]  /*173e0*/  @!P3 LDGSTS.E.BYPASS.LTC128B.128 [R8+0xdc00], desc[UR42][R2.64], !P0 ;  /* 0x0dc000000208bfae */ /* 0x000fe8000c101d6a */
[----:B------:R-:W-:Y:S04]  /*173f0*/  @!P3 LDGSTS.E.BYPASS.LTC128B.128 [R8+0x10c00], desc[UR42][R2.64+0x40], !P1 ;  /* 0x10c000400208bfae */ /* 0x000fe8000c901d6a */
[----:B------:R0:W-:Y:S01]  /*17400*/  @!P3 LDGSTS.E.BYPASS.LTC128B.128 [R8+0x13c00], desc[UR42][R2.64+0x80], !P2 ;  /* 0x13c000800208bfae */ /* 0x0001e2000d101d6a */
[----:B------:R-:W-:-:S03]  /*17410*/  ISETP.GE.AND P3, PT, R4, R0, PT ;  /* 0x000000000400720c */ /* 0x000fc60003f66270 */
[----:B0-----:R-:W0:Y:S04]  /*17420*/  SHFL.IDX PT, R3, R7, RZ, 0x1c1f ;  /* 0x001c1fff07037589 */ /* 0x001e2800000e0000 */
[----:B------:R-:W1:Y:S04]  /*17430*/  SHFL.IDX PT, R2, R6, RZ, 0x1c1f ;  /* 0x001c1fff06027589 */ /* 0x000e6800000e0000 */
[----:B------:R-:W2:Y:S02]  /*17440*/  SHFL.IDX PT, R6, R6, 0x1, 0x1c1f ;  /* 0x003c1f0006067f89 */ /* 0x000ea400000e0000 */
[----:B0-----:R-:W-:-:S05]  /*17450*/  @!P3 LEA R3, P4, R10, R3, 0x1 ;  /* 0x000000030a03b211 */ /* 0x001fca00078808ff */
[----:B-1----:R-:W-:-:S05]  /*17460*/  @!P3 IMAD.X R2, RZ, RZ, R2, P4 ;  /* 0x000000ffff02b224 */ /* 0x002fca00020e0602 */
[----:B------:R-:W-:-:S04]  /*17470*/  @!P3 LOP3.LUT R3, R3, R2, RZ, 0x3c, !PT ;  /* 0x000000020303b212 */ /* 0x000fc800078e3cff */
[----:B------:R-:W-:-:S04]  /*17480*/  @!P3 LOP3.LUT R2, R3, R2, RZ, 0x3c, !PT ;  /* 0x000000020302b212 */ /* 0x000fc800078e3cff */
[----:B------:R-:W-:-:S05]  /*17490*/  @!P3 LOP3.LUT R3, R3, R2, RZ, 0x3c, !PT ;  /* 0x000000020303b212 */ /* 0x000fca00078e3cff */
[----:B------:R-:W-:Y:S04]  /*174a0*/  @!P3 LDGSTS.E.BYPASS.LTC128B.128 [R8+0xe400], desc[UR42][R2.64], !P0 ;  /* 0x0e4000000208bfae */ /* 0x000fe8000c101d6a */
[----:B------:R-:W-:Y:S04]  /*174b0*/  @!P3 LDGSTS.E.BYPASS.LTC128B.128 [R8+0x11400], desc[UR42][R2.64+0x40], !P1 ;  /* 0x114000400208bfae */ /* 0x000fe8000c901d6a */
[----:B------:R0:W-:Y:S04]  /*174c0*/  @!P3 LDGSTS.E.BYPASS.LTC128B.128 [R8+0x14400], desc[UR42][R2.64+0x80], !P2 ;  /* 0x144000800208bfae */ /* 0x0001e8000d101d6a */
[----:B0-2---:R0:W1:Y:S02]  /*174d0*/  SHFL.IDX PT, R2, R7, 0x1, 0x1c1f ;  /* 0x003c1f0007027f89 */ /* 0x00506400000e0000 */
.L_x_735:
[----:B------:R-:W2:Y:S01]  /*174e0*/  LDL R4, [R1+0x28] ;  /* 0x0000280001047983 */ /* 0x000ea20000100800 */
[----:B------:R-:W-:-:S04]  /*174f0*/  IADD3 R17, R17, 0xa0, RZ ;  /* 0x000000a011117810 */ /* 0x000fc80007ffe0ff */
[----:B------:R-:W-:-:S13]  /*17500*/  ISETP.GE.AND P3, PT, R17, R0, PT ;  /* 0x000000001100720c */ /* 0x000fda0003f66270 */
[----:B-1----:R-:W-:-:S05]  /*17510*/  @!P3 LEA R2, P4, R10, R2, 0x1 ;  /* 0x000000020a02b211 */ /* 0x002fca00078808ff */
[----:B------:R-:W-:-:S05]  /*17520*/  @!P3 IMAD.X R3, RZ, RZ, R6, P4 ;  /* 0x000000ffff03b224 */ /* 0x000fca00020e0606 */
[----:B------:R-:W-:Y:S01]  /*17530*/  @!PT LDS RZ, [RZ] ;  /* 0x00000000fffff984 */ /* 0x000fe20000000800 */
[----:B------:R-:W-:Y:S01]  /*17540*/  @!PT LDS RZ, [RZ] ;  /* 0x00000000fffff984 */ /* 0x000fe20000000800 */
[----:B------:R-:W-:Y:S01]  /*17550*/  @!PT LDS RZ, [RZ] ;  /* 0x00000000fffff984 */ /* 0x000fe20000000800 */
[----:B--2---:R1:W-:Y:S01]  /*17560*/  @!P3 LDGSTS.E.BYPASS.LTC128B.128 [R4+0xec00], desc[UR42][R2.64], !P0 ;  /* 0x0ec000000204bfae */ /* 0x0043e2000c101d6a */
[----:B------:R-:W-:-:S03]  /*17570*/  PLOP3.LUT P0, PT, PT, PT, PT, 0x80, 0x0 ;  /* 0x000000000000781c */ /* 0x000fc60003f0f070 */
[----:B------:R1:W-:Y:S04]  /*17580*/  @!P3 LDGSTS.E.BYPASS.LTC128B.128 [R4+0x11c00], desc[UR42][R2.64+0x40], !P1 ;  /* 0x11c000400204bfae */ /* 0x0003e8000c901d6a */
[----:B------:R1:W-:Y:S01]  /*17590*/  @!P3 LDGSTS.E.BYPASS.LTC128B.128 [R4+0x14c00], desc[UR42][R2.64+0x80], !P2 ;  /* 0x14c000800204bfae */ /* 0x0003e2000d101d6a */
[----:B------:R-:W-:-:S05]  /*175a0*/  NOP ;  /* 0x0000000000007918 */ /* 0x000fca0000000000 */
.L_x_608:
        /* <DEDUP_REMOVED lines=18> */
.L_x_736:
[----:B------:R-:W-:Y:S05]  /*176d0*/  BSYNC B0 ;  /* 0x0000000000007941 */ /* 0x000fea0003800000 */
.L_x_609:
[----:B------:R-:W2:Y:S01]  /*176e0*/  LDL R2, [R1+0x1c] ;  /* 0x00001c0001027983 */ /* 0x000ea20000100800 */
[----:B------:R-:W-:Y:S01]  /*176f0*/  BSSY B0, `(.L_x_611) ;  /* 0x00000f7000007945 */ /* 0x000fe20003800000 */
[----:B--2---:R-:W-:-:S13]  /*17700*/  ISETP.GE.AND P0, PT, R2, 0x81, PT ;  /* 0x000000810200780c */ /* 0x004fda0003f06270 */
[----:B------:R-:W-:Y:S05]  /*17710*/  @!P0 BRA `(.L_x_612) ;  /* 0x0000000c00d08947 */ /* 0x000fea0003800000 */
[----:B------:R-:W1:Y:S01]  /*17720*/  LDL.LU R3, [R1+0x3c] ;  /* 0x00003c0001037983 */ /* 0x000e620000300800 */
[----:B------:R-:W-:Y:S01]  /*17730*/  ULDC UR4, c[0x0][0x2f4] ;  /* 0x0000bd0000047ab9 */ /* 0x000fe20000000800 */
[----:B------:R-:W2:Y:S02]  /*17740*/  S2R R2, SR_TID.X ;  /* 0x0000000000027919 */ /* 0x000ea40000002100 */
[----:B------:R3:W5:Y:S04]  /*17750*/  LDL.LU R17, [R1] ;  /* 0x0000000001117983 */ /* 0x0007680000300800 */
[----:B------:R3:W-:Y:S01]  /*17760*/  STL [R1+0x8], R27 ;  /* 0x0000081b01007387 */ /* 0x0007e20000100800 */
[----:B------:R-:W-:Y:S01]  /*17770*/  IMAD.MOV.U32 R10, RZ, RZ, R26 ;  /* 0x000000ffff0a7224 */ /* 0x000fe200078e001a */
[----:B--2---:R-:W-:-:S04]  /*17780*/  SHF.L.U32 R4, R2, 0x3, RZ ;  /* 0x0000000302047819 */ /* 0x004fc800000006ff */
[----:B------:R-:W-:-:S04]  /*17790*/  LOP3.LUT R4, R4, 0x18, RZ, 0xc0, !PT ;  /* 0x0000001804047812 */ /* 0x000fc800078ec0ff */
[C---:B------:R-:W-:Y:S02]  /*177a0*/  LOP3.LUT R2, R4.reuse, 0x40, RZ, 0xfc, !PT ;  /* 0x0000004004027812 */ /* 0x040fe400078efcff */
[----:B------:R-:W-:Y:S02]  /*177b0*/  ISETP.GE.AND P3, PT, R4, UR4, PT ;  /* 0x0000000404007c0c */ /* 0x000fe4000bf66270 */
[----:B------:R-:W-:Y:S02]  /*177c0*/  ISETP.GE.AND P1, PT, R2, UR4, PT ;  /* 0x0000000402007c0c */ /* 0x000fe4000bf26270 */
[----:B-1----:R-:W-:Y:S02]  /*177d0*/  LEA.HI.SX32 R0, R3, 0xfffffffe, 0x19 ;  /* 0xfffffffe03007811 */ /* 0x002fe400078fcaff */
[----:B------:R-:W-:-:S04]  /*177e0*/  LOP3.LUT R3, R4, 0x20, RZ, 0xfc, !PT ;  /* 0x0000002004037812 */ /* 0x000fc800078efcff */
[----:B---3--:R-:W-:-:S13]  /*177f0*/  ISETP.GE.AND P2, PT, R3, UR4, PT ;  /* 0x0000000403007c0c */ /* 0x008fda000bf46270 */
.L_x_625:
[----:B------:R-:W2:Y:S01]  /*17800*/  LDL R8, [R1+0x20] ;  /* 0x0000200001087983 */ /* 0x000ea20000100800 */
[----:B------:R-:W1:Y:S03]  /*17810*/  LDC R9, c[0x0][0x430] ;  /* 0x00010c00ff097b82 */ /* 0x000e660000000800 */
[----:B0-----:R-:W3:Y:S04]  /*17820*/  LDL R7, [R1+0x24] ;  /* 0x0000240001077983 */ /* 0x001ee80000100800 */
[----:B------:R-:W4:Y:S01]  /*17830*/  LDL R6, [R1+0x10] ;  /* 0x0000100001067983 */ /* 0x000f220000100800 */
[----:B------:R-:W0:Y:S01]  /*17840*/  S2R R2, SR_TID.X ;  /* 0x0000000000027919 */ /* 0x000e220000002100 */
[----:B-1----:R-:W-:-:S13]  /*17850*/  ISETP.NE.AND P0, PT, R9, 0x1, PT ;  /* 0x000000010900780c */ /* 0x002fda0003f05270 */
[----:B------:R-:W1:Y:S01]  /*17860*/  @P0 LDC R5, c[0x0][0x434] ;  /* 0x00010d00ff050b82 */ /* 0x000e620000000800 */
[----:B0-----:R-:W-:-:S04]  /*17870*/  LOP3.LUT R3, R2, 0x7f, RZ, 0xc0, !PT ;  /* 0x0000007f02037812 */ /* 0x001fc800078ec0ff */
[----:B------:R-:W-:-:S03]  /*17880*/  SHF.R.U32.HI R4, RZ, 0x2, R3 ;  /* 0x00000002ff047819 */ /* 0x000fc60000011603 */
[----:B------:R-:W0:Y:S01]  /*17890*/  @P0 LDC R3, c[0x0][0x438] ;  /* 0x00010e00ff030b82 */ /* 0x000e220000000800 */
[----:B------:R-:W-:Y:S02]  /*178a0*/  IMAD.SHL.U32 R2, R2, 0x20, RZ ;  /* 0x0000002002027824 */ /* 0x000fe400078e00ff */
[----:B------:R-:W-:-:S03]  /*178b0*/  IMAD R4, R0, 0x80, R4 ;  /* 0x0000008000047824 */ /* 0x000fc600078e0204 */
[----:B------:R-:W-:Y:S01]  /*178c0*/  LOP3.LUT R2, R2, 0x60, RZ, 0xc0, !PT ;  /* 0x0000006002027812 */ /* 0x000fe200078ec0ff */
[----:B------:R-:W-:Y:S05]  /*178d0*/  YIELD ;  /* 0x0000000000007946 */ /* 0x000fea0003800000 */
[----:B------:R-:W-:Y:S01]  /*178e0*/  ULDC.64 UR4, c[0x0][0x428] ;  /* 0x00010a0000047ab9 */ /* 0x000fe20000000a00 */
[----:B--2---:R-:W-:-:S05]  /*178f0*/  IADD3 R4, R2, R4, R8 ;  /* 0x0000000402047210 */ /* 0x004fca0007ffe008 */
[----:B-1----:R-:W-:Y:S01]  /*17900*/  @P0 IMAD.HI.U32 R5, R4, R5, RZ ;  /* 0x0000000504050227 */ /* 0x002fe200078e00ff */
[----:B------:R-:W-:-:S04]  /*17910*/  MOV R2, R4 ;  /* 0x0000000400027202 */ /* 0x000fc80000000f00 */
[----:B0-----:R-:W-:-:S05]  /*17920*/  @P0 SHF.R.U32.HI R2, RZ, R3, R5 ;  /* 0x00000003ff020219 */ /* 0x001fca0000011605 */
[----:B------:R-:W-:-:S04]  /*17930*/  IMAD.MOV R3, RZ, RZ, -R2 ;  /* 0x000000ffff037224 */ /* 0x000fc800078e0a02 */
[----:B------:R-:W-:Y:S01]  /*17940*/  IMAD R9, R9, R3, R4 ;  /* 0x0000000309097224 */ /* 0x000fe200078e0204 */
[----:B------:R-:W-:Y:S01]  /*17950*/  SHF.R.S32.HI R3, RZ, 0x1f, R2 ;  /* 0x0000001fff037819 */ /* 0x000fe20000011402 */
[----:B---3--:R-:W-:-:S04]  /*17960*/  IMAD R4, R7, UR4, RZ ;  /* 0x0000000407047c24 */ /* 0x008fc8000f8e02ff */
[C---:B----4-:R-:W-:Y:S02]  /*17970*/  IMAD R4, R6.reuse, UR5, R4 ;  /* 0x0000000506047c24 */ /* 0x050fe4000f8e0204 */
[----:B------:R-:W-:Y:S01]  /*17980*/  IMAD.WIDE.U32 R2, R6, UR4, R2 ;  /* 0x0000000406027c25 */ /* 0x000fe2000f8e0002 */
[----:B------:R-:W-:-:S03]  /*17990*/  ULDC.64 UR4, c[0x0][0x418] ;  /* 0x0001060000047ab9 */ /* 0x000fc60000000a00 */
[----:B------:R-:W-:Y:S01]  /*179a0*/  IMAD.IADD R3, R4, 0x1, R3 ;  /* 0x0000000104037824 */ /* 0x000fe200078e0203 */
[----:B------:R-:W-:-:S04]  /*179b0*/  LEA R4, P0, R2, UR4, 0x2 ;  /* 0x0000000402047c11 */ /* 0x000fc8000f8010ff */
[----:B------:R-:W-:-:S05]  /*179c0*/  LEA.HI.X R5, R2, UR5, R3, 0x2, P0 ;  /* 0x0000000502057c11 */ /* 0x000fca00080f1403 */
[----:B------:R-:W2:Y:S01]  /*179d0*/  LDG.E R8, desc[UR42][R4.64] ;  /* 0x0000002a04087981 */ /* 0x000ea2000c1e1900 */
[----:B------:R-:W-:-:S05]  /*179e0*/  VIADD R26, R10, 0x1 ;  /* 0x000000010a1a7836 */ /* 0x000fca0000000000 */
[----:B------:R-:W-:-:S04]  /*179f0*/  ISETP.NE.AND P0, PT, R26, 0x2, PT ;  /* 0x000000021a00780c */ /* 0x000fc80003f05270 */
[----:B------:R-:W-:-:S04]  /*17a00*/  SEL R2, RZ, 0x1, P0 ;  /* 0x00000001ff027807 */ /* 0x000fc80000000000 */
[----:B-----5:R-:W-:Y:S02]  /*17a10*/  LOP3.LUT R2, R17, R2, RZ, 0x3c, !PT ;  /* 0x0000000211027212 */ /* 0x020fe400078e3cff */
[----:B------:R-:W-:-:S03]  /*17a20*/  MOV R6, UR38 ;  /* 0x0000002600067c02 */ /* 0x000fc60008000f00 */
[----:B------:R0:W-:Y:S01]  /*17a30*/  STL [R1], R2 ;  /* 0x0000000201007387 */ /* 0x0001e20000100800 */
[----:B------:R-:W-:Y:S01]  /*17a40*/  ISETP.NE.AND P4, PT, R6, 0x3, PT ;  /* 0x000000030600780c */ /* 0x000fe20003f85270 */
[----:B------:R-:W-:Y:S01]  /*17a50*/  IMAD.MOV.U32 R27, RZ, RZ, R0 ;  /* 0x000000ffff1b7224 */ /* 0x000fe200078e0000 */
[----:B------:R-:W-:Y:S02]  /*17a60*/  SEL R26, R26, RZ, P0 ;  /* 0x000000ff1a1a7207 */ /* 0x000fe40000000000 */
[----:B--2---:R-:W-:-:S09]  /*17a70*/  SHF.R.S32.HI R29, RZ, 0x1f, R8 ;  /* 0x0000001fff1d7819 */ /* 0x004fd20000011408 */
[----:B0-----:R-:W-:Y:S05]  /*17a80*/  @!P4 BRA `(.L_x_613) ;  /* 0x000000000004c947 */ /* 0x001fea0003800000 */
[----:B------:R-:W-:Y:S01]  /*17a90*/  BPT.TRAP 0x1 ;  /* 0x000000040000795c */ /* 0x000fe20000300000 */
.L_x_613:
[----:B------:R-:W-:Y:S01]  /*17aa0*/  IMAD R5, R26, 0x8, R22 ;  /* 0x000000081a057824 */ /* 0x000fe200078e0216 */
[----:B------:R-:W-:Y:S01]  /*17ab0*/  SHF.L.U32 R0, R2, 0x1f, RZ ;  /* 0x0000001f02007819 */ /* 0x000fe200000006ff */
[----:B------:R-:W-:Y:S03]  /*17ac0*/  BSSY B1, `(.L_x_614) ;  /* 0x0000003000017945 */ /* 0x000fe60003800000 */
[----:B------:R-:W0:Y:S02]  /*17ad0*/  SYNCS.PHASECHK.TRANS64.TRYWAIT P0, [R5+URZ+0x2d840], R0 ;  /* 0x02d84000050075a7 */ /* 0x000e24000800017f */
[----:B0-----:R-:W-:Y:S05]  /*17ae0*/  @!P0 BRA `(.L_x_615) ;  /* 0x0000004000088947 */ /* 0x001fea0003800000 */
.L_x_737:
[----:B------:R-:W-:Y:S05]  /*17af0*/  BSYNC B1 ;  /* 0x0000000000017941 */ /* 0x000fea0003800000 */
.L_x_614:
[----:B------:R-:W2:Y:S04]  /*17b00*/  LDL R6, [R1+0xc] ;  /* 0x00000c0001067983 */ /* 0x000ea80000100800 */
[----:B------:R-:W3:Y:S01]  /*17b10*/  LDL R4, [R1+0x14] ;  /* 0x0000140001047983 */ /* 0x000ee20000100800 */
[----:B------:R-:W-:Y:S01]  /*17b20*/  SHF.R.S32.HI R21, RZ, 0x1f, R9 ;  /* 0x0000001fff157819 */ /* 0x000fe20000011409 */
[----:B------:R-:W-:Y:S01]  /*17b30*/  ULDC.64 UR4, c[0x0][0x300] ;  /* 0x0000c00000047ab9 */ /* 0x000fe20000000a00 */
[----:B------:R-:W-:Y:S01]  /*17b40*/  LOP3.LUT P5, RZ, R23, 0x2, RZ, 0xc0, !PT ;  /* 0x0000000217ff7812 */ /* 0x000fe200078ac0ff */
        /* <DEDUP_REMOVED lines=12> */
[----:B--2---:R-:W-:-:S04]  /*17c10*/  IMAD R0, R6, UR4, RZ ;  /* 0x0000000406007c24 */ /* 0x004fc8000f8e02ff */
[----:B------:R-:W-:Y:S01]  /*17c20*/  IMAD R0, R18, UR5, R0 ;  /* 0x0000000512007c24 */ /* 0x000fe2000f8e0200 */
[----:B------:R-:W-:Y:S01]  /*17c30*/  ULDC.64 UR4, c[0x0][0x2e8] ;  /* 0x0000ba0000047ab9 */ /* 0x000fe20000000a00 */
[----:B---3--:R-:W-:Y:S01]  /*17c40*/  IMAD R4, R26, 0x3000, R4 ;  /* 0x000030001a047824 */ /* 0x008fe200078e0204 */
[----:B------:R-:W-:Y:S01]  /*17c50*/  LEA R6, P0, R2, UR4, 0x1 ;  /* 0x0000000402067c11 */ /* 0x000fe2000f8008ff */
[----:B------:R-:W-:Y:S01]  /*17c60*/  IMAD.IADD R0, R0, 0x1, R3 ;  /* 0x0000000100007824 */ /* 0x000fe200078e0203 */
[----:B------:R-:W-:-:S04]  /*17c70*/  UMOV UR4, 0xffffffff ;  /* 0xffffffff00047882 */ /* 0x000fc80000000000 */
[----:B------:R-:W-:Y:S01]  /*17c80*/  LEA.HI.X R7, R2, UR5, R0, 0x1, P0 ;  /* 0x0000000502077c11 */ /* 0x000fe200080f0c00 */
        /* <DEDUP_REMOVED lines=30> */
.L_x_747:
        /* <DEDUP_REMOVED lines=11> */
.L_x_617:
[----:B------:R-:W-:Y:S02]  /*17f20*/  PLOP3.LUT P4, PT, P4, P0, PT, 0xa2, 0x0 ;  /* 0x000000000000781c */ /* 0x000fe40002781472 */
[----:B------:R-:W-:-:S08]  /*17f30*/  @P0 R2UR P4, UR4, R5 ;  /* 0x00000000050402ca */ /* 0x000fd00000080000 */
[----:B------:R-:W-:-:S05]  /*17f40*/  @P0 PLOP3.LUT P0, PT, P4, PT, PT, 0x80, 0x0 ;  /* 0x000000000000081c */ /* 0x000fca000270f070 */
[----:B------:R-:W-:Y:S01]  /*17f50*/  @!P4 SYNCS.ARRIVE.TRANS64.RED.A0T1 RZ, [UR4+0x2d830], RZ ;  /* 0x02d830ffffffc9a7 */ /* 0x000fe20008200404 */
[----:B------:R-:W-:Y:S07]  /*17f60*/  @!P4 ARRIVES.LDGSTSBAR.64.TRANSCNT [UR4+0x2d830] ;  /* 0x02d83000ff00c9b0 */ /* 0x000fee0008000a84 */
[----:B------:R-:W-:Y:S05]  /*17f70*/  @P0 BRA.U.ANY `(.L_x_617) ;  /* 0xfffffffd00e80947 */ /* 0x000fea000393ffff */
[----:B------:R-:W-:Y:S01]  /*17f80*/  NOP ;  /* 0x0000000000007918 */ /* 0x000fe20000000000 */
[----:B-1----:R-:W-:-:S05]  /*17f90*/  IMAD.U32 R2, RZ, RZ, UR38 ;  /* 0x00000026ff027e24 */ /* 0x002fca000f8e00ff */
[----:B------:R-:W-:-:S13]  /*17fa0*/  ISETP.NE.AND P5, PT, R2, 0x3, PT ;  /* 0x000000030200780c */ /* 0x000fda0003fa5270 */
[----:B------:R-:W-:Y:S05]  /*17fb0*/  @!P5 BRA `(.L_x_618) ;  /* 0x000000000004d947 */ /* 0x000fea0003800000 */
[----:B------:R-:W-:Y:S01]  /*17fc0*/  BPT.TRAP 0x1 ;  /* 0x000000040000795c */ /* 0x000fe20000300000 */
.L_x_618:
[----:B------:R1:W-:Y:S01]  /*17fd0*/  SYNCS.ARRIVE.TRANS64.A1T0 RZ, [R5+URZ+0x2d830], RZ ;  /* 0x02d830ff05ff79a7 */ /* 0x0003e2000810003f */
[----:B------:R-:W-:Y:S05]  /*17fe0*/  @!P5 BRA `(.L_x_619) ;  /* 0x000000000004d947 */ /* 0x000fea0003800000 */
[----:B------:R-:W-:Y:S01]  /*17ff0*/  BPT.TRAP 0x1 ;  /* 0x000000040000795c */ /* 0x000fe20000300000 */
.L_x_619:
[----:B------:R-:W-:Y:S01]  /*18000*/  SHF.L.U32 R2, R17, 0x1f, RZ ;  /* 0x0000001f11027819 */ /* 0x000fe200000006ff */
[----:B-1----:R-:W-:Y:S01]  /*18010*/  IMAD R5, R10, 0x8, R22 ;  /* 0x000000080a057824 */ /* 0x002fe200078e0216 */
[----:B------:R-:W-:Y:S03]  /*18020*/  BSSY B1, `(.L_x_620) ;  /* 0x0000003000017945 */ /* 0x000fe60003800000 */
[----:B------:R-:W1:Y:S02]  /*18030*/  SYNCS.PHASECHK.TRANS64.TRYWAIT P0, [R5+URZ+0x2d860], R2 ;  /* 0x02d86002050075a7 */ /* 0x000e64000800017f */
[----:B-1----:R-:W-:Y:S05]  /*18040*/  @!P0 BRA `(.L_x_621) ;  /* 0x0000004000188947 */ /* 0x002fea0003800000 */
.L_x_748:
[----:B------:R-:W-:Y:S05]  /*18050*/  BSYNC B1 ;  /* 0x0000000000017941 */ /* 0x000fea0003800000 */
.L_x_620:
[----:B0-----:R-:W2:Y:S04]  /*18060*/  LDL R7, [R1+0x1c] ;  /* 0x00001c0001077983 */ /* 0x001ea80000100800 */
[----:B------:R-:W2:Y:S04]  /*18070*/  LDL.LU R6, [R1+0x8] ;  /* 0x0000080001067983 */ /* 0x000ea80000300800 */
[----:B------:R-:W3:Y:S01]  /*18080*/  LDL R4, [R1+0x14] ;  /* 0x0000140001047983 */ /* 0x000ee20000100800 */
[----:B------:R-:W0:Y:S01]  /*18090*/  S2R R3, SR_TID.X ;  /* 0x0000000000037919 */ /* 0x000e220000002100 */
[----:B------:R-:W-:Y:S01]  /*180a0*/  UMOV UR4, 0xffffffff ;  /* 0xffffffff00047882 */ /* 0x000fe20000000000 */
[----:B0-----:R-:W-:-:S04]  /*180b0*/  LOP3.LUT R3, R3, 0x7f, RZ, 0xc0, !PT ;  /* 0x0000007f03037812 */ /* 0x001fc800078ec0ff */
[----:B------:R-:W-:Y:S01]  /*180c0*/  SHF.R.U32.HI R3, RZ, 0x2, R3 ;  /* 0x00000002ff037819 */ /* 0x000fe20000011603 */
[----:B--2---:R-:W-:Y:S02]  /*180d0*/  IMAD R6, R6, -0x80, R7 ;  /* 0xffffff8006067824 */ /* 0x004fe400078e0207 */
[----:B---3--:R-:W-:Y:S02]  /*180e0*/  IMAD R4, R10, 0x3000, R4 ;  /* 0x000030000a047824 */ /* 0x008fe400078e0204 */
        /* <DEDUP_REMOVED lines=36> */
.L_x_758:
[----:B------:R-:W2:Y:S01]  /*18330*/  LDL R7, [R1+0xc] ;  /* 0x00000c0001077983 */ /* 0x000ea20000100800 */
[----:B-1----:R-:W-:Y:S01]  /*18340*/  IADD3 R2, P0, R2, R0, RZ ;  /* 0x0000000002027210 */ /* 0x002fe20007f1e0ff */
[----:B------:R-:W-:Y:S02]  /*18350*/  ULDC.64 UR4, c[0x0][0x328] ;  /* 0x0000ca0000047ab9 */ /* 0x000fe40000000a00 */
[----:B------:R-:W-:Y:S01]  /*18360*/  IMAD R0, R21, UR4, RZ ;  /* 0x0000000415007c24 */ /* 0x000fe2000f8e02ff */
[----:B------:R-:W-:Y:S02]  /*18370*/  IADD3.X R3, RZ, R25, RZ, P0, !PT ;  /* 0x00000019ff037210 */ /* 0x000fe400007fe4ff */
        /* <DEDUP_REMOVED lines=12> */
[----:B------:R-:W-:Y:S02]  /*18440*/  IMAD.IADD R3, R3, 0x1, R0 ;  /* 0x0000000103037824 */ /* 0x000fe400078e0200 */
[----:B------:R-:W-:Y:S02]  /*18450*/  IMAD R29, R29, UR4, RZ ;  /* 0x000000041d1d7c24 */ /* 0x000fe4000f8e02ff */
[----:B------:R-:W-:-:S04]  /*18460*/  IMAD.WIDE.U32 R2, R8, UR4, R2 ;  /* 0x0000000408027c25 */ /* 0x000fc8000f8e0002 */
[----:B------:R-:W-:Y:S01]  /*18470*/  IMAD R29, R8, UR5, R29 ;  /* 0x00000005081d7c24 */ /* 0x000fe2000f8e021d */
        /* <DEDUP_REMOVED lines=11> */
.L_x_623:
[----:B------:R-:W-:Y:S02]  /*18530*/  PLOP3.LUT P4, PT, P4, P0, PT, 0xa2, 0x0 ;  /* 0x000000000000781c */ /* 0x000fe40002781472 */
[----:B------:R-:W-:-:S08]  /*18540*/  @P0 R2UR P4, UR4, R5 ;  /* 0x00000000050402ca */ /* 0x000fd00000080000 */
[----:B------:R-:W-:-:S05]  /*18550*/  @P0 PLOP3.LUT P0, PT, P4, PT, PT, 0x80, 0x0 ;  /* 0x000000000000081c */ /* 0x000fca000270f070 */
[----:B------:R-:W-:Y:S01]  /*18560*/  @!P4 SYNCS.ARRIVE.TRANS64.RED.A0T1 RZ, [UR4+0x2d850], RZ ;  /* 0x02d850ffffffc9a7 */ /* 0x000fe20008200404 */
[----:B------:R-:W-:Y:S07]  /*18570*/  @!P4 ARRIVES.LDGSTSBAR.64.TRANSCNT [UR4+0x2d850] ;  /* 0x02d85000ff00c9b0 */ /* 0x000fee0008000a84 */
[----:B------:R-:W-:Y:S05]  /*18580*/  @P0 BRA.U.ANY `(.L_x_623) ;  /* 0xfffffffd00e80947 */ /* 0x000fea000393ffff */
[----:B------:R-:W-:Y:S01]  /*18590*/  NOP ;  /* 0x0000000000007918 */ /* 0x000fe20000000000 */
[----:B------:R-:W-:Y:S01]  /*185a0*/  MOV R2, UR38 ;  /* 0x0000002600027c02 */ /* 0x000fe20008000f00 */
[----:B------:R-:W-:-:S03]  /*185b0*/  IMAD.MOV.U32 R25, RZ, RZ, R0 ;  /* 0x000000ffff197224 */ /* 0x000fc600078e0000 */
[----:B------:R-:W-:-:S13]  /*185c0*/  ISETP.NE.AND P5, PT, R2, 0x3, PT ;  /* 0x000000030200780c */ /* 0x000fda0003fa5270 */
[----:B------:R-:W-:Y:S05]  /*185d0*/  @!P5 BRA `(.L_x_624) ;  /* 0x000000000004d947 */ /* 0x000fea0003800000 */
[----:B------:R-:W-:Y:S01]  /*185e0*/  BPT.TRAP 0x1 ;  /* 0x000000040000795c */ /* 0x000fe20000300000 */
.L_x_624:
[----:B------:R2:W5:Y:S01]  /*185f0*/  LDL R17, [R1] ;  /* 0x0000000001117983 */ /* 0x0005620000100800 */
[----:B------:R2:W-:Y:S01]  /*18600*/  SYNCS.ARRIVE.TRANS64.A1T0 RZ, [R5+URZ+0x2d850], RZ ;  /* 0x02d850ff05ff79a7 */ /* 0x0005e2000810003f */
[C---:B------:R-:W-:Y:S02]  /*18610*/  VIADD R0, R27.reuse, 0xffffffff ;  /* 0xffffffff1b007836 */ /* 0x040fe40000000000 */
[----:B------:R2:W-:Y:S01]  /*18620*/  STL [R1+0x8], R27 ;  /* 0x0000081b01007387 */ /* 0x0005e20000100800 */
[----:B------:R-:W-:Y:S01]  /*18630*/  ISETP.GT.AND P0, PT, R27, RZ, PT ;  /* 0x000000ff1b00720c */ /* 0x000fe20003f04270 */
[----:B------:R-:W-:-:S12]  /*18640*/  IMAD.MOV.U32 R10, RZ, RZ, R26 ;  /* 0x000000ffff0a7224 */ /* 0x000fd800078e001a */
[----:B--2---:R-:W-:Y:S05]  /*18650*/  @P0 BRA `(.L_x_625) ;  /* 0xfffffff000680947 */ /* 0x004fea000383ffff */
.L_x_612:
[----:B------:R-:W-:Y:S05]  /*18660*/  BSYNC B0 ;  /* 0x0000000000007941 */ /* 0x000fea0003800000 */
.L_x_611:
[----:B------:R-:W2:Y:S01]  /*18670*/  S2R R2, SR_TID.X ;  /* 0x0000000000027919 */ /* 0x000ea20000002100 */
[----:B------:R-:W-:Y:S01]  /*18680*/  BSSY B0, `(.L_x_626) ;  /* 0x0000010000007945 */ /* 0x000fe20003800000 */
[----:B--2---:R-:W-:-:S04]  /*18690*/  LOP3.LUT R2, R2, 0x7f, RZ, 0xc0, !PT ;  /* 0x0000007f02027812 */ /* 0x004fc800078ec0ff */
[----:B------:R-:W-:-:S13]  /*186a0*/  ISETP.NE.AND P0, PT, R2, RZ, PT ;  /* 0x000000ff0200720c */ /* 0x000fda0003f05270 */
[----:B------:R-:W-:Y:S05]  /*186b0*/  @P0 BRA `(.L_x_627) ;  /* 0x0000000000300947 */ /* 0x000fea0003800000 */
[----:B------:R-:W2:Y:S01]  /*186c0*/  S2R R5, SR_LANEID ;  /* 0x0000000000057919 */ /* 0x000ea20000000000 */
[----:B------:R-:W-:Y:S01]  /*186d0*/  VOTEU.ANY UR4, UPT, PT ;  /* 0x0000000000047886 */ /* 0x000fe200038e0100 */
[----:B------:R-:W3:Y:S01]  /*186e0*/  LDC.64 R2, c[0x0][0xc60] ;  /* 0x00031800ff027b82 */ /* 0x000ee20000000a00 */
[----:B-1----:R-:W2:Y:S02]  /*186f0*/  FLO.U32 R0, UR4 ;  /* 0x0000000400007d00 */ /* 0x002ea400080e0000 */
[----:B--2---:R-:W-:-:S06]  /*18700*/  ISETP.EQ.U32.AND P0, PT, R0, R5, PT ;  /* 0x000000050000720c */ /* 0x004fcc0003f02070 */
[----:B------:R-:W3:Y:S07]  /*18710*/  POPC R5, UR4 ;  /* 0x0000000400057d09 */ /* 0x000eee0008000000 */
[----:B---3--:R-:W2:Y:S01]  /*18720*/  @P0 ATOMG.E.ADD.STRONG.GPU PT, R3, desc[UR42][R2.64], R5 ;  /* 0x00000005020309a8 */ /* 0x008ea200081ee1ea */
[----:B------:R-:W1:Y:S02]  /*18730*/  S2R R4, SR_LTMASK ;  /* 0x0000000000047919 */ /* 0x000e640000003900 */
[----:B-1----:R-:W-:-:S04]  /*18740*/  LOP3.LUT R4, R4, UR4, RZ, 0xc0, !PT ;  /* 0x0000000404047c12 */ /* 0x002fc8000f8ec0ff */
[----:B0-----:R-:W0:Y:S01]  /*18750*/  POPC R7, R4 ;  /* 0x0000000400077309 */ /* 0x001e220000000000 */
[----:B--2---:R-:W0:Y:S02]  /*18760*/  SHFL.IDX PT, R0, R3, R0, 0x1f ;  /* 0x00001f0003007589 */ /* 0x004e2400000e0000 */
[----:B0-----:R-:W-:-:S07]  /*18770*/  IADD3 R16, R0, UR37, R7 ;  /* 0x0000002500107c10 */ /* 0x001fce000fffe007 */
.L_x_627:
[----:B------:R-:W-:Y:S05]  /*18780*/  BSYNC B0 ;  /* 0x0000000000007941 */ /* 0x000fea0003800000 */
.L_x_626:
[----:B-1----:R-:W-:-:S04]  /*18790*/  MOV R0, UR38 ;  /* 0x0000002600007c02 */ /* 0x002fc80008000f00 */
[----:B------:R-:W-:-:S13]  /*187a0*/  ISETP.NE.AND P0, PT, R0, 0x3, PT ;  /* 0x000000030000780c */ /* 0x000fda0003f05270 */
[----:B------:R-:W-:Y:S05]  /*187b0*/  @!P0 BRA `(.L_x_628) ;  /* 0x0000000000048947 */ /* 0x000fea0003800000 */
[----:B------:R-:W-:Y:S01]  /*187c0*/  BPT.TRAP 0x1 ;  /* 0x000000040000795c */ /* 0x000fe20000300000 */
.L_x_628:
[----:B------:R-:W2:Y:S04]  /*187d0*/  LDL R3, [R1] ;  /* 0x0000000001037983 */ /* 0x000ea80000100800 */
[----:B------:R-:W3:Y:S01]  /*187e0*/  LDL.LU R2, [R1+0x1c] ;  /* 0x00001c0001027983 */ /* 0x000ee20000300800 */
[----:B------:R-:W-:Y:S01]  /*187f0*/  IMAD R0, R26, 0x8, R22 ;  /* 0x000000081a007824 */ /* 0x000fe200078e0216 */
[----:B------:R-:W-:Y:S01]  /*18800*/  BSSY B0, `(.L_x_629) ;  /* 0x0000005000007945 */ /* 0x000fe20003800000 */
[----:B--2---:R-:W-:-:S04]  /*18810*/  SHF.L.U32 R3, R3, 0x1f, RZ ;  /* 0x0000001f03037819 */ /* 0x004fc800000006ff */
[----:B------:R-:W1:Y:S01]  /*18820*/  SYNCS.PHASECHK.TRANS64.TRYWAIT P0, [R0+URZ+0x2d860], R3 ;  /* 0x02d86003000075a7 */ /* 0x000e62000800017f */
[----:B---3--:R-:W-:Y:S01]  /*18830*/  IMAD R6, R27, -0x80, R2 ;  /* 0xffffff801b067824 */ /* 0x008fe200078e0202 */
[----:B-1----:R-:W-:Y:S06]  /*18840*/  @!P0 BRA `(.L_x_630) ;  /* 0x0000003c00908947 */ /* 0x002fec0003800000 */
.L_x_759:
[----:B------:R-:W-:Y:S05]  /*18850*/  BSYNC B0 ;  /* 0x0000000000007941 */ /* 0x000fea0003800000 */
.L_x_629:
[----:B------:R-:W2:Y:S02]  /*18860*/  S2R R2, SR_TID.X ;  /* 0x0000000000027919 */ /* 0x000ea40000002100 */
[----:B--2---:R-:W-:-:S04]  /*18870*/  LOP3.LUT R2, R2, 0x7f, RZ, 0xc0, !PT ;  /* 0x0000007f02027812 */ /* 0x004fc800078ec0ff */
[----:B------:R-:W-:Y:S02]  /*18880*/  SHF.R.U32.HI R4, RZ, 0x2, R2 ;  /* 0x00000002ff047819 */ /* 0x000fe40000011602 */
[----:B------:R-:W2:Y:S01]  /*18890*/  LDL R2, [R1+0x14] ;  /* 0x0000140001027983 */ /* 0x000ea20000100800 */
[----:B------:R-:W-:Y:S02]  /*188a0*/  UMOV UR4, 0xffffffff ;  /* 0xffffffff00047882 */ /* 0x000fe40000000000 */
[----:B------:R-:W-:Y:S02]  /*188b0*/  IMAD.IADD R6, R6, 0x1, -R4 ;  /* 0x0000000106067824 */ /* 0x000fe400078e0a04 */
[----:B--2---:R-:W-:Y:S01]  /*188c0*/  IMAD R4, R26, 0x3000, R2 ;  /* 0x000030001a047824 */ /* 0x004fe200078e0202 */
        /* <DEDUP_REMOVED lines=8> */
[C---:B------:R-:W-:Y:S02]  /*18950*/  ISETP.GE.AND P2, PT, R7.reuse, UR4, PT ;  /* 0x0000000407007c0c */ /* 0x040fe4000bf46270 */
[C---:B------:R-:W-:Y:S02]  /*18960*/  SHF.L.U32 R5, R7.reuse, 0x1, RZ ;  /* 0x0000000107057819 */ /* 0x040fe400000006ff */
[----:B------:R-:W-:Y:S02]  /*18970*/  ISETP.LT.OR P4, PT, R6, 0x1, P2 ;  /* 0x000000010600780c */ /* 0x000fe40001781670 */
[----:B--2---:R-:W-:Y:S02]  /*18980*/  IADD3 R2, P0, R14, R5, RZ ;  /* 0x000000050e027210 */ /* 0x004fe40007f1e0ff */
[C---:B------:R-:W-:Y:S01]  /*18990*/  LOP3.LUT R8, R7.reuse, 0x20, RZ, 0xfc, !PT ;  /* 0x0000002007087812 */ /* 0x040fe200078efcff */
[----:B------:R-:W0:Y:S01]  /*189a0*/  SHFL.IDX PT, R14, R24, 0x1, 0x1c1f ;  /* 0x003c1f00180e7f89 */ /* 0x000e2200000e0000 */
[----:B------:R-:W-:Y:S01]  /*189b0*/  LOP3.LUT R7, R7, 0x40, RZ, 0xfc, !PT ;  /* 0x0000004007077812 */ /* 0x000fe200078efcff */
[----:B-1----:R-:W-:Y:S01]  /*189c0*/  IMAD.X R3, RZ, RZ, R3, P0 ;  /* 0x000000ffff037224 */ /* 0x002fe200000e0603 */
[----:B------:R-:W-:-:S02]  /*189d0*/  ISETP.GE.AND P1, PT, R8, UR4, PT ;  /* 0x0000000408007c0c */ /* 0x000fc4000bf26270 */
[----:B------:R-:W-:Y:S02]  /*189e0*/  ISETP.GE.AND P0, PT, R7, UR4, PT ;  /* 0x0000000407007c0c */ /* 0x000fe4000bf06270 */
[C---:B------:R-:W-:Y:S01]  /*189f0*/  ISETP.LT.OR P3, PT, R6.reuse, 0x1, P1 ;  /* 0x000000010600780c */ /* 0x040fe20000f61670 */
[----:B------:R-:W-:Y:S01]  /*18a00*/  LDGSTS.E.BYPASS.LTC128B.128 [R4+0x400], desc[UR42][R2.64], !P4 ;  /* 0x0040000002047fae */ /* 0x000fe2000e101d6a */
[----:B------:R-:W-:-:S11]  /*18a10*/  ISETP.LT.OR P4, PT, R6, 0x1, P0 ;  /* 0x000000010600780c */ /* 0x000fd60000781670 */
[----:B------:R-:W-:Y:S04]  /*18a20*/  LDGSTS.E.BYPASS.LTC128B.128 [R4+0x2400], desc[UR42][R2.64+0x40], !P3 ;  /* 0x0240004002047fae */ /* 0x000fe8000d901d6a */
[----:B------:R1:W-:Y:S01]  /*18a30*/  LDGSTS.E.BYPASS.LTC128B.128 [R4+0x4400], desc[UR42][R2.64+0x80], !P4 ;  /* 0x0440008002047fae */ /* 0x0003e2000e101d6a */
[----:B------:R-:W-:-:S03]  /*18a40*/  ISETP.LT.OR P4, PT, R6, 0x21, P2 ;  /* 0x000000210600780c */ /* 0x000fc60001781670 */
[----:B-1----:R-:W1:Y:S01]  /*18a50*/  SHFL.IDX PT, R3, R25, 0x1, 0x1c1f ;  /* 0x003c1f0019037f89 */ /* 0x002e6200000e0000 */
[----:B0-----:R-:W-:-:S03]  /*18a60*/  IADD3 R2, P3, R14, R5, RZ ;  /* 0x000000050e027210 */ /* 0x001fc60007f7e0ff */
[----:B------:R-:W0:Y:S02]  /*18a70*/  SHFL.IDX PT, R14, R24, 0x2, 0x1c1f ;  /* 0x005c1f00180e7f89 */ /* 0x000e2400000e0000 */
[----:B-1----:R-:W-:Y:S01]  /*18a80*/  IMAD.X R3, RZ, RZ, R3, P3 ;  /* 0x000000ffff037224 */ /* 0x002fe200018e0603 */
[----:B------:R-:W-:-:S04]  /*18a90*/  ISETP.LT.OR P3, PT, R6, 0x21, P1 ;  /* 0x000000210600780c */ /* 0x000fc80000f61670 */
[----:B------:R-:W-:Y:S01]  /*18aa0*/  LDGSTS.E.BYPASS.LTC128B.128 [R4+0xc00], desc[UR42][R2.64], !P4 ;  /* 0x00c0000002047fae */ /* 0x000fe2000e101d6a */
[----:B------:R-:W-:-:S08]  /*18ab0*/  ISETP.LT.OR P4, PT, R6, 0x21, P0 ;  /* 0x000000210600780c */ /* 0x000fd00000781670 */
[----:B------:R-:W-:Y:S05]  /*18ac0*/  LDGSTS.E.BYPASS.LTC128B.128 [R4+0x2c00], desc[UR42][R2.64+0x40], !P3 ;  /* 0x02c0004002047fae */ /* 0x000fea000d901d6a */
[----:B------:R1:W-:Y:S01]  /*18ad0*/  LDGSTS.E.BYPASS.LTC128B.128 [R4+0x4c00], desc[UR42][R2.64+0x80], !P4 ;  /* 0x04c0008002047fae */ /* 0x0003e2000e101d6a */
[----:B------:R-:W-:-:S03]  /*18ae0*/  ISETP.LT.OR P4, PT, R6, 0x41, P2 ;  /* 0x000000410600780c */ /* 0x000fc60001781670 */
[----:B-1----:R-:W1:Y:S01]  /*18af0*/  SHFL.IDX PT, R3, R25, 0x2, 0x1c1f ;  /* 0x005c1f0019037f89 */ /* 0x002e6200000e0000 */
[----:B0-----:R-:W-:-:S03]  /*18b00*/  IADD3 R2, P3, R14, R5, RZ ;  /* 0x000000050e027210 */ /* 0x001fc60007f7e0ff */
[----:B------:R-:W0:Y:S04]  /*18b10*/  SHFL.IDX PT, R25, R25, 0x3, 0x1c1f ;  /* 0x007c1f0019197f89 */ /* 0x000e2800000e0000 */
[----:B------:R2:W3:Y:S01]  /*18b20*/  SHFL.IDX PT, R14, R24, 0x3, 0x1c1f ;  /* 0x007c1f00180e7f89 */ /* 0x0004e200000e0000 */
[----:B-1----:R-:W-:Y:S02]  /*18b30*/  IADD3.X R3, RZ, R3, RZ, P3, !PT ;  /* 0x00000003ff037210 */ /* 0x002fe40001ffe4ff */
[----:B------:R-:W-:-:S03]  /*18b40*/  ISETP.LT.OR P3, PT, R6, 0x41, P1 ;  /* 0x000000410600780c */ /* 0x000fc60000f61670 */
[----:B------:R2:W-:Y:S01]  /*18b50*/  LDGSTS.E.BYPASS.LTC128B.128 [R4+0x1400], desc[UR42][R2.64], !P4 ;  /* 0x0140000002047fae */ /* 0x0005e2000e101d6a */
[----:B------:R-:W-:-:S09]  /*18b60*/  ISETP.LT.OR P4, PT, R6, 0x41, P0 ;  /* 0x000000410600780c */ /* 0x000fd20000781670 */
[----:B------:R2:W-:Y:S04]  /*18b70*/  LDGSTS.E.BYPASS.LTC128B.128 [R4+0x3400], desc[UR42][R2.64+0x40], !P3 ;  /* 0x0340004002047fae */ /* 0x0005e8000d901d6a */
[----:B0--3--:R2:W-:Y:S02]  /*18b80*/  LDGSTS.E.BYPASS.LTC128B.128 [R4+0x5400], desc[UR42][R2.64+0x80], !P4 ;  /* 0x0540008002047fae */ /* 0x0095e4000e101d6a */
.L_x_769:
        /* <DEDUP_REMOVED lines=13> */
.L_x_632:
        /* <DEDUP_REMOVED lines=11> */
.L_x_633:
[----:B------:R-:W2:Y:S01]  /*18d10*/  LDL.LU R2, [R1] ;  /* 0x0000000001027983 */ /* 0x000ea20000300800 */
[----:B------:R-:W-:Y:S01]  /*18d20*/  VIADD R26, R26, 0x1 ;  /* 0x000000011a1a7836 */ /* 0x000fe20000000000 */
[----:B------:R0:W-:Y:S04]  /*18d30*/  SYNCS.ARRIVE.TRANS64.A1T0 RZ, [R0+URZ+0x2d850], RZ ;  /* 0x02d850ff00ff79a7 */ /* 0x0001e8000810003f */
[----:B------:R-:W-:-:S04]  /*18d40*/  ISETP.NE.AND P0, PT, R26, 0x2, PT ;  /* 0x000000021a00780c */ /* 0x000fc80003f05270 */
[----:B0-----:R-:W-:Y:S02]  /*18d50*/  SEL R0, RZ, 0x1, P0 ;  /* 0x00000001ff007807 */ /* 0x001fe40000000000 */
[----:B------:R-:W-:Y:S02]  /*18d60*/  SEL R26, R26, RZ, P0 ;  /* 0x000000ff1a1a7207 */ /* 0x000fe40000000000 */
[----:B--2---:R-:W-:-:S05]  /*18d70*/  LOP3.LUT R2, R2, R0, RZ, 0x3c, !PT ;  /* 0x0000000002027212 */ /* 0x004fca00078e3cff */
[----:B------:R0:W-:Y:S02]  /*18d80*/  STL [R1], R2 ;  /* 0x0000000201007387 */ /* 0x0001e40000100800 */
.L_x_592:
[----:B------:R-:W-:Y:S05]  /*18d90*/  BSYNC B7 ;  /* 0x0000000000077941 */ /* 0x000fea0003800000 */
.L_x_590:
[----:B------:R-:W-:-:S13]  /*18da0*/  LOP3.LUT P0, RZ, R23, 0x10, RZ, 0xc0, !PT ;  /* 0x0000001017ff7812 */ /* 0x000fda000780c0ff */
[----:B------:R-:W-:Y:S05]  /*18db0*/  @!P0 BRA `(.L_x_634) ;  /* 0x0000000000248947 */ /* 0x000fea0003800000 */
[----:B------:R-:W-:Y:S05]  /*18dc0*/  WARPSYNC.ALL ;  /* 0x0000000000007948 */ /* 0x000fea0003800000 */
[----:B------:R-:W2:Y:S08]  /*18dd0*/  S2UR UR5, SR_CgaCtaId ;  /* 0x00000000000579c3 */ /* 0x000eb00000008800 */
[----:B------:R-:W-:Y:S06]  /*18de0*/  BAR.SYNC.DEFER_BLOCKING 0x5, 0x200 ;  /* 0x0148000000007b1d */ /* 0x000fec0000010000 */
[----:B------:R-:W-:-:S02]  /*18df0*/  UMOV UR4, 0x400 ;  /* 0x0000040000047882 */ /* 0x000fc40000000000 */
[----:B--2---:R-:W-:-:S06]  /*18e00*/  ULEA UR4, UR5, UR4, 0x18 ;  /* 0x0000000405047291 */ /* 0x004fcc000f8ec03f */
[----:B------:R-:W-:-:S05]  /*18e10*/  MOV R22, UR4 ;  /* 0x0000000400167c02 */ /* 0x000fca0008000f00 */
[----:B-----5:R2:W3:Y:S01]  /*18e20*/  LDS.128 R16, [R22+0x2d8d0] ;  /* 0x02d8d00016107984 */ /* 0x0204e20000000c00 */
[----:B------:R-:W-:Y:S06]  /*18e30*/  BAR.ARV 0x4, 0x200 ;  /* 0x0108000000007b1d */ /* 0x000fec0000002000 */
[----:B------:R-:W-:Y:S05]  /*18e40*/  BRA `(.L_x_635) ;  /* 0x0000000800407947 */ /* 0x000fea0003800000 */
.L_x_634:
[----:B------:R-:W2:Y:S01]  /*18e50*/  S2R R0, SR_TID.X ;  /* 0x0000000000007919 */ /* 0x000ea20000002100 */
[----:B------:R-:W-:Y:S01]  /*18e60*/  UMOV UR4, 0xffffffff ;  /* 0xffffffff00047882 */ /* 0x000fe20000000000 */
[----:B--2---:R-:W-:-:S04]  /*18e70*/  LOP3.LUT R8, R0, 0x1f, RZ, 0xc0, !PT ;  /* 0x0000001f00087812 */ /* 0x004fc800078ec0ff */
[----:B------:R-:W-:Y:S01]  /*18e80*/  ISETP.NE.AND P0, PT, R8, 0x1f, PT ;  /* 0x0000001f0800780c */ /* 0x000fe20003f05270 */
[----:B------:R-:W-:-:S12]  /*18e90*/  BRA.DIV UR4, `(.L_x_636) ;  /* 0x0000003e04807947 */ /* 0x000fd8000b800000 */
[----:B0-----:R-:W-:Y:S01]  /*18ea0*/  IMAD.IADD R5, R19, 0x1, R8 ;  /* 0x0000000113057824 */ /* 0x001fe200078e0208 */
[----:B------:R-:W-:-:S04]  /*18eb0*/  ULDC UR4, c[0x0][0xc3c] ;  /* 0x00030f0000047ab9 */ /* 0x000fc80000000800 */
        /* <DEDUP_REMOVED lines=14> */
[----:B0-----:R-:W-:-:S04]  /*18fa0*/  SEL R5, R14, RZ, P1 ;  /* 0x000000ff0e057207 */ /* 0x001fc80000800000 */
[----:B------:R-:W-:-:S05]  /*18fb0*/  IADD3 R5, R2, R5, RZ ;  /* 0x0000000502057210 */ /* 0x000fca0007ffe0ff */
[----:B------:R-:W0:Y:S02]  /*18fc0*/  SHFL.UP PT, R14, R5, 0x2, RZ ;  /* 0x04400000050e7989 */ /* 0x000e2400000e00ff */
[----:B0-----:R-:W-:-:S05]  /*18fd0*/  SEL R6, R14, RZ, P2 ;  /* 0x000000ff0e067207 */ /* 0x001fca0001000000 */
[----:B------:R-:W-:-:S05]  /*18fe0*/  IMAD.IADD R6, R5, 0x1, R6 ;  /* 0x0000000105067824 */ /* 0x000fca00078e0206 */
[----:B------:R-:W1:Y:S02]  /*18ff0*/  SHFL.UP PT, R14, R6, 0x4, RZ ;  /* 0x04800000060e7989 */ /* 0x000e6400000e00ff */
[----:B-1----:R-:W-:-:S05]  /*19000*/  SEL R7, R14, RZ, P3 ;  /* 0x000000ff0e077207 */ /* 0x002fca0001800000 */
[----:B------:R-:W-:-:S05]  /*19010*/  IMAD.IADD R7, R6, 0x1, R7 ;  /* 0x0000000106077824 */ /* 0x000fca00078e0207 */
[----:B------:R-:W0:Y:S02]  /*19020*/  SHFL.UP PT, R14, R7, 0x8, RZ ;  /* 0x05000000070e7989 */ /* 0x000e2400000e00ff */
[----:B0-----:R-:W-:-:S05]  /*19030*/  SEL R14, R14, RZ, P4 ;  /* 0x000000ff0e0e7207 */ /* 0x001fca0002000000 */
[----:B------:R-:W-:-:S05]  /*19040*/  IMAD.IADD R5, R7, 0x1, R14 ;  /* 0x0000000107057824 */ /* 0x000fca00078e020e */
[----:B------:R-:W0:Y:S02]  /*19050*/  SHFL.UP PT, R14, R5, 0x10, RZ ;  /* 0x06000000050e7989 */ /* 0x000e2400000e00ff */
[----:B0-----:R-:W-:-:S04]  /*19060*/  SEL R14, R14, RZ, P5 ;  /* 0x000000ff0e0e7207 */ /* 0x001fc80002800000 */
[----:B------:R-:W-:-:S05]  /*19070*/  IADD3 R3, R5, R14, RZ ;  /* 0x0000000e05037210 */ /* 0x000fca0007ffe0ff */
[----:B------:R0:W1:Y:S02]  /*19080*/  SHFL.IDX PT, R14, R3, 0x1f, 0x1f ;  /* 0x03e01f00030e7f89 */ /* 0x00006400000e0000 */
.L_x_779:
[----:B------:R-:W-:Y:S02]  /*19090*/  ULDC UR4, c[0x0][0xc38] ;  /* 0x00030e0000047ab9 */ /* 0x000fe40000000800 */
[----:B------:R-:W-:-:S04]  /*190a0*/  IMAD.U32 R16, RZ, RZ, UR4 ;  /* 0x00000004ff107e24 */ /* 0x000fc8000f8e00ff */
[----:B-1----:R-:W-:-:S04]  /*190b0*/  IMAD R5, R14, R16, RZ ;  /* 0x000000100e057224 */ /* 0x002fc800078e02ff */
[----:B------:R-:W-:-:S05]  /*190c0*/  IMAD.IADD R4, R4, 0x1, R5 ;  /* 0x0000000104047824 */ /* 0x000fca00078e0205 */
[----:B------:R-:W-:-:S13]  /*190d0*/  ISETP.GT.AND P6, PT, R4, R0, PT ;  /* 0x000000000400720c */ /* 0x000fda0003fc4270 */
[----:B------:R-:W-:Y:S05]  /*190e0*/  @P6 BRA `(.L_x_637) ;  /* 0x00000000009c6947 */ /* 0x000fea0003800000 */
.L_x_642:
[----:B------:R-:W1:Y:S01]  /*190f0*/  LDC R6, c[0x0][0xc3c] ;  /* 0x00030f00ff067b82 */ /* 0x000e620000000800 */
[----:B------:R-:W-:-:S05]  /*19100*/  VIADD R19, R19, 0x1f ;  /* 0x0000001f13137836 */ /* 0x000fca0000000000 */
[----:B-1----:R-:W-:-:S13]  /*19110*/  ISETP.GE.AND P6, PT, R19, R6, PT ;  /* 0x000000061300720c */ /* 0x002fda0003fc6270 */
[----:B------:R-:W-:Y:S05]  /*19120*/  @P6 BRA `(.L_x_638) ;  /* 0x0000000400446947 */ /* 0x000fea0003800000 */
[----:B------:R-:W1:Y:S01]  /*19130*/  S2R R2, SR_TID.X ;  /* 0x0000000000027919 */ /* 0x000e620000002100 */
[----:B------:R-:W-:Y:S01]  /*19140*/  BSSY B0, `(.L_x_639) ;  /* 0x0000009000007945 */ /* 0x000fe20003800000 */
[----:B-1----:R-:W-:-:S04]  /*19150*/  LOP3.LUT R2, R2, 0x1f, RZ, 0xc0, !PT ;  /* 0x0000001f02027812 */ /* 0x002fc800078ec0ff */
[----:B------:R-:W-:Y:S01]  /*19160*/  IADD3 R5, R19, R2, RZ ;  /* 0x0000000213057210 */ /* 0x000fe20007ffe0ff */
[----:B------:R-:W-:-:S03]  /*19170*/  IMAD.MOV.U32 R2, RZ, RZ, RZ ;  /* 0x000000ffff027224 */ /* 0x000fc600078e00ff */
[----:B------:R-:W-:-:S13]  /*19180*/  ISETP.GE.OR P6, PT, R5, R6, !P0 ;  /* 0x000000060500720c */ /* 0x000fda00047c6670 */
[----:B------:R-:W-:Y:S05]  /*19190*/  @P6 BRA `(.L_x_640) ;  /* 0x00000000000c6947 */ /* 0x000fea0003800000 */
[----:B0-----:R-:W0:Y:S02]  /*191a0*/  LDC.64 R2, c[0x0][0xc80] ;  /* 0x00032000ff027b82 */ /* 0x001e240000000a00 */
[----:B0-----:R-:W-:-:S06]  /*191b0*/  IMAD.WIDE R2, R5, 0x4, R2 ;  /* 0x0000000405027825 */ /* 0x001fcc00078e0202 */
[----:B------:R1:W5:Y:S02]  /*191c0*/  LDG.E R2, desc[UR42][R2.64] ;  /* 0x0000002a02027981 */ /* 0x000364000c1e1900 */
.L_x_640:
[----:B------:R-:W-:Y:S05]  /*191d0*/  BSYNC B0 ;  /* 0x0000000000007941 */ /* 0x000fea0003800000 */
.L_x_639:
        /* <DEDUP_REMOVED lines=18> */
.L_x_787:
[----:B------:R-:W-:Y:S02]  /*19300*/  ULDC UR4, c[0x0][0xc38] ;  /* 0x00030e0000047ab9 */ /* 0x000fe40000000800 */
[----:B------:R-:W-:-:S04]  /*19310*/  IMAD.U32 R16, RZ, RZ, UR4 ;  /* 0x00000004ff107e24 */ /* 0x000fc8000f8e00ff */
[----:B-1----:R-:W-:-:S05]  /*19320*/  IMAD R5, R14, R16, RZ ;  /* 0x000000100e057224 */ /* 0x002fca00078e02ff */
[----:B------:R-:W-:-:S04]  /*19330*/  IADD3 R4, R5, R4, RZ ;  /* 0x0000000405047210 */ /* 0x000fc80007ffe0ff */
[----:B------:R-:W-:-:S13]  /*19340*/  ISETP.GT.AND P6, PT, R4, R0, PT ;  /* 0x000000000400720c */ /* 0x000fda0003fc4270 */
[----:B------:R-:W-:Y:S05]  /*19350*/  @!P6 BRA `(.L_x_642) ;  /* 0xfffffffc0064e947 */ /* 0x000fea000383ffff */
.L_x_637:
[----:B------:R-:W-:Y:S01]  /*19360*/  IMAD.IADD R5, R4, 0x1, -R5 ;  /* 0x0000000104057824 */ /* 0x000fe200078e0a05 */
[----:B------:R-:W-:-:S03]  /*19370*/  UMOV UR4, 0xffffffff ;  /* 0xffffffff00047882 */ /* 0x000fc60000000000 */
[----:B------:R-:W-:-:S05]  /*19380*/  IMAD R7, R3, R16, R5 ;  /* 0x0000001003077224 */ /* 0x000fca00078e0205 */
[----:B------:R-:W-:Y:S01]  /*19390*/  ISETP.GT.AND P6, PT, R7, R0, PT ;  /* 0x000000000700720c */ /* 0x000fe20003fc4270 */
[----:B------:R-:W-:-:S12]  /*193a0*/  BRA.DIV UR4, `(.L_x_643) ;  /* 0x00000042041c7947 */ /* 0x000fd8000b800000 */
[----:B------:R-:W-:-:S04]  /*193b0*/  VOTE.ANY R6, PT, !P6 ;  /* 0x0000000000067806 */ /* 0x000fc800070e0100 */
[----:B------:R-:W1:Y:S02]  /*193c0*/  POPC R4, R6 ;  /* 0x0000000600047309 */ /* 0x000e640000000000 */
[----:B-1---5:R1:W2:Y:S02]  /*193d0*/  SHFL.IDX PT, R17, R2, R4, 0x1f ;  /* 0x00001f0402117589 */ /* 0x0222a400000e0000 */
.L_x_791:
[----:B------:R-:W-:Y:S01]  /*193e0*/  ISETP.NE.AND P0, PT, R6, RZ, PT ;  /* 0x000000ff0600720c */ /* 0x000fe20003f05270 */
[----:B------:R-:W-:-:S12]  /*193f0*/  IMAD.MOV.U32 R14, RZ, RZ, RZ ;  /* 0x000000ffff0e7224 */ /* 0x000fd800078e00ff */
[----:B------:R-:W-:Y:S05]  /*19400*/  @!P0 BRA `(.L_x_644) ;  /* 0x0000000000108947 */ /* 0x000fea0003800000 */
[----:B------:R-:W-:Y:S01]  /*19410*/  UMOV UR4, 0xffffffff ;  /* 0xffffffff00047882 */ /* 0x000fe20000000000 */
[----:B------:R-:W-:Y:S02]  /*19420*/  VIADD R12, R4, 0xffffffff ;  /* 0xffffffff040c7836 */ /* 0x000fe40000000000 */
[----:B------:R-:W-:Y:S05]  /*19430*/  BRA.DIV UR4, `(.L_x_645) ;  /* 0x0000004204407947 */ /* 0x000fea000b800000 */
[----:B------:R3:W4:Y:S02]  /*19440*/  SHFL.IDX PT, R14, R3, R12, 0x1f ;  /* 0x00001f0c030e7589 */ /* 0x00072400000e0000 */
.L_x_644:
[----:B--2---:R-:W-:Y:S01]  /*19450*/  IABS R6, R17 ;  /* 0x0000001100067213 */ /* 0x004fe20000000000 */
[----:B----4-:R-:W-:Y:S02]  /*19460*/  IMAD R16, R14, R16, R5 ;  /* 0x000000100e107224 */ /* 0x010fe400078e0205 */
[----:B-1----:R-:W-:Y:S01]  /*19470*/  IMAD.MOV.U32 R2, RZ, RZ, RZ ;  /* 0x000000ffff027224 */ /* 0x002fe200078e00ff */
[----:B------:R-:W1:Y:S01]  /*19480*/  I2F.RP R7, R6 ;  /* 0x0000000600077306 */ /* 0x000e620000209400 */
[----:B------:R-:W-:Y:S02]  /*19490*/  IMAD.IADD R0, R0, 0x1, -R16 ;  /* 0x0000000100007824 */ /* 0x000fe400078e0a10 */
[----:B------:R-:W-:-:S05]  /*194a0*/  IMAD.IADD R19, R4, 0x1, R19 ;  /* 0x0000000104137824 */ /* 0x000fca00078e0213 */
[----:B-1----:R-:W0:Y:S02]  /*194b0*/  MUFU.RCP R7, R7 ;  /* 0x0000000700077308 */ /* 0x002e240000001000 */
[----:B0--3--:R-:W-:-:S06]  /*194c0*/  IADD3 R3, R7, 0xffffffe, RZ ;  /* 0x0ffffffe07037810 */ /* 0x009fcc0007ffe0ff */
[----:B------:R-:W0:Y:S02]  /*194d0*/  F2I.FTZ.U32.TRUNC.NTZ R3, R3 ;  /* 0x0000000300037305 */ /* 0x000e24000021f000 */
[----:B0-----:R-:W-:-:S04]  /*194e0*/  IMAD.MOV R5, RZ, RZ, -R3 ;  /* 0x000000ffff057224 */ /* 0x001fc800078e0a03 */
[----:B------:R-:W-:-:S04]  /*194f0*/  IMAD R5, R5, R6, RZ ;  /* 0x0000000605057224 */ /* 0x000fc800078e02ff */
[----:B------:R-:W-:Y:S01]  /*19500*/  IMAD.HI.U32 R2, R3, R5, R2 ;  /* 0x0000000503027227 */ /* 0x000fe200078e0002 */
[----:B------:R-:W-:Y:S02]  /*19510*/  IABS R5, R17 ;  /* 0x0000001100057213 */ /* 0x000fe40000000000 */
[----:B------:R-:W-:Y:S02]  /*19520*/  IABS R3, R0 ;  /* 0x0000000000037213 */ /* 0x000fe40000000000 */
[----:B------:R-:W-:-:S03]  /*19530*/  IADD3 R5, RZ, -R5, RZ ;  /* 0x80000005ff057210 */ /* 0x000fc60007ffe0ff */
        /* <DEDUP_REMOVED lines=9> */
[----:B------:R-:W-:-:S06]  /*195d0*/  @P0 VIADD R2, R2, 0x1 ;  /* 0x0000000102020836 */ /* 0x000fcc0000000000 */
[----:B------:R-:W-:Y:S02]  /*195e0*/  @!P2 IADD3 R2, -R2, RZ, RZ ;  /* 0x000000ff0202a210 */ /* 0x000fe40007ffe1ff */
[----:B------:R-:W-:-:S05]  /*195f0*/  @!P1 LOP3.LUT R2, RZ, R17, RZ, 0x33, !PT ;  /* 0x00000011ff029212 */ /* 0x000fca00078e33ff */
[--C-:B------:R-:W-:Y:S02]  /*19600*/  IMAD.MOV R3, RZ, RZ, -R2.reuse ;  /* 0x000000ffff037224 */ /* 0x100fe400078e0a02 */
[----:B------:R-:W-:Y:S02]  /*19610*/  IMAD.MOV.U32 R18, RZ, RZ, R2 ;  /* 0x000000ffff127224 */ /* 0x000fe400078e0002 */
[----:B------:R-:W-:Y:S01]  /*19620*/  IMAD R17, R17, R3, R0 ;  /* 0x0000000311117224 */ /* 0x000fe200078e0200 */
[----:B------:R-:W-:Y:S06]  /*19630*/  BRA `(.L_x_646) ;  /* 0x00000000001c7947 */ /* 0x000fec0003800000 */
.L_x_638:
[----:B------:R-:W-:Y:S01]  /*19640*/  UMOV UR4, URZ ;  /* 0x0000003f00047c82 */ /* 0x000fe20008000000 */
[----:B------:R-:W-:Y:S01]  /*19650*/  UMOV UR5, URZ ;  /* 0x0000003f00057c82 */ /* 0x000fe20008000000 */
[----:B------:R-:W-:Y:S01]  /*19660*/  ULDC UR6, c[0x0][0xc3c] ;  /* 0x00030f0000067ab9 */ /* 0x000fe20000000800 */
[----:B------:R-:W-:Y:S01]  /*19670*/  MOV R16, R0 ;  /* 0x0000000000107202 */ /* 0x000fe20000000f00 */
[----:B-----5:R-:W-:Y:S02]  /*19680*/  IMAD.U32 R17, RZ, RZ, UR4 ;  /* 0x00000004ff117e24 */ /* 0x020fe4000f8e00ff */
[----:B------:R-:W-:Y:S02]  /*19690*/  IMAD.U32 R18, RZ, RZ, UR5 ;  /* 0x00000005ff127e24 */ /* 0x000fe4000f8e00ff */
[----:B------:R-:W-:-:S07]  /*196a0*/  IMAD.U32 R19, RZ, RZ, UR6 ;  /* 0x00000006ff137e24 */ /* 0x000fce000f8e00ff */
.L_x_646:
        /* <DEDUP_REMOVED lines=10> */
.L_x_635:
[----:B------:R-:W-:Y:S02]  /*19750*/  ULDC UR4, c[0x0][0xc3c] ;  /* 0x00030f0000047ab9 */ /* 0x000fe40000000800 */
[----:B---3--:R-:W-:-:S13]  /*19760*/  ISETP.GE.AND P0, PT, R19, UR4, PT ;  /* 0x0000000413007c0c */ /* 0x008fda000bf06270 */
[----:B------:R-:W-:Y:S05]  /*19770*/  @!P0 BRA `(.L_x_647) ;  /* 0xffffffa400808947 */ /* 0x000fea000383ffff */
[----:B------:R-:W-:Y:S05]  /*19780*/  BSYNC B8 ;  /* 0x0000000000087941 */ /* 0x000fea0003800000 */
.L_x_546:
[----:B------:R-:W3:Y:S01]  /*19790*/  LDL.LU R0, [R1+0x40] ;  /* 0x0000400001007983 */ /* 0x000ee20000300800 */
[----:B------:R-:W-:Y:S01]  /*197a0*/  BSSY B0, `(.L_x_648) ;  /* 0x000000b000007945 */ /* 0x000fe20003800000 */
[----:B0-----:R-:W0:Y:S01]  /*197b0*/  S2R R5, SR_CgaCtaId ;  /* 0x0000000000057919 */ /* 0x001e220000008800 */
[----:B---3--:R-:W-:-:S04]  /*197c0*/  IADD3 R0, R0, 0x1, RZ ;  /* 0x0000000100007810 */ /* 0x008fc80007ffe0ff */
[----:B------:R-:W-:-:S04]  /*197d0*/  LEA.HI R2, R0, R0, RZ, 0x1 ;  /* 0x0000000000027211 */ /* 0x000fc800078f08ff */
[----:B------:R-:W-:Y:S02]  /*197e0*/  LOP3.LUT R3, R2, 0xfffffffe, RZ, 0xc0, !PT ;  /* 0xfffffffe02037812 */ /* 0x000fe400078ec0ff */
[----:B------:R-:W-:-:S03]  /*197f0*/  MOV R2, 0x400 ;  /* 0x0000040000027802 */ /* 0x000fc60000000f00 */
[----:B------:R-:W-:Y:S01]  /*19800*/  IMAD.IADD R0, R0, 0x1, -R3 ;  /* 0x0000000100007824 */ /* 0x000fe200078e0a03 */
[----:B0-----:R-:W-:-:S04]  /*19810*/  LEA R5, R5, R2, 0x18 ;  /* 0x0000000205057211 */ /* 0x001fc800078ec0ff */
[----:B------:R-:W-:-:S04]  /*19820*/  SHF.L.U32 R0, R0, 0x1f, RZ ;  /* 0x0000001f00007819 */ /* 0x000fc800000006ff */
[----:B------:R-:W0:Y:S02]  /*19830*/  SYNCS.PHASECHK.TRANS64.TRYWAIT P0, [R5+URZ+0x2d820], R0 ;  /* 0x02d82000050075a7 */ /* 0x000e24000800017f */
[----:B0-----:R-:W-:Y:S05]  /*19840*/  @!P0 BRA `(.L_x_649) ;  /* 0x0000003c00608947 */ /* 0x001fea0003800000 */
.L_x_794:
[----:B------:R-:W-:Y:S05]  /*19850*/  BSYNC B0 ;  /* 0x0000000000007941 */ /* 0x000fea0003800000 */
.L_x_648:
[----:B------:R-:W-:-:S03]  /*19860*/  UMOV UR4, 0xffffffff ;  /* 0xffffffff00047882 */ /* 0x000fc60000000000 */
[----:B------:R-:W-:Y:S05]  /*19870*/  BRA.DIV UR4, `(.L_x_650) ;  /* 0x0000003e04687947 */ /* 0x000fea000b800000 */
[----:B0-----:R-:W0:Y:S02]  /*19880*/  S2R R0, SR_TID.X ;  /* 0x0000000000007919 */ /* 0x001e240000002100 */
[----:B0-----:R-:W-:-:S04]  /*19890*/  SHF.R.U32.HI R0, RZ, 0x5, R0 ;  /* 0x00000005ff007819 */ /* 0x001fc80000011600 */
[----:B------:R-:W-:-:S05]  /*198a0*/  LOP3.LUT R0, R0, 0x3, RZ, 0xc0, !PT ;  /* 0x0000000300007812 */ /* 0x000fca00078ec0ff */
[----:B------:R0:W3:Y:S02]  /*198b0*/  SHFL.IDX PT, R14, R0, RZ, 0x1f ;  /* 0x00001fff000e7589 */ /* 0x0000e400000e0000 */
.L_x_797:
[----:B---3--:R-:W-:-:S13]  /*198c0*/  ISETP.NE.AND P0, PT, R14, RZ, PT ;  /* 0x000000ff0e00720c */ /* 0x008fda0003f05270 */
[----:B------:R-:W-:Y:S05]  /*198d0*/  @P0 BRA `(.L_x_394) ;  /* 0x0000000000900947 */ /* 0x000fea0003800000 */
[----:B------:R-:W-:-:S03]  /*198e0*/  UMOV UR4, 0xffffffff ;  /* 0xffffffff00047882 */ /* 0x000fc60000000000 */
[----:B------:R-:W-:Y:S05]  /*198f0*/  BRA.DIV UR4, `(.L_x_651) ;  /* 0x0000003e047c7947 */ /* 0x000fea000b800000 */
[----:B------:R-:W-:-:S13]  /*19900*/  ELECT P6, URZ, PT ;  /* 0x00000000003f782f */ /* 0x000fda00038c0000 */
.L_x_800:
[----:B------:R-:W-:Y:S05]  /*19910*/  @!P6 BRA `(.L_x_394) ;  /* 0x000000000080e947 */ /* 0x000fea0003800000 */
[----:B------:R-:W-:-:S06]  /*19920*/  ULOP3.LUT UR4, UR36, 0x2, URZ, 0xfc, !UPT ;  /* 0x0000000224047892 */ /* 0x000fcc000f8efc3f */
[----:B0-----:R-:W-:-:S05]  /*19930*/  IMAD.U32 R0, RZ, RZ, UR4 ;  /* 0x00000004ff007e24 */ /* 0x001fca000f8e00ff */
[----:B------:R-:W-:-:S13]  /*19940*/  ISETP.NE.AND P0, PT, R0, 0x3, PT ;  /* 0x000000030000780c */ /* 0x000fda0003f05270 */
[----:B------:R-:W-:Y:S05]  /*19950*/  @!P0 BRA `(.L_x_652) ;  /* 0x0000000000048947 */ /* 0x000fea0003800000 */
[----:B------:R-:W-:Y:S01]  /*19960*/  BPT.TRAP 0x1 ;  /* 0x000000040000795c */ /* 0x000fe20000300000 */
.L_x_652:
[----:B------:R-:W3:Y:S01]  /*19970*/  LDL R0, [R1] ;  /* 0x0000000001007983 */ /* 0x000ee20000100800 */
[C---:B------:R-:W-:Y:S01]  /*19980*/  IMAD R3, R26.reuse, 0x8, R5 ;  /* 0x000000081a037824 */ /* 0x040fe200078e0205 */
[----:B------:R-:W-:-:S04]  /*19990*/  IADD3 R26, R26, 0x1, RZ ;  /* 0x000000011a1a7810 */ /* 0x000fc80007ffe0ff */
[----:B------:R-:W-:Y:S02]  /*199a0*/  ISETP.NE.AND P2, PT, R26, 0x2, PT ;  /* 0x000000021a00780c */ /* 0x000fe40003f45270 */
[----:B---3--:R-:W-:Y:S02]  /*199b0*/  SHF.L.U32 R2, R0, 0x1f, RZ ;  /* 0x0000001f00027819 */ /* 0x008fe400000006ff */
[----:B------:R-:W-:Y:S02]  /*199c0*/  SEL R0, RZ, 0x1, P2 ;  /* 0x00000001ff007807 */ /* 0x000fe40001000000 */
[----:B------:R-:W0:Y:S02]  /*199d0*/  SYNCS.PHASECHK.TRANS64.TRYWAIT P1, [R3+URZ+0x2d840], R2 ;  /* 0x02d84002030075a7 */ /* 0x000e24000802017f */
[----:B0-----:R-:W-:Y:S05]  /*199e0*/  @!P1 BRA `(.L_x_653) ;  /* 0x0000003c00609947 */ /* 0x001fea0003800000 */
.L_x_801:
[----:B------:R-:W3:Y:S01]  /*199f0*/  LDL.LU R4, [R1] ;  /* 0x0000000001047983 */ /* 0x000ee20000300800 */
[----:B------:R-:W-:Y:S02]  /*19a00*/  SEL R26, R26, RZ, P2 ;  /* 0x000000ff1a1a7207 */ /* 0x000fe40001000000 */
[----:B---3--:R-:W-:Y:S01]  /*19a10*/  LOP3.LUT R0, R4, R0, RZ, 0x3c, !PT ;  /* 0x0000000004007212 */ /* 0x008fe200078e3cff */
[----:B------:R-:W-:Y:S06]  /*19a20*/  @!P0 BRA `(.L_x_654) ;  /* 0x0000000000048947 */ /* 0x000fec0003800000 */
[----:B------:R-:W-:Y:S01]  /*19a30*/  BPT.TRAP 0x1 ;  /* 0x000000040000795c */ /* 0x000fe20000300000 */
.L_x_654:
[----:B------:R-:W-:Y:S01]  /*19a40*/  IMAD R5, R26, 0x8, R5 ;  /* 0x000000081a057824 */ /* 0x000fe200078e0205 */
[----:B------:R-:W-:-:S04]  /*19a50*/  SHF.L.U32 R0, R0, 0x1f, RZ ;  /* 0x0000001f00007819 */ /* 0x000fc800000006ff */
[----:B------:R-:W3:Y:S02]  /*19a60*/  SYNCS.PHASECHK.TRANS64.TRYWAIT P1, [R5+URZ+0x2d840], R0 ;  /* 0x02d84000050075a7 */ /* 0x000ee4000802017f */
[----:B---3--:R-:W-:Y:S05]  /*19a70*/  @!P1 BRA `(.L_x_655) ;  /* 0x0000003c00509947 */ /* 0x008fea0003800000 */
.L_x_802:
[----:B------:R-:W-:Y:S05]  /*19a80*/  @!P0 BRA `(.L_x_656) ;  /* 0x0000000000048947 */ /* 0x000fea0003800000 */
[----:B------:R-:W-:Y:S01]  /*19a90*/  BPT.TRAP 0x1 ;  /* 0x000000040000795c */ /* 0x000fe20000300000 */
.L_x_656:
[----:B------:R-:W5:Y:S02]  /*19aa0*/  SYNCS.PHASECHK.TRANS64.TRYWAIT P1, [R3+URZ+0x2d860], R2 ;  /* 0x02d86002030075a7 */ /* 0x000f64000802017f */
[----:B-----5:R-:W-:Y:S05]  /*19ab0*/  @!P1 BRA `(.L_x_657) ;  /* 0x0000003c00549947 */ /* 0x020fea0003800000 */
.L_x_803:
[----:B------:R-:W-:Y:S05]  /*19ac0*/  @!P0 BRA `(.L_x_658) ;  /* 0x0000000000048947 */ /* 0x000fea0003800000 */
[----:B------:R-:W-:Y:S01]  /*19ad0*/  BPT.TRAP 0x1 ;  /* 0x000000040000795c */ /* 0x000fe20000300000 */
.L_x_658:
[----:B------:R0:W0:Y:S02]  /*19ae0*/  SYNCS.PHASECHK.TRANS64.TRYWAIT P0, [R5+URZ+0x2d860], R0 ;  /* 0x02d86000050075a7 */ /* 0x000024000800017f */
[----:B0-----:R-:W-:Y:S05]  /*19af0*/  @!P0 NANOSLEEP.SYNCS 0x989680 ;  /* 0x009896800000895d */ /* 0x001fea0003900000 */
[----:B------:R-:W0:Y:S02]  /*19b00*/  @!P0 SYNCS.PHASECHK.TRANS64 P0, [R5+URZ+0x2d860], R0 ;  /* 0x02d86000050085a7 */ /* 0x000e24000800007f */
[----:B0-----:R-:W-:Y:S05]  /*19b10*/  @!P0 BRA `(.L_x_658) ;  /* 0xfffffffc00f08947 */ /* 0x001fea000383ffff */
.L_x_394:
[----:B------:R-:W-:Y:S05]  /*19b20*/  BSYNC B9 ;  /* 0x0000000000097941 */ /* 0x000fea0003800000 */
.L_x_391:
[----:B------:R-:W-:Y:S05]  /*19b30*/  EXIT ;  /* 0x000000000000794d */ /* 0x000fea0003800000 */
.L_x_410:
[----:B0-----:R0:W1:Y:S02]  /*19b40*/  SYNCS.PHASECHK.TRANS64.TRYWAIT P4, [R60+URZ+0x2d890], R81 ;  /* 0x02d890513c0075a7 */ /* 0x001064000808017f */
[----:B-1----:R-:W-:Y:S05]  /*19b50*/  @!P4 NANOSLEEP.SYNCS 0x989680 ;  /* 0x009896800000c95d */ /* 0x002fea0003900000 */
[----:B------:R-:W1:Y:S02]  /*19b60*/  @!P4 SYNCS.PHASECHK.TRANS64 P4, [R60+URZ+0x2d890], R81 ;  /* 0x02d890513c00c5a7 */ /* 0x000e64000808007f */
[----:B-1----:R-:W-:Y:S05]  /*19b70*/  @!P4 BRA `(.L_x_410) ;  /* 0xfffffffc00f0c947 */ /* 0x002fea000383ffff */
[----:B------:R-:W-:Y:S05]  /*19b80*/  BRA `(.L_x_659) ;  /* 0xfffffe9400787947 */ /* 0x000fea000383ffff */
.L_x_411:
[----:B------:R-:W-:Y:S01]  /*19b90*/  BSSY B1, `(.L_x_660) ;  /* 0x0000008000017945 */ /* 0x000fe20003800000 */
[----:B------:R-:W-:Y:S01]  /*19ba0*/  IMAD.MOV.U32 R13, RZ, RZ, R57 ;  /* 0x000000ffff0d7224 */ /* 0x000fe200078e0039 */
[----:B------:R-:W-:Y:S01]  /*19bb0*/  MOV R11, 0x1e1f ;  /* 0x00001e1f000b7802 */ /* 0x000fe20000000f00 */
[----:B------:R-:W-:Y:S02]  /*19bc0*/  IMAD.MOV.U32 R12, RZ, RZ, RZ ;  /* 0x000000ffff0c7224 */ /* 0x000fe400078e00ff */
[----:B------:R-:W-:-:S07]  /*19bd0*/  IMAD.MOV.U32 R15, RZ, RZ, -0x1 ;  /* 0xffffffffff0f7424 */ /* 0x000fce00078e00ff */
[----:B0-----:R-:W-:Y:S05]  /*19be0*/  WARPSYNC.COLLECTIVE R15, `(.L_x_661) ;  /* 0x000000000f087348 */ /* 0x001fea0003c00000 */
[----:B------:R1:W2:Y:S02]  /*19bf0*/  SHFL.IDX P6, R14, R13, R12, R11 ;  /* 0x0000000c0d0e7389 */ /* 0x0002a400000c000b */
[----:B012---:R-:W-:Y:S01]  /*19c00*/  ENDCOLLECTIVE ;  /* 0x000000000000791b */ /* 0x007fe20003800000 */
.L_x_661:
[----:B------:R-:W-:Y:S05]  /*19c10*/  BSYNC B1 ;  /* 0x0000000000017941 */ /* 0x000fea0003800000 */
.L_x_660:
[----:B------:R-:W-:Y:S01]  /*19c20*/  IMAD.MOV.U32 R13, RZ, RZ, R56 ;  /* 0x000000ffff0d7224 */ /* 0x000fe200078e0038 */
[----:B------:R-:W-:Y:S01]  /*19c30*/  MOV R12, RZ ;  /* 0x000000ff000c7202 */ /* 0x000fe20000000f00 */
[----:B------:R-:W-:Y:S02]  /*19c40*/  IMAD.MOV.U32 R11, RZ, RZ, 0x1e1f ;  /* 0x00001e1fff0b7424 */ /* 0x000fe400078e00ff */
[----:B------:R-:W-:Y:S02]  /*19c50*/  IMAD.MOV.U32 R15, RZ, RZ, -0x1 ;  /* 0xffffffffff0f7424 */ /* 0x000fe400078e00ff */
[----:B------:R-:W-:-:S07]  /*19c60*/  IMAD.MOV.U32 R57, RZ, RZ, R14 ;  /* 0x000000ffff397224 */ /* 0x000fce00078e000e */
[----:B------:R-:W-:Y:S05]  /*19c70*/  WARPSYNC.COLLECTIVE R15, `(.L_x_662) ;  /* 0x000000000f087348 */ /* 0x000fea0003c00000 */
[----:B------:R0:W1:Y:S02]  /*19c80*/  SHFL.IDX P6, R14, R13, R12, R11 ;  /* 0x0000000c0d0e7389 */ /* 0x00006400000c000b */
[----:B01----:R-:W-:Y:S01]  /*19c90*/  ENDCOLLECTIVE ;  /* 0x000000000000791b */ /* 0x003fe20003800000 */
.L_x_662:
[----:B------:R-:W-:Y:S01]  /*19ca0*/  IMAD.MOV.U32 R56, RZ, RZ, R14 ;  /* 0x000000ffff387224 */ /* 0x000fe200078e000e */
[----:B------:R-:W-:Y:S06]  /*19cb0*/  BRA `(.L_x_663) ;  /* 0xfffffe9400407947 */ /* 0x000fec000383ffff */
.L_x_439:
[----:B0-----:R0:W1:Y:S02]  /*19cc0*/  SYNCS.PHASECHK.TRANS64.TRYWAIT P4, [R60+URZ+0x2d890], R81 ;  /* 0x02d890513c0075a7 */ /* 0x001064000808017f */
[----:B-1----:R-:W-:Y:S05]  /*19cd0*/  @!P4 NANOSLEEP.SYNCS 0x989680 ;  /* 0x009896800000c95d */ /* 0x002fea0003900000 */
[----:B------:R-:W1:Y:S02]  /*19ce0*/  @!P4 SYNCS.PHASECHK.TRANS64 P4, [R60+URZ+0x2d890], R81 ;  /* 0x02d890513c00c5a7 */ /* 0x000e64000808007f */
[----:B-1----:R-:W-:Y:S05]  /*19cf0*/  @!P4 BRA `(.L_x_439) ;  /* 0xfffffffc00f0c947 */ /* 0x002fea000383ffff */
[----:B------:R-:W-:Y:S05]  /*19d00*/  BRA `(.L_x_664) ;  /* 0xfffffeac00fc7947 */ /* 0x000fea000383ffff */
.L_x_440:
        /* <DEDUP_REMOVED lines=8> */
.L_x_666:
[----:B------:R-:W-:Y:S05]  /*19d90*/  BSYNC B1 ;  /* 0x0000000000017941 */ /* 0x000fea0003800000 */
.L_x_665:
[----:B------:R-:W-:Y:S01]  /*19da0*/  IMAD.MOV.U32 R13, RZ, RZ, R56 ;  /* 0x000000ffff0d7224 */ /* 0x000fe200078e0038 */
[----:B------:R-:W-:Y:S01]  /*19db0*/  MOV R15, 0xffffffff ;  /* 0xffffffff000f7802 */ /* 0x000fe20000000f00 */
[----:B------:R-:W-:Y:S01]  /*19dc0*/  IMAD.MOV.U32 R12, RZ, RZ, RZ ;  /* 0x000000ffff0c7224 */ /* 0x000fe200078e00ff */
[----:B------:R-:W-:Y:S01]  /*19dd0*/  MOV R87, R14 ;  /* 0x0000000e00577202 */ /* 0x000fe20000000f00 */
[----:B------:R-:W-:-:S07]  /*19de0*/  IMAD.MOV.U32 R11, RZ, RZ, 0x1e1f ;  /* 0x00001e1fff0b7424 */ /* 0x000fce00078e00ff */
[----:B------:R-:W-:Y:S05]  /*19df0*/  WARPSYNC.COLLECTIVE R15, `(.L_x_667) ;  /* 0x000000000f087348 */ /* 0x000fea0003c00000 */
[----:B------:R0:W1:Y:S02]  /*19e00*/  SHFL.IDX P6, R14, R13, R12, R11 ;  /* 0x0000000c0d0e7389 */ /* 0x00006400000c000b */
[----:B01----:R-:W-:Y:S01]  /*19e10*/  ENDCOLLECTIVE ;  /* 0x000000000000791b */ /* 0x003fe20003800000 */
.L_x_667:
[----:B------:R-:W-:Y:S01]  /*19e20*/  IMAD.MOV.U32 R86, RZ, RZ, R14 ;  /* 0x000000ffff567224 */ /* 0x000fe200078e000e */
[----:B------:R-:W-:Y:S06]  /*19e30*/  BRA `(.L_x_668) ;  /* 0xfffffeac00c47947 */ /* 0x000fec000383ffff */
.L_x_453:
[----:B0-----:R0:W1:Y:S02]  /*19e40*/  SYNCS.PHASECHK.TRANS64.TRYWAIT P3, [R60+URZ+0x2d890], R81 ;  /* 0x02d890513c0075a7 */ /* 0x001064000806017f */
[----:B-1----:R-:W-:Y:S05]  /*19e50*/  @!P3 NANOSLEEP.SYNCS 0x989680 ;  /* 0x009896800000b95d */ /* 0x002fea0003900000 */
[----:B------:R-:W1:Y:S02]  /*19e60*/  @!P3 SYNCS.PHASECHK.TRANS64 P3, [R60+URZ+0x2d890], R81 ;  /* 0x02d890513c00b5a7 */ /* 0x000e64000806007f */
[----:B-1----:R-:W-:Y:S05]  /*19e70*/  @!P3 BRA `(.L_x_453) ;  /* 0xfffffffc00f0b947 */ /* 0x002fea000383ffff */
[----:B------:R-:W-:Y:S05]  /*19e80*/  BRA `(.L_x_669) ;  /* 0xfffffec400907947 */ /* 0x000fea000383ffff */
.L_x_454:
[----:B------:R-:W-:Y:S01]  /*19e90*/  BSSY B1, `(.L_x_670) ;  /* 0x0000007000017945 */ /* 0x000fe20003800000 */
[----:B------:R-:W-:Y:S01]  /*19ea0*/  IMAD.MOV.U32 R12, RZ, RZ, RZ ;  /* 0x000000ffff0c7224 */ /* 0x000fe200078e00ff */
[----:B------:R-:W-:Y:S01]  /*19eb0*/  MOV R15, 0xffffffff ;  /* 0xffffffff000f7802 */ /* 0x000fe20000000f00 */
[----:B------:R-:W-:-:S07]  /*19ec0*/  IMAD.MOV.U32 R11, RZ, RZ, 0x1e1f ;  /* 0x00001e1fff0b7424 */ /* 0x000fce00078e00ff */
[----:B0-----:R-:W-:Y:S05]  /*19ed0*/  WARPSYNC.COLLECTIVE R15, `(.L_x_671) ;  /* 0x000000000f087348 */ /* 0x001fea0003c00000 */
[----:B------:R1:W2:Y:S02]  /*19ee0*/  SHFL.IDX P6, R14, R13, R12, R11 ;  /* 0x0000000c0d0e7389 */ /* 0x0002a400000c000b */
[----:B012---:R-:W-:Y:S01]  /*19ef0*/  ENDCOLLECTIVE ;  /* 0x000000000000791b */ /* 0x007fe20003800000 */
.L_x_671:
[----:B------:R-:W-:Y:S05]  /*19f00*/  BSYNC B1 ;  /* 0x0000000000017941 */ /* 0x000fea0003800000 */
.L_x_670:
[----:B------:R-:W-:Y:S01]  /*19f10*/  IMAD.MOV.U32 R13, RZ, RZ, R38 ;  /* 0x000000ffff0d7224 */ /* 0x000fe200078e0026 */
[----:B------:R-:W-:Y:S01]  /*19f20*/  MOV R11, 0x1e1f ;  /* 0x00001e1f000b7802 */ /* 0x000fe20000000f00 */
[----:B------:R-:W-:Y:S02]  /*19f30*/  IMAD.MOV.U32 R12, RZ, RZ, RZ ;  /* 0x000000ffff0c7224 */ /* 0x000fe400078e00ff */
[----:B------:R-:W-:Y:S02]  /*19f40*/  IMAD.MOV.U32 R15, RZ, RZ, -0x1 ;  /* 0xffffffffff0f7424 */ /* 0x000fe400078e00ff */
[----:B------:R-:W-:-:S07]  /*19f50*/  IMAD.MOV.U32 R39, RZ, RZ, R14 ;  /* 0x000000ffff277224 */ /* 0x000fce00078e000e */
[----:B------:R-:W-:Y:S05]  /*19f60*/  WARPSYNC.COLLECTIVE R15, `(.L_x_672) ;  /* 0x000000000f087348 */ /* 0x000fea0003c00000 */
[----:B------:R0:W1:Y:S02]  /*19f70*/  SHFL.IDX P6, R14, R13, R12, R11 ;  /* 0x0000000c0d0e7389 */ /* 0x00006400000c000b */
[----:B01----:R-:W-:Y:S01]  /*19f80*/  ENDCOLLECTIVE ;  /* 0x000000000000791b */ /* 0x003fe20003800000 */
.L_x_672:
[----:B------:R-:W-:Y:S01]  /*19f90*/  IMAD.MOV.U32 R38, RZ, RZ, R14 ;  /* 0x000000ffff267224 */ /* 0x000fe200078e000e */
[----:B------:R-:W-:Y:S06]  /*19fa0*/  BRA `(.L_x_673) ;  /* 0xfffffec400b47947 */ /* 0x000fec000383ffff */
.L_x_458:
[----:B------:R0:W0:Y:S02]  /*19fb0*/  SYNCS.PHASECHK.TRANS64.TRYWAIT P2, [R60+URZ+0x2d8b0], R81 ;  /* 0x02d8b0513c0075a7 */ /* 0x000024000804017f */
[----:B0-----:R-:W-:Y:S05]  /*19fc0*/  @!P2 NANOSLEEP.SYNCS 0x989680 ;  /* 0x009896800000a95d */ /* 0x001fea0003900000 */
[----:B------:R-:W0:Y:S02]  /*19fd0*/  @!P2 SYNCS.PHASECHK.TRANS64 P2, [R60+URZ+0x2d8b0], R81 ;  /* 0x02d8b0513c00a5a7 */ /* 0x000e24000804007f */
[----:B0-----:R-:W-:Y:S05]  /*19fe0*/  @!P2 BRA `(.L_x_458) ;  /* 0xfffffffc00f0a947 */ /* 0x001fea000383ffff */
[----:B------:R-:W-:Y:S05]  /*19ff0*/  BRA `(.L_x_674) ;  /* 0xfffffec800907947 */ /* 0x000fea000383ffff */
.L_x_464:
[----:B------:R-:W0:Y:S01]  /*1a000*/  S2R R4, SR_TID.X ;  /* 0x0000000000047919 */ /* 0x000e220000002100 */
[----:B------:R-:W-:Y:S01]  /*1a010*/  BSSY B0, `(.L_x_675) ;  /* 0x000000c000007945 */ /* 0x000fe20003800000 */
[----:B------:R-:W-:Y:S02]  /*1a020*/  IMAD.MOV.U32 R12, RZ, RZ, RZ ;  /* 0x000000ffff0c7224 */ /* 0x000fe400078e00ff */
[----:B------:R-:W-:Y:S02]  /*1a030*/  IMAD.MOV.U32 R11, RZ, RZ, 0x1f ;  /* 0x0000001fff0b7424 */ /* 0x000fe400078e00ff */
[----:B------:R-:W-:Y:S02]  /*1a040*/  IMAD.MOV.U32 R15, RZ, RZ, -0x1 ;  /* 0xffffffffff0f7424 */ /* 0x000fe400078e00ff */
[----:B0-----:R-:W-:-:S05]  /*1a050*/  VIADD R5, R4, 0xffffff80 ;  /* 0xffffff8004057836 */ /* 0x001fca0000000000 */
[----:B------:R-:W-:-:S04]  /*1a060*/  SHF.R.S32.HI R4, RZ, 0x1f, R5 ;  /* 0x0000001fff047819 */ /* 0x000fc80000011405 */
[----:B------:R-:W-:-:S04]  /*1a070*/  LEA.HI R4, R4, R5, RZ, 0x7 ;  /* 0x0000000504047211 */ /* 0x000fc800078f38ff */
[----:B------:R-:W-:-:S04]  /*1a080*/  SHF.R.S32.HI R4, RZ, 0x7, R4 ;  /* 0x00000007ff047819 */ /* 0x000fc80000011404 */
[----:B------:R-:W-:-:S07]  /*1a090*/  MOV R13, R4 ;  /* 0x00000004000d7202 */ /* 0x000fce0000000f00 */
[----:B-----5:R-:W-:Y:S05]  /*1a0a0*/  WARPSYNC.COLLECTIVE R15, `(.L_x_676) ;  /* 0x000000000f087348 */ /* 0x020fea0003c00000 */
[----:B------:R0:W1:Y:S02]  /*1a0b0*/  SHFL.IDX P6, R14, R13, R12, R11 ;  /* 0x0000000c0d0e7389 */ /* 0x00006400000c000b */
[----:B01---5:R-:W-:Y:S01]  /*1a0c0*/  ENDCOLLECTIVE ;  /* 0x000000000000791b */ /* 0x023fe20003800000 */
.L_x_676:
[----:B------:R-:W-:Y:S05]  /*1a0d0*/  BSYNC B0 ;  /* 0x0000000000007941 */ /* 0x000fea0003800000 */
.L_x_675:
[----:B------:R0:W-:Y:S01]  /*1a0e0*/  STL [R1+0x6c], R14 ;  /* 0x00006c0e01007387 */ /* 0x0001e20000100800 */
[----:B------:R-:W-:Y:S05]  /*1a0f0*/  BRA `(.L_x_677) ;  /* 0xfffffed0004c7947 */ /* 0x000fea000383ffff */
.L_x_475:
[----:B------:R-:W-:Y:S01]  /*1a100*/  BSSY B1, `(.L_x_678) ;  /* 0x0000008000017945 */ /* 0x000fe20003800000 */
[----:B------:R-:W-:Y:S01]  /*1a110*/  MOV R13, R25 ;  /* 0x00000019000d7202 */ /* 0x000fe20000000f00 */
[----:B------:R-:W-:Y:S02]  /*1a120*/  IMAD.MOV.U32 R12, RZ, RZ, RZ ;  /* 0x000000ffff0c7224 */ /* 0x000fe400078e00ff */
[----:B------:R-:W-:Y:S02]  /*1a130*/  IMAD.MOV.U32 R11, RZ, RZ, 0x1e1f ;  /* 0x00001e1fff0b7424 */ /* 0x000fe400078e00ff */
[----:B------:R-:W-:-:S07]  /*1a140*/  IMAD.MOV.U32 R15, RZ, RZ, -0x1 ;  /* 0xffffffffff0f7424 */ /* 0x000fce00078e00ff */
[----:B0-----:R-:W-:Y:S05]  /*1a150*/  WARPSYNC.COLLECTIVE R15, `(.L_x_679) ;  /* 0x000000000f087348 */ /* 0x001fea0003c00000 */
[----:B0-----:R0:W1:Y:S02]  /*1a160*/  SHFL.IDX P6, R14, R13, R12, R11 ;  /* 0x0000000c0d0e7389 */ /* 0x00106400000c000b */
[----:B01----:R-:W-:Y:S01]  /*1a170*/  ENDCOLLECTIVE ;  /* 0x000000000000791b */ /* 0x003fe20003800000 */
.L_x_679:
[----:B------:R-:W-:Y:S05]  /*1a180*/  BSYNC B1 ;  /* 0x0000000000017941 */ /* 0x000fea0003800000 */
.L_x_678:
        /* <DEDUP_REMOVED lines=8> */
.L_x_680:
[----:B------:R-:W-:Y:S02]  /*1a210*/  IMAD.MOV.U32 R13, RZ, RZ, R27 ;  /* 0x000000ffff0d7224 */ /* 0x000fe400078e001b */
[----:B------:R-:W-:-:S07]  /*1a220*/  IMAD.MOV.U32 R0, RZ, RZ, R14 ;  /* 0x000000ffff007224 */ /* 0x000fce00078e000e */
[----:B------:R-:W-:Y:S05]  /*1a230*/  WARPSYNC.COLLECTIVE R15, `(.L_x_681) ;  /* 0x000000000f087348 */ /* 0x000fea0003c00000 */
[----:B------:R0:W1:Y:S02]  /*1a240*/  SHFL.IDX P6, R14, R13, R12, R11 ;  /* 0x0000000c0d0e7389 */ /* 0x00006400000c000b */
[----:B01----:R-:W-:Y:S01]  /*1a250*/  ENDCOLLECTIVE ;  /* 0x000000000000791b */ /* 0x003fe20003800000 */
.L_x_681:
[----:B------:R-:W-:Y:S01]  /*1a260*/  MOV R13, R26 ;  /* 0x0000001a000d7202 */ /* 0x000fe20000000f00 */
[----:B------:R-:W-:-:S07]  /*1a270*/  IMAD.MOV.U32 R5, RZ, RZ, R14 ;  /* 0x000000ffff057224 */ /* 0x000fce00078e000e */
[----:B------:R-:W-:Y:S05]  /*1a280*/  WARPSYNC.COLLECTIVE R15, `(.L_x_682) ;  /* 0x000000000f087348 */ /* 0x000fea0003c00000 */
[----:B------:R0:W1:Y:S02]  /*1a290*/  SHFL.IDX P6, R14, R13, R12, R11 ;  /* 0x0000000c0d0e7389 */ /* 0x00006400000c000b */
[----:B01----:R-:W-:Y:S01]  /*1a2a0*/  ENDCOLLECTIVE ;  /* 0x000000000000791b */ /* 0x003fe20003800000 */
.L_x_682:
[----:B------:R-:W-:Y:S01]  /*1a2b0*/  IMAD.MOV.U32 R4, RZ, RZ, R14 ;  /* 0x000000ffff047224 */ /* 0x000fe200078e000e */
[----:B------:R-:W-:Y:S06]  /*1a2c0*/  BRA `(.L_x_683) ;  /* 0xfffffed400547947 */ /* 0x000fec000383ffff */
.L_x_479:
[----:B0-----:R0:W1:Y:S02]  /*1a2d0*/  SYNCS.PHASECHK.TRANS64.TRYWAIT P0, [R2+URZ+0x2d800], R3 ;  /* 0x02d80003020075a7 */ /* 0x001064000800017f */
[----:B-1----:R-:W-:Y:S05]  /*1a2e0*/  @!P0 NANOSLEEP.SYNCS 0x989680 ;  /* 0x009896800000895d */ /* 0x002fea0003900000 */
[----:B------:R-:W1:Y:S02]  /*1a2f0*/  @!P0 SYNCS.PHASECHK.TRANS64 P0, [R2+URZ+0x2d800], R3 ;  /* 0x02d80003020085a7 */ /* 0x000e64000800007f */
[----:B-1----:R-:W-:Y:S05]  /*1a300*/  @!P0 BRA `(.L_x_479) ;  /* 0xfffffffc00f08947 */ /* 0x002fea000383ffff */
[----:B------:R-:W-:Y:S05]  /*1a310*/  BRA `(.L_x_684) ;  /* 0xfffffedc00787947 */ /* 0x000fea000383ffff */
.L_x_491:
[----:B------:R-:W-:Y:S01]  /*1a320*/  BSSY B1, `(.L_x_685) ;  /* 0x0000008000017945 */ /* 0x000fe20003800000 */
[----:B------:R-:W-:Y:S01]  /*1a330*/  IMAD.MOV.U32 R13, RZ, RZ, R25 ;  /* 0x000000ffff0d7224 */ /* 0x000fe200078e0019 */
[----:B------:R-:W-:Y:S01]  /*1a340*/  MOV R11, 0x1e1f ;  /* 0x00001e1f000b7802 */ /* 0x000fe20000000f00 */
[----:B------:R-:W-:Y:S02]  /*1a350*/  IMAD.MOV.U32 R12, RZ, RZ, RZ ;  /* 0x000000ffff0c7224 */ /* 0x000fe400078e00ff */
[----:B------:R-:W-:-:S07]  /*1a360*/  IMAD.MOV.U32 R15, RZ, RZ, -0x1 ;  /* 0xffffffffff0f7424 */ /* 0x000fce00078e00ff */
[----:B0-----:R-:W-:Y:S05]  /*1a370*/  WARPSYNC.COLLECTIVE R15, `(.L_x_686) ;  /* 0x000000000f087348 */ /* 0x001fea0003c00000 */
[----:B0-----:R0:W1:Y:S02]  /*1a380*/  SHFL.IDX P6, R14, R13, R12, R11 ;  /* 0x0000000c0d0e7389 */ /* 0x00106400000c000b */
[----:B01----:R-:W-:Y:S01]  /*1a390*/  ENDCOLLECTIVE ;  /* 0x000000000000791b */ /* 0x003fe20003800000 */
.L_x_686:
[----:B------:R-:W-:Y:S05]  /*1a3a0*/  BSYNC B1 ;  /* 0x0000000000017941 */ /* 0x000fea0003800000 */
.L_x_685:
        /* <DEDUP_REMOVED lines=8> */
.L_x_687:
[----:B------:R-:W-:Y:S01]  /*1a430*/  MOV R13, R27 ;  /* 0x0000001b000d7202 */ /* 0x000fe20000000f00 */
[----:B------:R-:W-:-:S07]  /*1a440*/  IMAD.MOV.U32 R0, RZ, RZ, R14 ;  /* 0x000000ffff007224 */ /* 0x000fce00078e000e */
[----:B------:R-:W-:Y:S05]  /*1a450*/  WARPSYNC.COLLECTIVE R15, `(.L_x_688) ;  /* 0x000000000f087348 */ /* 0x000fea0003c00000 */
[----:B------:R0:W1:Y:S02]  /*1a460*/  SHFL.IDX P6, R14, R13, R12, R11 ;  /* 0x0000000c0d0e7389 */ /* 0x00006400000c000b */
[----:B01----:R-:W-:Y:S01]  /*1a470*/  ENDCOLLECTIVE ;  /* 0x000000000000791b */ /* 0x003fe20003800000 */
.L_x_688:
[----:B------:R-:W-:Y:S02]  /*1a480*/  IMAD.MOV.U32 R13, RZ, RZ, R26 ;  /* 0x000000ffff0d7224 */ /* 0x000fe400078e001a */
[----:B------:R-:W-:-:S07]  /*1a490*/  IMAD.MOV.U32 R21, RZ, RZ, R14 ;  /* 0x000000ffff157224 */ /* 0x000fce00078e000e */
[----:B------:R-:W-:Y:S05]  /*1a4a0*/  WARPSYNC.COLLECTIVE R15, `(.L_x_689) ;  /* 0x000000000f087348 */ /* 0x000fea0003c00000 */
[----:B------:R0:W1:Y:S02]  /*1a4b0*/  SHFL.IDX P6, R14, R13, R12, R11 ;  /* 0x0000000c0d0e7389 */ /* 0x00006400000c000b */
[----:B01----:R-:W-:Y:S01]  /*1a4c0*/  ENDCOLLECTIVE ;  /* 0x000000000000791b */ /* 0x003fe20003800000 */
.L_x_689:
[----:B------:R-:W-:Y:S01]  /*1a4d0*/  IMAD.MOV.U32 R20, RZ, RZ, R14 ;  /* 0x000000ffff147224 */ /* 0x000fe200078e000e */
[----:B------:R-:W-:Y:S06]  /*1a4e0*/  BRA `(.L_x_690) ;  /* 0xfffffeec00a47947 */ /* 0x000fec000383ffff */
.L_x_495:
[----:B0-----:R0:W1:Y:S02]  /*1a4f0*/  SYNCS.PHASECHK.TRANS64.TRYWAIT P0, [R2+URZ+0x2d800], R3 ;  /* 0x02d80003020075a7 */ /* 0x001064000800017f */
[----:B-1----:R-:W-:Y:S05]  /*1a500*/  @!P0 NANOSLEEP.SYNCS 0x989680 ;  /* 0x009896800000895d */ /* 0x002fea0003900000 */
[----:B------:R-:W1:Y:S02]  /*1a510*/  @!P0 SYNCS.PHASECHK.TRANS64 P0, [R2+URZ+0x2d800], R3 ;  /* 0x02d80003020085a7 */ /* 0x000e64000800007f */
[----:B-1----:R-:W-:Y:S05]  /*1a520*/  @!P0 BRA `(.L_x_495) ;  /* 0xfffffffc00f08947 */ /* 0x002fea000383ffff */
[----:B------:R-:W-:Y:S05]  /*1a530*/  BRA `(.L_x_691) ;  /* 0xfffffef400347947 */ /* 0x000fea000383ffff */
.L_x_503:
[----:B-1----:R1:W3:Y:S02]  /*1a540*/  SYNCS.PHASECHK.TRANS64.TRYWAIT P1, [R0+URZ+0x2d830], R5 ;  /* 0x02d83005000075a7 */ /* 0x0022e4000802017f */
[----:B---3--:R-:W-:Y:S05]  /*1a550*/  @!P1 NANOSLEEP.SYNCS 0x989680 ;  /* 0x009896800000995d */ /* 0x008fea0003900000 */
[----:B------:R-:W3:Y:S02]  /*1a560*/  @!P1 SYNCS.PHASECHK.TRANS64 P1, [R0+URZ+0x2d830], R5 ;  /* 0x02d83005000095a7 */ /* 0x000ee4000802007f */
[----:B---3--:R-:W-:Y:S05]  /*1a570*/  @!P1 BRA `(.L_x_503) ;  /* 0xfffffffc00f09947 */ /* 0x008fea000383ffff */
[----:B------:R-:W-:Y:S05]  /*1a580*/  BRA `(.L_x_502) ;  /* 0xffffff0800607947 */ /* 0x000fea000383ffff */
.L_x_510:
[----:B-1----:R1:W2:Y:S02]  /*1a590*/  SYNCS.PHASECHK.TRANS64.TRYWAIT P2, [R9+URZ+0x2d830], R6 ;  /* 0x02d83006090075a7 */ /* 0x0022a4000804017f */
[----:B--2---:R-:W-:Y:S05]  /*1a5a0*/  @!P2 NANOSLEEP.SYNCS 0x989680 ;  /* 0x009896800000a95d */ /* 0x004fea0003900000 */
[----:B------:R-:W2:Y:S02]  /*1a5b0*/  @!P2 SYNCS.PHASECHK.TRANS64 P2, [R9+URZ+0x2d830], R6 ;  /* 0x02d830060900a5a7 */ /* 0x000ea4000804007f */
[----:B--2---:R-:W-:Y:S05]  /*1a5c0*/  @!P2 BRA `(.L_x_510) ;  /* 0xfffffffc00f0a947 */ /* 0x004fea000383ffff */
[----:B------:R-:W-:Y:S05]  /*1a5d0*/  BRA `(.L_x_509) ;  /* 0xffffff3400a07947 */ /* 0x000fea000383ffff */
.L_x_514:
[----:B-1----:R1:W2:Y:S02]  /*1a5e0*/  SYNCS.PHASECHK.TRANS64.TRYWAIT P1, [R9+URZ+0x2d850], R6 ;  /* 0x02d85006090075a7 */ /* 0x0022a4000802017f */
[----:B--2---:R-:W-:Y:S05]  /*1a5f0*/  @!P1 NANOSLEEP.SYNCS 0x989680 ;  /* 0x009896800000995d */ /* 0x004fea0003900000 */
[----:B------:R-:W2:Y:S02]  /*1a600*/  @!P1 SYNCS.PHASECHK.TRANS64 P1, [R9+URZ+0x2d850], R6 ;  /* 0x02d85006090095a7 */ /* 0x000ea4000802007f */
[----:B--2---:R-:W-:Y:S05]  /*1a610*/  @!P1 BRA `(.L_x_514) ;  /* 0xfffffffc00f09947 */ /* 0x004fea000383ffff */
[----:B------:R-:W-:Y:S05]  /*1a620*/  BRA `(.L_x_511) ;  /* 0xffffff3800c87947 */ /* 0x000fea000383ffff */
.L_x_521:
[----:B-1----:R1:W2:Y:S02]  /*1a630*/  SYNCS.PHASECHK.TRANS64.TRYWAIT P1, [R5+URZ+0x2d850], R0 ;  /* 0x02d85000050075a7 */ /* 0x0022a4000802017f */
[----:B--2---:R-:W-:Y:S05]  /*1a640*/  @!P1 NANOSLEEP.SYNCS 0x989680 ;  /* 0x009896800000995d */ /* 0x004fea0003900000 */
[----:B------:R-:W2:Y:S02]  /*1a650*/  @!P1 SYNCS.PHASECHK.TRANS64 P1, [R5+URZ+0x2d850], R0 ;  /* 0x02d85000050095a7 */ /* 0x000ea4000802007f */
[----:B--2---:R-:W-:Y:S05]  /*1a660*/  @!P1 BRA `(.L_x_521) ;  /* 0xfffffffc00f09947 */ /* 0x004fea000383ffff */
[----:B------:R-:W-:Y:S05]  /*1a670*/  BRA `(.L_x_520) ;  /* 0xffffff6000c07947 */ /* 0x000fea000383ffff */
.L_x_532:
[----:B------:R-:W-:Y:S01]  /*1a680*/  MOV R13, R4 ;  /* 0x00000004000d7202 */ /* 0x000fe20000000f00 */
[----:B------:R-:W-:Y:S02]  /*1a690*/  IMAD.MOV.U32 R12, RZ, RZ, RZ ;  /* 0x000000ffff0c7224 */ /* 0x000fe400078e00ff */
[----:B------:R-:W-:Y:S02]  /*1a6a0*/  IMAD.MOV.U32 R11, RZ, RZ, 0x1c1f ;  /* 0x00001c1fff0b7424 */ /* 0x000fe400078e00ff */
[----:B------:R-:W-:-:S07]  /*1a6b0*/  IMAD.MOV.U32 R15, RZ, RZ, -0x1 ;  /* 0xffffffffff0f7424 */ /* 0x000fce00078e00ff */
[----:B------:R-:W-:Y:S05]  /*1a6c0*/  WARPSYNC.COLLECTIVE R15, `(.L_x_692) ;  /* 0x000000000f087348 */ /* 0x000fea0003c00000 */
[----:B------:R0:W1:Y:S02]  /*1a6d0*/  SHFL.IDX P6, R14, R13, R12, R11 ;  /* 0x0000000c0d0e7389 */ /* 0x00006400000c000b */
[----:B01----:R-:W-:Y:S01]  /*1a6e0*/  ENDCOLLECTIVE ;  /* 0x000000000000791b */ /* 0x003fe20003800000 */
.L_x_692:
[----:B------:R-:W-:Y:S01]  /*1a6f0*/  IMAD.MOV.U32 R13, RZ, RZ, R0 ;  /* 0x000000ffff0d7224 */ /* 0x000fe200078e0000 */
[----:B------:R-:W-:-:S07]  /*1a700*/  MOV R3, R14 ;  /* 0x0000000e00037202 */ /* 0x000fce0000000f00 */
[----:B------:R-:W-:Y:S05]  /*1a710*/  WARPSYNC.COLLECTIVE R15, `(.L_x_693) ;  /* 0x000000000f087348 */ /* 0x000fea0003c00000 */
[----:B------:R0:W1:Y:S02]  /*1a720*/  SHFL.IDX P6, R14, R13, R12, R11 ;  /* 0x0000000c0d0e7389 */ /* 0x00006400000c000b */
[----:B01----:R-:W-:Y:S01]  /*1a730*/  ENDCOLLECTIVE ;  /* 0x000000000000791b */ /* 0x003fe20003800000 */
.L_x_693:
[----:B------:R-:W-:Y:S05]  /*1a740*/  BRA `(.L_x_694) ;  /* 0xffffff8400fc7947 */ /* 0x000fea000383ffff */
.L_x_535:
[----:B------:R-:W-:Y:S01]  /*1a750*/  BSSY B1, `(.L_x_695) ;  /* 0x0000008000017945 */ /* 0x000fe20003800000 */
[----:B---3--:R-:W-:Y:S01]  /*1a760*/  IMAD.MOV.U32 R13, RZ, RZ, R4 ;  /* 0x000000ffff0d7224 */ /* 0x008fe200078e0004 */
[----:B------:R-:W-:Y:S01]  /*1a770*/  MOV R11, 0x1c1f ;  /* 0x00001c1f000b7802 */ /* 0x000fe20000000f00 */
[----:B------:R-:W-:Y:S02]  /*1a780*/  IMAD.MOV.U32 R12, RZ, RZ, 0x1 ;  /* 0x00000001ff0c7424 */ /* 0x000fe400078e00ff */
[----:B------:R-:W-:-:S07]  /*1a790*/  IMAD.MOV.U32 R15, RZ, RZ, -0x1 ;  /* 0xffffffffff0f7424 */ /* 0x000fce00078e00ff */
[----:B012---:R-:W-:Y:S05]  /*1a7a0*/  WARPSYNC.COLLECTIVE R15, `(.L_x_696) ;  /* 0x000000000f087348 */ /* 0x007fea0003c00000 */
[----:B--2---:R2:W3:Y:S02]  /*1a7b0*/  SHFL.IDX P6, R14, R13, R12, R11 ;  /* 0x0000000c0d0e7389 */ /* 0x0044e400000c000b */
[----:B0123--:R-:W-:Y:S01]  /*1a7c0*/  ENDCOLLECTIVE ;  /* 0x000000000000791b */ /* 0x00ffe20003800000 */
.L_x_696:
[----:B------:R-:W-:Y:S05]  /*1a7d0*/  BSYNC B1 ;  /* 0x0000000000017941 */ /* 0x000fea0003800000 */
.L_x_695:
[----:B------:R-:W-:Y:S01]  /*1a7e0*/  IMAD.MOV.U32 R13, RZ, RZ, R0 ;  /* 0x000000ffff0d7224 */ /* 0x000fe200078e0000 */
[----:B------:R-:W-:Y:S01]  /*1a7f0*/  MOV R12, 0x1 ;  /* 0x00000001000c7802 */ /* 0x000fe20000000f00 */
[----:B------:R-:W-:Y:S02]  /*1a800*/  IMAD.MOV.U32 R11, RZ, RZ, 0x1c1f ;  /* 0x00001c1fff0b7424 */ /* 0x000fe400078e00ff */
[----:B------:R-:W-:Y:S02]  /*1a810*/  IMAD.MOV.U32 R15, RZ, RZ, -0x1 ;  /* 0xffffffffff0f7424 */ /* 0x000fe400078e00ff */
[----:B------:R-:W-:-:S07]  /*1a820*/  IMAD.MOV.U32 R3, RZ, RZ, R14 ;  /* 0x000000ffff037224 */ /* 0x000fce00078e000e */
[----:B------:R-:W-:Y:S05]  /*1a830*/  WARPSYNC.COLLECTIVE R15, `(.L_x_697) ;  /* 0x000000000f087348 */ /* 0x000fea0003c00000 */
[----:B------:R0:W1:Y:S02]  /*1a840*/  SHFL.IDX P6, R14, R13, R12, R11 ;  /* 0x0000000c0d0e7389 */ /* 0x00006400000c000b */
[----:B01----:R-:W-:Y:S01]  /*1a850*/  ENDCOLLECTIVE ;  /* 0x000000000000791b */ /* 0x003fe20003800000 */
.L_x_697:
[----:B------:R-:W-:Y:S05]  /*1a860*/  BRA `(.L_x_698) ;  /* 0xffffff8800107947 */ /* 0x000fea000383ffff */
.L_x_552:
[----:B------:R-:W0:Y:S01]  /*1a870*/  S2R R8, SR_TID.X ;  /* 0x0000000000087919 */ /* 0x000e220000002100 */
[----:B------:R-:W-:Y:S01]  /*1a880*/  BSSY B1, `(.L_x_699) ;  /* 0x000000a000017945 */ /* 0x000fe20003800000 */
[----:B------:R-:W-:Y:S01]  /*1a890*/  MOV R12, RZ ;  /* 0x000000ff000c7202 */ /* 0x000fe20000000f00 */
[----:B------:R-:W-:Y:S02]  /*1a8a0*/  IMAD.MOV.U32 R11, RZ, RZ, 0x1f ;  /* 0x0000001fff0b7424 */ /* 0x000fe400078e00ff */
[----:B------:R-:W-:Y:S01]  /*1a8b0*/  IMAD.MOV.U32 R15, RZ, RZ, -0x1 ;  /* 0xffffffffff0f7424 */ /* 0x000fe200078e00ff */
[----:B0-----:R-:W-:-:S04]  /*1a8c0*/  SHF.R.U32.HI R8, RZ, 0x5, R8 ;  /* 0x00000005ff087819 */ /* 0x001fc80000011608 */
[----:B------:R-:W-:-:S05]  /*1a8d0*/  LOP3.LUT R8, R8, 0x3, RZ, 0xc0, !PT ;  /* 0x0000000308087812 */ /* 0x000fca00078ec0ff */
[----:B------:R-:W-:-:S07]  /*1a8e0*/  IMAD.MOV.U32 R13, RZ, RZ, R8 ;  /* 0x000000ffff0d7224 */ /* 0x000fce00078e0008 */
[----:B------:R-:W-:Y:S05]  /*1a8f0*/  WARPSYNC.COLLECTIVE R15, `(.L_x_700) ;  /* 0x000000000f087348 */ /* 0x000fea0003c00000 */
[----:B------:R0:W1:Y:S02]  /*1a900*/  SHFL.IDX P6, R14, R13, R12, R11 ;  /* 0x0000000c0d0e7389 */ /* 0x00006400000c000b */
[----:B01----:R-:W-:Y:S01]  /*1a910*/  ENDCOLLECTIVE ;  /* 0x000000000000791b */ /* 0x003fe20003800000 */
.L_x_700:
[----:B------:R-:W-:Y:S05]  /*1a920*/  BSYNC B1 ;  /* 0x0000000000017941 */ /* 0x000fea0003800000 */
.L_x_699:
[----:B------:R-:W-:Y:S05]  /*1a930*/  BRA `(.L_x_701) ;  /* 0xffffff9800bc7947 */ /* 0x000fea000383ffff */
.L_x_554:
[----:B------:R-:W-:Y:S01]  /*1a940*/  BSSY B1, `(.L_x_702) ;  /* 0x0000006000017945 */ /* 0x000fe20003800000 */
[----:B------:R-:W-:-:S07]  /*1a950*/  IMAD.MOV.U32 R15, RZ, RZ, -0x1 ;  /* 0xffffffffff0f7424 */ /* 0x000fce00078e00ff */
[----:B0-----:R-:W-:Y:S05]  /*1a960*/  WARPSYNC.COLLECTIVE R15, `(.L_x_703) ;  /* 0x000000000f0c7348 */ /* 0x001fea0003c00000 */
[----:B------:R-:W-:Y:S02]  /*1a970*/  ELECT P6, UR62, PT ;  /* 0x00000000003e782f */ /* 0x000fe400038c0000 */
[----:B------:R-:W-:Y:S01]  /*1a980*/  MOV R14, UR62 ;  /* 0x0000003e000e7c02 */ /* 0x000fe20008000f00 */
[----:B0-----:R-:W-:Y:S10]  /*1a990*/  ENDCOLLECTIVE ;  /* 0x000000000000791b */ /* 0x001ff40003800000 */
.L_x_703:
[----:B------:R-:W-:Y:S05]  /*1a9a0*/  BSYNC B1 ;  /* 0x0000000000017941 */ /* 0x000fea0003800000 */
.L_x_702:
[----:B------:R-:W-:Y:S05]  /*1a9b0*/  BRA `(.L_x_553) ;  /* 0xffffff9800b47947 */ /* 0x000fea000383ffff */
.L_x_556:
[----:B0-----:R0:W1:Y:S02]  /*1a9c0*/  SYNCS.PHASECHK.TRANS64.TRYWAIT P0, [R22+URZ+0x2d820], R5 ;  /* 0x02d82005160075a7 */ /* 0x001064000800017f */
[----:B-1----:R-:W-:Y:S05]  /*1a9d0*/  @!P0 NANOSLEEP.SYNCS 0x989680 ;  /* 0x009896800000895d */ /* 0x002fea0003900000 */
[----:B------:R-:W1:Y:S02]  /*1a9e0*/  @!P0 SYNCS.PHASECHK.TRANS64 P0, [R22+URZ+0x2d820], R5 ;  /* 0x02d82005160085a7 */ /* 0x000e64000800007f */
[----:B-1----:R-:W-:Y:S05]  /*1a9f0*/  @!P0 BRA `(.L_x_556) ;  /* 0xfffffffc00f08947 */ /* 0x002fea000383ffff */
[----:B------:R-:W-:Y:S05]  /*1aa00*/  BRA `(.L_x_704) ;  /* 0xffffff9800c47947 */ /* 0x000fea000383ffff */
.L_x_560:
[----:B-1----:R1:W2:Y:S02]  /*1aa10*/  SYNCS.PHASECHK.TRANS64.TRYWAIT P0, [R8+URZ+0x2d8a0], R10 ;  /* 0x02d8a00a080075a7 */ /* 0x0022a4000800017f */
[----:B--2---:R-:W-:Y:S05]  /*1aa20*/  @!P0 NANOSLEEP.SYNCS 0x989680 ;  /* 0x009896800000895d */ /* 0x004fea0003900000 */
[----:B------:R-:W2:Y:S02]  /*1aa30*/  @!P0 SYNCS.PHASECHK.TRANS64 P0, [R8+URZ+0x2d8a0], R10 ;  /* 0x02d8a00a080085a7 */ /* 0x000ea4000800007f */
[----:B--2---:R-:W-:Y:S05]  /*1aa40*/  @!P0 BRA `(.L_x_560) ;  /* 0xfffffffc00f08947 */ /* 0x004fea000383ffff */
[----:B------:R-:W-:Y:S05]  /*1aa50*/  BRA `(.L_x_705) ;  /* 0xffffff9800e07947 */ /* 0x000fea000383ffff */
.L_x_567:
[----:B0-----:R0:W2:Y:S02]  /*1aa60*/  SYNCS.PHASECHK.TRANS64.TRYWAIT P0, [R8+URZ+0x2d8c0], R10 ;  /* 0x02d8c00a080075a7 */ /* 0x0010a4000800017f */
[----:B--2---:R-:W-:Y:S05]  /*1aa70*/  @!P0 NANOSLEEP.SYNCS 0x989680 ;  /* 0x009896800000895d */ /* 0x004fea0003900000 */
[----:B------:R-:W2:Y:S02]  /*1aa80*/  @!P0 SYNCS.PHASECHK.TRANS64 P0, [R8+URZ+0x2d8c0], R10 ;  /* 0x02d8c00a080085a7 */ /* 0x000ea4000800007f */
[----:B--2---:R-:W-:Y:S05]  /*1aa90*/  @!P0 BRA `(.L_x_567) ;  /* 0xfffffffc00f08947 */ /* 0x004fea000383ffff */
[----:B------:R-:W-:Y:S05]  /*1aaa0*/  BRA `(.L_x_706) ;  /* 0xffffff9c00dc7947 */ /* 0x000fea000383ffff */
.L_x_576:
[----:B0-----:R0:W1:Y:S02]  /*1aab0*/  SYNCS.PHASECHK.TRANS64.TRYWAIT P1, [R8+URZ+0x2d8a0], R7 ;  /* 0x02d8a007080075a7 */ /* 0x001064000802017f */
[----:B-1----:R-:W-:Y:S05]  /*1aac0*/  @!P1 NANOSLEEP.SYNCS 0x989680 ;  /* 0x009896800000995d */ /* 0x002fea0003900000 */
[----:B------:R-:W1:Y:S02]  /*1aad0*/  @!P1 SYNCS.PHASECHK.TRANS64 P1, [R8+URZ+0x2d8a0], R7 ;  /* 0x02d8a007080095a7 */ /* 0x000e64000802007f */
[----:B-1----:R-:W-:Y:S05]  /*1aae0*/  @!P1 BRA `(.L_x_576) ;  /* 0xfffffffc00f09947 */ /* 0x002fea000383ffff */
[----:B------:R-:W-:Y:S05]  /*1aaf0*/  BRA `(.L_x_707) ;  /* 0xffffffa4001c7947 */ /* 0x000fea000383ffff */
.L_x_583:
[----:B-1----:R1:W2:Y:S02]  /*1ab00*/  SYNCS.PHASECHK.TRANS64.TRYWAIT P1, [R8+URZ+0x2d8c0], R7 ;  /* 0x02d8c007080075a7 */ /* 0x0022a4000802017f */
[----:B--2---:R-:W-:Y:S05]  /*1ab10*/  @!P1 NANOSLEEP.SYNCS 0x989680 ;  /* 0x009896800000995d */ /* 0x004fea0003900000 */
[----:B------:R-:W2:Y:S02]  /*1ab20*/  @!P1 SYNCS.PHASECHK.TRANS64 P1, [R8+URZ+0x2d8c0], R7 ;  /* 0x02d8c007080095a7 */ /* 0x000ea4000802007f */
[----:B--2---:R-:W-:Y:S05]  /*1ab30*/  @!P1 BRA `(.L_x_583) ;  /* 0xfffffffc00f09947 */ /* 0x004fea000383ffff */
[----:B------:R-:W-:Y:S05]  /*1ab40*/  BRA `(.L_x_708) ;  /* 0xffffffa800147947 */ /* 0x000fea000383ffff */
.L_x_598:
[----:B------:R-:W0:Y:S01]  /*1ab50*/  S2R R20, SR_TID.X ;  /* 0x0000000000147919 */ /* 0x000e220000002100 */
[----:B------:R-:W-:Y:S01]  /*1ab60*/  BSSY B0, `(.L_x_709) ;  /* 0x000000a000007945 */ /* 0x000fe20003800000 */
[----:B------:R-:W-:Y:S02]  /*1ab70*/  IMAD.MOV.U32 R12, RZ, RZ, RZ ;  /* 0x000000ffff0c7224 */ /* 0x000fe400078e00ff */
[----:B------:R-:W-:Y:S01]  /*1ab80*/  IMAD.MOV.U32 R15, RZ, RZ, -0x1 ;  /* 0xffffffffff0f7424 */ /* 0x000fe200078e00ff */
[----:B0-----:R-:W-:-:S04]  /*1ab90*/  SHF.R.U32.HI R11, RZ, 0x5, R20 ;  /* 0x00000005ff0b7819 */ /* 0x001fc80000011614 */
[----:B------:R-:W-:-:S04]  /*1aba0*/  LOP3.LUT R11, R11, 0x3, RZ, 0xc0, !PT ;  /* 0x000000030b0b7812 */ /* 0x000fc800078ec0ff */
[----:B------:R-:W-:Y:S01]  /*1abb0*/  MOV R13, R11 ;  /* 0x0000000b000d7202 */ /* 0x000fe20000000f00 */
[----:B------:R-:W-:-:S07]  /*1abc0*/  IMAD.MOV.U32 R11, RZ, RZ, 0x1f ;  /* 0x0000001fff0b7424 */ /* 0x000fce00078e00ff */
[----:B-----5:R-:W-:Y:S05]  /*1abd0*/  WARPSYNC.COLLECTIVE R15, `(.L_x_710) ;  /* 0x000000000f087348 */ /* 0x020fea0003c00000 */
[----:B------:R0:W1:Y:S02]  /*1abe0*/  SHFL.IDX P6, R14, R13, R12, R11 ;  /* 0x0000000c0d0e7389 */ /* 0x00006400000c000b */
[----:B01---5:R-:W-:Y:S01]  /*1abf0*/  ENDCOLLECTIVE ;  /* 0x000000000000791b */ /* 0x023fe20003800000 */
.L_x_710:
[----:B------:R-:W-:Y:S05]  /*1ac00*/  BSYNC B0 ;  /* 0x0000000000007941 */ /* 0x000fea0003800000 */
.L_x_709:
[----:B------:R-:W-:Y:S05]  /*1ac10*/  BRA `(.L_x_711) ;  /* 0xffffffb400487947 */ /* 0x000fea000383ffff */
.L_x_601:
[----:B-1----:R1:W2:Y:S02]  /*1ac20*/  SYNCS.PHASECHK.TRANS64.TRYWAIT P0, [R0+URZ+0x2d840], R5 ;  /* 0x02d84005000075a7 */ /* 0x0022a4000800017f */
[----:B--2---:R-:W-:Y:S05]  /*1ac30*/  @!P0 NANOSLEEP.SYNCS 0x989680 ;  /* 0x009896800000895d */ /* 0x004fea0003900000 */
[----:B------:R-:W2:Y:S02]  /*1ac40*/  @!P0 SYNCS.PHASECHK.TRANS64 P0, [R0+URZ+0x2d840], R5 ;  /* 0x02d84005000085a7 */ /* 0x000ea4000800007f */
[----:B--2---:R-:W-:Y:S05]  /*1ac50*/  @!P0 BRA `(.L_x_601) ;  /* 0xfffffffc00f08947 */ /* 0x004fea000383ffff */
[----:B------:R-:W-:Y:S05]  /*1ac60*/  BRA `(.L_x_712) ;  /* 0xffffffb400ac7947 */ /* 0x000fea000383ffff */
.L_x_602:
        /* <DEDUP_REMOVED lines=8> */
.L_x_714:
[----:B------:R-:W-:Y:S05]  /*1acf0*/  BSYNC B0 ;  /* 0x0000000000007941 */ /* 0x000fea0003800000 */
.L_x_713:
        /* <DEDUP_REMOVED lines=8> */
.L_x_715:
[----:B------:R-:W-:Y:S01]  /*1ad80*/  MOV R13, R7 ;  /* 0x00000007000d7202 */ /* 0x000fe20000000f00 */
[----:B------:R-:W-:Y:S02]  /*1ad90*/  IMAD.MOV.U32 R12, RZ, RZ, 0x1 ;  /* 0x00000001ff0c7424 */ /* 0x000fe400078e00ff */
[----:B------:R-:W-:-:S07]  /*1ada0*/  IMAD.MOV.U32 R4, RZ, RZ, R14 ;  /* 0x000000ffff047224 */ /* 0x000fce00078e000e */
[----:B------:R-:W-:Y:S05]  /*1adb0*/  WARPSYNC.COLLECTIVE R15, `(.L_x_716) ;  /* 0x000000000f087348 */ /* 0x000fea0003c00000 */
[----:B------:R0:W1:Y:S02]  /*1adc0*/  SHFL.IDX P6, R14, R13, R12, R11 ;  /* 0x0000000c0d0e7389 */ /* 0x00006400000c000b */
[----:B01----:R-:W-:Y:S01]  /*1add0*/  ENDCOLLECTIVE ;  /* 0x000000000000791b */ /* 0x003fe20003800000 */
.L_x_716:
[----:B------:R-:W-:-:S05]  /*1ade0*/  @P0 LEA R5, P1, R9, R4, 0x1 ;  /* 0x0000000409050211 */ /* 0x000fca00078208ff */
[----:B------:R-:W-:Y:S01]  /*1adf0*/  @P0 IMAD.X R4, RZ, RZ, R6, P1 ;  /* 0x000000ffff040224 */ /* 0x000fe200008e0606 */
[----:B------:R-:W-:Y:S01]  /*1ae00*/  ISETP.GE.AND P1, PT, R3, 0x21, PT ;  /* 0x000000210300780c */ /* 0x000fe20003f26270 */
[----:B------:R-:W-:-:S03]  /*1ae10*/  @P0 IMAD R6, R8, 0x2, R22 ;  /* 0x0000000208060824 */ /* 0x000fc600078e0216 */
        /* <DEDUP_REMOVED lines=10> */
[----:B0-----:R-:W-:-:S07]  /*1aec0*/  IMAD.MOV.U32 R6, RZ, RZ, R14 ;  /* 0x000000ffff067224 */ /* 0x001fce00078e000e */
[----:B------:R-:W-:Y:S05]  /*1aed0*/  WARPSYNC.COLLECTIVE R15, `(.L_x_717) ;  /* 0x000000000f087348 */ /* 0x000fea0003c00000 */
[----:B------:R0:W1:Y:S02]  /*1aee0*/  SHFL.IDX P6, R14, R13, R12, R11 ;  /* 0x0000000c0d0e7389 */ /* 0x00006400000c000b */
[----:B01----:R-:W-:Y:S01]  /*1aef0*/  ENDCOLLECTIVE ;  /* 0x000000000000791b */ /* 0x003fe20003800000 */
.L_x_717:
[----:B------:R-:W-:Y:S01]  /*1af00*/  IMAD.MOV.U32 R13, RZ, RZ, R7 ;  /* 0x000000ffff0d7224 */ /* 0x000fe200078e0007 */
[----:B------:R-:W-:Y:S02]  /*1af10*/  MOV R12, 0x2 ;  /* 0x00000002000c7802 */ /* 0x000fe40000000f00 */
[----:B------:R-:W-:-:S07]  /*1af20*/  MOV R4, R14 ;  /* 0x0000000e00047202 */ /* 0x000fce0000000f00 */
[----:B------:R-:W-:Y:S05]  /*1af30*/  WARPSYNC.COLLECTIVE R15, `(.L_x_718) ;  /* 0x000000000f087348 */ /* 0x000fea0003c00000 */
[----:B------:R0:W1:Y:S02]  /*1af40*/  SHFL.IDX P6, R14, R13, R12, R11 ;  /* 0x0000000c0d0e7389 */ /* 0x00006400000c000b */
[----:B01----:R-:W-:Y:S01]  /*1af50*/  ENDCOLLECTIVE ;  /* 0x000000000000791b */ /* 0x003fe20003800000 */
.L_x_718:
[----:B------:R-:W-:-:S05]  /*1af60*/  @P1 LEA R5, P0, R9, R4, 0x1 ;  /* 0x0000000409051211 */ /* 0x000fca00078008ff */
[----:B------:R-:W-:Y:S02]  /*1af70*/  @P1 IMAD.X R4, RZ, RZ, R6, P0 ;  /* 0x000000ffff041224 */ /* 0x000fe400000e0606 */
        /* <DEDUP_REMOVED lines=16> */
.L_x_719:
[----:B------:R-:W-:Y:S02]  /*1b080*/  IMAD.MOV.U32 R13, RZ, RZ, R7 ;  /* 0x000000ffff0d7224 */ /* 0x000fe400078e0007 */
[----:B------:R-:W-:Y:S02]  /*1b090*/  IMAD.MOV.U32 R12, RZ, RZ, 0x3 ;  /* 0x00000003ff0c7424 */ /* 0x000fe400078e00ff */
[----:B------:R-:W-:-:S07]  /*1b0a0*/  IMAD.MOV.U32 R4, RZ, RZ, R14 ;  /* 0x000000ffff047224 */ /* 0x000fce00078e000e */
[----:B------:R-:W-:Y:S05]  /*1b0b0*/  WARPSYNC.COLLECTIVE R15, `(.L_x_720) ;  /* 0x000000000f087348 */ /* 0x000fea0003c00000 */
[----:B------:R0:W1:Y:S02]  /*1b0c0*/  SHFL.IDX P6, R14, R13, R12, R11 ;  /* 0x0000000c0d0e7389 */ /* 0x00006400000c000b */
[----:B01----:R-:W-:Y:S01]  /*1b0d0*/  ENDCOLLECTIVE ;  /* 0x000000000000791b */ /* 0x003fe20003800000 */
.L_x_720:
[----:B------:R-:W-:-:S04]  /*1b0e0*/  @P1 LEA R5, P0, R9, R4, 0x1 ;  /* 0x0000000409051211 */ /* 0x000fc800078008ff */
[----:B------:R-:W-:Y:S01]  /*1b0f0*/  @P1 IADD3.X R4, RZ, R6, RZ, P0, !PT ;  /* 0x00000006ff041210 */ /* 0x000fe200007fe4ff */
[----:B------:R-:W-:-:S03]  /*1b100*/  @P1 IMAD R6, R8, 0x2, R22 ;  /* 0x0000000208061824 */ /* 0x000fc600078e0216 */
        /* <DEDUP_REMOVED lines=12> */
.L_x_721:
[----:B------:R-:W-:Y:S01]  /*1b1d0*/  @!PT LDS RZ, [RZ] ;  /* 0x00000000fffff984 */ /* 0x000fe20000000800 */
[----:B------:R-:W-:Y:S01]  /*1b1e0*/  @!PT LDS RZ, [RZ] ;  /* 0x00000000fffff984 */ /* 0x000fe20000000800 */
[----:B------:R-:W-:Y:S01]  /*1b1f0*/  @!PT LDS RZ, [RZ] ;  /* 0x00000000fffff984 */ /* 0x000fe20000000800 */
[----:B------:R1:W-:Y:S04]  /*1b200*/  @P1 LDGSTS.E.BYPASS.LTC128B.128 [R6+0x18400], desc[UR42][R4.64+0x40], !P3 ;  /* 0x1840004004061fae */ /* 0x0003e8000d901d6a */
[----:B------:R1:W-:Y:S01]  /*1b210*/  @P1 LDGSTS.E.BYPASS.LTC128B.128 [R6+0x1a400], desc[UR42][R4.64+0x80], !P2 ;  /* 0x1a40008004061fae */ /* 0x0003e2000d101d6a */
[----:B------:R-:W-:Y:S01]  /*1b220*/  IMAD.MOV.U32 R2, RZ, RZ, R14 ;  /* 0x000000ffff027224 */ /* 0x000fe200078e000e */
[----:B------:R-:W-:Y:S06]  /*1b230*/  BRA `(.L_x_722) ;  /* 0xffffffb400647947 */ /* 0x000fec000383ffff */
.L_x_607:
[----:B------:R0:W5:Y:S01]  /*1b240*/  LDL R8, [R1+0x28] ;  /* 0x0000280001087983 */ /* 0x0001620000100800 */
[----:B------:R-:W-:Y:S01]  /*1b250*/  IMAD.MOV.U32 R13, RZ, RZ, R4 ;  /* 0x000000ffff0d7224 */ /* 0x000fe200078e0004 */
[----:B------:R-:W-:Y:S01]  /*1b260*/  MOV R12, RZ ;  /* 0x000000ff000c7202 */ /* 0x000fe20000000f00 */
[----:B------:R-:W-:Y:S02]  /*1b270*/  IMAD.MOV.U32 R11, RZ, RZ, 0x1c1f ;  /* 0x00001c1fff0b7424 */ /* 0x000fe400078e00ff */
[----:B------:R-:W-:Y:S02]  /*1b280*/  IMAD.MOV.U32 R15, RZ, RZ, -0x1 ;  /* 0xffffffffff0f7424 */ /* 0x000fe400078e00ff */
[----:B-----5:R-:W-:Y:S02]  /*1b290*/  IMAD R0, R21, R9, RZ ;  /* 0x0000000915007224 */ /* 0x020fe400078e02ff */
[----:B0-----:R-:W-:-:S07]  /*1b2a0*/  IMAD R17, R17, 0xc0, R20 ;  /* 0x000000c011117824 */ /* 0x001fce00078e0214 */
[----:B------:R-:W-:Y:S05]  /*1b2b0*/  WARPSYNC.COLLECTIVE R15, `(.L_x_723) ;  /* 0x000000000f087348 */ /* 0x000fea0003c00000 */
[----:B------:R0:W1:Y:S02]  /*1b2c0*/  SHFL.IDX P6, R14, R13, R12, R11 ;  /* 0x0000000c0d0e7389 */ /* 0x00006400000c000b */
[----:B01----:R-:W-:Y:S01]  /*1b2d0*/  ENDCOLLECTIVE ;  /* 0x000000000000791b */ /* 0x003fe20003800000 */
.L_x_723:
[C---:B------:R-:W-:Y:S01]  /*1b2e0*/  VIADD R9, R17.reuse, 0x20 ;  /* 0x0000002011097836 */ /* 0x040fe20000000000 */
[----:B------:R-:W-:Y:S02]  /*1b2f0*/  ISETP.GE.AND P3, PT, R17, R0, PT ;  /* 0x000000001100720c */ /* 0x000fe40003f66270 */
[----:B------:R-:W-:Y:S01]  /*1b300*/  MOV R13, R5 ;  /* 0x00000005000d7202 */ /* 0x000fe20000000f00 */
[----:B------:R-:W-:-:S10]  /*1b310*/  IMAD.MOV.U32 R2, RZ, RZ, R14 ;  /* 0x000000ffff027224 */ /* 0x000fd400078e000e */
[----:B------:R-:W-:Y:S05]  /*1b320*/  WARPSYNC.COLLECTIVE R15, `(.L_x_724) ;  /* 0x000000000f087348 */ /* 0x000fea0003c00000 */
[----:B------:R0:W1:Y:S02]  /*1b330*/  SHFL.IDX P6, R14, R13, R12, R11 ;  /* 0x0000000c0d0e7389 */ /* 0x00006400000c000b */
[----:B01----:R-:W-:Y:S01]  /*1b340*/  ENDCOLLECTIVE ;  /* 0x000000000000791b */ /* 0x003fe20003800000 */
.L_x_724:
[----:B------:R-:W-:Y:S01]  /*1b350*/  MOV R13, R4 ;  /* 0x00000004000d7202 */ /* 0x000fe20000000f00 */
[----:B------:R-:W-:Y:S02]  /*1b360*/  IMAD.MOV.U32 R12, RZ, RZ, 0x1 ;  /* 0x00000001ff0c7424 */ /* 0x000fe400078e00ff */
[----:B------:R-:W-:-:S07]  /*1b370*/  IMAD.MOV.U32 R3, RZ, RZ, R14 ;  /* 0x000000ffff037224 */ /* 0x000fce00078e000e */
[----:B------:R-:W-:Y:S05]  /*1b380*/  WARPSYNC.COLLECTIVE R15, `(.L_x_725) ;  /* 0x000000000f087348 */ /* 0x000fea0003c00000 */
[----:B------:R0:W1:Y:S02]  /*1b390*/  SHFL.IDX P6, R14, R13, R12, R11 ;  /* 0x0000000c0d0e7389 */ /* 0x00006400000c000b */
[----:B01----:R-:W-:Y:S01]  /*1b3a0*/  ENDCOLLECTIVE ;  /* 0x000000000000791b */ /* 0x003fe20003800000 */
.L_x_725:
        /* <DEDUP_REMOVED lines=12> */
[----:B------:R-:W-:Y:S01]  /*1b470*/  ISETP.GE.AND P3, PT, R9, R0, PT ;  /* 0x000000000900720c */ /* 0x000fe20003f66270 */
[----:B0-----:R-:W-:-:S12]  /*1b480*/  IMAD.MOV.U32 R2, RZ, RZ, R14 ;  /* 0x000000ffff027224 */ /* 0x001fd800078e000e */
[----:B------:R-:W-:Y:S05]  /*1b490*/  WARPSYNC.COLLECTIVE R15, `(.L_x_726) ;  /* 0x000000000f087348 */ /* 0x000fea0003c00000 */
[----:B------:R0:W1:Y:S02]  /*1b4a0*/  SHFL.IDX P6, R14, R13, R12, R11 ;  /* 0x0000000c0d0e7389 */ /* 0x00006400000c000b */
[----:B01----:R-:W-:Y:S01]  /*1b4b0*/  ENDCOLLECTIVE ;  /* 0x000000000000791b */ /* 0x003fe20003800000 */
.L_x_726:
[----:B------:R-:W-:Y:S01]  /*1b4c0*/  IMAD.MOV.U32 R13, RZ, RZ, R4 ;  /* 0x000000ffff0d7224 */ /* 0x000fe200078e0004 */
[----:B------:R-:W-:Y:S02]  /*1b4d0*/  MOV R12, 0x2 ;  /* 0x00000002000c7802 */ /* 0x000fe40000000f00 */
[----:B------:R-:W-:-:S07]  /*1b4e0*/  MOV R3, R14 ;  /* 0x0000000e00037202 */ /* 0x000fce0000000f00 */
[----:B------:R-:W-:Y:S05]  /*1b4f0*/  WARPSYNC.COLLECTIVE R15, `(.L_x_727) ;  /* 0x000000000f087348 */ /* 0x000fea0003c00000 */
[----:B------:R0:W1:Y:S02]  /*1b500*/  SHFL.IDX P6, R14, R13, R12, R11 ;  /* 0x0000000c0d0e7389 */ /* 0x00006400000c000b */
[----:B01----:R-:W-:Y:S01]  /*1b510*/  ENDCOLLECTIVE ;  /* 0x000000000000791b */ /* 0x003fe20003800000 */
.L_x_727:
        /* <DEDUP_REMOVED lines=11> */
[----:B------:R0:W-:Y:S02]  /*1b5d0*/  @!P3 LDGSTS.E.BYPASS.LTC128B.128 [R8+0x12c00], desc[UR42][R2.64+0x80], !P2 ;  /* 0x12c000800208bfae */ /* 0x0001e4000d101d6a */
[----:B0-----:R-:W-:-:S05]  /*1b5e0*/  VIADD R2, R17, 0x40 ;  /* 0x0000004011027836 */ /* 0x001fca0000000000 */
[----:B------:R-:W-:Y:S01]  /*1b5f0*/  ISETP.GE.AND P3, PT, R2, R0, PT ;  /* 0x000000000200720c */ /* 0x000fe20003f66270 */
[----:B------:R-:W-:-:S12]  /*1b600*/  IMAD.MOV.U32 R2, RZ, RZ, R14 ;  /* 0x000000ffff027224 */ /* 0x000fd800078e000e */
[----:B------:R-:W-:Y:S05]  /*1b610*/  WARPSYNC.COLLECTIVE R15, `(.L_x_728) ;  /* 0x000000000f087348 */ /* 0x000fea0003c00000 */
[----:B------:R0:W1:Y:S02]  /*1b620*/  SHFL.IDX P6, R14, R13, R12, R11 ;  /* 0x0000000c0d0e7389 */ /* 0x00006400000c000b */
[----:B01----:R-:W-:Y:S01]  /*1b630*/  ENDCOLLECTIVE ;  /* 0x000000000000791b */ /* 0x003fe20003800000 */
.L_x_728:
[----:B------:R-:W-:Y:S02]  /*1b640*/  IMAD.MOV.U32 R13, RZ, RZ, R4 ;  /* 0x000000ffff0d7224 */ /* 0x000fe400078e0004 */
[----:B------:R-:W-:Y:S02]  /*1b650*/  IMAD.MOV.U32 R12, RZ, RZ, 0x3 ;  /* 0x00000003ff0c7424 */ /* 0x000fe400078e00ff */
[----:B------:R-:W-:-:S07]  /*1b660*/  IMAD.MOV.U32 R3, RZ, RZ, R14 ;  /* 0x000000ffff037224 */ /* 0x000fce00078e000e */
[----:B------:R-:W-:Y:S05]  /*1b670*/  WARPSYNC.COLLECTIVE R15, `(.L_x_729) ;  /* 0x000000000f087348 */ /* 0x000fea0003c00000 */
[----:B------:R0:W1:Y:S02]  /*1b680*/  SHFL.IDX P6, R14, R13, R12, R11 ;  /* 0x0000000c0d0e7389 */ /* 0x00006400000c000b */
[----:B01----:R-:W-:Y:S01]  /*1b690*/  ENDCOLLECTIVE ;  /* 0x000000000000791b */ /* 0x003fe20003800000 */
.L_x_729:
[----:B------:R-:W-:-:S04]  /*1b6a0*/  @!P3 LEA R3, P4, R10, R3, 0x1 ;  /* 0x000000030a03b211 */ /* 0x000fc800078808ff */
[----:B------:R-:W-:-:S04]  /*1b6b0*/  @!P3 IADD3.X R2, RZ, R2, RZ, P4, !PT ;  /* 0x00000002ff02b210 */ /* 0x000fc800027fe4ff */
[-C--:B------:R-:W-:Y:S02]  /*1b6c0*/  @!P3 LOP3.LUT R3, R3, R2.reuse, RZ, 0x3c, !PT ;  /* 0x000000020303b212 */ /* 0x080fe400078e3cff */
[----:B------:R-:W-:Y:S02]  /*1b6d0*/  MOV R13, R5 ;  /* 0x00000005000d7202 */ /* 0x000fe40000000f00 */
        /* <DEDUP_REMOVED lines=10> */
.L_x_730:
[----:B------:R-:W-:Y:S01]  /*1b780*/  @!PT LDS RZ, [RZ] ;  /* 0x00000000fffff984 */ /* 0x000fe20000000800 */
[----:B------:R-:W-:Y:S01]  /*1b790*/  @!PT LDS RZ, [RZ] ;  /* 0x00000000fffff984 */ /* 0x000fe20000000800 */
[----:B------:R-:W-:Y:S01]  /*1b7a0*/  @!PT LDS RZ, [RZ] ;  /* 0x00000000fffff984 */ /* 0x000fe20000000800 */
[----:B------:R-:W-:Y:S04]  /*1b7b0*/  @!P3 LDGSTS.E.BYPASS.LTC128B.128 [R8+0x10400], desc[UR42][R2.64+0x40], !P1 ;  /* 0x104000400208bfae */ /* 0x000fe8000c901d6a */
[----:B------:R0:W-:Y:S01]  /*1b7c0*/  @!P3 LDGSTS.E.BYPASS.LTC128B.128 [R8+0x13400], desc[UR42][R2.64+0x80], !P2 ;  /* 0x134000800208bfae */ /* 0x0001e2000d101d6a */
[----:B------:R-:W-:Y:S02]  /*1b7d0*/  IMAD.MOV.U32 R13, RZ, RZ, R6 ;  /* 0x000000ffff0d7224 */ /* 0x000fe400078e0006 */
[----:B------:R-:W-:Y:S02]  /*1b7e0*/  IMAD.MOV.U32 R12, RZ, RZ, RZ ;  /* 0x000000ffff0c7224 */ /* 0x000fe400078e00ff */
[----:B0-----:R-:W-:Y:S02]  /*1b7f0*/  VIADD R2, R17, 0x60 ;  /* 0x0000006011027836 */ /* 0x001fe40000000000 */
[----:B------:R-:W-:-:S03]  /*1b800*/  IMAD.MOV.U32 R5, RZ, RZ, R14 ;  /* 0x000000ffff057224 */ /* 0x000fc600078e000e */
[----:B------:R-:W-:-:S13]  /*1b810*/  ISETP.GE.AND P3, PT, R2, R0, PT ;  /* 0x000000000200720c */ /* 0x000fda0003f66270 */
[----:B------:R-:W-:Y:S05]  /*1b820*/  WARPSYNC.COLLECTIVE R15, `(.L_x_731) ;  /* 0x000000000f087348 */ /* 0x000fea0003c00000 */
[----:B------:R0:W1:Y:S02]  /*1b830*/  SHFL.IDX P6, R14, R13, R12, R11 ;  /* 0x0000000c0d0e7389 */ /* 0x00006400000c000b */
[----:B01----:R-:W-:Y:S01]  /*1b840*/  ENDCOLLECTIVE ;  /* 0x000000000000791b */ /* 0x003fe20003800000 */
.L_x_731:
[----:B------:R-:W-:Y:S02]  /*1b850*/  @!P3 LEA R2, P4, R10, R5, 0x1 ;  /* 0x000000050a02b211 */ /* 0x000fe400078808ff */
[----:B------:R-:W-:-:S03]  /*1b860*/  MOV R13, R7 ;  /* 0x00000007000d7202 */ /* 0x000fc60000000f00 */
[----:B------:R-:W-:-:S05]  /*1b870*/  @!P3 IMAD.X R3, RZ, RZ, R4, P4 ;  /* 0x000000ffff03b224 */ /* 0x000fca00020e0604 */
[----:B------:R-:W-:Y:S01]  /*1b880*/  @!PT LDS RZ, [RZ] ;  /* 0x00000000fffff984 */ /* 0x000fe20000000800 */
[----:B------:R-:W-:Y:S01]  /*1b890*/  @!PT LDS RZ, [RZ] ;  /* 0x00000000fffff984 */ /* 0x000fe20000000800 */
[----:B------:R-:W-:Y:S01]  /*1b8a0*/  @!PT LDS RZ, [RZ] ;  /* 0x00000000fffff984 */ /* 0x000fe20000000800 */
[----:B------:R-:W-:Y:S04]  /*1b8b0*/  @!P3 LDGSTS.E.BYPASS.LTC128B.128 [R8+0xdc00], desc[UR42][R2.64], !P0 ;  /* 0x0dc000000208bfae */ /* 0x000fe8000c101d6a */
[----:B------:R-:W-:Y:S04]  /*1b8c0*/  @!P3 LDGSTS.E.BYPASS.LTC128B.128 [R8+0x10c00], desc[UR42][R2.64+0x40], !P1 ;  /* 0x10c000400208bfae */ /* 0x000fe8000c901d6a */
[----:B------:R0:W-:Y:S02]  /*1b8d0*/  @!P3 LDGSTS.E.BYPASS.LTC128B.128 [R8+0x13c00], desc[UR42][R2.64+0x80], !P2 ;  /* 0x13c000800208bfae */ /* 0x0001e4000d101d6a */
[----:B0-----:R-:W-:-:S04]  /*1b8e0*/  IADD3 R2, R17, 0x80, RZ ;  /* 0x0000008011027810 */ /* 0x001fc80007ffe0ff */
[----:B------:R-:W-:Y:S01]  /*1b8f0*/  ISETP.GE.AND P3, PT, R2, R0, PT ;  /* 0x000000000200720c */ /* 0x000fe20003f66270 */
[----:B------:R-:W-:-:S12]  /*1b900*/  IMAD.MOV.U32 R2, RZ, RZ, R14 ;  /* 0x000000ffff027224 */ /* 0x000fd800078e000e */
[----:B------:R-:W-:Y:S05]  /*1b910*/  WARPSYNC.COLLECTIVE R15, `(.L_x_732) ;  /* 0x000000000f087348 */ /* 0x000fea0003c00000 */
[----:B------:R0:W1:Y:S02]  /*1b920*/  SHFL.IDX P6, R14, R13, R12, R11 ;  /* 0x0000000c0d0e7389 */ /* 0x00006400000c000b */
[----:B01----:R-:W-:Y:S01]  /*1b930*/  ENDCOLLECTIVE ;  /* 0x000000000000791b */ /* 0x003fe20003800000 */
.L_x_732:
[----:B------:R-:W-:Y:S01]  /*1b940*/  IMAD.MOV.U32 R13, RZ, RZ, R6 ;  /* 0x000000ffff0d7224 */ /* 0x000fe200078e0006 */
[----:B------:R-:W-:Y:S01]  /*1b950*/  MOV R12, 0x1 ;  /* 0x00000001000c7802 */ /* 0x000fe20000000f00 */
[----:B------:R-:W-:-:S07]  /*1b960*/  IMAD.MOV.U32 R3, RZ, RZ, R14 ;  /* 0x000000ffff037224 */ /* 0x000fce00078e000e */
[----:B------:R-:W-:Y:S05]  /*1b970*/  WARPSYNC.COLLECTIVE R15, `(.L_x_733) ;  /* 0x000000000f087348 */ /* 0x000fea0003c00000 */
[----:B------:R0:W1:Y:S02]  /*1b980*/  SHFL.IDX P6, R14, R13, R12, R11 ;  /* 0x0000000c0d0e7389 */ /* 0x00006400000c000b */
[----:B01----:R-:W-:Y:S01]  /*1b990*/  ENDCOLLECTIVE ;  /* 0x000000000000791b */ /* 0x003fe20003800000 */
.L_x_733:
[----:B------:R-:W-:-:S05]  /*1b9a0*/  @!P3 LEA R3, P4, R10, R3, 0x1 ;  /* 0x000000030a03b211 */ /* 0x000fca00078808ff */
[----:B------:R-:W-:-:S05]  /*1b9b0*/  @!P3 IMAD.X R2, RZ, RZ, R2, P4 ;  /* 0x000000ffff02b224 */ /* 0x000fca00020e0602 */
[----:B------:R-:W-:Y:S01]  /*1b9c0*/  @!P3 LOP3.LUT R3, R3, R2, RZ, 0x3c, !PT ;  /* 0x000000020303b212 */ /* 0x000fe200078e3cff */
[----:B------:R-:W-:-:S03]  /*1b9d0*/  IMAD.MOV.U32 R13, RZ, RZ, R7 ;  /* 0x000000ffff0d7224 */ /* 0x000fc600078e0007 */
[----:B------:R-:W-:-:S04]  /*1b9e0*/  @!P3 LOP3.LUT R2, R3, R2, RZ, 0x3c, !PT ;  /* 0x000000020302b212 */ /* 0x000fc800078e3cff */
[----:B------:R-:W-:Y:S01]  /*1b9f0*/  @!P3 LOP3.LUT R3, R3, R2, RZ, 0x3c, !PT ;  /* 0x000000020303b212 */ /* 0x000fe200078e3cff */
[----:B------:R-:W-:-:S07]  /*1ba00*/  IMAD.MOV.U32 R6, RZ, RZ, R14 ;  /* 0x000000ffff067224 */ /* 0x000fce00078e000e */
[----:B------:R-:W-:Y:S05]  /*1ba10*/  WARPSYNC.COLLECTIVE R15, `(.L_x_734) ;  /* 0x000000000f087348 */ /* 0x000fea0003c00000 */
[----:B------:R0:W1:Y:S02]  /*1ba20*/  SHFL.IDX P6, R14, R13, R12, R11 ;  /* 0x0000000c0d0e7389 */ /* 0x00006400000c000b */
[----:B01----:R-:W-:Y:S01]  /*1ba30*/  ENDCOLLECTIVE ;  /* 0x000000000000791b */ /* 0x003fe20003800000 */
.L_x_734:
[----:B------:R-:W-:Y:S01]  /*1ba40*/  @!PT LDS RZ, [RZ] ;  /* 0x00000000fffff984 */ /* 0x000fe20000000800 */
[----:B------:R-:W-:Y:S01]  /*1ba50*/  @!PT LDS RZ, [RZ] ;  /* 0x00000000fffff984 */ /* 0x000fe20000000800 */
[----:B------:R-:W-:Y:S01]  /*1ba60*/  @!PT LDS RZ, [RZ] ;  /* 0x00000000fffff984 */ /* 0x000fe20000000800 */
[----:B------:R-:W-:Y:S04]  /*1ba70*/  @!P3 LDGSTS.E.BYPASS.LTC128B.128 [R8+0xe400], desc[UR42][R2.64], !P0 ;  /* 0x0e4000000208bfae */ /* 0x000fe8000c101d6a */
[----:B------:R-:W-:Y:S04]  /*1ba80*/  @!P3 LDGSTS.E.BYPASS.LTC128B.128 [R8+0x11400], desc[UR42][R2.64+0x40], !P1 ;  /* 0x114000400208bfae */ /* 0x000fe8000c901d6a */
[----:B------:R0:W-:Y:S02]  /*1ba90*/  @!P3 LDGSTS.E.BYPASS.LTC128B.128 [R8+0x14400], desc[UR42][R2.64+0x80], !P2 ;  /* 0x144000800208bfae */ /* 0x0001e4000d101d6a */
[----:B0-----:R-:W-:Y:S01]  /*1baa0*/  IMAD.MOV.U32 R2, RZ, RZ, R14 ;  /* 0x000000ffff027224 */ /* 0x001fe200078e000e */
[----:B------:R-:W-:Y:S06]  /*1bab0*/  BRA `(.L_x_735) ;  /* 0xffffffb800887947 */ /* 0x000fec000383ffff */
.L_x_610:
[----:B-1----:R1:W2:Y:S02]  /*1bac0*/  SYNCS.PHASECHK.TRANS64.TRYWAIT P0, [R22+URZ+0x2d820], R0 ;  /* 0x02d82000160075a7 */ /* 0x0022a4000800017f */
[----:B--2---:R-:W-:Y:S05]  /*1bad0*/  @!P0 NANOSLEEP.SYNCS 0x989680 ;  /* 0x009896800000895d */ /* 0x004fea0003900000 */
[----:B------:R-:W2:Y:S02]  /*1bae0*/  @!P0 SYNCS.PHASECHK.TRANS64 P0, [R22+URZ+0x2d820], R0 ;  /* 0x02d82000160085a7 */ /* 0x000ea4000800007f */
[----:B--2---:R-:W-:Y:S05]  /*1baf0*/  @!P0 BRA `(.L_x_610) ;  /* 0xfffffffc00f08947 */ /* 0x004fea000383ffff */
[----:B------:R-:W-:Y:S05]  /*1bb00*/  BRA `(.L_x_736) ;  /* 0xffffffb800f07947 */ /* 0x000fea000383ffff */
.L_x_615:
[----:B0-----:R0:W1:Y:S02]  /*1bb10*/  SYNCS.PHASECHK.TRANS64.TRYWAIT P0, [R5+URZ+0x2d840], R0 ;  /* 0x02d84000050075a7 */ /* 0x001064000800017f */
[----:B-1----:R-:W-:Y:S05]  /*1bb20*/  @!P0 NANOSLEEP.SYNCS 0x989680 ;  /* 0x009896800000895d */ /* 0x002fea0003900000 */
[----:B------:R-:W1:Y:S02]  /*1bb30*/  @!P0 SYNCS.PHASECHK.TRANS64 P0, [R5+URZ+0x2d840], R0 ;  /* 0x02d84000050085a7 */ /* 0x000e64000800007f */
[----:B-1----:R-:W-:Y:S05]  /*1bb40*/  @!P0 BRA `(.L_x_615) ;  /* 0xfffffffc00f08947 */ /* 0x002fea000383ffff */
[----:B------:R-:W-:Y:S05]  /*1bb50*/  BRA `(.L_x_737) ;  /* 0xffffffbc00e47947 */ /* 0x000fea000383ffff */
.L_x_616:
        /* <DEDUP_REMOVED lines=8> */
.L_x_739:
[----:B------:R-:W-:Y:S05]  /*1bbe0*/  BSYNC B1 ;  /* 0x0000000000017941 */ /* 0x000fea0003800000 */
.L_x_738:
[----:B------:R-:W0:Y:S01]  /*1bbf0*/  S2R R20, SR_TID.X ;  /* 0x0000000000147919 */ /* 0x000e220000002100 */
[----:B------:R-:W-:Y:S01]  /*1bc00*/  IMAD.MOV.U32 R13, RZ, RZ, R6 ;  /* 0x000000ffff0d7224 */ /* 0x000fe200078e0006 */
[----:B------:R-:W-:Y:S01]  /*1bc10*/  MOV R3, R14 ;  /* 0x0000000e00037202 */ /* 0x000fe20000000f00 */
[----:B------:R-:W-:Y:S01]  /*1bc20*/  IMAD.MOV.U32 R12, RZ, RZ, RZ ;  /* 0x000000ffff0c7224 */ /* 0x000fe200078e00ff */
[----:B------:R-:W-:Y:S01]  /*1bc30*/  LOP3.LUT R23, R23, 0xffffffdf, RZ, 0xc0, !PT ;  /* 0xffffffdf17177812 */ /* 0x000fe200078ec0ff */
[----:B------:R-:W-:Y:S02]  /*1bc40*/  IMAD.MOV.U32 R11, RZ, RZ, 0x1c1f ;  /* 0x00001c1fff0b7424 */ /* 0x000fe400078e00ff */
[----:B------:R-:W-:Y:S01]  /*1bc50*/  IMAD.MOV.U32 R15, RZ, RZ, -0x1 ;  /* 0xffffffffff0f7424 */ /* 0x000fe200078e00ff */
[----:B------:R-:W-:Y:S01]  /*1bc60*/  @P1 LOP3.LUT R23, R23, 0x20, RZ, 0xfc, !PT ;  /* 0x0000002017171812 */ /* 0x000fe200078efcff */
[----:B------:R-:W-:-:S07]  /*1bc70*/  IMAD R4, R4, 0x2, R22 ;  /* 0x0000000204047824 */ /* 0x000fce00078e0216 */
[----:B0-----:R-:W-:Y:S05]  /*1bc80*/  WARPSYNC.COLLECTIVE R15, `(.L_x_740) ;  /* 0x000000000f087348 */ /* 0x001fea0003c00000 */
[----:B------:R1:W2:Y:S02]  /*1bc90*/  SHFL.IDX P6, R14, R13, R12, R11 ;  /* 0x0000000c0d0e7389 */ /* 0x0002a400000c000b */
[----:B012---:R-:W-:Y:S01]  /*1bca0*/  ENDCOLLECTIVE ;  /* 0x000000000000791b */ /* 0x007fe20003800000 */
.L_x_740:
[----:B------:R-:W-:Y:S01]  /*1bcb0*/  LOP3.LUT P1, RZ, R23, 0x4, RZ, 0xc0, !PT ;  /* 0x0000000417ff7812 */ /* 0x000fe2000782c0ff */
[----:B------:R-:W-:Y:S02]  /*1bcc0*/  IMAD.MOV.U32 R13, RZ, RZ, R7 ;  /* 0x000000ffff0d7224 */ /* 0x000fe400078e0007 */
[----:B------:R-:W-:Y:S01]  /*1bcd0*/  IMAD.MOV.U32 R12, RZ, RZ, 0x1 ;  /* 0x00000001ff0c7424 */ /* 0x000fe200078e00ff */
[----:B------:R-:W-:Y:S01]  /*1bce0*/  SHF.L.U32 R20, R20, 0x3, RZ ;  /* 0x0000000314147819 */ /* 0x000fe200000006ff */
[----:B------:R-:W-:-:S03]  /*1bcf0*/  IMAD.MOV.U32 R2, RZ, RZ, R14 ;  /* 0x000000ffff027224 */ /* 0x000fc600078e000e */
[----:B------:R-:W-:-:S07]  /*1bd00*/  LOP3.LUT R20, R20, 0x18, RZ, 0xc0, !PT ;  /* 0x0000001814147812 */ /* 0x000fce00078ec0ff */
[----:B------:R-:W-:Y:S05]  /*1bd10*/  WARPSYNC.COLLECTIVE R15, `(.L_x_741) ;  /* 0x000000000f087348 */ /* 0x000fea0003c00000 */
[----:B------:R0:W1:Y:S02]  /*1bd20*/  SHFL.IDX P6, R14, R13, R12, R11 ;  /* 0x0000000c0d0e7389 */ /* 0x00006400000c000b */
[----:B01----:R-:W-:Y:S01]  /*1bd30*/  ENDCOLLECTIVE ;  /* 0x000000000000791b */ /* 0x003fe20003800000 */
.L_x_741:
[----:B------:R-:W-:-:S05]  /*1bd40*/  IMAD.SHL.U32 R0, R20, 0x2, RZ ;  /* 0x0000000214007824 */ /* 0x000fca00078e00ff */
[----:B------:R-:W-:-:S04]  /*1bd50*/  IADD3 R2, P0, R2, R0, RZ ;  /* 0x0000000002027210 */ /* 0x000fc80007f1e0ff */
[----:B------:R-:W-:Y:S01]  /*1bd60*/  IADD3.X R3, RZ, R3, RZ, P0, !PT ;  /* 0x00000003ff037210 */ /* 0x000fe200007fe4ff */
[----:B------:R-:W-:-:S04]  /*1bd70*/  IMAD.MOV.U32 R13, RZ, RZ, R6 ;  /* 0x000000ffff0d7224 */ /* 0x000fc800078e0006 */
[----:B------:R-:W-:Y:S01]  /*1bd80*/  @!PT LDS RZ, [RZ] ;  /* 0x00000000fffff984 */ /* 0x000fe20000000800 */
[----:B------:R-:W-:Y:S01]  /*1bd90*/  @!PT LDS RZ, [RZ] ;  /* 0x00000000fffff984 */ /* 0x000fe20000000800 */
[----:B------:R-:W-:Y:S01]  /*1bda0*/  @!PT LDS RZ, [RZ] ;  /* 0x00000000fffff984 */ /* 0x000fe20000000800 */
[----:B------:R-:W-:Y:S04]  /*1bdb0*/  LDGSTS.E.BYPASS.LTC128B.128 [R4+0x15400], desc[UR42][R2.64], !P1 ;  /* 0x1540000002047fae */ /* 0x000fe8000c901d6a */
[----:B------:R-:W-:Y:S04]  /*1bdc0*/  LDGSTS.E.BYPASS.LTC128B.128 [R4+0x17400], desc[UR42][R2.64+0x40], !P5 ;  /* 0x1740004002047fae */ /* 0x000fe8000e901d6a */
[----:B------:R0:W-:Y:S02]  /*1bdd0*/  LDGSTS.E.BYPASS.LTC128B.128 [R4+0x19400], desc[UR42][R2.64+0x80], !P4 ;  /* 0x1940008002047fae */ /* 0x0001e4000e101d6a */
[----:B0-----:R-:W-:-:S07]  /*1bde0*/  MOV R3, R14 ;  /* 0x0000000e00037202 */ /* 0x001fce0000000f00 */
[----:B------:R-:W-:Y:S05]  /*1bdf0*/  WARPSYNC.COLLECTIVE R15, `(.L_x_742) ;  /* 0x000000000f087348 */ /* 0x000fea0003c00000 */
[----:B------:R0:W1:Y:S02]  /*1be00*/  SHFL.IDX P6, R14, R13, R12, R11 ;  /* 0x0000000c0d0e7389 */ /* 0x00006400000c000b */
[----:B01----:R-:W-:Y:S01]  /*1be10*/  ENDCOLLECTIVE ;  /* 0x000000000000791b */ /* 0x003fe20003800000 */
.L_x_742:
[----:B------:R-:W-:Y:S01]  /*1be20*/  MOV R13, R7 ;  /* 0x00000007000d7202 */ /* 0x000fe20000000f00 */
[----:B------:R-:W-:Y:S02]  /*1be30*/  IMAD.MOV.U32 R12, RZ, RZ, 0x2 ;  /* 0x00000002ff0c7424 */ /* 0x000fe400078e00ff */
[----:B------:R-:W-:-:S07]  /*1be40*/  IMAD.MOV.U32 R2, RZ, RZ, R14 ;  /* 0x000000ffff027224 */ /* 0x000fce00078e000e */
[----:B------:R-:W-:Y:S05]  /*1be50*/  WARPSYNC.COLLECTIVE R15, `(.L_x_743) ;  /* 0x000000000f087348 */ /* 0x000fea0003c00000 */
[----:B------:R0:W1:Y:S02]  /*1be60*/  SHFL.IDX P6, R14, R13, R12, R11 ;  /* 0x0000000c0d0e7389 */ /* 0x00006400000c000b */
[----:B01----:R-:W-:Y:S01]  /*1be70*/  ENDCOLLECTIVE ;  /* 0x000000000000791b */ /* 0x003fe20003800000 */
.L_x_743:
        /* <DEDUP_REMOVED lines=13> */
.L_x_744:
[----:B------:R-:W-:Y:S02]  /*1bf50*/  IMAD.MOV.U32 R13, RZ, RZ, R7 ;  /* 0x000000ffff0d7224 */ /* 0x000fe400078e0007 */
[----:B------:R-:W-:Y:S01]  /*1bf60*/  IMAD.MOV.U32 R12, RZ, RZ, 0x3 ;  /* 0x00000003ff0c7424 */ /* 0x000fe200078e00ff */
[----:B------:R-:W-:-:S07]  /*1bf70*/  MOV R2, R14 ;  /* 0x0000000e00027202 */ /* 0x000fce0000000f00 */
[----:B------:R-:W-:Y:S05]  /*1bf80*/  WARPSYNC.COLLECTIVE R15, `(.L_x_745) ;  /* 0x000000000f087348 */ /* 0x000fea0003c00000 */
[----:B------:R0:W1:Y:S02]  /*1bf90*/  SHFL.IDX P6, R14, R13, R12, R11 ;  /* 0x0000000c0d0e7389 */ /* 0x00006400000c000b */
[----:B01----:R-:W-:Y:S01]  /*1bfa0*/  ENDCOLLECTIVE ;  /* 0x000000000000791b */ /* 0x003fe20003800000 */
.L_x_745:
[----:B------:R-:W-:-:S05]  /*1bfb0*/  IADD3 R2, P0, R2, R0, RZ ;  /* 0x0000000002027210 */ /* 0x000fca0007f1e0ff */
[----:B------:R-:W-:-:S05]  /*1bfc0*/  IMAD.X R3, RZ, RZ, R20, P0 ;  /* 0x000000ffff037224 */ /* 0x000fca00000e0614 */
        /* <DEDUP_REMOVED lines=8> */
[----:B------:R-:W-:-:S07]  /*1c050*/  MOV R20, R14 ;  /* 0x0000000e00147202 */ /* 0x000fce0000000f00 */
[----:B0-----:R-:W-:Y:S05]  /*1c060*/  WARPSYNC.COLLECTIVE R15, `(.L_x_746) ;  /* 0x000000000f087348 */ /* 0x001fea0003c00000 */
[----:B------:R1:W2:Y:S02]  /*1c070*/  SHFL.IDX P6, R14, R13, R12, R11 ;  /* 0x0000000c0d0e7389 */ /* 0x0002a400000c000b */
[----:B012---:R-:W-:Y:S01]  /*1c080*/  ENDCOLLECTIVE ;  /* 0x000000000000791b */ /* 0x007fe20003800000 */
.L_x_746:
[----:B------:R-:W-:Y:S01]  /*1c090*/  IMAD.MOV.U32 R2, RZ, RZ, R14 ;  /* 0x000000ffff027224 */ /* 0x000fe200078e000e */
[----:B------:R-:W-:Y:S06]  /*1c0a0*/  BRA `(.L_x_747) ;  /* 0xffffffbc00707947 */ /* 0x000fec000383ffff */
.L_x_621:
[----:B-1----:R1:W2:Y:S02]  /*1c0b0*/  SYNCS.PHASECHK.TRANS64.TRYWAIT P0, [R5+URZ+0x2d860], R2 ;  /* 0x02d86002050075a7 */ /* 0x0022a4000800017f */
[----:B--2---:R-:W-:Y:S05]  /*1c0c0*/  @!P0 NANOSLEEP.SYNCS 0x989680 ;  /* 0x009896800000895d */ /* 0x004fea0003900000 */
[----:B------:R-:W2:Y:S02]  /*1c0d0*/  @!P0 SYNCS.PHASECHK.TRANS64 P0, [R5+URZ+0x2d860], R2 ;  /* 0x02d86002050085a7 */ /* 0x000ea4000800007f */
[----:B--2---:R-:W-:Y:S05]  /*1c0e0*/  @!P0 BRA `(.L_x_621) ;  /* 0xfffffffc00f08947 */ /* 0x004fea000383ffff */
[----:B------:R-:W-:Y:S05]  /*1c0f0*/  BRA `(.L_x_748) ;  /* 0xffffffbc00d47947 */ /* 0x000fea000383ffff */
.L_x_622:
[----:B------:R-:W-:Y:S01]  /*1c100*/  BSSY B1, `(.L_x_749) ;  /* 0x0000008000017945 */ /* 0x000fe20003800000 */
[----:B------:R-:W-:Y:S01]  /*1c110*/  IMAD.MOV.U32 R13, RZ, RZ, R25 ;  /* 0x000000ffff0d7224 */ /* 0x000fe200078e0019 */
[----:B------:R-:W-:Y:S01]  /*1c120*/  MOV R12, RZ ;  /* 0x000000ff000c7202 */ /* 0x000fe20000000f00 */
[----:B------:R-:W-:Y:S02]  /*1c130*/  IMAD.MOV.U32 R11, RZ, RZ, 0x1c1f ;  /* 0x00001c1fff0b7424 */ /* 0x000fe400078e00ff */
[----:B------:R-:W-:-:S07]  /*1c140*/  IMAD.MOV.U32 R15, RZ, RZ, -0x1 ;  /* 0xffffffffff0f7424 */ /* 0x000fce00078e00ff */
[----:B-1----:R-:W-:Y:S05]  /*1c150*/  WARPSYNC.COLLECTIVE R15, `(.L_x_750) ;  /* 0x000000000f087348 */ /* 0x002fea0003c00000 */
[----:B------:R0:W2:Y:S02]  /*1c160*/  SHFL.IDX P6, R14, R13, R12, R11 ;  /* 0x0000000c0d0e7389 */ /* 0x0000a400000c000b */
[----:B012---:R-:W-:Y:S01]  /*1c170*/  ENDCOLLECTIVE ;  /* 0x000000000000791b */ /* 0x007fe20003800000 */
.L_x_750:
[----:B------:R-:W-:Y:S05]  /*1c180*/  BSYNC B1 ;  /* 0x0000000000017941 */ /* 0x000fea0003800000 */
.L_x_749:
[----:B------:R-:W-:Y:S01]  /*1c190*/  MOV R13, R24 ;  /* 0x00000018000d7202 */ /* 0x000fe20000000f00 */
[----:B------:R-:W-:Y:S02]  /*1c1a0*/  IMAD.MOV.U32 R12, RZ, RZ, RZ ;  /* 0x000000ffff0c7224 */ /* 0x000fe400078e00ff */
[----:B------:R-:W-:Y:S02]  /*1c1b0*/  IMAD.MOV.U32 R11, RZ, RZ, 0x1c1f ;  /* 0x00001c1fff0b7424 */ /* 0x000fe400078e00ff */
[----:B------:R-:W-:Y:S02]  /*1c1c0*/  IMAD.MOV.U32 R15, RZ, RZ, -0x1 ;  /* 0xffffffffff0f7424 */ /* 0x000fe400078e00ff */
[----:B------:R-:W-:Y:S02]  /*1c1d0*/  IMAD.MOV.U32 R3, RZ, RZ, R14 ;  /* 0x000000ffff037224 */ /* 0x000fe400078e000e */
[----:B------:R-:W-:-:S07]  /*1c1e0*/  IMAD R4, R4, 0x2, R22 ;  /* 0x0000000204047824 */ /* 0x000fce00078e0216 */
[----:B------:R-:W-:Y:S05]  /*1c1f0*/  WARPSYNC.COLLECTIVE R15, `(.L_x_751) ;  /* 0x000000000f087348 */ /* 0x000fea0003c00000 */
[----:B------:R0:W1:Y:S02]  /*1c200*/  SHFL.IDX P6, R14, R13, R12, R11 ;  /* 0x0000000c0d0e7389 */ /* 0x00006400000c000b */
[----:B01----:R-:W-:Y:S01]  /*1c210*/  ENDCOLLECTIVE ;  /* 0x000000000000791b */ /* 0x003fe20003800000 */
.L_x_751:
[----:B------:R-:W-:Y:S01]  /*1c220*/  IMAD.MOV.U32 R13, RZ, RZ, R25 ;  /* 0x000000ffff0d7224 */ /* 0x000fe200078e0019 */
[----:B------:R-:W-:Y:S02]  /*1c230*/  MOV R12, 0x1 ;  /* 0x00000001000c7802 */ /* 0x000fe40000000f00 */
[----:B------:R-:W-:-:S07]  /*1c240*/  MOV R2, R14 ;  /* 0x0000000e00027202 */ /* 0x000fce0000000f00 */
[----:B------:R-:W-:Y:S05]  /*1c250*/  WARPSYNC.COLLECTIVE R15, `(.L_x_752) ;  /* 0x000000000f087348 */ /* 0x000fea0003c00000 */
[----:B------:R0:W1:Y:S02]  /*1c260*/  SHFL.IDX P6, R14, R13, R12, R11 ;  /* 0x0000000c0d0e7389 */ /* 0x00006400000c000b */
[----:B01----:R-:W-:Y:S01]  /*1c270*/  ENDCOLLECTIVE ;  /* 0x000000000000791b */ /* 0x003fe20003800000 */
.L_x_752:
        /* <DEDUP_REMOVED lines=16> */
.L_x_753:
[----:B------:R-:W-:Y:S02]  /*1c380*/  IMAD.MOV.U32 R13, RZ, RZ, R25 ;  /* 0x000000ffff0d7224 */ /* 0x000fe400078e0019 */
[----:B------:R-:W-:Y:S02]  /*1c390*/  IMAD.MOV.U32 R12, RZ, RZ, 0x2 ;  /* 0x00000002ff0c7424 */ /* 0x000fe400078e00ff */
[----:B------:R-:W-:-:S07]  /*1c3a0*/  IMAD.MOV.U32 R2, RZ, RZ, R14 ;  /* 0x000000ffff027224 */ /* 0x000fce00078e000e */
[----:B------:R-:W-:Y:S05]  /*1c3b0*/  WARPSYNC.COLLECTIVE R15, `(.L_x_754) ;  /* 0x000000000f087348 */ /* 0x000fea0003c00000 */
[----:B------:R0:W1:Y:S02]  /*1c3c0*/  SHFL.IDX P6, R14, R13, R12, R11 ;  /* 0x0000000c0d0e7389 */ /* 0x00006400000c000b */
[----:B01----:R-:W-:Y:S01]  /*1c3d0*/  ENDCOLLECTIVE ;  /* 0x000000000000791b */ /* 0x003fe20003800000 */
.L_x_754:
        /* <DEDUP_REMOVED lines=16> */
.L_x_755:
[----:B------:R-:W-:Y:S01]  /*1c4e0*/  IMAD.MOV.U32 R13, RZ, RZ, R25 ;  /* 0x000000ffff0d7224 */ /* 0x000fe200078e0019 */
[----:B------:R-:W-:Y:S01]  /*1c4f0*/  MOV R12, 0x3 ;  /* 0x00000003000c7802 */ /* 0x000fe20000000f00 */
[----:B------:R-:W-:-:S07]  /*1c500*/  IMAD.MOV.U32 R2, RZ, RZ, R14 ;  /* 0x000000ffff027224 */ /* 0x000fce00078e000e */
[----:B------:R-:W-:Y:S05]  /*1c510*/  WARPSYNC.COLLECTIVE R15, `(.L_x_756) ;  /* 0x000000000f087348 */ /* 0x000fea0003c00000 */
[----:B------:R0:W1:Y:S02]  /*1c520*/  SHFL.IDX P6, R14, R13, R12, R11 ;  /* 0x0000000c0d0e7389 */ /* 0x00006400000c000b */
[----:B01----:R-:W-:Y:S01]  /*1c530*/  ENDCOLLECTIVE ;  /* 0x000000000000791b */ /* 0x003fe20003800000 */
.L_x_756:
        /* <DEDUP_REMOVED lines=13> */
.L_x_757:
        /* <DEDUP_REMOVED lines=8> */
.L_x_630:
[----:B-1----:R1:W2:Y:S02]  /*1c690*/  SYNCS.PHASECHK.TRANS64.TRYWAIT P0, [R0+URZ+0x2d860], R3 ;  /* 0x02d86003000075a7 */ /* 0x0022a4000800017f */
[----:B--2---:R-:W-:Y:S05]  /*1c6a0*/  @!P0 NANOSLEEP.SYNCS 0x989680 ;  /* 0x009896800000895d */ /* 0x004fea0003900000 */
[----:B------:R-:W2:Y:S02]  /*1c6b0*/  @!P0 SYNCS.PHASECHK.TRANS64 P0, [R0+URZ+0x2d860], R3 ;  /* 0x02d86003000085a7 */ /* 0x000ea4000800007f */
[----:B--2---:R-:W-:Y:S05]  /*1c6c0*/  @!P0 BRA `(.L_x_630) ;  /* 0xfffffffc00f08947 */ /* 0x004fea000383ffff */
[----:B------:R-:W-:Y:S05]  /*1c6d0*/  BRA `(.L_x_759) ;  /* 0xffffffc0005c7947 */ /* 0x000fea000383ffff */
.L_x_631:
[----:B------:R-:W-:Y:S01]  /*1c6e0*/  BSSY B0, `(.L_x_760) ;  /* 0x0000008000007945 */ /* 0x000fe20003800000 */
[----:B------:R-:W-:Y:S01]  /*1c6f0*/  MOV R13, R25 ;  /* 0x00000019000d7202 */ /* 0x000fe20000000f00 */
[----:B------:R-:W-:Y:S02]  /*1c700*/  IMAD.MOV.U32 R12, RZ, RZ, RZ ;  /* 0x000000ffff0c7224 */ /* 0x000fe400078e00ff */
[----:B------:R-:W-:Y:S02]  /*1c710*/  IMAD.MOV.U32 R11, RZ, RZ, 0x1c1f ;  /* 0x00001c1fff0b7424 */ /* 0x000fe400078e00ff */
[----:B------:R-:W-:-:S07]  /*1c720*/  IMAD.MOV.U32 R15, RZ, RZ, -0x1 ;  /* 0xffffffffff0f7424 */ /* 0x000fce00078e00ff */
[----:B01---5:R-:W-:Y:S05]  /*1c730*/  WARPSYNC.COLLECTIVE R15, `(.L_x_761) ;  /* 0x000000000f087348 */ /* 0x023fea0003c00000 */
[----:B------:R2:W3:Y:S02]  /*1c740*/  SHFL.IDX P6, R14, R13, R12, R11 ;  /* 0x0000000c0d0e7389 */ /* 0x0004e400000c000b */
[----:B0123-5:R-:W-:Y:S01]  /*1c750*/  ENDCOLLECTIVE ;  /* 0x000000000000791b */ /* 0x02ffe20003800000 */
.L_x_761:
[----:B------:R-:W-:Y:S05]  /*1c760*/  BSYNC B0 ;  /* 0x0000000000007941 */ /* 0x000fea0003800000 */
.L_x_760:
[----:B------:R-:W0:Y:S01]  /*1c770*/  S2R R2, SR_TID.X ;  /* 0x0000000000027919 */ /* 0x000e220000002100 */
[----:B------:R-:W-:Y:S01]  /*1c780*/  IMAD.MOV.U32 R13, RZ, RZ, R24 ;  /* 0x000000ffff0d7224 */ /* 0x000fe200078e0018 */
[----:B------:R-:W-:Y:S01]  /*1c790*/  MOV R15, 0xffffffff ;  /* 0xffffffff000f7802 */ /* 0x000fe20000000f00 */
[----:B------:R-:W-:Y:S01]  /*1c7a0*/  IMAD.MOV.U32 R12, RZ, RZ, RZ ;  /* 0x000000ffff0c7224 */ /* 0x000fe200078e00ff */
[----:B------:R-:W-:Y:S01]  /*1c7b0*/  MOV R3, R14 ;  /* 0x0000000e00037202 */ /* 0x000fe20000000f00 */
[----:B------:R-:W-:Y:S01]  /*1c7c0*/  IMAD.MOV.U32 R11, RZ, RZ, 0x1c1f ;  /* 0x00001c1fff0b7424 */ /* 0x000fe200078e00ff */
[----:B------:R-:W-:-:S07]  /*1c7d0*/  LEA R4, R4, R22, 0x1 ;  /* 0x0000001604047211 */ /* 0x000fce00078e08ff */
[----:B0-----:R-:W-:Y:S05]  /*1c7e0*/  WARPSYNC.COLLECTIVE R15, `(.L_x_762) ;  /* 0x000000000f087348 */ /* 0x001fea0003c00000 */
[----:B------:R1:W2:Y:S02]  /*1c7f0*/  SHFL.IDX P6, R14, R13, R12, R11 ;  /* 0x0000000c0d0e7389 */ /* 0x0002a400000c000b */
[----:B012---:R-:W-:Y:S01]  /*1c800*/  ENDCOLLECTIVE ;  /* 0x000000000000791b */ /* 0x007fe20003800000 */
.L_x_762:
        /* <DEDUP_REMOVED lines=11> */
[----:B------:R-:W-:Y:S01]  /*1c8c0*/  ISETP.GE.AND P1, PT, R8, UR4, PT ;  /* 0x0000000408007c0c */ /* 0x000fe2000bf26270 */
[----:B------:R-:W-:Y:S01]  /*1c8d0*/  IMAD.X R3, RZ, RZ, R3, P0 ;  /* 0x000000ffff037224 */ /* 0x000fe200000e0603 */
[----:B------:R-:W-:-:S13]  /*1c8e0*/  ISETP.GE.AND P0, PT, R7, UR4, PT ;  /* 0x0000000407007c0c */ /* 0x000fda000bf06270 */
[----:B------:R-:W-:Y:S05]  /*1c8f0*/  WARPSYNC.COLLECTIVE R15, `(.L_x_763) ;  /* 0x000000000f087348 */ /* 0x000fea0003c00000 */
[----:B------:R0:W1:Y:S02]  /*1c900*/  SHFL.IDX P6, R14, R13, R12, R11 ;  /* 0x0000000c0d0e7389 */ /* 0x00006400000c000b */
[----:B01----:R-:W-:Y:S01]  /*1c910*/  ENDCOLLECTIVE ;  /* 0x000000000000791b */ /* 0x003fe20003800000 */
.L_x_763:
[C---:B------:R-:W-:Y:S01]  /*1c920*/  ISETP.LT.OR P4, PT, R6.reuse, 0x1, P1 ;  /* 0x000000010600780c */ /* 0x040fe20000f81670 */
[----:B------:R-:W-:Y:S01]  /*1c930*/  @!PT LDS RZ, [RZ] ;  /* 0x00000000fffff984 */ /* 0x000fe20000000800 */
[----:B------:R-:W-:Y:S01]  /*1c940*/  @!PT LDS RZ, [RZ] ;  /* 0x00000000fffff984 */ /* 0x000fe20000000800 */
[----:B------:R-:W-:Y:S01]  /*1c950*/  @!PT LDS RZ, [RZ] ;  /* 0x00000000fffff984 */ /* 0x000fe20000000800 */
[----:B------:R-:W-:Y:S01]  /*1c960*/  LDGSTS.E.BYPASS.LTC128B.128 [R4+0x400], desc[UR42][R2.64], !P3 ;  /* 0x0040000002047fae */ /* 0x000fe2000d901d6a */
[----:B------:R-:W-:Y:S02]  /*1c970*/  ISETP.LT.OR P3, PT, R6, 0x1, P0 ;  /* 0x000000010600780c */ /* 0x000fe40000761670 */
[----:B------:R-:W-:-:S09]  /*1c980*/  MOV R13, R24 ;  /* 0x00000018000d7202 */ /* 0x000fd20000000f00 */
[----:B------:R-:W-:Y:S04]  /*1c990*/  LDGSTS.E.BYPASS.LTC128B.128 [R4+0x2400], desc[UR42][R2.64+0x40], !P4 ;  /* 0x0240004002047fae */ /* 0x000fe8000e101d6a */
[----:B------:R0:W-:Y:S01]  /*1c9a0*/  LDGSTS.E.BYPASS.LTC128B.128 [R4+0x4400], desc[UR42][R2.64+0x80], !P3 ;  /* 0x0440008002047fae */ /* 0x0001e2000d901d6a */
[----:B------:R-:W-:Y:S01]  /*1c9b0*/  ISETP.LT.OR P3, PT, R6, 0x21, P2 ;  /* 0x000000210600780c */ /* 0x000fe20001761670 */
[----:B0-----:R-:W-:-:S12]  /*1c9c0*/  IMAD.MOV.U32 R3, RZ, RZ, R14 ;  /* 0x000000ffff037224 */ /* 0x001fd800078e000e */
[----:B------:R-:W-:Y:S05]  /*1c9d0*/  WARPSYNC.COLLECTIVE R15, `(.L_x_764) ;  /* 0x000000000f087348 */ /* 0x000fea0003c00000 */
[----:B------:R0:W1:Y:S02]  /*1c9e0*/  SHFL.IDX P6, R14, R13, R12, R11 ;  /* 0x0000000c0d0e7389 */ /* 0x00006400000c000b */
[----:B01----:R-:W-:Y:S01]  /*1c9f0*/  ENDCOLLECTIVE ;  /* 0x000000000000791b */ /* 0x003fe20003800000 */
.L_x_764:
[----:B------:R-:W-:Y:S02]  /*1ca00*/  IMAD.MOV.U32 R13, RZ, RZ, R25 ;  /* 0x000000ffff0d7224 */ /* 0x000fe400078e0019 */
[----:B------:R-:W-:Y:S01]  /*1ca10*/  IMAD.MOV.U32 R12, RZ, RZ, 0x2 ;  /* 0x00000002ff0c7424 */ /* 0x000fe200078e00ff */
[----:B------:R-:W-:-:S13]  /*1ca20*/  IADD3 R2, P4, R14, R5, RZ ;  /* 0x000000050e027210 */ /* 0x000fda0007f9e0ff */
[----:B------:R-:W-:Y:S05]  /*1ca30*/  WARPSYNC.COLLECTIVE R15, `(.L_x_765) ;  /* 0x000000000f087348 */ /* 0x000fea0003c00000 */
[----:B------:R0:W1:Y:S02]  /*1ca40*/  SHFL.IDX P6, R14, R13, R12, R11 ;  /* 0x0000000c0d0e7389 */ /* 0x00006400000c000b */
[----:B01----:R-:W-:Y:S01]  /*1ca50*/  ENDCOLLECTIVE ;  /* 0x000000000000791b */ /* 0x003fe20003800000 */
.L_x_765:
        /* <DEDUP_REMOVED lines=10> */
[----:B------:R-:W-:Y:S02]  /*1cb00*/  ISETP.LT.OR P3, PT, R6, 0x41, P2 ;  /* 0x000000410600780c */ /* 0x000fe40001761670 */
[----:B0-----:R-:W-:-:S11]  /*1cb10*/  MOV R3, R14 ;  /* 0x0000000e00037202 */ /* 0x001fd60000000f00 */
[----:B------:R-:W-:Y:S05]  /*1cb20*/  WARPSYNC.COLLECTIVE R15, `(.L_x_766) ;  /* 0x000000000f087348 */ /* 0x000fea0003c00000 */
[----:B------:R0:W1:Y:S02]  /*1cb30*/  SHFL.IDX P6, R14, R13, R12, R11 ;  /* 0x0000000c0d0e7389 */ /* 0x00006400000c000b */
[----:B01----:R-:W-:Y:S01]  /*1cb40*/  ENDCOLLECTIVE ;  /* 0x000000000000791b */ /* 0x003fe20003800000 */
.L_x_766:
[----:B------:R-:W-:Y:S01]  /*1cb50*/  IMAD.MOV.U32 R13, RZ, RZ, R25 ;  /* 0x000000ffff0d7224 */ /* 0x000fe200078e0019 */
[----:B------:R-:W-:Y:S02]  /*1cb60*/  MOV R12, 0x3 ;  /* 0x00000003000c7802 */ /* 0x000fe40000000f00 */
[----:B------:R-:W-:-:S13]  /*1cb70*/  IADD3 R2, P4, R14, R5, RZ ;  /* 0x000000050e027210 */ /* 0x000fda0007f9e0ff */
[----:B------:R-:W-:Y:S05]  /*1cb80*/  WARPSYNC.COLLECTIVE R15, `(.L_x_767) ;  /* 0x000000000f087348 */ /* 0x000fea0003c00000 */
[----:B------:R0:W1:Y:S02]  /*1cb90*/  SHFL.IDX P6, R14, R13, R12, R11 ;  /* 0x0000000c0d0e7389 */ /* 0x00006400000c000b */
[----:B01----:R-:W-:Y:S01]  /*1cba0*/  ENDCOLLECTIVE ;  /* 0x000000000000791b */ /* 0x003fe20003800000 */
.L_x_767:
        /* <DEDUP_REMOVED lines=14> */
.L_x_768:
[----:B------:R-:W-:Y:S05]  /*1cc90*/  BRA `(.L_x_769) ;  /* 0xffffffbc00bc7947 */ /* 0x000fea000383ffff */
.L_x_636:
[----:B------:R-:W-:Y:S01]  /*1cca0*/  BSSY B0, `(.L_x_770) ;  /* 0x0000008000007945 */ /* 0x000fe20003800000 */
[----:B------:R-:W-:Y:S01]  /*1ccb0*/  IMAD.MOV.U32 R13, RZ, RZ, R16 ;  /* 0x000000ffff0d7224 */ /* 0x000fe200078e0010 */
[----:B------:R-:W-:Y:S01]  /*1ccc0*/  MOV R12, RZ ;  /* 0x000000ff000c7202 */ /* 0x000fe20000000f00 */
[----:B------:R-:W-:Y:S02]  /*1ccd0*/  IMAD.MOV.U32 R11, RZ, RZ, 0x1f ;  /* 0x0000001fff0b7424 */ /* 0x000fe400078e00ff */
[----:B------:R-:W-:-:S07]  /*1cce0*/  IMAD.MOV.U32 R15, RZ, RZ, -0x1 ;  /* 0xffffffffff0f7424 */ /* 0x000fce00078e00ff */
[----:B01---5:R-:W-:Y:S05]  /*1ccf0*/  WARPSYNC.COLLECTIVE R15, `(.L_x_771) ;  /* 0x000000000f087348 */ /* 0x023fea0003c00000 */
[----:B------:R2:W3:Y:S02]  /*1cd00*/  SHFL.IDX P6, R14, R13, R12, R11 ;  /* 0x0000000c0d0e7389 */ /* 0x0004e400000c000b */
[----:B0123-5:R-:W-:Y:S01]  /*1cd10*/  ENDCOLLECTIVE ;  /* 0x000000000000791b */ /* 0x02ffe20003800000 */
.L_x_771:
[----:B------:R-:W-:Y:S05]  /*1cd20*/  BSYNC B0 ;  /* 0x0000000000007941 */ /* 0x000fea0003800000 */
.L_x_770:
[----:B------:R-:W-:Y:S01]  /*1cd30*/  MOV R13, R16 ;  /* 0x00000010000d7202 */ /* 0x000fe20000000f00 */
[----:B------:R-:W-:Y:S02]  /*1cd40*/  IMAD.MOV.U32 R12, RZ, RZ, 0x1 ;  /* 0x00000001ff0c7424 */ /* 0x000fe400078e00ff */
[----:B------:R-:W-:Y:S02]  /*1cd50*/  IMAD.MOV.U32 R11, RZ, RZ, 0x1f ;  /* 0x0000001fff0b7424 */ /* 0x000fe400078e00ff */
[----:B------:R-:W-:Y:S02]  /*1cd60*/  IMAD.MOV.U32 R15, RZ, RZ, -0x1 ;  /* 0xffffffffff0f7424 */ /* 0x000fe400078e00ff */
[----:B------:R-:W-:Y:S02]  /*1cd70*/  IMAD.IADD R5, R19, 0x1, R8 ;  /* 0x0000000113057824 */ /* 0x000fe400078e0208 */
[----:B------:R-:W-:-:S07]  /*1cd80*/  IMAD.MOV.U32 R0, RZ, RZ, R14 ;  /* 0x000000ffff007224 */ /* 0x000fce00078e000e */
[----:B------:R-:W-:Y:S05]  /*1cd90*/  WARPSYNC.COLLECTIVE R15, `(.L_x_772) ;  /* 0x000000000f087348 */ /* 0x000fea0003c00000 */
[----:B------:R0:W1:Y:S02]  /*1cda0*/  SHFL.IDX P6, R14, R13, R12, R11 ;  /* 0x0000000c0d0e7389 */ /* 0x00006400000c000b */
[----:B01----:R-:W-:Y:S01]  /*1cdb0*/  ENDCOLLECTIVE ;  /* 0x000000000000791b */ /* 0x003fe20003800000 */
.L_x_772:
[----:B------:R-:W-:Y:S02]  /*1cdc0*/  ULDC UR4, c[0x0][0xc3c] ;  /* 0x00030f0000047ab9 */ /* 0x000fe40000000800 */
[----:B------:R-:W-:-:S13]  /*1cdd0*/  ISETP.GE.OR P1, PT, R5, UR4, !P0 ;  /* 0x0000000405007c0c */ /* 0x000fda000c726670 */
[----:B------:R-:W0:Y:S01]  /*1cde0*/  @!P1 LDC.64 R2, c[0x0][0xc80] ;  /* 0x00032000ff029b82 */ /* 0x000e220000000a00 */
[----:B------:R-:W-:Y:S01]  /*1cdf0*/  IMAD.MOV.U32 R11, RZ, RZ, RZ ;  /* 0x000000ffff0b7224 */ /* 0x000fe200078e00ff */
[----:B------:R-:W-:Y:S01]  /*1ce00*/  MOV R4, R14 ;  /* 0x0000000e00047202 */ /* 0x000fe20000000f00 */
[----:B0-----:R-:W-:-:S06]  /*1ce10*/  @!P1 IMAD.WIDE R2, R5, 0x4, R2 ;  /* 0x0000000405029825 */ /* 0x001fcc00078e0202 */
[----:B------:R0:W2:Y:S01]  /*1ce20*/  @!P1 LDG.E R3, desc[UR42][R2.64] ;  /* 0x0000002a02039981 */ /* 0x0000a2000c1e1900 */
[C---:B------:R-:W-:Y:S02]  /*1ce30*/  ISETP.GE.U32.AND P2, PT, R8.reuse, 0x2, PT ;  /* 0x000000020800780c */ /* 0x040fe40003f46070 */
[C---:B------:R-:W-:Y:S02]  /*1ce40*/  ISETP.GE.U32.AND P3, PT, R8.reuse, 0x4, PT ;  /* 0x000000040800780c */ /* 0x040fe40003f66070 */
[C---:B------:R-:W-:Y:S02]  /*1ce50*/  ISETP.GE.U32.AND P4, PT, R8.reuse, 0x8, PT ;  /* 0x000000080800780c */ /* 0x040fe40003f86070 */
[C---:B------:R-:W-:Y:S01]  /*1ce60*/  ISETP.GE.U32.AND P5, PT, R8.reuse, 0x10, PT ;  /* 0x000000100800780c */ /* 0x040fe20003fa6070 */
[----:B0-----:R-:W-:Y:S02]  /*1ce70*/  IMAD.MOV.U32 R2, RZ, RZ, RZ ;  /* 0x000000ffff027224 */ /* 0x001fe400078e00ff */
[----:B--2---:R-:W-:Y:S01]  /*1ce80*/  @!P1 IMAD.MOV.U32 R2, RZ, RZ, R3 ;  /* 0x000000ffff029224 */ /* 0x004fe200078e0003 */
[----:B------:R-:W-:-:S04]  /*1ce90*/  ISETP.NE.AND P1, PT, R8, RZ, PT ;  /* 0x000000ff0800720c */ /* 0x000fc80003f25270 */
[----:B------:R-:W-:-:S09]  /*1cea0*/  MOV R13, R2 ;  /* 0x00000002000d7202 */ /* 0x000fd20000000f00 */
[----:B------:R-:W-:Y:S05]  /*1ceb0*/  WARPSYNC.COLLECTIVE R15, `(.L_x_773) ;  /* 0x000000000f087348 */ /* 0x000fea0003c00000 */
[----:B------:R0:W1:Y:S02]  /*1cec0*/  SHFL.UP P6, R14, R13, R12, R11 ;  /* 0x0400000c0d0e7389 */ /* 0x00006400000c000b */
[----:B01----:R-:W-:Y:S01]  /*1ced0*/  ENDCOLLECTIVE ;  /* 0x000000000000791b */ /* 0x003fe20003800000 */
.L_x_773:
[----:B------:R-:W-:Y:S02]  /*1cee0*/  MOV R12, 0x2 ;  /* 0x00000002000c7802 */ /* 0x000fe40000000f00 */
[----:B------:R-:W-:-:S05]  /*1cef0*/  SEL R5, R14, RZ, P1 ;  /* 0x000000ff0e057207 */ /* 0x000fca0000800000 */
[----:B------:R-:W-:-:S04]  /*1cf00*/  IMAD.IADD R5, R2, 0x1, R5 ;  /* 0x0000000102057824 */ /* 0x000fc800078e0205 */
[----:B------:R-:W-:-:S07]  /*1cf10*/  IMAD.MOV.U32 R13, RZ, RZ, R5 ;  /* 0x000000ffff0d7224 */ /* 0x000fce00078e0005 */
[----:B------:R-:W-:Y:S05]  /*1cf20*/  WARPSYNC.COLLECTIVE R15, `(.L_x_774) ;  /* 0x000000000f087348 */ /* 0x000fea0003c00000 */
[----:B------:R0:W1:Y:S02]  /*1cf30*/  SHFL.UP P6, R14, R13, R12, R11 ;  /* 0x0400000c0d0e7389 */ /* 0x00006400000c000b */
[----:B01----:R-:W-:Y:S01]  /*1cf40*/  ENDCOLLECTIVE ;  /* 0x000000000000791b */ /* 0x003fe20003800000 */
.L_x_774:
[----:B------:R-:W-:Y:S01]  /*1cf50*/  IMAD.MOV.U32 R12, RZ, RZ, 0x4 ;  /* 0x00000004ff0c7424 */ /* 0x000fe200078e00ff */
[----:B------:R-:W-:-:S05]  /*1cf60*/  SEL R6, R14, RZ, P2 ;  /* 0x000000ff0e067207 */ /* 0x000fca0001000000 */
[----:B------:R-:W-:-:S04]  /*1cf70*/  IMAD.IADD R6, R5, 0x1, R6 ;  /* 0x0000000105067824 */ /* 0x000fc800078e0206 */
[----:B------:R-:W-:-:S07]  /*1cf80*/  IMAD.MOV.U32 R13, RZ, RZ, R6 ;  /* 0x000000ffff0d7224 */ /* 0x000fce00078e0006 */
[----:B------:R-:W-:Y:S05]  /*1cf90*/  WARPSYNC.COLLECTIVE R15, `(.L_x_775) ;  /* 0x000000000f087348 */ /* 0x000fea0003c00000 */
[----:B------:R0:W1:Y:S02]  /*1cfa0*/  SHFL.UP P6, R14, R13, R12, R11 ;  /* 0x0400000c0d0e7389 */ /* 0x00006400000c000b */
[----:B01----:R-:W-:Y:S01]  /*1cfb0*/  ENDCOLLECTIVE ;  /* 0x000000000000791b */ /* 0x003fe20003800000 */
.L_x_775:
[----:B------:R-:W-:Y:S01]  /*1cfc0*/  IMAD.MOV.U32 R12, RZ, RZ, 0x8 ;  /* 0x00000008ff0c7424 */ /* 0x000fe200078e00ff */
[----:B------:R-:W-:-:S04]  /*1cfd0*/  SEL R7, R14, RZ, P3 ;  /* 0x000000ff0e077207 */ /* 0x000fc80001800000 */
[----:B------:R-:W-:-:S05]  /*1cfe0*/  IADD3 R7, R6, R7, RZ ;  /* 0x0000000706077210 */ /* 0x000fca0007ffe0ff */
[----:B------:R-:W-:-:S07]  /*1cff0*/  IMAD.MOV.U32 R13, RZ, RZ, R7 ;  /* 0x000000ffff0d7224 */ /* 0x000fce00078e0007 */
[----:B------:R-:W-:Y:S05]  /*1d000*/  WARPSYNC.COLLECTIVE R15, `(.L_x_776) ;  /* 0x000000000f087348 */ /* 0x000fea0003c00000 */
[----:B------:R0:W1:Y:S02]  /*1d010*/  SHFL.UP P6, R14, R13, R12, R11 ;  /* 0x0400000c0d0e7389 */ /* 0x00006400000c000b */
[----:B01----:R-:W-:Y:S01]  /*1d020*/  ENDCOLLECTIVE ;  /* 0x000000000000791b */ /* 0x003fe20003800000 */
.L_x_776:
[----:B------:R-:W-:Y:S01]  /*1d030*/  IMAD.MOV.U32 R12, RZ, RZ, 0x10 ;  /* 0x00000010ff0c7424 */ /* 0x000fe200078e00ff */
[----:B------:R-:W-:-:S05]  /*1d040*/  SEL R14, R14, RZ, P4 ;  /* 0x000000ff0e0e7207 */ /* 0x000fca0002000000 */
[----:B------:R-:W-:-:S05]  /*1d050*/  IMAD.IADD R5, R7, 0x1, R14 ;  /* 0x0000000107057824 */ /* 0x000fca00078e020e */
[----:B------:R-:W-:-:S07]  /*1d060*/  MOV R13, R5 ;  /* 0x00000005000d7202 */ /* 0x000fce0000000f00 */
[----:B------:R-:W-:Y:S05]  /*1d070*/  WARPSYNC.COLLECTIVE R15, `(.L_x_777) ;  /* 0x000000000f087348 */ /* 0x000fea0003c00000 */
[----:B------:R0:W1:Y:S02]  /*1d080*/  SHFL.UP P6, R14, R13, R12, R11 ;  /* 0x0400000c0d0e7389 */ /* 0x00006400000c000b */
[----:B01----:R-:W-:Y:S01]  /*1d090*/  ENDCOLLECTIVE ;  /* 0x000000000000791b */ /* 0x003fe20003800000 */
.L_x_777:
[----:B------:R-:W-:Y:S01]  /*1d0a0*/  MOV R12, 0x1f ;  /* 0x0000001f000c7802 */ /* 0x000fe20000000f00 */
[----:B------:R-:W-:Y:S01]  /*1d0b0*/  IMAD.MOV.U32 R11, RZ, RZ, 0x1f ;  /* 0x0000001fff0b7424 */ /* 0x000fe200078e00ff */
[----:B------:R-:W-:-:S05]  /*1d0c0*/  SEL R14, R14, RZ, P5 ;  /* 0x000000ff0e0e7207 */ /* 0x000fca0002800000 */
[----:B------:R-:W-:-:S04]  /*1d0d0*/  IMAD.IADD R3, R5, 0x1, R14 ;  /* 0x0000000105037824 */ /* 0x000fc800078e020e */
[----:B------:R-:W-:-:S07]  /*1d0e0*/  IMAD.MOV.U32 R13, RZ, RZ, R3 ;  /* 0x000000ffff0d7224 */ /* 0x000fce00078e0003 */
[----:B------:R-:W-:Y:S05]  /*1d0f0*/  WARPSYNC.COLLECTIVE R15, `(.L_x_778) ;  /* 0x000000000f087348 */ /* 0x000fea0003c00000 */
[----:B------:R0:W1:Y:S02]  /*1d100*/  SHFL.IDX P6, R14, R13, R12, R11 ;  /* 0x0000000c0d0e7389 */ /* 0x00006400000c000b */
[----:B01----:R-:W-:Y:S01]  /*1d110*/  ENDCOLLECTIVE ;  /* 0x000000000000791b */ /* 0x003fe20003800000 */
.L_x_778:
[----:B------:R-:W-:Y:S05]  /*1d120*/  BRA `(.L_x_779) ;  /* 0xffffffbc00d87947 */ /* 0x000fea000383ffff */
.L_x_641:
[----:B------:R-:W-:Y:S01]  /*1d130*/  BSSY B0, `(.L_x_780) ;  /* 0x0000008000007945 */ /* 0x000fe20003800000 */
[----:B-----5:R-:W-:Y:S01]  /*1d140*/  IMAD.MOV.U32 R13, RZ, RZ, R2 ;  /* 0x000000ffff0d7224 */ /* 0x020fe200078e0002 */
[----:B------:R-:W-:Y:S01]  /*1d150*/  MOV R11, RZ ;  /* 0x000000ff000b7202 */ /* 0x000fe20000000f00 */
[----:B------:R-:W-:Y:S02]  /*1d160*/  IMAD.MOV.U32 R12, RZ, RZ, 0x1 ;  /* 0x00000001ff0c7424 */ /* 0x000fe400078e00ff */
[----:B------:R-:W-:-:S07]  /*1d170*/  IMAD.MOV.U32 R15, RZ, RZ, -0x1 ;  /* 0xffffffffff0f7424 */ /* 0x000fce00078e00ff */
[----:B01----:R-:W-:Y:S05]  /*1d180*/  WARPSYNC.COLLECTIVE R15, `(.L_x_781) ;  /* 0x000000000f087348 */ /* 0x003fea0003c00000 */
[----:B------:R2:W3:Y:S02]  /*1d190*/  SHFL.UP P6, R14, R13, R12, R11 ;  /* 0x0400000c0d0e7389 */ /* 0x0004e400000c000b */
[----:B0123--:R-:W-:Y:S01]  /*1d1a0*/  ENDCOLLECTIVE ;  /* 0x000000000000791b */ /* 0x00ffe20003800000 */
.L_x_781:
[----:B------:R-:W-:Y:S05]  /*1d1b0*/  BSYNC B0 ;  /* 0x0000000000007941 */ /* 0x000fea0003800000 */
.L_x_780:
[----:B------:R-:W-:Y:S01]  /*1d1c0*/  SEL R13, R14, RZ, P1 ;  /* 0x000000ff0e0d7207 */ /* 0x000fe20000800000 */
[----:B------:R-:W-:Y:S01]  /*1d1d0*/  IMAD.MOV.U32 R12, RZ, RZ, 0x2 ;  /* 0x00000002ff0c7424 */ /* 0x000fe200078e00ff */
[----:B------:R-:W-:Y:S01]  /*1d1e0*/  MOV R11, RZ ;  /* 0x000000ff000b7202 */ /* 0x000fe20000000f00 */
[----:B------:R-:W-:Y:S02]  /*1d1f0*/  IMAD.MOV.U32 R15, RZ, RZ, -0x1 ;  /* 0xffffffffff0f7424 */ /* 0x000fe400078e00ff */
[----:B------:R-:W-:-:S07]  /*1d200*/  IMAD.IADD R13, R2, 0x1, R13 ;  /* 0x00000001020d7824 */ /* 0x000fce00078e020d */
[----:B------:R-:W-:Y:S05]  /*1d210*/  WARPSYNC.COLLECTIVE R15, `(.L_x_782) ;  /* 0x000000000f087348 */ /* 0x000fea0003c00000 */
[----:B------:R0:W1:Y:S02]  /*1d220*/  SHFL.UP P6, R14, R13, R12, R11 ;  /* 0x0400000c0d0e7389 */ /* 0x00006400000c000b */
[----:B01----:R-:W-:Y:S01]  /*1d230*/  ENDCOLLECTIVE ;  /* 0x000000000000791b */ /* 0x003fe20003800000 */
.L_x_782:
[----:B------:R-:W-:Y:S02]  /*1d240*/  MOV R12, 0x4 ;  /* 0x00000004000c7802 */ /* 0x000fe40000000f00 */
[----:B------:R-:W-:-:S05]  /*1d250*/  SEL R14, R14, RZ, P2 ;  /* 0x000000ff0e0e7207 */ /* 0x000fca0001000000 */
[----:B------:R-:W-:-:S04]  /*1d260*/  IMAD.IADD R3, R13, 0x1, R14 ;  /* 0x000000010d037824 */ /* 0x000fc800078e020e */
[----:B------:R-:W-:-:S07]  /*1d270*/  IMAD.MOV.U32 R13, RZ, RZ, R3 ;  /* 0x000000ffff0d7224 */ /* 0x000fce00078e0003 */
[----:B------:R-:W-:Y:S05]  /*1d280*/  WARPSYNC.COLLECTIVE R15, `(.L_x_783) ;  /* 0x000000000f087348 */ /* 0x000fea0003c00000 */
[----:B------:R0:W1:Y:S02]  /*1d290*/  SHFL.UP P6, R14, R13, R12, R11 ;  /* 0x0400000c0d0e7389 */ /* 0x00006400000c000b */
[----:B01----:R-:W-:Y:S01]  /*1d2a0*/  ENDCOLLECTIVE ;  /* 0x000000000000791b */ /* 0x003fe20003800000 */
.L_x_783:
[----:B------:R-:W-:Y:S02]  /*1d2b0*/  MOV R12, 0x8 ;  /* 0x00000008000c7802 */ /* 0x000fe40000000f00 */
[----:B------:R-:W-:-:S05]  /*1d2c0*/  SEL R14, R14, RZ, P3 ;  /* 0x000000ff0e0e7207 */ /* 0x000fca0001800000 */
[----:B------:R-:W-:-:S04]  /*1d2d0*/  IMAD.IADD R5, R3, 0x1, R14 ;  /* 0x0000000103057824 */ /* 0x000fc800078e020e */
[----:B------:R-:W-:-:S07]  /*1d2e0*/  IMAD.MOV.U32 R13, RZ, RZ, R5 ;  /* 0x000000ffff0d7224 */ /* 0x000fce00078e0005 */
[----:B------:R-:W-:Y:S05]  /*1d2f0*/  WARPSYNC.COLLECTIVE R15, `(.L_x_784) ;  /* 0x000000000f087348 */ /* 0x000fea0003c00000 */
[----:B------:R0:W1:Y:S02]  /*1d300*/  SHFL.UP P6, R14, R13, R12, R11 ;  /* 0x0400000c0d0e7389 */ /* 0x00006400000c000b */
[----:B01----:R-:W-:Y:S01]  /*1d310*/  ENDCOLLECTIVE ;  /* 0x000000000000791b */ /* 0x003fe20003800000 */
.L_x_784:
[----:B------:R-:W-:Y:S02]  /*1d320*/  MOV R12, 0x10 ;  /* 0x00000010000c7802 */ /* 0x000fe40000000f00 */
[----:B------:R-:W-:-:S05]  /*1d330*/  SEL R6, R14, RZ, P4 ;  /* 0x000000ff0e067207 */ /* 0x000fca0002000000 */
[----:B------:R-:W-:-:S04]  /*1d340*/  IMAD.IADD R6, R5, 0x1, R6 ;  /* 0x0000000105067824 */ /* 0x000fc800078e0206 */
[----:B------:R-:W-:-:S07]  /*1d350*/  IMAD.MOV.U32 R13, RZ, RZ, R6 ;  /* 0x000000ffff0d7224 */ /* 0x000fce00078e0006 */
[----:B------:R-:W-:Y:S05]  /*1d360*/  WARPSYNC.COLLECTIVE R15, `(.L_x_785) ;  /* 0x000000000f087348 */ /* 0x000fea0003c00000 */
[----:B------:R0:W1:Y:S02]  /*1d370*/  SHFL.UP P6, R14, R13, R12, R11 ;  /* 0x0400000c0d0e7389 */ /* 0x00006400000c000b */
[----:B01----:R-:W-:Y:S01]  /*1d380*/  ENDCOLLECTIVE ;  /* 0x000000000000791b */ /* 0x003fe20003800000 */
.L_x_785:
        /* <DEDUP_REMOVED lines=8> */
.L_x_786:
[----:B------:R-:W-:Y:S05]  /*1d410*/  BRA `(.L_x_787) ;  /* 0xffffffbc00b87947 */ /* 0x000fea000383ffff */
.L_x_643:
[----:B------:R-:W-:Y:S01]  /*1d420*/  BSSY B0, `(.L_x_788) ;  /* 0x0000006000007945 */ /* 0x000fe20003800000 */
[----:B------:R-:W-:Y:S01]  /*1d430*/  PLOP3.LUT P6, PT, P6, PT, PT, 0x8, 0x0 ;  /* 0x000000000000781c */ /* 0x000fe200037ce170 */
[----:B------:R-:W-:-:S12]  /*1d440*/  IMAD.MOV.U32 R15, RZ, RZ, -0x1 ;  /* 0xffffffffff0f7424 */ /* 0x000fd800078e00ff */
[----:B0----5:R-:W-:Y:S05]  /*1d450*/  WARPSYNC.COLLECTIVE R15, `(.L_x_789) ;  /* 0x000000000f087348 */ /* 0x021fea0003c00000 */
[----:B------:R-:W-:Y:S01]  /*1d460*/  VOTE.ANY R14, PT, P6 ;  /* 0x00000000000e7806 */ /* 0x000fe200030e0100 */
[----:B0----5:R-:W-:Y:S06]  /*1d470*/  ENDCOLLECTIVE ;  /* 0x000000000000791b */ /* 0x021fec0003800000 */
.L_x_789:
[----:B------:R-:W-:Y:S05]  /*1d480*/  BSYNC B0 ;  /* 0x0000000000007941 */ /* 0x000fea0003800000 */
.L_x_788:
[----:B------:R-:W-:Y:S01]  /*1d490*/  MOV R6, R14 ;  /* 0x0000000e00067202 */ /* 0x000fe20000000f00 */
[----:B------:R-:W-:Y:S01]  /*1d4a0*/  IMAD.MOV.U32 R13, RZ, RZ, R2 ;  /* 0x000000ffff0d7224 */ /* 0x000fe200078e0002 */
[----:B------:R-:W-:Y:S01]  /*1d4b0*/  MOV R11, 0x1f ;  /* 0x0000001f000b7802 */ /* 0x000fe20000000f00 */
[----:B------:R-:W-:Y:S01]  /*1d4c0*/  IMAD.MOV.U32 R15, RZ, RZ, -0x1 ;  /* 0xffffffffff0f7424 */ /* 0x000fe200078e00ff */
[----:B------:R-:W0:Y:S02]  /*1d4d0*/  POPC R4, R6 ;  /* 0x0000000600047309 */ /* 0x000e240000000000 */
[----:B0-----:R-:W-:-:S07]  /*1d4e0*/  IMAD.MOV.U32 R12, RZ, RZ, R4 ;  /* 0x000000ffff0c7224 */ /* 0x001fce00078e0004 */
[----:B------:R-:W-:Y:S05]  /*1d4f0*/  WARPSYNC.COLLECTIVE R15, `(.L_x_790) ;  /* 0x000000000f087348 */ /* 0x000fea0003c00000 */
[----:B------:R0:W1:Y:S02]  /*1d500*/  SHFL.IDX P6, R14, R13, R12, R11 ;  /* 0x0000000c0d0e7389 */ /* 0x00006400000c000b */
[----:B01----:R-:W-:Y:S01]  /*1d510*/  ENDCOLLECTIVE ;  /* 0x000000000000791b */ /* 0x003fe20003800000 */
.L_x_790:
[----:B------:R-:W-:Y:S01]  /*1d520*/  IMAD.MOV.U32 R17, RZ, RZ, R14 ;  /* 0x000000ffff117224 */ /* 0x000fe200078e000e */
[----:B------:R-:W-:Y:S06]  /*1d530*/  BRA `(.L_x_791) ;  /* 0xffffffbc00a87947 */ /* 0x000fec000383ffff */
.L_x_645:
[----:B------:R-:W-:Y:S01]  /*1d540*/  BSSY B0, `(.L_x_792) ;  /* 0x0000007000007945 */ /* 0x000fe20003800000 */
[----:B------:R-:W-:Y:S01]  /*1d550*/  MOV R13, R3 ;  /* 0x00000003000d7202 */ /* 0x000fe20000000f00 */
[----:B------:R-:W-:Y:S02]  /*1d560*/  IMAD.MOV.U32 R11, RZ, RZ, 0x1f ;  /* 0x0000001fff0b7424 */ /* 0x000fe400078e00ff */
[----:B------:R-:W-:-:S07]  /*1d570*/  IMAD.MOV.U32 R15, RZ, RZ, -0x1 ;  /* 0xffffffffff0f7424 */ /* 0x000fce00078e00ff */
[----:B012---:R-:W-:Y:S05]  /*1d580*/  WARPSYNC.COLLECTIVE R15, `(.L_x_793) ;  /* 0x000000000f087348 */ /* 0x007fea0003c00000 */
[----:B------:R3:W4:Y:S02]  /*1d590*/  SHFL.IDX P6, R14, R13, R12, R11 ;  /* 0x0000000c0d0e7389 */ /* 0x00072400000c000b */
[----:B01234-:R-:W-:Y:S01]  /*1d5a0*/  ENDCOLLECTIVE ;  /* 0x000000000000791b */ /* 0x01ffe20003800000 */
.L_x_793:
[----:B------:R-:W-:Y:S05]  /*1d5b0*/  BSYNC B0 ;  /* 0x0000000000007941 */ /* 0x000fea0003800000 */
.L_x_792:
[----:B------:R-:W-:Y:S05]  /*1d5c0*/  BRA `(.L_x_644) ;  /* 0xffffffbc00a07947 */ /* 0x000fea000383ffff */
.L_x_649:
[----:B0-----:R0:W3:Y:S02]  /*1d5d0*/  SYNCS.PHASECHK.TRANS64.TRYWAIT P0, [R5+URZ+0x2d820], R0 ;  /* 0x02d82000050075a7 */ /* 0x0010e4000800017f */
[----:B---3--:R-:W-:Y:S05]  /*1d5e0*/  @!P0 NANOSLEEP.SYNCS 0x989680 ;  /* 0x009896800000895d */ /* 0x008fea0003900000 */
[----:B------:R-:W3:Y:S02]  /*1d5f0*/  @!P0 SYNCS.PHASECHK.TRANS64 P0, [R5+URZ+0x2d820], R0 ;  /* 0x02d82000050085a7 */ /* 0x000ee4000800007f */
[----:B---3--:R-:W-:Y:S05]  /*1d600*/  @!P0 BRA `(.L_x_649) ;  /* 0xfffffffc00f08947 */ /* 0x008fea000383ffff */
[----:B------:R-:W-:Y:S05]  /*1d610*/  BRA `(.L_x_794) ;  /* 0xffffffc0008c7947 */ /* 0x000fea000383ffff */
.L_x_650:
[----:B------:R-:W3:Y:S01]  /*1d620*/  S2R R2, SR_TID.X ;  /* 0x0000000000027919 */ /* 0x000ee20000002100 */
[----:B------:R-:W-:Y:S01]  /*1d630*/  BSSY B0, `(.L_x_795) ;  /* 0x000000a000007945 */ /* 0x000fe20003800000 */
[----:B------:R-:W-:Y:S01]  /*1d640*/  IMAD.MOV.U32 R12, RZ, RZ, RZ ;  /* 0x000000ffff0c7224 */ /* 0x000fe200078e00ff */
[----:B------:R-:W-:Y:S01]  /*1d650*/  MOV R15, 0xffffffff ;  /* 0xffffffff000f7802 */ /* 0x000fe20000000f00 */
[----:B------:R-:W-:Y:S01]  /*1d660*/  IMAD.MOV.U32 R11, RZ, RZ, 0x1f ;  /* 0x0000001fff0b7424 */ /* 0x000fe200078e00ff */
[----:B---3--:R-:W-:-:S04]  /*1d670*/  SHF.R.U32.HI R2, RZ, 0x5, R2 ;  /* 0x00000005ff027819 */ /* 0x008fc80000011602 */
[----:B------:R-:W-:-:S04]  /*1d680*/  LOP3.LUT R2, R2, 0x3, RZ, 0xc0, !PT ;  /* 0x0000000302027812 */ /* 0x000fc800078ec0ff */
[----:B------:R-:W-:-:S07]  /*1d690*/  MOV R13, R2 ;  /* 0x00000002000d7202 */ /* 0x000fce0000000f00 */
[----:B012-4-:R-:W-:Y:S05]  /*1d6a0*/  WARPSYNC.COLLECTIVE R15, `(.L_x_796) ;  /* 0x000000000f087348 */ /* 0x017fea0003c00000 */
[----:B------:R3:W0:Y:S02]  /*1d6b0*/  SHFL.IDX P6, R14, R13, R12, R11 ;  /* 0x0000000c0d0e7389 */ /* 0x00062400000c000b */
[----:B01234-:R-:W-:Y:S01]  /*1d6c0*/  ENDCOLLECTIVE ;  /* 0x000000000000791b */ /* 0x01ffe20003800000 */
.L_x_796:
[----:B------:R-:W-:Y:S05]  /*1d6d0*/  BSYNC B0 ;  /* 0x0000000000007941 */ /* 0x000fea0003800000 */
.L_x_795:
[----:B------:R-:W-:Y:S05]  /*1d6e0*/  BRA `(.L_x_797) ;  /* 0xffffffc000747947 */ /* 0x000fea000383ffff */
.L_x_651:
[----:B------:R-:W-:Y:S01]  /*1d6f0*/  BSSY B0, `(.L_x_798) ;  /* 0x0000006000007945 */ /* 0x000fe20003800000 */
[----:B------:R-:W-:-:S07]  /*1d700*/  IMAD.MOV.U32 R15, RZ, RZ, -0x1 ;  /* 0xffffffffff0f7424 */ /* 0x000fce00078e00ff */
[----:B012-4-:R-:W-:Y:S05]  /*1d710*/  WARPSYNC.COLLECTIVE R15, `(.L_x_799) ;  /* 0x000000000f0c7348 */ /* 0x017fea0003c00000 */
[----:B------:R-:W-:Y:S02]  /*1d720*/  ELECT P6, UR62, PT ;  /* 0x00000000003e782f */ /* 0x000fe400038c0000 */
[----:B------:R-:W-:Y:S01]  /*1d730*/  MOV R14, UR62 ;  /* 0x0000003e000e7c02 */ /* 0x000fe20008000f00 */
[----:B012-4-:R-:W-:Y:S10]  /*1d740*/  ENDCOLLECTIVE ;  /* 0x000000000000791b */ /* 0x017ff40003800000 */
.L_x_799:
[----:B------:R-:W-:Y:S05]  /*1d750*/  BSYNC B0 ;  /* 0x0000000000007941 */ /* 0x000fea0003800000 */
.L_x_798:
[----:B------:R-:W-:Y:S05]  /*1d760*/  BRA `(.L_x_800) ;  /* 0xffffffc000687947 */ /* 0x000fea000383ffff */
.L_x_653:
[----:B0-----:R0:W3:Y:S02]  /*1d770*/  SYNCS.PHASECHK.TRANS64.TRYWAIT P1, [R3+URZ+0x2d840], R2 ;  /* 0x02d84002030075a7 */ /* 0x0010e4000802017f */
[----:B---3--:R-:W-:Y:S05]  /*1d780*/  @!P1 NANOSLEEP.SYNCS 0x989680 ;  /* 0x009896800000995d */ /* 0x008fea0003900000 */
[----:B------:R-:W3:Y:S02]  /*1d790*/  @!P1 SYNCS.PHASECHK.TRANS64 P1, [R3+URZ+0x2d840], R2 ;  /* 0x02d84002030095a7 */ /* 0x000ee4000802007f */
[----:B---3--:R-:W-:Y:S05]  /*1d7a0*/  @!P1 BRA `(.L_x_653) ;  /* 0xfffffffc00f09947 */ /* 0x008fea000383ffff */
[----:B------:R-:W-:Y:S05]  /*1d7b0*/  BRA `(.L_x_801) ;  /* 0xffffffc0008c7947 */ /* 0x000fea000383ffff */
.L_x_655:
[----:B---3--:R3:W0:Y:S02]  /*1d7c0*/  SYNCS.PHASECHK.TRANS64.TRYWAIT P1, [R5+URZ+0x2d840], R0 ;  /* 0x02d84000050075a7 */ /* 0x008624000802017f */
[----:B0-----:R-:W-:Y:S05]  /*1d7d0*/  @!P1 NANOSLEEP.SYNCS 0x989680 ;  /* 0x009896800000995d */ /* 0x001fea0003900000 */
[----:B------:R-:W0:Y:S02]  /*1d7e0*/  @!P1 SYNCS.PHASECHK.TRANS64 P1, [R5+URZ+0x2d840], R0 ;  /* 0x02d84000050095a7 */ /* 0x000e24000802007f */
[----:B0-----:R-:W-:Y:S05]  /*1d7f0*/  @!P1 BRA `(.L_x_655) ;  /* 0xfffffffc00f09947 */ /* 0x001fea000383ffff */
[----:B------:R-:W-:Y:S05]  /*1d800*/  BRA `(.L_x_802) ;  /* 0xffffffc0009c7947 */ /* 0x000fea000383ffff */
.L_x_657:
[----:B------:R0:W0:Y:S02]  /*1d810*/  SYNCS.PHASECHK.TRANS64.TRYWAIT P1, [R3+URZ+0x2d860], R2 ;  /* 0x02d86002030075a7 */ /* 0x000024000802017f */
[----:B0-----:R-:W-:Y:S05]  /*1d820*/  @!P1 NANOSLEEP.SYNCS 0x989680 ;  /* 0x009896800000995d */ /* 0x001fea0003900000 */
[----:B------:R-:W0:Y:S02]  /*1d830*/  @!P1 SYNCS.PHASECHK.TRANS64 P1, [R3+URZ+0x2d860], R2 ;  /* 0x02d86002030095a7 */ /* 0x000e24000802007f */
[----:B0-----:R-:W-:Y:S05]  /*1d840*/  @!P1 BRA `(.L_x_657) ;  /* 0xfffffffc00f09947 */ /* 0x001fea000383ffff */
[----:B------:R-:W-:Y:S05]  /*1d850*/  BRA `(.L_x_803) ;  /* 0xffffffc000987947 */ /* 0x000fea000383ffff */
.L_x_804:
        /* <DEDUP_REMOVED lines=10> */
.L_x_2730:


//--------------------- .text._ZN7cutlass13device_kernelIN5flash11enable_sm90INS1_16FlashAttnFwdSm90INS1_25CollectiveMainloopFwdSm90ILi2EN4cute5tupleIJNS5_1CILi1EEES8_S8_EEENS6_IJNS7_ILi192EEENS7_ILi128EEENS7_ILi96EEEEEELi96ENS_6half_tEfNS_4arch4Sm90ELb0ELb1ELb1ELb0ELb1ELb0ELb0ELb0ELb1ELb1ELb0ELb0EEENS1_21CollectiveEpilogueFwdINS6_IJSA_SC_SB_EEES9_SE_SG_Li384ELb0ELb1ELb0ELb0EEENS1_30DynamicPersistentTileSchedulerILi384ELi128ELb0ELb1ELb1EEEEEEEEEvNT_6ParamsE --------------------------
	.section	.text._ZN7cutlass13device_kernelIN5flash11enable_sm90INS1_16FlashAttnFwdSm90INS1_25CollectiveMainloopFwdSm90ILi2EN4cute5tupleIJNS5_1CILi1EEES8_S8_EEENS6_IJNS7_ILi192EEENS7_ILi128EEENS7_ILi96EEEEEELi96ENS_6half_tEfNS_4arch4Sm90ELb0ELb1ELb1ELb0ELb1ELb0ELb0ELb0ELb1ELb1ELb0ELb0EEENS1_21CollectiveEpilogueFwdINS6_IJSA_SC_SB_EEES9_SE_SG_Li384ELb0ELb1ELb0ELb0EEENS1_30DynamicPersistentTileSchedulerILi384ELi128ELb0ELb1ELb1EEEEEEEEEvNT_6ParamsE,"ax",@progbits
	.align	128
.text._ZN7cutlass13device_kernelIN5flash11enable_sm90INS1_16FlashAttnFwdSm90INS1_25CollectiveMainloopFwdSm90ILi2EN4cute5tupleIJNS5_1CILi1EEES8_S8_EEENS6_IJNS7_ILi192EEENS7_ILi128EEENS7_ILi96EEEEEELi96ENS_6half_tEfNS_4arch4Sm90ELb0ELb1ELb1ELb0ELb1ELb0ELb0ELb0ELb1ELb1ELb0ELb0EEENS1_21CollectiveEpilogueFwdINS6_IJSA_SC_SB_EEES9_SE_SG_Li384ELb0ELb1ELb0ELb0EEENS1_30DynamicPersistentTileSchedulerILi384ELi128ELb0ELb1ELb1EEEEEEEEEvNT_6ParamsE:
        .type           _ZN7cutlass13device_kernelIN5flash11enable_sm90INS1_16FlashAttnFwdSm90INS1_25CollectiveMainloopFwdSm90ILi2EN4cute5tupleIJNS5_1CILi1EEES8_S8_EEENS6_IJNS7_ILi192EEENS7_ILi128EEENS7_ILi96EEEEEELi96ENS_6half_tEfNS_4arch4Sm90ELb0ELb1ELb1ELb0ELb1ELb0ELb0ELb0ELb1ELb1ELb0ELb0EEENS1_21CollectiveEpilogueFwdINS6_IJSA_SC_SB_EEES9_SE_SG_Li384ELb0ELb1ELb0ELb0EEENS1_30DynamicPersistentTileSchedulerILi384ELi128ELb0ELb1ELb1EEEEEEEEEvNT_6ParamsE,@function
        .size           _ZN7cutlass13device_kernelIN5flash11enable_sm90INS1_16FlashAttnFwdSm90INS1_25CollectiveMainloopFwdSm90ILi2EN4cute5tupleIJNS5_1CILi1EEES8_S8_EEENS6_IJNS7_ILi192EEENS7_ILi128EEENS7_ILi96EEEEEELi96ENS_6half_tEfNS_4arch4Sm90ELb0ELb1ELb1ELb0ELb1ELb0ELb0ELb0ELb1ELb1ELb0ELb0EEENS1_21CollectiveEpilogueFwdINS6_IJSA_SC_SB_EEES9_SE_SG_Li384ELb0ELb1ELb0ELb0EEENS1_30DynamicPersistentTileSchedulerILi384ELi128ELb0ELb1ELb1EEEEEEEEEvNT_6ParamsE,(.L_x_2731 - _ZN7cutlass13device_kernelIN5flash11enable_sm90INS1_16FlashAttnFwdSm90INS1_25CollectiveMainloopFwdSm90ILi2EN4cute5tupleIJNS5_1CILi1EEES8_S8_EEENS6_IJNS7_ILi192EEENS7_ILi128EEENS7_ILi96EEEEEELi96ENS_6half_tEfNS_4arch4Sm90ELb0ELb1ELb1ELb0ELb1ELb0ELb0ELb0ELb1ELb1ELb0ELb0EEENS1_21CollectiveEpilogueFwdINS6_IJSA_SC_SB_EEES9_SE_SG_Li384ELb0ELb1ELb0ELb0EEENS1_30DynamicPersistentTileSchedulerILi384ELi128ELb0ELb1ELb1EEEEEEEEEvNT_6ParamsE)
        .other          _ZN7cutlass13device_kernelIN5flash11enable_sm90INS1_16FlashAttnFwdSm90INS1_25CollectiveMainloopFwdSm90ILi2EN4cute5tupleIJNS5_1CILi1EEES8_S8_EEENS6_IJNS7_ILi192EEENS7_ILi128EEENS7_ILi96EEEEEELi96ENS_6half_tEfNS_4arch4Sm90ELb0ELb1ELb1ELb0ELb1ELb0ELb0ELb0ELb1ELb1ELb0ELb0EEENS1_21CollectiveEpilogueFwdINS6_IJSA_SC_SB_EEES9_SE_SG_Li384ELb0ELb1ELb0ELb0EEENS1_30DynamicPersistentTileSchedulerILi384ELi128ELb0ELb1ELb1EEEEEEEEEvNT_6ParamsE,@"STO_CUDA_ENTRY STV_DEFAULT"
_ZN7cutlass13device_kernelIN5flash11enable_sm90INS1_16FlashAttnFwdSm90INS1_25CollectiveMainloopFwdSm90ILi2EN4cute5tupleIJNS5_1CILi1EEES8_S8_EEENS6_IJNS7_ILi192EEENS7_ILi128EEENS7_ILi96EEEEEELi96ENS_6half_tEfNS_4arch4Sm90ELb0ELb1ELb1ELb0ELb1ELb0ELb0ELb0ELb1ELb1ELb0ELb0EEENS1_21CollectiveEpilogueFwdINS6_IJSA_SC_SB_EEES9_SE_SG_Li384ELb0ELb1ELb0ELb0EEENS1_30DynamicPersistentTileSchedulerILi384ELi128ELb0ELb1ELb1EEEEEEEEEvNT_6ParamsE:
        /* <DEDUP_REMOVED lines=45> */
.L_x_805:
        /* <DEDUP_REMOVED lines=22> */
.L_x_806:
        /* <DEDUP_REMOVED lines=18> */
.L_x_807:
        /* <DEDUP_REMOVED lines=22> */
.L_x_808:
        /* <DEDUP_REMOVED lines=23> */
.L_x_809:
        /* <DEDUP_REMOVED lines=8> */
.L_x_811:
[----:B------:R-:W-:-:S08]  /*08a0*/  NOP ;  /* 0x0000000000007918 */ /* 0x000fd00000000000 */
[----:B------:R-:W0:Y:S02]  /*08b0*/  USETMAXREG.TRY_ALLOC.CTAPOOL UP0, 0xa0 ;  /* 0x000000a0000079c8 */ /* 0x000e240008000600 */
[----:B0-----:R-:W-:-:S13]  /*08c0*/  PLOP3.LUT P0, PT, PT, PT, UP0, 0x80, 0x0 ;  /* 0x000000000000781c */ /* 0x001fda0003f0f008 */
[----:B------:R-:W-:Y:S05]  /*08d0*/  @!P0 BRA `(.L_x_811) ;  /* 0xfffffffc00f08947 */ /* 0x000fea000383ffff */
[----:B------:R-:W0:Y:S01]  /*08e0*/  S2R R2, SR_TID.X ;  /* 0x0000000000027919 */ /* 0x000e220000002100 */
[----:B------:R-:W1:Y:S08]  /*08f0*/  S2UR UR4, SR_CTAID.X ;  /* 0x00000000000479c3 */ /* 0x000e700000002500 */
[----:B------:R-:W-:Y:S08]  /*0900*/  BAR.ARV 0x4, 0x200 ;  /* 0x0108000000007b1d */ /* 0x000ff00000002000 */
        /* <DEDUP_REMOVED lines=10> */
[----:B------:R-:W-:Y:S01]  /*09b0*/  IMAD.MOV.U32 R18, RZ, RZ, 0x40 ;  /* 0x00000040ff127424 */ /* 0x000fe200078e00ff */
[----:B------:R-:W-:Y:S01]  /*09c0*/  ULOP3.LUT UR49, UR42, 0x1, URZ, 0xfc, !UPT ;  /* 0x000000012a317892 */ /* 0x000fe2000f8efc3f */
[----:B------:R-:W-:Y:S01]  /*09d0*/  SHF.R.S32.HI R0, RZ, 0x1f, R151 ;  /* 0x0000001fff007819 */ /* 0x000fe20000011497 */
[----:B------:R-:W-:Y:S01]  /*09e0*/  UMOV UR48, URZ ;  /* 0x0000003f00307c82 */ /* 0x000fe20008000000 */
[----:B------:R-:W-:Y:S01]  /*09f0*/  UMOV UR47, URZ ;  /* 0x0000003f002f7c82 */ /* 0x000fe20008000000 */
[----:B------:R-:W-:Y:S01]  /*0a00*/  UMOV UR46, URZ ;  /* 0x0000003f002e7c82 */ /* 0x000fe20008000000 */
[CC--:B------:R-:W-:Y:S02]  /*0a10*/  LEA.HI R2, R0.reuse, R151.reuse, RZ, 0x4 ;  /* 0x0000009700027211 */ /* 0x0c0fe400078f20ff */
[----:B------:R-:W-:-:S02]  /*0a20*/  LEA.HI R146, R0, R151, RZ, 0x7 ;  /* 0x0000009700927211 */ /* 0x000fc400078f38ff */
[----:B------:R-:W-:Y:S02]  /*0a30*/  LOP3.LUT R4, R2, 0xfffffff0, RZ, 0xc0, !PT ;  /* 0xfffffff002047812 */ /* 0x000fe400078ec0ff */
[----:B------:R-:W-:Y:S02]  /*0a40*/  SHF.R.S32.HI R5, RZ, 0x4, R2 ;  /* 0x00000004ff057819 */ /* 0x000fe40000011402 */
[----:B------:R-:W-:Y:S01]  /*0a50*/  LOP3.LUT R6, R146, 0xffffff80, RZ, 0xc0, !PT ;  /* 0xffffff8092067812 */ /* 0x000fe200078ec0ff */
[C---:B------:R-:W-:Y:S01]  /*0a60*/  IMAD.IADD R4, R151.reuse, 0x1, -R4 ;  /* 0x0000000197047824 */ /* 0x040fe200078e0a04 */
[----:B------:R-:W-:Y:S02]  /*0a70*/  LEA.HI R2, R2, R5, RZ, 0x1 ;  /* 0x0000000502027211 */ /* 0x000fe400078f08ff */
[----:B------:R-:W-:Y:S01]  /*0a80*/  SHF.R.S32.HI R146, RZ, 0x7, R146 ;  /* 0x00000007ff927819 */ /* 0x000fe20000011492 */
[----:B------:R-:W-:Y:S01]  /*0a90*/  IMAD.IADD R145, R151, 0x1, -R6 ;  /* 0x0000000197917824 */ /* 0x000fe200078e0a06 */
[----:B------:R-:W-:-:S02]  /*0aa0*/  SHF.R.S32.HI R3, RZ, 0x1f, R4 ;  /* 0x0000001fff037819 */ /* 0x000fc40000011404 */
[----:B------:R-:W-:Y:S01]  /*0ab0*/  LOP3.LUT R2, R2, 0x1ffffffe, RZ, 0xc0, !PT ;  /* 0x1ffffffe02027812 */ /* 0x000fe200078ec0ff */
[----:B0-----:R-:W-:Y:S01]  /*0ac0*/  ULEA UR40, UR41, UR40, 0x18 ;  /* 0x0000002829287291 */ /* 0x001fe2000f8ec03f */
[----:B------:R-:W-:Y:S02]  /*0ad0*/  LEA.HI R3, R3, R4, RZ, 0x3 ;  /* 0x0000000403037211 */ /* 0x000fe400078f18ff */
[----:B------:R-:W-:Y:S01]  /*0ae0*/  LEA.HI R6, R0, R151, RZ, 0x5 ;  /* 0x0000009700067211 */ /* 0x000fe200078f28ff */
[----:B------:R-:W-:Y:S01]  /*0af0*/  IMAD.IADD R2, R5, 0x1, -R2 ;  /* 0x0000000105027824 */ /* 0x000fe200078e0a02 */
[C---:B------:R-:W-:Y:S01]  /*0b00*/  LOP3.LUT R5, R3.reuse, 0xfffffff8, RZ, 0xc0, !PT ;  /* 0xfffffff803057812 */ /* 0x040fe200078ec0ff */
[----:B------:R-:W-:Y:S01]  /*0b10*/  IMAD.SHL.U32 R3, R3, 0x40, RZ ;  /* 0x0000004003037824 */ /* 0x000fe200078e00ff */
[----:B------:R-:W-:Y:S01]  /*0b20*/  SHF.R.S32.HI R6, RZ, 0x5, R6 ;  /* 0x00000005ff067819 */ /* 0x000fe20000011406 */
[----:B------:R-:W-:Y:S01]  /*0b30*/  IMAD.SHL.U32 R2, R2, 0x8, RZ ;  /* 0x0000000802027824 */ /* 0x000fe200078e00ff */
[----:B------:R-:W-:Y:S01]  /*0b40*/  SHF.R.S32.HI R8, RZ, 0x1f, R145 ;  /* 0x0000001fff087819 */ /* 0x000fe20000011491 */
[----:B------:R-:W-:Y:S01]  /*0b50*/  IMAD.IADD R5, R4, 0x1, -R5 ;  /* 0x0000000104057824 */ /* 0x000fe200078e0a05 */
[----:B------:R-:W-:Y:S01]  /*0b60*/  LOP3.LUT R3, R3, 0x7ffffe00, RZ, 0xc0, !PT ;  /* 0x7ffffe0003037812 */ /* 0x000fe200078ec0ff */
[----:B------:R-:W-:Y:S01]  /*0b70*/  IMAD R13, R6, 0x10, R4 ;  /* 0x00000010060d7824 */ /* 0x000fe200078e0204 */
[----:B------:R-:W-:Y:S01]  /*0b80*/  LEA.HI R9, R8, R145, RZ, 0x2 ;  /* 0x0000009108097211 */ /* 0x000fe200078f10ff */
[----:B------:R-:W-:Y:S01]  /*0b90*/  IMAD.HI R4, R146, 0x55555556, RZ ;  /* 0x5555555692047827 */ /* 0x000fe200078e02ff */
[----:B------:R-:W-:-:S02]  /*0ba0*/  R2P PR, R5, 0x6 ;  /* 0x0000000605007804 */ /* 0x000fc40000000000 */
[--C-:B------:R-:W-:Y:S01]  /*0bb0*/  SHF.R.S32.HI R7, RZ, 0x2, R9.reuse ;  /* 0x00000002ff077819 */ /* 0x100fe20000011409 */
[----:B------:R-:W-:Y:S01]  /*0bc0*/  IMAD.SHL.U32 R5, R5, 0x40, RZ ;  /* 0x0000004005057824 */ /* 0x000fe200078e00ff */
[----:B------:R-:W-:Y:S01]  /*0bd0*/  SHF.R.S32.HI R10, RZ, 0x1f, R9 ;  /* 0x0000001fff0a7819 */ /* 0x000fe20000011409 */
[--C-:B------:R-:W-:Y:S01]  /*0be0*/  IMAD.U32 R148, R13, 0x20, R2.reuse ;  /* 0x000000200d947824 */ /* 0x100fe200078e0002 */
[----:B------:R-:W-:Y:S01]  /*0bf0*/  LEA.HI R0, R0, R151, RZ, 0x2 ;  /* 0x0000009700007211 */ /* 0x000fe200078f10ff */
[----:B------:R-:W-:Y:S01]  /*0c00*/  IMAD R3, R6, 0x400, R3 ;  /* 0x0000040006037824 */ /* 0x000fe200078e0203 */
[----:B------:R-:W-:Y:S02]  /*0c10*/  LOP3.LUT R5, R5, 0x1c0, RZ, 0xc0, !PT ;  /* 0x000001c005057812 */ /* 0x000fe400078ec0ff */
[----:B------:R-:W-:Y:S02]  /*0c20*/  LEA.HI R10, R10, R7, RZ, 0x3 ;  /* 0x000000070a0a7211 */ /* 0x000fe400078f18ff */
[----:B------:R-:W-:-:S02]  /*0c30*/  LOP3.LUT R2, R5, 0x8, R2, 0xf8, !PT ;  /* 0x0000000805027812 */ /* 0x000fc400078ef802 */
[----:B------:R-:W-:Y:S02]  /*0c40*/  SHF.R.U32.HI R5, RZ, 0x3, R5 ;  /* 0x00000003ff057819 */ /* 0x000fe40000011605 */
[----:B------:R-:W-:Y:S02]  /*0c50*/  LOP3.LUT R142, R0, 0xfffffffc, RZ, 0xc0, !PT ;  /* 0xfffffffc008e7812 */ /* 0x000fe400078ec0ff */
[----:B------:R-:W-:Y:S02]  /*0c60*/  LOP3.LUT R2, R2, R5, RZ, 0x3c, !PT ;  /* 0x0000000502027212 */ /* 0x000fe400078e3cff */
[----:B------:R-:W-:Y:S01]  /*0c70*/  LOP3.LUT R10, R10, 0xfffffff8, RZ, 0xc0, !PT ;  /* 0xfffffff80a0a7812 */ /* 0x000fe200078ec0ff */
[----:B------:R-:W-:Y:S01]  /*0c80*/  IMAD.IADD R142, R151, 0x1, -R142 ;  /* 0x00000001978e7824 */ /* 0x000fe200078e0a8e */
[----:B------:R-:W-:Y:S01]  /*0c90*/  LEA.HI R8, R8, R145, RZ, 0x5 ;  /* 0x0000009108087211 */ /* 0x000fe200078f28ff */
[----:B------:R-:W-:Y:S01]  /*0ca0*/  IMAD.IADD R2, R3, 0x1, R2 ;  /* 0x0000000103027824 */ /* 0x000fe200078e0202 */
[----:B------:R-:W-:Y:S01]  /*0cb0*/  SEL R18, R18, 0xffffffc0, !P2 ;  /* 0xffffffc012127807 */ /* 0x000fe20005000000 */
[----:B------:R-:W-:Y:S01]  /*0cc0*/  IMAD.IADD R11, R7, 0x1, -R10 ;  /* 0x00000001070b7824 */ /* 0x000fe200078e0a0a */
[----:B------:R-:W-:Y:S01]  /*0cd0*/  LEA.HI R7, R4, R4, RZ, 0x1 ;  /* 0x0000000404077211 */ /* 0x000fe200078f08ff */
[----:B------:R-:W-:Y:S01]  /*0ce0*/  IMAD.SHL.U32 R138, R142, 0x8, RZ ;  /* 0x000000088e8a7824 */ /* 0x000fe200078e00ff */
[----:B------:R-:W-:-:S02]  /*0cf0*/  SHF.R.S32.HI R8, RZ, 0x5, R8 ;  /* 0x00000005ff087819 */ /* 0x000fc40000011408 */
[----:B------:R-:W-:Y:S01]  /*0d00*/  LEA.HI R3, R142, R142, RZ, 0x1 ;  /* 0x0000008e8e037211 */ /* 0x000fe200078f08ff */
[----:B------:R-:W-:Y:S01]  /*0d10*/  IMAD R7, R7, -0x3, R146 ;  /* 0xfffffffd07077824 */ /* 0x000fe200078e0292 */
[----:B------:R-:W-:Y:S01]  /*0d20*/  LEA R17, R2, UR40, 0x1 ;  /* 0x0000002802117c11 */ /* 0x000fe2000f8e08ff */
[----:B------:R-:W-:Y:S01]  /*0d30*/  IMAD R8, R8, 0x10, R11 ;  /* 0x0000001008087824 */ /* 0x000fe200078e020b */
[----:B------:R-:W-:Y:S01]  /*0d40*/  LOP3.LUT R3, R3, 0x1ffffffe, RZ, 0xc0, !PT ;  /* 0x1ffffffe03037812 */ /* 0x000fe200078ec0ff */
[C---:B------:R-:W-:Y:S01]  /*0d50*/  VIADD R139, R138.reuse, 0x20 ;  /* 0x000000208a8b7836 */ /* 0x040fe20000000000 */
[----:B------:R-:W-:Y:S01]  /*0d60*/  SHF.R.S32.HI R144, RZ, 0x2, R0 ;  /* 0x00000002ff907819 */ /* 0x000fe20000011400 */
[----:B------:R-:W-:Y:S01]  /*0d70*/  VIADD R22, R17, 0x21800 ;  /* 0x0002180011167836 */ /* 0x000fe20000000000 */
[----:B------:R-:W-:Y:S01]  /*0d80*/  LOP3.LUT R16, R9, 0x7ffffffc, RZ, 0xc0, !PT ;  /* 0x7ffffffc09107812 */ /* 0x000fe200078ec0ff */
[----:B------:R-:W-:Y:S01]  /*0d90*/  VIADD R140, R138, 0x40 ;  /* 0x000000408a8c7836 */ /* 0x000fe20000000000 */
[----:B------:R-:W-:Y:S01]  /*0da0*/  SHF.R.S32.HI R150, RZ, 0x1f, R139 ;  /* 0x0000001fff967819 */ /* 0x000fe2000001148b */
[----:B------:R-:W-:-:S02]  /*0db0*/  VIADD R23, R17, 0x21820 ;  /* 0x0002182011177836 */ /* 0x000fc40000000000 */
[----:B------:R-:W-:Y:S01]  /*0dc0*/  IMAD R147, R7, 0x40, R8 ;  /* 0x0000004007937824 */ /* 0x000fe200078e0208 */
[----:B------:R-:W-:Y:S01]  /*0dd0*/  SHF.R.S32.HI R149, RZ, 0x1f, R140 ;  /* 0x0000001fff957819 */ /* 0x000fe2000001148c */
[----:B------:R-:W-:Y:S02]  /*0de0*/  IMAD.IADD R0, R142, 0x1, -R3 ;  /* 0x000000018e007824 */ /* 0x000fe400078e0a03 */
[C---:B------:R-:W-:Y:S02]  /*0df0*/  @P1 VIADD R23, R22.reuse, 0xffffffe0 ;  /* 0xffffffe016171836 */ /* 0x040fe40000000000 */
[----:B------:R-:W-:Y:S02]  /*0e00*/  IMAD.IADD R22, R22, 0x1, R18 ;  /* 0x0000000116167824 */ /* 0x000fe400078e0212 */
[----:B------:R-:W-:Y:S02]  /*0e10*/  IMAD.IADD R16, R145, 0x1, -R16 ;  /* 0x0000000191107824 */ /* 0x000fe400078e0a10 */
[----:B------:R-:W-:-:S02]  /*0e20*/  IMAD R137, R0, 0x8, R147 ;  /* 0x0000000800897824 */ /* 0x000fc400078e0293 */
[----:B------:R-:W-:Y:S02]  /*0e30*/  IMAD.IADD R18, R18, 0x1, R23 ;  /* 0x0000000112127824 */ /* 0x000fe400078e0217 */
[----:B------:R-:W-:-:S07]  /*0e40*/  VIADD R136, R23, 0x6000 ;  /* 0x0000600017887836 */ /* 0x000fce0000000000 */
.L_x_908:
[----:B------:R-:W-:Y:S01]  /*0e50*/  ULDC UR5, c[0x0][0xc60] ;  /* 0x0003180000057ab9 */ /* 0x000fe20000000800 */
[----:B------:R-:W-:Y:S01]  /*0e60*/  UMOV UR8, UR4 ;  /* 0x0000000400087c82 */ /* 0x000fe20008000000 */
[----:B------:R-:W-:-:S11]  /*0e70*/  UISETP.NE.AND UP0, UPT, UR5, 0x1, UPT ;  /* 0x000000010500788c */ /* 0x000fd6000bf05270 */
[----:B------:R-:W-:Y:S01]  /*0e80*/  @UP0 ULDC UR6, c[0x0][0xc64] ;  /* 0x0003190000060ab9 */ /* 0x000fe20000000800 */
[----:B------:R-:W-:Y:S01]  /*0e90*/  @UP0 ULDC UR9, c[0x0][0xc68] ;  /* 0x00031a0000090ab9 */ /* 0x000fe20000000800 */
[----:B------:R-:W-:-:S04]  /*0ea0*/  UIMAD.WIDE.U32 UR6, UR4, UR6, URZ ;  /* 0x00000006040672a5 */ /* 0x000fc8000f8e003f */
[----:B------:R-:W-:-:S03]  /*0eb0*/  @UP0 USHF.R.U32.HI UR8, URZ, UR9, UR7 ;  /* 0x000000093f080299 */ /* 0x000fc60008011607 */
[----:B------:R-:W-:Y:S02]  /*0ec0*/  ULDC UR6, c[0x0][0xc78] ;  /* 0x00031e0000067ab9 */ /* 0x000fe40000000800 */
[----:B------:R-:W-:Y:S02]  /*0ed0*/  UISETP.GE.AND UP0, UPT, UR8, UR6, UPT ;  /* 0x000000060800728c */ /* 0x000fe4000bf06270 */
[----:B------:R-:W-:-:S04]  /*0ee0*/  UIADD3 UR6, -UR8, URZ, URZ ;  /* 0x0000003f08067290 */ /* 0x000fc8000fffe13f */
[----:B------:R-:W-:Y:S01]  /*0ef0*/  PLOP3.LUT P0, PT, PT, PT, UP0, 0x80, 0x0 ;  /* 0x000000000000781c */ /* 0x000fe20003f0f008 */
[----:B------:R-:W-:-:S12]  /*0f00*/  UIMAD UR9, UR5, UR6, UR4 ;  /* 0x00000006050972a4 */ /* 0x000fd8000f8e0204 */
[----:B012345:R-:W-:Y:S05]  /*0f10*/  @!P0 BRA `(.L_x_812) ;  /* 0x0000000000208947 */ /* 0x03ffea0003800000 */
[----:B------:R-:W-:Y:S01]  /*0f20*/  ULDC UR7, c[0x0][0xc6c] ;  /* 0x00031b0000077ab9 */ /* 0x000fe20000000800 */
[----:B------:R-:W-:Y:S01]  /*0f30*/  UMOV UR6, UR9 ;  /* 0x0000000900067c82 */ /* 0x000fe20008000000 */
[----:B------:R-:W-:-:S11]  /*0f40*/  UISETP.NE.AND UP0, UPT, UR7, 0x1, UPT ;  /* 0x000000010700788c */ /* 0x000fd6000bf05270 */
[----:B------:R-:W-:Y:S02]  /*0f50*/  @UP0 ULDC.64 UR10, c[0x0][0xc70] ;  /* 0x00031c00000a0ab9 */ /* 0x000fe40000000a00 */
[----:B------:R-:W-:-:S04]  /*0f60*/  UIMAD.WIDE.U32 UR4, UR9, UR10, URZ ;  /* 0x0000000a090472a5 */ /* 0x000fc8000f8e003f */
[----:B------:R-:W-:-:S04]  /*0f70*/  @UP0 USHF.R.U32.HI UR6, URZ, UR11, UR5 ;  /* 0x0000000b3f060299 */ /* 0x000fc80008011605 */
[----:B------:R-:W-:Y:S01]  /*0f80*/  UIMAD UR4, UR6, UR7, URZ ;  /* 0x00000007060472a4 */ /* 0x000fe2000f8e023f */
[----:B------:R-:W-:Y:S11]  /*0f90*/  BRA `(.L_x_813) ;  /* 0x00000000001c7947 */ /* 0x000ff60003800000 */
.L_x_812:
[----:B------:R-:W-:Y:S01]  /*0fa0*/  ULDC UR7, c[0x0][0xc54] ;  /* 0x0003150000077ab9 */ /* 0x000fe20000000800 */
[----:B------:R-:W-:Y:S01]  /*0fb0*/  UMOV UR6, UR9 ;  /* 0x0000000900067c82 */ /* 0x000fe20008000000 */
[----:B------:R-:W-:-:S11]  /*0fc0*/  UISETP.NE.AND UP0, UPT, UR7, 0x1, UPT ;  /* 0x000000010700788c */ /* 0x000fd6000bf05270 */
[----:B------:R-:W-:Y:S02]  /*0fd0*/  @UP0 ULDC.64 UR10, c[0x0][0xc58] ;  /* 0x00031600000a0ab9 */ /* 0x000fe40000000a00 */
[----:B------:R-:W-:-:S04]  /*0fe0*/  UIMAD.WIDE.U32 UR4, UR9, UR10, URZ ;  /* 0x0000000a090472a5 */ /* 0x000fc8000f8e003f */
[----:B------:R-:W-:-:S04]  /*0ff0*/  @UP0 USHF.R.U32.HI UR6, URZ, UR11, UR5 ;  /* 0x0000000b3f060299 */ /* 0x000fc80008011605 */
[----:B------:R-:W-:-:S12]  /*1000*/  UIMAD UR4, UR6, UR7, URZ ;  /* 0x00000007060472a4 */ /* 0x000fd8000f8e023f */
.L_x_813:
[----:B------:R-:W-:Y:S01]  /*1010*/  ULOP3.LUT UR6, URZ, UR6, URZ, 0x33, !UPT ;  /* 0x000000063f067292 */ /* 0x000fe2000f8e333f */
[----:B------:R-:W-:Y:S01]  /*1020*/  ULDC UR5, c[0x0][0x448] ;  /* 0x0001120000057ab9 */ /* 0x000fe20000000800 */
[----:B------:R-:W-:Y:S01]  /*1030*/  ULDC UR39, c[0x0][0xc3c] ;  /* 0x00030f0000277ab9 */ /* 0x000fe20000000800 */
[----:B------:R-:W-:Y:S02]  /*1040*/  UISETP.NE.AND UP3, UPT, UR5, 0x1, UPT ;  /* 0x000000010500788c */ /* 0x000fe4000bf65270 */
[----:B------:R-:W-:Y:S01]  /*1050*/  UIADD3 UR39, UR6, UR39, URZ ;  /* 0x0000002706277290 */ /* 0x000fe2000fffe03f */
[----:B------:R-:W-:Y:S01]  /*1060*/  ULDC.64 UR10, c[0x0][0x418] ;  /* 0x00010600000a7ab9 */ /* 0x000fe20000000a00 */
[----:B------:R-:W-:Y:S01]  /*1070*/  UIADD3 UR4, UR9, -UR4, URZ ;  /* 0x8000000409047290 */ /* 0x000fe2000fffe03f */
[----:B------:R-:W-:Y:S01]  /*1080*/  ULDC UR38, c[0x0][0xc48] ;  /* 0x0003120000267ab9 */ /* 0x000fe20000000800 */
[----:B------:R-:W-:Y:S02]  /*1090*/  UISETP.NE.U32.AND UP0, UPT, UR10, URZ, UPT ;  /* 0x0000003f0a00728c */ /* 0x000fe4000bf05070 */
[----:B------:R-:W-:-:S02]  /*10a0*/  UIMAD UR39, UR39, 0xc0, URZ ;  /* 0x000000c0272778a4 */ /* 0x000fc4000f8e023f */
[----:B------:R-:W-:Y:S01]  /*10b0*/  UISETP.NE.AND UP1, UPT, UR38, 0x1, UPT ;  /* 0x000000012600788c */ /* 0x000fe2000bf25270 */
[----:B------:R-:W-:Y:S01]  /*10c0*/  ULDC UR13, c[0x0][0xc54] ;  /* 0x00031500000d7ab9 */ /* 0x000fe20000000800 */
[----:B------:R-:W-:Y:S02]  /*10d0*/  UISETP.NE.AND.EX UP0, UPT, UR11, URZ, UPT, UP0 ;  /* 0x0000003f0b00728c */ /* 0x000fe4000bf05300 */
[----:B------:R-:W-:Y:S02]  /*10e0*/  UIADD3 UR7, UR39, 0xbf, URZ ;  /* 0x000000bf27077890 */ /* 0x000fe4000fffe03f */
[----:B------:R-:W-:Y:S01]  /*10f0*/  UIMAD UR13, UR8, UR13, UR4 ;  /* 0x0000000d080d72a4 */ /* 0x000fe2000f8e0204 */
[----:B------:R-:W-:Y:S01]  /*1100*/  ULDC UR44, c[0x0][0x424] ;  /* 0x00010900002c7ab9 */ /* 0x000fe20000000800 */
[----:B------:R-:W-:Y:S01]  /*1110*/  ULDC UR55, c[0x0][0x288] ;  /* 0x0000a20000377ab9 */ /* 0x000fe20000000800 */
[----:B------:R-:W-:Y:S01]  /*1120*/  ULDC.64 UR4, c[0x0][0x9e0] ;  /* 0x0002780000047ab9 */ /* 0x000fe20000000a00 */
[----:B------:R-:W-:Y:S01]  /*1130*/  @UP3 ULDC UR10, c[0x0][0x44c] ;  /* 0x00011300000a3ab9 */ /* 0x000fe20000000800 */
[----:B------:R-:W-:-:S02]  /*1140*/  UIADD3 UR12, -UR55, 0x1, URZ ;  /* 0x00000001370c7890 */ /* 0x000fc4000fffe13f */
[----:B------:R-:W-:Y:S02]  /*1150*/  UISETP.GE.AND UP2, UPT, UR5, 0x1, UPT ;  /* 0x000000010500788c */ /* 0x000fe4000bf46270 */
[----:B------:R-:W-:Y:S02]  /*1160*/  USEL UR44, UR44, 0x1, UP0 ;  /* 0x000000012c2c7887 */ /* 0x000fe40008000000 */
[----:B------:R-:W-:Y:S01]  /*1170*/  UIMAD.WIDE.U32 UR10, UR7, UR10, URZ ;  /* 0x0000000a070a72a5 */ /* 0x000fe2000f8e003f */
[----:B------:R-:W-:Y:S01]  /*1180*/  ULDC UR6, c[0x0][0x2f0] ;  /* 0x0000bc0000067ab9 */ /* 0x000fe20000000800 */
[----:B------:R-:W-:Y:S01]  /*1190*/  @UP3 ULDC UR15, c[0x0][0x450] ;  /* 0x00011400000f3ab9 */ /* 0x000fe20000000800 */
[----:B------:R-:W-:Y:S01]  /*11a0*/  @UP1 ULDC UR8, c[0x0][0xc4c] ;  /* 0x0003130000081ab9 */ /* 0x000fe20000000800 */
[----:B------:R-:W-:Y:S01]  /*11b0*/  UIMAD UR12, UR44, UR6, UR12 ;  /* 0x000000062c0c72a4 */ /* 0x000fe2000f8e020c */
[----:B------:R-:W-:Y:S01]  /*11c0*/  PLOP3.LUT P0, PT, PT, PT, UP2, 0x40, 0x0 ;  /* 0x000000000000781c */ /* 0x000fe20003f0e828 */
[----:B------:R-:W-:-:S02]  /*11d0*/  @UP3 USHF.R.U32.HI UR7, URZ, UR15, UR11 ;  /* 0x0000000f3f073299 */ /* 0x000fc4000801160b */
[----:B------:R-:W-:Y:S01]  /*11e0*/  UIMAD.WIDE.U32 UR8, UR13, UR8, URZ ;  /* 0x000000080d0872a5 */ /* 0x000fe2000f8e003f */
[----:B------:R-:W-:Y:S01]  /*11f0*/  @UP1 ULDC UR14, c[0x0][0xc50] ;  /* 0x00031400000e1ab9 */ /* 0x000fe20000000800 */
[----:B------:R-:W-:Y:S01]  /*1200*/  UIADD3 UR12, UR12, UR7, URZ ;  /* 0x000000070c0c7290 */ /* 0x000fe2000fffe03f */
[----:B------:R-:W-:Y:S01]  /*1210*/  UMOV UR45, UR13 ;  /* 0x0000000d002d7c82 */ /* 0x000fe20008000000 */
[----:B------:R-:W-:Y:S02]  /*1220*/  @UP1 USHF.R.U32.HI UR45, URZ, UR14, UR9 ;  /* 0x0000000e3f2d1299 */ /* 0x000fe40008011609 */
[----:B------:R-:W-:Y:S02]  /*1230*/  UIADD3 UR4, UR12, UR4, URZ ;  /* 0x000000040c047290 */ /* 0x000fe4000fffe03f */
[----:B------:R-:W-:Y:S02]  /*1240*/  UIADD3 UR7, -UR45, URZ, URZ ;  /* 0x0000003f2d077290 */ /* 0x000fe4000fffe13f */
[----:B------:R-:W-:-:S02]  /*1250*/  UP2UR UR51, UPR, URZ, 0x8 ;  /* 0x000000083f337883 */ /* 0x000fc40008000000 */
[----:B------:R-:W-:Y:S01]  /*1260*/  UP2UR UR50, UPR, URZ, 0x4 ;  /* 0x000000043f327883 */ /* 0x000fe20008000000 */
[----:B------:R-:W-:Y:S01]  /*1270*/  IMAD.U32 R0, RZ, RZ, UR4 ;  /* 0x00000004ff007e24 */ /* 0x000fe2000f8e00ff */
[----:B------:R-:W-:Y:S01]  /*1280*/  UIMAD UR38, UR38, UR7, UR13 ;  /* 0x00000007262672a4 */ /* 0x000fe2000f8e020d */
[----:B------:R-:W-:Y:S11]  /*1290*/  @P0 BRA `(.L_x_814) ;  /* 0x0000000000400947 */ /* 0x000ff60003800000 */
[----:B------:R-:W-:Y:S01]  /*12a0*/  ISETP.LT.AND P0, PT, RZ, UR12, PT ;  /* 0x0000000cff007c0c */ /* 0x000fe2000bf01270 */
[----:B------:R-:W-:-:S12]  /*12b0*/  UIADD3 UR4, UR12, -0x1, URZ ;  /* 0xffffffff0c047890 */ /* 0x000fd8000fffe03f */
[----:B------:R-:W-:Y:S05]  /*12c0*/  @P0 BRA `(.L_x_815) ;  /* 0x00000000001c0947 */ /* 0x000fea0003800000 */
[----:B------:R-:W-:Y:S02]  /*12d0*/  UISETP.NE.AND UP0, UPT, UR5, 0x1, UPT ;  /* 0x000000010500788c */ /* 0x000fe4000bf05270 */
[----:B------:R-:W-:-:S09]  /*12e0*/  UIADD3 UR4, -UR12, URZ, URZ ;  /* 0x0000003f0c047290 */ /* 0x000fd2000fffe13f */
[----:B------:R-:W-:Y:S02]  /*12f0*/  @UP0 ULDC.64 UR10, c[0x0][0x9e8] ;  /* 0x00027a00000a0ab9 */ /* 0x000fe40000000a00 */
[----:B------:R-:W-:-:S04]  /*1300*/  UIMAD.WIDE.U32 UR8, UR4, UR10, URZ ;  /* 0x0000000a040872a5 */ /* 0x000fc8000f8e003f */
[----:B------:R-:W-:-:S04]  /*1310*/  @UP0 USHF.R.U32.HI UR4, URZ, UR11, UR9 ;  /* 0x0000000b3f040299 */ /* 0x000fc80008011609 */
[----:B------:R-:W-:Y:S01]  /*1320*/  ULOP3.LUT UR4, URZ, UR4, URZ, 0x33, !UPT ;  /* 0x000000043f047292 */ /* 0x000fe2000f8e333f */
[----:B------:R-:W-:Y:S11]  /*1330*/  BRA `(.L_x_816) ;  /* 0x0000000000107947 */ /* 0x000ff60003800000 */
.L_x_815:
[----:B------:R-:W-:-:S11]  /*1340*/  UISETP.NE.AND UP0, UPT, UR5, 0x1, UPT ;  /* 0x000000010500788c */ /* 0x000fd6000bf05270 */
[----:B------:R-:W-:Y:S02]  /*1350*/  @UP0 ULDC.64 UR10, c[0x0][0x9e8] ;  /* 0x00027a00000a0ab9 */ /* 0x000fe40000000a00 */
[----:B------:R-:W-:-:S04]  /*1360*/  UIMAD.WIDE.U32 UR8, UR4, UR10, URZ ;  /* 0x0000000a040872a5 */ /* 0x000fc8000f8e003f */
[----:B------:R-:W-:-:S12]  /*1370*/  @UP0 USHF.R.U32.HI UR4, URZ, UR11, UR9 ;  /* 0x0000000b3f040299 */ /* 0x000fd80008011609 */
.L_x_816:
[----:B------:R-:W-:-:S06]  /*1380*/  UIMAD UR4, UR4, UR5, UR5 ;  /* 0x00000005040472a4 */ /* 0x000fcc000f8e0205 */
[----:B------:R-:W-:-:S07]  /*1390*/  VIMNMX R0, R0, UR4, PT ;  /* 0x0000000400007c48 */ /* 0x000fce000bfe0100 */
.L_x_814:
[----:B------:R-:W-:Y:S01]  /*13a0*/  UISETP.NE.AND UP0, UPT, UR51, URZ, UPT ;  /* 0x0000003f3300728c */ /* 0x000fe2000bf05270 */
[----:B------:R-:W-:Y:S01]  /*13b0*/  VIADD R0, R0, 0x7f ;  /* 0x0000007f00007836 */ /* 0x000fe20000000000 */
[----:B------:R-:W-:Y:S01]  /*13c0*/  UMOV UR7, UR39 ;  /* 0x0000002700077c82 */ /* 0x000fe20008000000 */
[----:B------:R-:W-:Y:S02]  /*13d0*/  UIMAD UR4, UR44, UR6, 0x7f ;  /* 0x0000007f2c0474a4 */ /* 0x000fe4000f8e0206 */
[----:B------:R-:W-:Y:S01]  /*13e0*/  UIMAD UR55, UR44, UR6, -UR55 ;  /* 0x000000062c3772a4 */ /* 0x000fe2000f8e0a37 */
[----:B------:R-:W-:Y:S01]  /*13f0*/  SHF.R.S32.HI R3, RZ, 0x1f, R0 ;  /* 0x0000001fff037819 */ /* 0x000fe20000011400 */
[----:B------:R-:W-:Y:S01]  /*1400*/  USHF.R.S32.HI UR6, URZ, 0x1f, UR4 ;  /* 0x0000001f3f067899 */ /* 0x000fe20008011404 */
[----:B------:R-:W-:Y:S02]  /*1410*/  ULDC UR10, c[0x0][0x9dc] ;  /* 0x00027700000a7ab9 */ /* 0x000fe40000000800 */
[----:B------:R-:W-:Y:S01]  /*1420*/  LEA.HI R3, R3, R0, RZ, 0x7 ;  /* 0x0000000003037211 */ /* 0x000fe200078f38ff */
[----:B------:R-:W-:Y:S01]  /*1430*/  @UP0 ULDC UR8, c[0x0][0x44c] ;  /* 0x0001130000080ab9 */ /* 0x000fe20000000800 */
[----:B------:R-:W-:Y:S01]  /*1440*/  @UP0 ULDC UR11, c[0x0][0x450] ;  /* 0x00011400000b0ab9 */ /* 0x000fe20000000800 */
[----:B------:R-:W-:Y:S01]  /*1450*/  UIMAD.WIDE.U32 UR8, UR39, UR8, URZ ;  /* 0x00000008270872a5 */ /* 0x000fe2000f8e003f */
[----:B------:R-:W-:Y:S01]  /*1460*/  SHF.R.S32.HI R3, RZ, 0x7, R3 ;  /* 0x00000007ff037819 */ /* 0x000fe20000011403 */
[----:B------:R-:W-:-:S02]  /*1470*/  ULEA.HI UR6, UR6, UR4, URZ, 0x7 ;  /* 0x0000000406067291 */ /* 0x000fc4000f8f383f */
[----:B------:R-:W-:Y:S02]  /*1480*/  @UP0 USHF.R.U32.HI UR7, URZ, UR11, UR9 ;  /* 0x0000000b3f070299 */ /* 0x000fe40008011609 */
[----:B------:R-:W-:Y:S02]  /*1490*/  UISETP.GE.AND UP0, UPT, UR5, 0x1, UPT ;  /* 0x000000010500788c */ /* 0x000fe4000bf06270 */
[----:B------:R-:W-:Y:S02]  /*14a0*/  USHF.R.S32.HI UR6, URZ, 0x7, UR6 ;  /* 0x000000073f067899 */ /* 0x000fe40008011406 */
[----:B------:R-:W-:Y:S02]  /*14b0*/  UIADD3 UR4, UR55, UR7, URZ ;  /* 0x0000000737047290 */ /* 0x000fe4000fffe03f */
[----:B------:R-:W-:Y:S02]  /*14c0*/  PLOP3.LUT P0, PT, PT, PT, UP0, 0x40, 0x0 ;  /* 0x000000000000781c */ /* 0x000fe40003f0e808 */
[----:B------:R-:W-:Y:S01]  /*14d0*/  UIADD3 UR8, UR4, -UR10, URZ ;  /* 0x8000000a04087290 */ /* 0x000fe2000fffe03f */
[----:B------:R-:W-:-:S10]  /*14e0*/  VIMNMX R88, R3, UR6, PT ;  /* 0x0000000603587c48 */ /* 0x000fd4000bfe0100 */
[----:B------:R-:W-:Y:S05]  /*14f0*/  @P0 BRA `(.L_x_817) ;  /* 0x0000000000440947 */ /* 0x000fea0003800000 */
[----:B------:R-:W-:-:S06]  /*1500*/  UISETP.GT.AND UP0, UPT, UR4, -0x1, UPT ;  /* 0xffffffff0400788c */ /* 0x000fcc000bf04270 */
[----:B------:R-:W-:-:S13]  /*1510*/  PLOP3.LUT P0, PT, PT, PT, UP0, 0x80, 0x0 ;  /* 0x000000000000781c */ /* 0x000fda0003f0f008 */
[----:B------:R-:W-:Y:S05]  /*1520*/  @P0 BRA `(.L_x_818) ;  /* 0x00000000001c0947 */ /* 0x000fea0003800000 */
[----:B------:R-:W-:Y:S02]  /*1530*/  UISETP.NE.AND UP0, UPT, UR5, 0x1, UPT ;  /* 0x000000010500788c */ /* 0x000fe4000bf05270 */
[----:B------:R-:W-:-:S09]  /*1540*/  ULOP3.LUT UR4, URZ, UR4, URZ, 0x33, !UPT ;  /* 0x000000043f047292 */ /* 0x000fd2000f8e333f */
[----:B------:R-:W-:Y:S02]  /*1550*/  @UP0 ULDC.64 UR10, c[0x0][0x9e8] ;  /* 0x00027a00000a0ab9 */ /* 0x000fe40000000a00 */
[----:B------:R-:W-:-:S04]  /*1560*/  UIMAD.WIDE.U32 UR6, UR4, UR10, URZ ;  /* 0x0000000a040672a5 */ /* 0x000fc8000f8e003f */
[----:B------:R-:W-:-:S04]  /*1570*/  @UP0 USHF.R.U32.HI UR4, URZ, UR11, UR7 ;  /* 0x0000000b3f040299 */ /* 0x000fc80008011607 */
[----:B------:R-:W-:Y:S01]  /*1580*/  ULOP3.LUT UR4, URZ, UR4, URZ, 0x33, !UPT ;  /* 0x000000043f047292 */ /* 0x000fe2000f8e333f */
[----:B------:R-:W-:Y:S11]  /*1590*/  BRA `(.L_x_819) ;  /* 0x0000000000107947 */ /* 0x000ff60003800000 */
.L_x_818:
[----:B------:R-:W-:-:S11]  /*15a0*/  UISETP.NE.AND UP0, UPT, UR5, 0x1, UPT ;  /* 0x000000010500788c */ /* 0x000fd6000bf05270 */
[----:B------:R-:W-:Y:S02]  /*15b0*/  @UP0 ULDC.64 UR10, c[0x0][0x9e8] ;  /* 0x00027a00000a0ab9 */ /* 0x000fe40000000a00 */
[----:B------:R-:W-:-:S04]  /*15c0*/  UIMAD.WIDE.U32 UR6, UR4, UR10, URZ ;  /* 0x0000000a040672a5 */ /* 0x000fc8000f8e003f */
[----:B------:R-:W-:-:S12]  /*15d0*/  @UP0 USHF.R.U32.HI UR4, URZ, UR11, UR7 ;  /* 0x0000000b3f040299 */ /* 0x000fd80008011607 */
.L_x_819:
[----:B------:R-:W-:-:S04]  /*15e0*/  UIMAD UR4, UR4, UR5, URZ ;  /* 0x00000005040472a4 */ /* 0x000fc8000f8e023f */
[----:B------:R-:W-:-:S04]  /*15f0*/  UISETP.LT.AND UP0, UPT, UR8, UR4, UPT ;  /* 0x000000040800728c */ /* 0x000fc8000bf01270 */
[----:B------:R-:W-:-:S12]  /*1600*/  USEL UR8, UR8, UR4, !UP0 ;  /* 0x0000000408087287 */ /* 0x000fd8000c000000 */
.L_x_817:
[----:B------:R-:W-:Y:S01]  /*1610*/  USHF.R.S32.HI UR4, URZ, 0x1f, UR8 ;  /* 0x0000001f3f047899 */ /* 0x000fe20008011408 */
[----:B------:R-:W-:Y:S01]  /*1620*/  PLOP3.LUT P0, PT, PT, PT, PT, 0x80, 0x0 ;  /* 0x000000000000781c */ /* 0x000fe20003f0f070 */
[----:B------:R-:W-:Y:S01]  /*1630*/  IMAD.MOV.U32 R36, RZ, RZ, RZ ;  /* 0x000000ffff247224 */ /* 0x000fe200078e00ff */
[----:B------:R-:W-:Y:S01]  /*1640*/  CS2R R30, SRZ ;  /* 0x00000000001e7805 */ /* 0x000fe2000001ff00 */
[----:B------:R-:W-:Y:S01]  /*1650*/  ULEA.HI UR4, UR4, UR8, URZ, 0x7 ;  /* 0x0000000804047291 */ /* 0x000fe2000f8f383f */
[----:B------:R-:W-:Y:S01]  /*1660*/  IMAD.MOV.U32 R0, RZ, RZ, RZ ;  /* 0x000000ffff007224 */ /* 0x000fe200078e00ff */
[----:B------:R-:W-:Y:S01]  /*1670*/  CS2R R28, SRZ ;  /* 0x00000000001c7805 */ /* 0x000fe2000001ff00 */
[----:B------:R-:W-:Y:S01]  /*1680*/  IMAD.MOV.U32 R48, RZ, RZ, RZ ;  /* 0x000000ffff307224 */ /* 0x000fe200078e00ff */
[----:B------:R-:W-:Y:S01]  /*1690*/  USHF.R.S32.HI UR4, URZ, 0x7, UR4 ;  /* 0x000000073f047899 */ /* 0x000fe20008011404 */
[----:B------:R-:W-:Y:S01]  /*16a0*/  IMAD.MOV.U32 R133, RZ, RZ, RZ ;  /* 0x000000ffff857224 */ /* 0x000fe200078e00ff */
[----:B------:R-:W-:Y:S01]  /*16b0*/  CS2R R26, SRZ ;  /* 0x00000000001a7805 */ /* 0x000fe2000001ff00 */
[----:B------:R-:W-:Y:S01]  /*16c0*/  IMAD.MOV.U32 R44, RZ, RZ, RZ ;  /* 0x000000ffff2c7224 */ /* 0x000fe200078e00ff */
[----:B------:R-:W-:Y:S01]  /*16d0*/  UISETP.LT.AND UP0, UPT, URZ, UR4, UPT ;  /* 0x000000043f00728c */ /* 0x000fe2000bf01270 */
[----:B------:R-:W-:Y:S01]  /*16e0*/  IMAD.MOV.U32 R129, RZ, RZ, RZ ;  /* 0x000000ffff817224 */ /* 0x000fe200078e00ff */
[----:B------:R-:W-:Y:S01]  /*16f0*/  CS2R R122, SRZ ;  /* 0x00000000007a7805 */ /* 0x000fe2000001ff00 */
[----:B------:R-:W-:Y:S01]  /*1700*/  IMAD.MOV.U32 R46, RZ, RZ, RZ ;  /* 0x000000ffff2e7224 */ /* 0x000fe200078e00ff */
[----:B------:R-:W-:Y:S01]  /*1710*/  USEL UR37, URZ, UR4, !UP0 ;  /* 0x000000043f257287 */ /* 0x000fe2000c000000 */
[----:B------:R-:W-:Y:S01]  /*1720*/  IMAD.MOV.U32 R125, RZ, RZ, RZ ;  /* 0x000000ffff7d7224 */ /* 0x000fe200078e00ff */
[----:B------:R-:W-:-:S02]  /*1730*/  CS2R R120, SRZ ;  /* 0x0000000000787805 */ /* 0x000fc4000001ff00 */
[----:B------:R-:W-:Y:S02]  /*1740*/  CS2R R118, SRZ ;  /* 0x0000000000767805 */ /* 0x000fe4000001ff00 */
[----:B------:R-:W-:Y:S02]  /*1750*/  CS2R R116, SRZ ;  /* 0x0000000000747805 */ /* 0x000fe4000001ff00 */
[----:B------:R-:W-:Y:S02]  /*1760*/  CS2R R114, SRZ ;  /* 0x0000000000727805 */ /* 0x000fe4000001ff00 */
[----:B------:R-:W-:Y:S02]  /*1770*/  ISETP.GT.AND P1, PT, R88, UR37, PT ;  /* 0x0000002558007c0c */ /* 0x000fe4000bf24270 */
        /* <DEDUP_REMOVED lines=9> */
[----:B------:R-:W-:Y:S01]  /*1810*/  CS2R R94, SRZ ;  /* 0x00000000005e7805 */ /* 0x000fe2000001ff00 */
[----:B------:R-:W-:Y:S01]  /*1820*/  IMAD.MOV.U32 R93, RZ, RZ, RZ ;  /* 0x000000ffff5d7224 */ /* 0x000fe200078e00ff */
[----:B------:R-:W-:Y:S02]  /*1830*/  CS2R R6, SRZ ;  /* 0x0000000000067805 */ /* 0x000fe4000001ff00 */
[----:B------:R-:W-:Y:S01]  /*1840*/  CS2R R90, SRZ ;  /* 0x00000000005a7805 */ /* 0x000fe2000001ff00 */
[----:B------:R-:W-:Y:S01]  /*1850*/  IMAD.MOV.U32 R42, RZ, RZ, RZ ;  /* 0x000000ffff2a7224 */ /* 0x000fe200078e00ff */
[----:B------:R-:W-:Y:S06]  /*1860*/  @!P1 BRA `(.L_x_820) ;  /* 0x000000e8004c9947 */ /* 0x000fec0003800000 */
[----:B------:R-:W0:Y:S02]  /*1870*/  SHFL.IDX PT, R0, R146, RZ, 0x1f ;  /* 0x00001fff92007589 */ /* 0x000e2400000e0000 */
[----:B0-----:R-:W-:-:S13]  /*1880*/  R2UR UR43, R0 ;  /* 0x00000000002b72ca */ /* 0x001fda00000e0000 */
[----:B------:R-:W-:-:S04]  /*1890*/  UIMAD.WIDE UR4, UR43, 0x55555556, URZ ;  /* 0x555555562b0478a5 */ /* 0x000fc8000f8e023f */
[----:B------:R-:W-:Y:S02]  /*18a0*/  ULEA.HI UR54, UR5, UR5, URZ, 0x1 ;  /* 0x0000000505367291 */ /* 0x000fe4000f8f083f */
[----:B------:R-:W-:Y:S02]  /*18b0*/  UIADD3 UR5, UR40, 0x21800, URZ ;  /* 0x0002180028057890 */ /* 0x000fe4000fffe03f */
[----:B------:R-:W-:Y:S02]  /*18c0*/  UIMAD UR54, UR54, -0x3, UR43 ;  /* 0xfffffffd363678a4 */ /* 0x000fe4000f8e022b */
[----:B------:R-:W-:Y:S02]  /*18d0*/  ULOP3.LUT UP0, URZ, UR5, 0x3ff, URZ, 0xc0, !UPT ;  /* 0x000003ff053f7892 */ /* 0x000fe4000f80c03f */
[----:B------:R-:W-:Y:S02]  /*18e0*/  ULEA UR4, UR54, UR40, 0xc ;  /* 0x0000002836047291 */ /* 0x000fe4000f8e603f */
[----:B------:R-:W-:-:S02]  /*18f0*/  ULEA UR5, UR54, UR5, 0xd ;  /* 0x0000000536057291 */ /* 0x000fc4000f8e683f */
[----:B------:R-:W-:Y:S01]  /*1900*/  PLOP3.LUT P0, PT, PT, PT, UP0, 0x80, 0x0 ;  /* 0x000000000000781c */ /* 0x000fe20003f0f008 */
[----:B------:R-:W-:Y:S02]  /*1910*/  UIADD3 UR4, UR4, 0xc400, URZ ;  /* 0x0000c40004047890 */ /* 0x000fe4000fffe03f */
[----:B------:R-:W-:Y:S02]  /*1920*/  USHF.R.U32.HI UR5, URZ, 0x4, UR5 ;  /* 0x000000043f057899 */ /* 0x000fe40008011605 */
[----:B------:R-:W-:Y:S02]  /*1930*/  USHF.R.U32.HI UR4, URZ, 0x4, UR4 ;  /* 0x000000043f047899 */ /* 0x000fe40008011604 */
[----:B------:R-:W-:Y:S02]  /*1940*/  ULOP3.LUT UR36, UR5, 0x3fff, URZ, 0xc0, !UPT ;  /* 0x00003fff05247892 */ /* 0x000fe4000f8ec03f */
[----:B------:R-:W-:-:S04]  /*1950*/  ULOP3.LUT UR56, UR4, 0x3fff, URZ, 0xc0, !UPT ;  /* 0x00003fff04387892 */ /* 0x000fc8000f8ec03f */
[----:B------:R-:W-:Y:S08]  /*1960*/  @!P0 BRA `(.L_x_821) ;  /* 0x0000000000408947 */ /* 0x000ff00003800000 */
[----:B------:R-:W-:Y:S01]  /*1970*/  MOV R0, 0x0 ;  /* 0x0000000000007802 */ /* 0x000fe20000000f00 */
[----:B------:R-:W-:Y:S01]  /*1980*/  ULDC.64 UR4, c[0x4][0x88] ;  /* 0x0100220000047ab9 */ /* 0x000fe20000000a00 */
[----:B------:R-:W-:Y:S01]  /*1990*/  ULDC.64 UR6, c[0x4][0x28] ;  /* 0x01000a0000067ab9 */ /* 0x000fe20000000a00 */
[----:B------:R-:W-:Y:S01]  /*19a0*/  IMAD.U32 R4, RZ, RZ, UR4 ;  /* 0x00000004ff047e24 */ /* 0x000fe2000f8e00ff */
[----:B------:R0:W1:Y:S01]  /*19b0*/  LDC.64 R2, c[0x4][R0] ;  /* 0x0100000000027b82 */ /* 0x0000620000000a00 */
[----:B------:R-:W-:Y:S01]  /*19c0*/  IMAD.U32 R5, RZ, RZ, UR5 ;  /* 0x00000005ff057e24 */ /* 0x000fe2000f8e00ff */
[----:B------:R-:W-:Y:S01]  /*19d0*/  ULDC.64 UR4, c[0x4][0x90] ;  /* 0x0100240000047ab9 */ /* 0x000fe20000000a00 */
        /* <DEDUP_REMOVED lines=9> */
.L_x_821:
[----:B------:R-:W-:Y:S01]  /*1a70*/  ULEA.HI UR4, UR48, UR48, URZ, 0x1 ;  /* 0x0000003030047291 */ /* 0x000fe2000f8f083f */
[----:B------:R-:W-:-:S03]  /*1a80*/  IMAD.U32 R2, RZ, RZ, UR49 ;  /* 0x00000031ff027e24 */ /* 0x000fc6000f8e00ff */
[----:B------:R-:W-:Y:S02]  /*1a90*/  ULOP3.LUT UR4, UR4, 0xfffffffe, URZ, 0xc0, !UPT ;  /* 0xfffffffe04047892 */ /* 0x000fe4000f8ec03f */
[----:B------:R-:W-:Y:S02]  /*1aa0*/  ISETP.NE.AND P0, PT, R2, 0x3, PT ;  /* 0x000000030200780c */ /* 0x000fe40003f05270 */
[----:B------:R-:W-:-:S06]  /*1ab0*/  UIADD3 UR4, UR48, -UR4, URZ ;  /* 0x8000000430047290 */ /* 0x000fcc000fffe03f */
[----:B------:R-:W-:-:S05]  /*1ac0*/  IMAD.U32 R0, RZ, RZ, UR4 ;  /* 0x00000004ff007e24 */ /* 0x000fca000f8e00ff */
[----:B------:R-:W-:-:S04]  /*1ad0*/  SHF.L.U32 R0, R0, 0x1f, RZ ;  /* 0x0000001f00007819 */ /* 0x000fc800000006ff */
[----:B------:R-:W0:Y:S02]  /*1ae0*/  SYNCS.PHASECHK.TRANS64.TRYWAIT P1, [UR40+0x2d800], R0 ;  /* 0x02d80000ff0075a7 */ /* 0x000e240008020168 */
[----:B0-----:R-:W-:Y:S05]  /*1af0*/  @!P1 BRA `(.L_x_822) ;  /* 0x0000014400049947 */ /* 0x001fea0003800000 */
.L_x_978:
[----:B------:R-:W-:Y:S05]  /*1b00*/  @!P0 BRA `(.L_x_823) ;  /* 0x0000000000048947 */ /* 0x000fea0003800000 */
[----:B------:R-:W-:Y:S01]  /*1b10*/  BPT.TRAP 0x1 ;  /* 0x000000040000795c */ /* 0x000fe20000300000 */
.L_x_823:
[----:B------:R-:W-:Y:S02]  /*1b20*/  IMAD.U32 R6, RZ, RZ, UR46 ;  /* 0x0000002eff067e24 */ /* 0x000fe4000f8e00ff */
[----:B0-----:R-:W-:-:S03]  /*1b30*/  IMAD.U32 R3, RZ, RZ, UR47 ;  /* 0x0000002fff037e24 */ /* 0x001fc6000f8e00ff */
[----:B------:R-:W-:Y:S02]  /*1b40*/  LEA R6, R6, UR40, 0x3 ;  /* 0x0000002806067c11 */ /* 0x000fe4000f8e18ff */
[----:B------:R-:W-:-:S04]  /*1b50*/  SHF.L.U32 R3, R3, 0x1f, RZ ;  /* 0x0000001f03037819 */ /* 0x000fc800000006ff */
[----:B------:R0:W1:Y:S01]  /*1b60*/  SYNCS.PHASECHK.TRANS64.TRYWAIT P1, [R6+URZ+0x2d830], R3 ;  /* 0x02d83003060075a7 */ /* 0x000062000802017f */
[----:B------:R-:W-:Y:S05]  /*1b70*/  @!P0 BRA `(.L_x_824) ;  /* 0x0000000000048947 */ /* 0x000fea0003800000 */
[----:B------:R-:W-:Y:S01]  /*1b80*/  BPT.TRAP 0x1 ;  /* 0x000000040000795c */ /* 0x000fe20000300000 */
.L_x_824:
[----:B-1----:R-:W-:Y:S05]  /*1b90*/  @P1 BRA `(.L_x_825) ;  /* 0x0000000000081947 */ /* 0x002fea0003800000 */
[----:B------:R-:W1:Y:S02]  /*1ba0*/  SYNCS.PHASECHK.TRANS64.TRYWAIT P1, [R6+URZ+0x2d830], R3 ;  /* 0x02d83003060075a7 */ /* 0x000e64000802017f */
[----:B-1----:R-:W-:Y:S05]  /*1bb0*/  @!P1 BRA `(.L_x_826) ;  /* 0x0000014000ec9947 */ /* 0x002fea0003800000 */
.L_x_825:
[----:B------:R-:W-:Y:S05]  /*1bc0*/  WARPSYNC.ALL ;  /* 0x0000000000007948 */ /* 0x000fea0003800000 */
[----:B------:R-:W-:Y:S01]  /*1bd0*/  UIADD3 UR4, UR40, 0x15400, URZ ;  /* 0x0001540028047890 */ /* 0x000fe2000fffe03f */
[----:B------:R-:W-:Y:S01]  /*1be0*/  WARPGROUP.ARRIVE ;  /* 0x00000000000079c5 */ /* 0x000fe20000000000 */
[----:B------:R-:W-:Y:S01]  /*1bf0*/  UMOV UR5, 0x80000020 ;  /* 0x8000002000057882 */ /* 0x000fe20000000000 */
[----:B------:R-:W-:Y:S01]  /*1c00*/  UMOV UR7, 0x80000020 ;  /* 0x8000002000077882 */ /* 0x000fe20000000000 */
[----:B------:R-:W-:Y:S01]  /*1c10*/  USHF.R.U32.HI UR4, URZ, 0x4, UR4 ;  /* 0x000000043f047899 */ /* 0x000fe20008011604 */
[----:B------:R-:W-:Y:S01]  /*1c20*/  UMOV UR9, 0x80000020 ;  /* 0x8000002000097882 */ /* 0x000fe20000000000 */
[----:B------:R-:W-:-:S02]  /*1c30*/  UMOV UR11, 0x80000020 ;  /* 0x80000020000b7882 */ /* 0x000fc40000000000 */
[----:B------:R-:W-:Y:S01]  /*1c40*/  ULOP3.LUT UR4, UR4, 0x3fff, URZ, 0xc0, !UPT ;  /* 0x00003fff04047892 */ /* 0x000fe2000f8ec03f */
[----:B------:R-:W-:Y:S01]  /*1c50*/  UMOV UR13, 0x80000020 ;  /* 0x80000020000d7882 */ /* 0x000fe20000000000 */
[----:B------:R-:W-:Y:S02]  /*1c60*/  UMOV UR15, 0x80000020 ;  /* 0x80000020000f7882 */ /* 0x000fe40000000000 */
[----:B------:R-:W-:Y:S02]  /*1c70*/  ULOP3.LUT UR32, UR4, 0x10000, URZ, 0xfc, !UPT ;  /* 0x0001000004207892 */ /* 0x000fe4000f8efc3f */
[----:B------:R-:W-:Y:S02]  /*1c80*/  ULOP3.LUT UR4, UR56, 0x10000, URZ, 0xfc, !UPT ;  /* 0x0001000038047892 */ /* 0x000fe4000f8efc3f */
[----:B------:R-:W-:Y:S02]  /*1c90*/  UIMAD UR6, UR46, 0x600, UR32 ;  /* 0x000006002e0678a4 */ /* 0x000fe4000f8e0220 */
[----:B------:R-:W-:-:S02]  /*1ca0*/  UIADD3 UR8, UR4, 0x2, URZ ;  /* 0x0000000204087890 */ /* 0x000fc4000fffe03f */
[----:B------:R-:W-:Y:S02]  /*1cb0*/  UIADD3 UR10, UR6, 0x2, URZ ;  /* 0x00000002060a7890 */ /* 0x000fe4000fffe03f */
[----:B------:R-:W-:Y:S02]  /*1cc0*/  UIADD3 UR12, UR4, 0x300, URZ ;  /* 0x00000300040c7890 */ /* 0x000fe4000fffe03f */
[----:B------:R-:W-:Y:S02]  /*1cd0*/  UIADD3 UR14, UR6, 0x200, URZ ;  /* 0x00000200060e7890 */ /* 0x000fe4000fffe03f */
[----:B------:R-:W-:Y:S01]  /*1ce0*/  HGMMA.64x128x16.F32 R24, gdesc[UR4], RZ, !UPT, gsb0 ;  /* 0x01e00000041879f0 */ /* 0x000fe2000c0008ff */
        /* <DEDUP_REMOVED lines=12> */
[----:B------:R-:W-:Y:S02]  /*1db0*/  WARPGROUP.DEPBAR.LE gsb0, 0x0 ;  /* 0x00008000000079c5 */ /* 0x000fe40000010000 */
        /* <DEDUP_REMOVED lines=17> */
.L_x_827:
[----:B------:R-:W-:Y:S01]  /*1ed0*/  UISETP.NE.AND UP1, UPT, UR51, URZ, UPT ;  /* 0x0000003f3300728c */ /* 0x000fe2000bf25270 */
[----:B------:R-:W-:Y:S01]  /*1ee0*/  R2UR UR6, R6 ;  /* 0x00000000060672ca */ /* 0x000fe200000e0000 */
[----:B------:R-:W-:Y:S01]  /*1ef0*/  ULDC UR7, c[0x0][0x9d8] ;  /* 0x0002760000077ab9 */ /* 0x000fe20000000800 */
[----:B------:R-:W2:Y:S01]  /*1f00*/  LDC R141, c[0x0][0x2f0] ;  /* 0x0000bc00ff8d7b82 */ /* 0x000ea20000000800 */
[----:B------:R-:W-:Y:S01]  /*1f10*/  FMUL.FTZ R93, R33, UR7 ;  /* 0x00000007215d7c20 */ /* 0x000fe20008410000 */
[----:B------:R-:W-:Y:S01]  /*1f20*/  FMUL.FTZ R33, R70, UR7 ;  /* 0x0000000746217c20 */ /* 0x000fe20008410000 */
[----:B------:R-:W-:Y:S01]  /*1f30*/  PLOP3.LUT P1, PT, PT, PT, UP1, 0x80, 0x0 ;  /* 0x000000000000781c */ /* 0x000fe20003f2f018 */
[----:B------:R-:W-:Y:S01]  /*1f40*/  VIADD R70, R137, UR39 ;  /* 0x0000002789467c36 */ /* 0x000fe20008000000 */
[----:B------:R-:W-:Y:S01]  /*1f50*/  PLOP3.LUT P2, PT, PT, PT, UP1, 0x80, 0x0 ;  /* 0x000000000000781c */ /* 0x000fe20003f4f018 */
[----:B------:R-:W-:Y:S02]  /*1f60*/  IMAD.MOV.U32 R7, RZ, RZ, -0x80 ;  /* 0xffffff80ff077424 */ /* 0x000fe400078e00ff */
[----:B01----:R-:W-:Y:S01]  /*1f70*/  FMUL.FTZ R3, R30, UR7 ;  /* 0x000000071e037c20 */ /* 0x003fe20008410000 */
[----:B------:R-:W-:Y:S01]  /*1f80*/  @UP1 ULDC UR10, c[0x0][0x44c] ;  /* 0x00011300000a1ab9 */ /* 0x000fe20000000800 */
[----:B------:R-:W0:Y:S01]  /*1f90*/  LDC R143, c[0x0][0x288] ;  /* 0x0000a200ff8f7b82 */ /* 0x000e220000000800 */
[----:B------:R-:W-:Y:S01]  /*1fa0*/  FMUL.FTZ R30, R66, UR7 ;  /* 0x00000007421e7c20 */ /* 0x000fe20008410000 */
[----:B------:R-:W-:Y:S01]  /*1fb0*/  FMUL.FTZ R20, R50, UR7 ;  /* 0x0000000732147c20 */ /* 0x000fe20008410000 */
[----:B------:R-:W-:Y:S01]  /*1fc0*/  FMUL.FTZ R66, R76, UR7 ;  /* 0x000000074c427c20 */ /* 0x000fe20008410000 */
[----:B------:R-:W-:Y:S01]  /*1fd0*/  FMUL.FTZ R50, R60, UR7 ;  /* 0x000000073c327c20 */ /* 0x000fe20008410000 */
[----:B------:R-:W-:Y:S01]  /*1fe0*/  IMAD R76, R88, R7, 0x80 ;  /* 0x00000080584c7424 */ /* 0x000fe200078e0207 */
[----:B------:R-:W-:Y:S01]  /*1ff0*/  UIADD3 UR6, UR6, 0x2d840, URZ ;  /* 0x0002d84006067890 */ /* 0x000fe2000fffe03f */
[----:B------:R-:W-:Y:S01]  /*2000*/  @P1 IMAD.HI.U32 R6, R70, UR10, RZ ;  /* 0x0000000a46061c27 */ /* 0x000fe2000f8e00ff */
[----:B------:R-:W-:-:S03]  /*2010*/  @UP1 ULDC UR10, c[0x0][0x450] ;  /* 0x00011400000a1ab9 */ /* 0x000fc60000000800 */
[----:B------:R-:W-:Y:S01]  /*2020*/  FMUL.FTZ R12, R42, UR7 ;  /* 0x000000072a0c7c20 */ /* 0x000fe20008410000 */
[----:B------:R-:W-:Y:S01]  /*2030*/  FMUL.FTZ R42, R44, UR7 ;  /* 0x000000072c2a7c20 */ /* 0x000fe20008410000 */
[----:B------:R-:W-:Y:S01]  /*2040*/  UISETP.NE.AND UP0, UPT, UR50, URZ, UPT ;  /* 0x0000003f3200728c */ /* 0x000fe2000bf05270 */
[----:B------:R-:W-:Y:S01]  /*2050*/  @P2 SHF.R.U32.HI R70, RZ, UR10, R6 ;  /* 0x0000000aff462c19 */ /* 0x000fe20008011606 */
[----:B------:R-:W-:Y:S01]  /*2060*/  FMUL.FTZ R4, R24, UR7 ;  /* 0x0000000718047c20 */ /* 0x000fe20008410000 */
[----:B------:R-:W-:Y:S01]  /*2070*/  FMUL.FTZ R13, R43, UR7 ;  /* 0x000000072b0d7c20 */ /* 0x000fe20008410000 */
[----:B------:R-:W-:Y:S01]  /*2080*/  FMUL.FTZ R44, R48, UR7 ;  /* 0x00000007302c7c20 */ /* 0x000fe20008410000 */
[----:B------:R-:W-:Y:S01]  /*2090*/  VIADD R7, R76, 0x1 ;  /* 0x000000014c077836 */ /* 0x000fe20000000000 */
[----:B------:R-:W1:Y:S01]  /*20a0*/  SHFL.IDX PT, R60, R70, RZ, 0x1c1f ;  /* 0x001c1fff463c7589 */ /* 0x000e6200000e0000 */
[----:B------:R-:W-:Y:S01]  /*20b0*/  FMUL.FTZ R0, R26, UR7 ;  /* 0x000000071a007c20 */ /* 0x000fe20008410000 */
[----:B------:R-:W-:Y:S01]  /*20c0*/  FMUL.FTZ R2, R27, UR7 ;  /* 0x000000071b027c20 */ /* 0x000fe20008410000 */
[----:B------:R-:W-:Y:S01]  /*20d0*/  FMUL.FTZ R5, R31, UR7 ;  /* 0x000000071f057c20 */ /* 0x000fe20008410000 */
[----:B------:R-:W-:Y:S01]  /*20e0*/  FMUL.FTZ R43, R45, UR7 ;  /* 0x000000072d2b7c20 */ /* 0x000fe20008410000 */
[----:B------:R-:W-:Y:S01]  /*20f0*/  FMUL.FTZ R14, R46, UR7 ;  /* 0x000000072e0e7c20 */ /* 0x000fe20008410000 */
[----:B------:R-:W-:Y:S01]  /*2100*/  FMUL.FTZ R15, R47, UR7 ;  /* 0x000000072f0f7c20 */ /* 0x000fe20008410000 */
[----:B------:R-:W-:Y:S01]  /*2110*/  FMUL.FTZ R24, R54, UR7 ;  /* 0x0000000736187c20 */ /* 0x000fe20008410000 */
[----:B------:R-:W-:Y:S01]  /*2120*/  FMUL.FTZ R48, R56, UR7 ;  /* 0x0000000738307c20 */ /* 0x000fe20008410000 */
[----:B------:R-:W-:Y:S01]  /*2130*/  UPRMT UR6, UR41, 0x654, UR6 ;  /* 0x0000065429067896 */ /* 0x000fe20008000006 */
        /* <DEDUP_REMOVED lines=44> */
[----:B------:R-:W-:Y:S01]  /*2400*/  IMAD R6, R16, -0x2, R7 ;  /* 0xfffffffe10067824 */ /* 0x000fe200078e0207 */
[----:B------:R-:W-:Y:S01]  /*2410*/  PLOP3.LUT P1, PT, PT, PT, UP0, 0x40, 0x0 ;  /* 0x000000000000781c */ /* 0x000fe20003f2e808 */
[----:B------:R-:W3:Y:S01]  /*2420*/  MUFU.TANH R4, R4 ;  /* 0x0000000400047308 */ /* 0x000ee20000002400 */
[----:B------:R-:W-:Y:S01]  /*2430*/  ULDC UR35, c[0x0][0x9dc] ;  /* 0x0002770000237ab9 */ /* 0x000fe20000000800 */
[C---:B--2---:R-:W-:Y:S01]  /*2440*/  IMAD R6, R141.reuse, UR44, R6 ;  /* 0x0000002c8d067c24 */ /* 0x044fe2000f8e0206 */
[----:B------:R-:W-:Y:S01]  /*2450*/  SYNCS.ARRIVE.TRANS64.RED.A1T0 RZ, [UR6], RZ ;  /* 0x000000ffffff79a7 */ /* 0x000fe20008100406 */
[----:B------:R-:W-:Y:S01]  /*2460*/  ULOP3.LUT UR6, URZ, UR35, URZ, 0x33, !UPT ;  /* 0x000000233f067292 */ /* 0x000fe2000f8e333f */
[----:B------:R-:W-:Y:S01]  /*2470*/  IMAD R7, R141, UR44, R76 ;  /* 0x0000002c8d077c24 */ /* 0x000fe2000f8e024c */
[----:B------:R-:W-:Y:S01]  /*2480*/  ULDC UR14, c[0x0][0x9e0] ;  /* 0x00027800000e7ab9 */ /* 0x000fe20000000800 */
[----:B0-----:R-:W-:Y:S01]  /*2490*/  IMAD.IADD R6, R6, 0x1, -R143 ;  /* 0x0000000106067824 */ /* 0x001fe200078e0a8f */
[----:B------:R-:W0:Y:S01]  /*24a0*/  MUFU.TANH R89, R89 ;  /* 0x0000005900597308 */ /* 0x000e220000002400 */
[----:B------:R-:W-:Y:S01]  /*24b0*/  IMAD R73, R16, -0x2, R7 ;  /* 0xfffffffe10497824 */ /* 0x000fe200078e0207 */
[----:B------:R-:W-:Y:S01]  /*24c0*/  LEA R74, R88, 0xffffff80, 0x7 ;  /* 0xffffff80584a7811 */ /* 0x000fe200078e38ff */
[----:B------:R-:W-:-:S02]  /*24d0*/  VIADD R78, R6, UR14 ;  /* 0x0000000e064e7c36 */ /* 0x000fc40008000000 */
[----:B------:R-:W-:-:S03]  /*24e0*/  VIADD R75, R6, UR6 ;  /* 0x00000006064b7c36 */ /* 0x000fc60008000000 */
[----:B------:R-:W2:Y:S01]  /*24f0*/  MUFU.TANH R0, R0 ;  /* 0x0000000000007308 */ /* 0x000ea20000002400 */
[----:B-1----:R-:W-:Y:S01]  /*2500*/  VIADDMNMX R71, R60, R78, R73, PT ;  /* 0x0000004e3c477246 */ /* 0x002fe20003800149 */
[----:B------:R-:W-:-:S06]  /*2510*/  IMAD.IADD R72, R75, 0x1, R60 ;  /* 0x000000014b487824 */ /* 0x000fcc00078e023c */
[----:B------:R-:W1:Y:S08]  /*2520*/  MUFU.TANH R2, R2 ;  /* 0x0000000200027308 */ /* 0x000e700000002400 */
[----:B------:R-:W4:Y:S08]  /*2530*/  MUFU.TANH R90, R90 ;  /* 0x0000005a005a7308 */ /* 0x000f300000002400 */
[----:B------:R-:W0:Y:S08]  /*2540*/  MUFU.TANH R91, R91 ;  /* 0x0000005b005b7308 */ /* 0x000e300000002400 */
        /* <DEDUP_REMOVED lines=57> */
[----:B------:R-:W0:Y:S01]  /*28e0*/  MUFU.TANH R41, R41 ;  /* 0x0000002900297308 */ /* 0x000e220000002400 */
[----:B-1234-:R-:W-:Y:S05]  /*28f0*/  @P1 BRA `(.L_x_828) ;  /* 0x0000000000641947 */ /* 0x01efea0003800000 */
[----:B------:R-:W-:Y:S01]  /*2900*/  IMAD R6, R141, UR44, R60 ;  /* 0x0000002c8d067c24 */ /* 0x000fe2000f8e023c */
[----:B------:R-:W-:Y:S03]  /*2910*/  BSSY B0, `(.L_x_829) ;  /* 0x0000013000007945 */ /* 0x000fe60003800000 */
[----:B------:R-:W-:-:S05]  /*2920*/  IMAD.IADD R55, R6, 0x1, -R143 ;  /* 0x0000000106377824 */ /* 0x000fca00078e0a8f */
[----:B------:R-:W-:-:S13]  /*2930*/  ISETP.GT.AND P1, PT, R55, -0x1, PT ;  /* 0xffffffff3700780c */ /* 0x000fda0003f24270 */
[----:B------:R-:W-:Y:S05]  /*2940*/  @P1 BRA `(.L_x_830) ;  /* 0x0000000000241947 */ /* 0x000fea0003800000 */
[----:B------:R-:W-:Y:S01]  /*2950*/  ULDC UR6, c[0x0][0x9e4] ;  /* 0x0002790000067ab9 */ /* 0x000fe20000000800 */
[----:B------:R-:W-:Y:S01]  /*2960*/  LOP3.LUT R55, RZ, R55, RZ, 0x33, !PT ;  /* 0x00000037ff377212 */ /* 0x000fe200078e33ff */
[----:B------:R-:W-:-:S05]  /*2970*/  IMAD.U32 R60, RZ, RZ, UR6 ;  /* 0x00000006ff3c7e24 */ /* 0x000fca000f8e00ff */
[----:B------:R-:W-:-:S13]  /*2980*/  ISETP.NE.AND P1, PT, R60, 0x1, PT ;  /* 0x000000013c00780c */ /* 0x000fda0003f25270 */
[----:B------:R-:W1:Y:S02]  /*2990*/  @P1 LDC.64 R6, c[0x0][0x9e8] ;  /* 0x00027a00ff061b82 */ /* 0x000e640000000a00 */
[----:B-1----:R-:W-:-:S05]  /*29a0*/  @P1 IMAD.HI.U32 R6, R55, R6, RZ ;  /* 0x0000000637061227 */ /* 0x002fca00078e00ff */
[----:B------:R-:W-:-:S04]  /*29b0*/  @P1 SHF.R.U32.HI R55, RZ, R7, R6 ;  /* 0x00000007ff371219 */ /* 0x000fc80000011606 */
[----:B------:R-:W-:Y:S01]  /*29c0*/  LOP3.LUT R55, RZ, R55, RZ, 0x33, !PT ;  /* 0x00000037ff377212 */ /* 0x000fe200078e33ff */
[----:B------:R-:W-:Y:S06]  /*29d0*/  BRA `(.L_x_831) ;  /* 0x0000000000187947 */ /* 0x000fec0003800000 */
.L_x_830:
[----:B------:R-:W-:Y:S02]  /*29e0*/  ULDC UR6, c[0x0][0x9e4] ;  /* 0x0002790000067ab9 */ /* 0x000fe40000000800 */
[----:B------:R-:W-:-:S05]  /*29f0*/  IMAD.U32 R60, RZ, RZ, UR6 ;  /* 0x00000006ff3c7e24 */ /* 0x000fca000f8e00ff */
[----:B------:R-:W-:-:S13]  /*2a00*/  ISETP.NE.AND P1, PT, R60, 0x1, PT ;  /* 0x000000013c00780c */ /* 0x000fda0003f25270 */
[----:B------:R-:W1:Y:S02]  /*2a10*/  @P1 LDC.64 R6, c[0x0][0x9e8] ;  /* 0x00027a00ff061b82 */ /* 0x000e640000000a00 */
[----:B-1----:R-:W-:-:S05]  /*2a20*/  @P1 IMAD.HI.U32 R6, R55, R6, RZ ;  /* 0x0000000637061227 */ /* 0x002fca00078e00ff */
[----:B------:R-:W-:-:S07]  /*2a30*/  @P1 SHF.R.U32.HI R55, RZ, R7, R6 ;  /* 0x00000007ff371219 */ /* 0x000fce0000011606 */
.L_x_831:
[----:B------:R-:W-:Y:S05]  /*2a40*/  BSYNC B0 ;  /* 0x0000000000007941 */ /* 0x000fea0003800000 */
.L_x_829:
[----:B------:R-:W-:-:S04]  /*2a50*/  IMAD R55, R55, R60, -R74 ;  /* 0x0000003c37377224 */ /* 0x000fc800078e0a4a */
[----:B------:R-:W-:-:S05]  /*2a60*/  IMAD R55, R16, -0x2, R55 ;  /* 0xfffffffe10377824 */ /* 0x000fca00078e0237 */
[----:B------:R-:W-:Y:S02]  /*2a70*/  VIADDMNMX R71, R55, R60, R71, PT ;  /* 0x0000003c37477246 */ /* 0x000fe40003800147 */
[----:B------:R-:W-:-:S07]  /*2a80*/  VIMNMX R72, R72, R55, !PT ;  /* 0x0000003748487248 */ /* 0x000fce0007fe0100 */
.L_x_828:
[C---:B------:R-:W-:Y:S01]  /*2a90*/  ISETP.GE.AND P6, PT, R76.reuse, 0xa, PT ;  /* 0x0000000a4c00780c */ /* 0x040fe20003fc6270 */
[----:B------:R-:W1:Y:S01]  /*2aa0*/  SHFL.IDX PT, R6, R70, 0x1, 0x1c1f ;  /* 0x003c1f0046067f89 */ /* 0x000e6200000e0000 */
[C---:B------:R-:W-:Y:S01]  /*2ab0*/  ISETP.GE.AND P1, PT, R76.reuse, 0x2, PT ;  /* 0x000000024c00780c */ /* 0x040fe20003f26270 */
[----:B------:R-:W-:Y:S01]  /*2ac0*/  UISETP.NE.AND UP0, UPT, UR50, URZ, UPT ;  /* 0x0000003f3200728c */ /* 0x000fe2000bf05270 */
[C---:B------:R-:W-:Y:S02]  /*2ad0*/  ISETP.GE.AND P2, PT, R76.reuse, 0x9, PT ;  /* 0x000000094c00780c */ /* 0x040fe40003f46270 */
[----:B------:R-:W-:Y:S02]  /*2ae0*/  ISETP.GE.AND P5, PT, R76, 0x11, PT ;  /* 0x000000114c00780c */ /* 0x000fe40003fa6270 */
[----:B------:R-:W-:Y:S02]  /*2af0*/  LOP3.LUT R19, R19, 0xfffffffb, RZ, 0xc0, !PT ;  /* 0xfffffffb13137812 */ /* 0x000fe400078ec0ff */
[----:B------:R-:W-:-:S02]  /*2b00*/  ISETP.GT.AND P4, PT, R72, 0x1, !P1 ;  /* 0x000000014800780c */ /* 0x000fc40004f84270 */
[----:B------:R-:W-:Y:S02]  /*2b10*/  ISETP.GT.AND P3, PT, R72, 0x8, !P2 ;  /* 0x000000084800780c */ /* 0x000fe40005764270 */
[----:B------:R-:W-:Y:S02]  /*2b20*/  @P6 LOP3.LUT R19, R19, 0x4, RZ, 0xfc, !PT ;  /* 0x0000000413136812 */ /* 0x000fe400078efcff */
[C---:B------:R-:W-:Y:S02]  /*2b30*/  ISETP.LT.OR P4, PT, R71.reuse, 0x2, P4 ;  /* 0x000000024700780c */ /* 0x040fe40002781670 */
[----:B------:R-:W-:Y:S02]  /*2b40*/  ISETP.LT.OR P3, PT, R71, 0x9, P3 ;  /* 0x000000094700780c */ /* 0x000fe40001f61670 */
[----:B------:R-:W-:Y:S02]  /*2b50*/  LOP3.LUT R19, R19, 0xfffffff7, RZ, 0xc0, !PT ;  /* 0xfffffff713137812 */ /* 0x000fe400078ec0ff */
[----:B0-----:R-:W-:-:S02]  /*2b60*/  FSEL R89, R89, -INF , !P4 ;  /* 0xff80000059597808 */ /* 0x001fc40006000000 */
[----:B------:R-:W-:Y:S02]  /*2b70*/  FSEL R90, R90, -INF , !P3 ;  /* 0xff8000005a5a7808 */ /* 0x000fe40005800000 */
[C---:B------:R-:W-:Y:S02]  /*2b80*/  ISETP.GT.AND P4, PT, R72.reuse, 0x9, !P6 ;  /* 0x000000094800780c */ /* 0x040fe40007784270 */
[----:B------:R-:W-:Y:S02]  /*2b90*/  @P5 LOP3.LUT R19, R19, 0x8, RZ, 0xfc, !PT ;  /* 0x0000000813135812 */ /* 0x000fe400078efcff */
[----:B------:R-:W-:Y:S02]  /*2ba0*/  ISETP.GT.AND P3, PT, R72, 0x10, !P5 ;  /* 0x000000104800780c */ /* 0x000fe40006f64270 */
[----:B------:R-:W-:Y:S02]  /*2bb0*/  ISETP.GE.AND P5, PT, R76, 0x12, PT ;  /* 0x000000124c00780c */ /* 0x000fe40003fa6270 */
[----:B------:R-:W-:-:S02]  /*2bc0*/  ISETP.LT.OR P4, PT, R71, 0xa, P4 ;  /* 0x0000000a4700780c */ /* 0x000fc40002781670 */
[----:B------:R-:W-:Y:S02]  /*2bd0*/  ISETP.LT.OR P3, PT, R71, 0x11, P3 ;  /* 0x000000114700780c */ /* 0x000fe40001f61670 */
[----:B------:R-:W-:Y:S02]  /*2be0*/  FSEL R91, R91, -INF , !P4 ;  /* 0xff8000005b5b7808 */ /* 0x000fe40006000000 */
[----:B------:R-:W-:Y:S02]  /*2bf0*/  ISETP.GE.AND P4, PT, R76, 0x19, PT ;  /* 0x000000194c00780c */ /* 0x000fe40003f86270 */
[----:B------:R-:W-:Y:S02]  /*2c00*/  LOP3.LUT R19, R19, 0xffffffef, RZ, 0xc0, !PT ;  /* 0xffffffef13137812 */ /* 0x000fe400078ec0ff */
[----:B------:R-:W-:Y:S02]  /*2c10*/  FSEL R92, R92, -INF , !P3 ;  /* 0xff8000005c5c7808 */ /* 0x000fe40005800000 */
[----:B------:R-:W-:-:S02]  /*2c20*/  ISETP.GT.AND P3, PT, R72, 0x11, !P5 ;  /* 0x000000114800780c */ /* 0x000fc40006f64270 */
[----:B------:R-:W-:Y:S02]  /*2c30*/  @P5 LOP3.LUT R19, R19, 0x10, RZ, 0xfc, !PT ;  /* 0x0000001013135812 */ /* 0x000fe400078efcff */
[----:B------:R-:W-:Y:S02]  /*2c40*/  ISETP.LT.OR P3, PT, R71, 0x12, P3 ;  /* 0x000000124700780c */ /* 0x000fe40001f61670 */
[----:B------:R-:W-:Y:S02]  /*2c50*/  LOP3.LUT R19, R19, 0xfdffffff, RZ, 0xc0, !PT ;  /* 0xfdffffff13137812 */ /* 0x000fe400078ec0ff */
[----:B------:R-:W-:Y:S02]  /*2c60*/  FSEL R93, R93, -INF , !P3 ;  /* 0xff8000005d5d7808 */ /* 0x000fe40005800000 */
[----:B------:R-:W-:Y:S02]  /*2c70*/  @P4 LOP3.LUT R19, R19, 0x2000000, RZ, 0xfc, !PT ;  /* 0x0200000013134812 */ /* 0x000fe400078efcff */
[----:B------:R-:W-:-:S02]  /*2c80*/  ISETP.GT.AND P3, PT, R72, 0x18, !P4 ;  /* 0x000000184800780c */ /* 0x000fc40006764270 */
[----:B------:R-:W-:Y:S02]  /*2c90*/  ISETP.GE.AND P4, PT, R76, 0x1a, PT ;  /* 0x0000001a4c00780c */ /* 0x000fe40003f86270 */
[----:B------:R-:W-:Y:S02]  /*2ca0*/  ISETP.LT.OR P3, PT, R71, 0x19, P3 ;  /* 0x000000194700780c */ /* 0x000fe40001f61670 */
[----:B------:R-:W-:Y:S02]  /*2cb0*/  LOP3.LUT R19, R19, 0xfeffffff, RZ, 0xc0, !PT ;  /* 0xfeffffff13137812 */ /* 0x000fe400078ec0ff */
[----:B------:R-:W-:Y:S02]  /*2cc0*/  FSEL R94, R94, -INF , !P3 ;  /* 0xff8000005e5e7808 */ /* 0x000fe40005800000 */
[----:B------:R-:W-:-:S04]  /*2cd0*/  ISETP.GT.AND P3, PT, R72, 0x19, !P4 ;  /* 0x000000194800780c */ /* 0x000fc80006764270 */
[----:B------:R-:W-:Y:S02]  /*2ce0*/  ISETP.LT.OR P3, PT, R71, 0x1a, P3 ;  /* 0x0000001a4700780c */ /* 0x000fe40001f61670 */
[----:B------:R-:W-:Y:S02]  /*2cf0*/  @P4 LOP3.LUT R19, R19, 0x1000000, RZ, 0xfc, !PT ;  /* 0x0100000013134812 */ /* 0x000fe400078efcff */
[----:B------:R-:W-:Y:S02]  /*2d00*/  ISETP.GE.AND P4, PT, R76, 0x21, PT ;  /* 0x000000214c00780c */ /* 0x000fe40003f86270 */
[----:B------:R-:W-:Y:S02]  /*2d10*/  LOP3.LUT R19, R19, 0xff7fffff, RZ, 0xc0, !PT ;  /* 0xff7fffff13137812 */ /* 0x000fe400078ec0ff */
[----:B------:R-:W-:Y:S02]  /*2d20*/  FSEL R95, R95, -INF , !P3 ;  /* 0xff8000005f5f7808 */ /* 0x000fe40005800000 */
[----:B------:R-:W-:-:S04]  /*2d30*/  ISETP.GT.AND P3, PT, R72, 0x20, !P4 ;  /* 0x000000204800780c */ /* 0x000fc80006764270 */
[----:B------:R-:W-:-:S03]  /*2d40*/  ISETP.LT.OR P3, PT, R71, 0x21, P3 ;  /* 0x000000214700780c */ /* 0x000fc60001f61670 */
        /* <DEDUP_REMOVED lines=94> */
[----:B------:R-:W-:Y:S02]  /*3330*/  ISETP.GT.AND P3, PT, R72, 0x60, !P4 ;  /* 0x000000604800780c */ /* 0x000fe40006764270 */
[----:B-1----:R-:W-:-:S02]  /*3340*/  VIADDMNMX R56, R6, R78, R73, PT ;  /* 0x0000004e06387246 */ /* 0x002fc40003800149 */
[----:B------:R-:W-:-:S03]  /*3350*/  ISETP.LT.OR P3, PT, R71, 0x61, P3 ;  /* 0x000000614700780c */ /* 0x000fc60001f61670 */
[----:B------:R-:W-:Y:S02]  /*3360*/  @P4 LOP3.LUT R19, R19, 0x80, RZ, 0xfc, !PT ;  /* 0x0000008013134812 */ /* 0x000fe400078efcff */
[----:B------:R-:W-:Y:S02]  /*3370*/  ISETP.GE.AND P4, PT, R76, 0x62, PT ;  /* 0x000000624c00780c */ /* 0x000fe40003f86270 */
[----:B------:R-:W-:Y:S02]  /*3380*/  LOP3.LUT R19, R19, 0xffffffbf, RZ, 0xc0, !PT ;  /* 0xffffffbf13137812 */ /* 0x000fe400078ec0ff */
[----:B------:R-:W-:Y:S01]  /*3390*/  FSEL R51, R58, -INF , !P3 ;  /* 0xff8000003a337808 */ /* 0x000fe20005800000 */
[----:B------:R-:W-:Y:S01]  /*33a0*/  IMAD.IADD R58, R75, 0x1, R6 ;  /* 0x000000014b3a7824 */ /* 0x000fe200078e0206 */
[----:B------:R-:W-:-:S04]  /*33b0*/  ISETP.GT.AND P3, PT, R72, 0x61, !P4 ;  /* 0x000000614800780c */ /* 0x000fc80006764270 */
[----:B------:R-:W-:-:S03]  /*33c0*/  ISETP.LT.OR P3, PT, R71, 0x62, P3 ;  /* 0x000000624700780c */ /* 0x000fc60001f61670 */
[----:B------:R-:W-:Y:S02]  /*33d0*/  @P4 LOP3.LUT R19, R19, 0x40, RZ, 0xfc, !PT ;  /* 0x0000004013134812 */ /* 0x000fe400078efcff */
[----:B------:R-:W-:Y:S02]  /*33e0*/  ISETP.GE.AND P4, PT, R76, 0x69, PT ;  /* 0x000000694c00780c */ /* 0x000fe40003f86270 */
[----:B------:R-:W-:Y:S02]  /*33f0*/  FSEL R52, R59, -INF , !P3 ;  /* 0xff8000003b347808 */ /* 0x000fe40005800000 */
[----:B------:R-:W-:Y:S02]  /*3400*/  LOP3.LUT R19, R19, 0xfbffffff, RZ, 0xc0, !PT ;  /* 0xfbffffff13137812 */ /* 0x000fe400078ec0ff */
[----:B------:R-:W-:-:S04]  /*3410*/  ISETP.GT.AND P3, PT, R72, 0x68, !P4 ;  /* 0x000000684800780c */ /* 0x000fc80006764270 */
[----:B------:R-:W-:-:S03]  /*3420*/  ISETP.LT.OR P3, PT, R71, 0x69, P3 ;  /* 0x000000694700780c */ /* 0x000fc60001f61670 */
[----:B------:R-:W-:Y:S02]  /*3430*/  @P4 LOP3.LUT R19, R19, 0x4000000, RZ, 0xfc, !PT ;  /* 0x0400000013134812 */ /* 0x000fe400078efcff */
[----:B------:R-:W-:Y:S02]  /*3440*/  ISETP.GE.AND P4, PT, R76, 0x6a, PT ;  /* 0x0000006a4c00780c */ /* 0x000fe40003f86270 */
[----:B------:R-:W-:Y:S02]  /*3450*/  FSEL R53, R66, -INF , !P3 ;  /* 0xff80000042357808 */ /* 0x000fe40005800000 */
[----:B------:R-:W-:Y:S02]  /*3460*/  ISETP.GT.AND P3, PT, R72, 0x69, !P4 ;  /* 0x000000694800780c */ /* 0x000fe40006764270 */
[----:B------:R-:W-:Y:S02]  /*3470*/  LOP3.LUT R19, R19, 0xffffffdf, RZ, 0xc0, !PT ;  /* 0xffffffdf13137812 */ /* 0x000fe400078ec0ff */
[----:B------:R-:W-:-:S04]  /*3480*/  ISETP.LT.OR P3, PT, R71, 0x6a, P3 ;  /* 0x0000006a4700780c */ /* 0x000fc80001f61670 */
[----:B------:R-:W-:Y:S02]  /*3490*/  FSEL R54, R67, -INF , !P3 ;  /* 0xff80000043367808 */ /* 0x000fe40005800000 */
[----:B------:R-:W-:Y:S02]  /*34a0*/  ISETP.GE.AND P3, PT, R76, 0x71, PT ;  /* 0x000000714c00780c */ /* 0x000fe40003f66270 */
[----:B------:R-:W-:Y:S02]  /*34b0*/  @P4 LOP3.LUT R19, R19, 0x20, RZ, 0xfc, !PT ;  /* 0x0000002013134812 */ /* 0x000fe400078efcff */
[----:B------:R-:W-:Y:S02]  /*34c0*/  ISETP.GT.AND P4, PT, R72, 0x70, !P3 ;  /* 0x000000704800780c */ /* 0x000fe40005f84270 */
[----:B------:R-:W-:Y:S02]  /*34d0*/  LOP3.LUT R19, R19, 0xfffffffd, RZ, 0xc0, !PT ;  /* 0xfffffffd13137812 */ /* 0x000fe400078ec0ff */
[----:B------:R-:W-:-:S04]  /*34e0*/  ISETP.LT.OR P4, PT, R71, 0x71, P4 ;  /* 0x000000714700780c */ /* 0x000fc80002781670 */
[----:B------:R-:W-:Y:S02]  /*34f0*/  FSEL R44, R68, -INF , !P4 ;  /* 0xff800000442c7808 */ /* 0x000fe40006000000 */
[----:B------:R-:W-:-:S04]  /*3500*/  ISETP.GE.AND P4, PT, R76, 0x72, PT ;  /* 0x000000724c00780c */ /* 0x000fc80003f86270 */
[----:B------:R-:W-:-:S04]  /*3510*/  ISETP.GT.AND P5, PT, R72, 0x71, !P4 ;  /* 0x000000714800780c */ /* 0x000fc800067a4270 */
[----:B------:R-:W-:-:S04]  /*3520*/  ISETP.LT.OR P5, PT, R71, 0x72, P5 ;  /* 0x000000724700780c */ /* 0x000fc80002fa1670 */
[----:B------:R-:W-:Y:S02]  /*3530*/  FSEL R43, R69, -INF , !P5 ;  /* 0xff800000452b7808 */ /* 0x000fe40006800000 */
[----:B------:R-:W-:-:S04]  /*3540*/  ISETP.GE.AND P5, PT, R76, 0x79, PT ;  /* 0x000000794c00780c */ /* 0x000fc80003fa6270 */
[----:B------:R-:W-:-:S04]  /*3550*/  ISETP.GT.AND P6, PT, R72, 0x78, !P5 ;  /* 0x000000784800780c */ /* 0x000fc80006fc4270 */
[----:B------:R-:W-:-:S04]  /*3560*/  ISETP.LT.OR P6, PT, R71, 0x79, P6 ;  /* 0x000000794700780c */ /* 0x000fc800037c1670 */
[----:B------:R-:W-:Y:S02]  /*3570*/  FSEL R42, R84, -INF , !P6 ;  /* 0xff800000542a7808 */ /* 0x000fe40007000000 */
[----:B------:R-:W-:-:S13]  /*3580*/  ISETP.GE.AND P6, PT, R76, 0x1, PT ;  /* 0x000000014c00780c */ /* 0x000fda0003fc6270 */
[----:B------:R-:W-:Y:S02]  /*3590*/  @P6 LOP3.LUT R19, R19, 0x2, RZ, 0xfc, !PT ;  /* 0x0000000213136812 */ /* 0x000fe400078efcff */
[----:B------:R-:W-:Y:S02]  /*35a0*/  ISETP.GT.AND P6, PT, R72, RZ, !P6 ;  /* 0x000000ff4800720c */ /* 0x000fe400077c4270 */
[----:B------:R-:W-:Y:S02]  /*35b0*/  LOP3.LUT R19, R19, 0xfffffffe, RZ, 0xc0, !PT ;  /* 0xfffffffe13137812 */ /* 0x000fe400078ec0ff */
[----:B------:R-:W-:-:S04]  /*35c0*/  ISETP.LT.OR P6, PT, R71, 0x1, P6 ;  /* 0x000000014700780c */ /* 0x000fc800037c1670 */
[----:B------:R-:W-:Y:S02]  /*35d0*/  FSEL R66, R4, -INF , !P6 ;  /* 0xff80000004427808 */ /* 0x000fe40007000000 */
[----:B------:R-:W-:-:S13]  /*35e0*/  ISETP.GE.AND P6, PT, R76, 0x7a, PT ;  /* 0x0000007a4c00780c */ /* 0x000fda0003fc6270 */
[----:B------:R-:W-:Y:S02]  /*35f0*/  @P6 LOP3.LUT R19, R19, 0x1, RZ, 0xfc, !PT ;  /* 0x0000000113136812 */ /* 0x000fe400078efcff */
[----:B------:R-:W-:-:S04]  /*3600*/  ISETP.GT.AND P6, PT, R72, 0x79, !P6 ;  /* 0x000000794800780c */ /* 0x000fc800077c4270 */
[----:B------:R-:W-:-:S04]  /*3610*/  ISETP.LT.OR P6, PT, R71, 0x7a, P6 ;  /* 0x0000007a4700780c */ /* 0x000fc800037c1670 */
[----:B------:R-:W-:Y:S02]  /*3620*/  FSEL R4, R85, -INF , !P6 ;  /* 0xff80000055047808 */ /* 0x000fe40007000000 */
[----:B------:R-:W-:-:S13]  /*3630*/  PLOP3.LUT P6, PT, PT, PT, UP0, 0x40, 0x0 ;  /* 0x000000000000781c */ /* 0x000fda0003fce808 */
[----:B------:R-:W-:Y:S05]  /*3640*/  @P6 BRA `(.L_x_832) ;  /* 0x0000000000646947 */ /* 0x000fea0003800000 */
        /* <DEDUP_REMOVED lines=9> */
[----:B------:R-:W0:Y:S02]  /*36e0*/  @P6 LDC.64 R6, c[0x0][0x9e8] ;  /* 0x00027a00ff066b82 */ /* 0x000e240000000a00 */
[----:B0-----:R-:W-:-:S05]  /*36f0*/  @P6 IMAD.HI.U32 R6, R59, R6, RZ ;  /* 0x000000063b066227 */ /* 0x001fca00078e00ff */
[----:B------:R-:W-:-:S04]  /*3700*/  @P6 SHF.R.U32.HI R59, RZ, R7, R6 ;  /* 0x00000007ff3b6219 */ /* 0x000fc80000011606 */
[----:B------:R-:W-:Y:S01]  /*3710*/  LOP3.LUT R59, RZ, R59, RZ, 0x33, !PT ;  /* 0x0000003bff3b7212 */ /* 0x000fe200078e33ff */
[----:B------:R-:W-:Y:S06]  /*3720*/  BRA `(.L_x_835) ;  /* 0x0000000000187947 */ /* 0x000fec0003800000 */
.L_x_834:
[----:B------:R-:W-:Y:S02]  /*3730*/  ULDC UR6, c[0x0][0x9e4] ;  /* 0x0002790000067ab9 */ /* 0x000fe40000000800 */
[----:B------:R-:W-:-:S05]  /*3740*/  IMAD.U32 R67, RZ, RZ, UR6 ;  /* 0x00000006ff437e24 */ /* 0x000fca000f8e00ff */
[----:B------:R-:W-:-:S13]  /*3750*/  ISETP.NE.AND P6, PT, R67, 0x1, PT ;  /* 0x000000014300780c */ /* 0x000fda0003fc5270 */
[----:B------:R-:W0:Y:S02]  /*3760*/  @P6 LDC.64 R6, c[0x0][0x9e8] ;  /* 0x00027a00ff066b82 */ /* 0x000e240000000a00 */
[----:B0-----:R-:W-:-:S05]  /*3770*/  @P6 IMAD.HI.U32 R6, R59, R6, RZ ;  /* 0x000000063b066227 */ /* 0x001fca00078e00ff */
[----:B------:R-:W-:-:S07]  /*3780*/  @P6 SHF.R.U32.HI R59, RZ, R7, R6 ;  /* 0x00000007ff3b6219 */ /* 0x000fce0000011606 */
.L_x_835:
[----:B------:R-:W-:Y:S05]  /*3790*/  BSYNC B0 ;  /* 0x0000000000007941 */ /* 0x000fea0003800000 */
.L_x_833:
[----:B------:R-:W-:-:S04]  /*37a0*/  IMAD R59, R59, R67, -R74 ;  /* 0x000000433b3b7224 */ /* 0x000fc800078e0a4a */
[----:B------:R-:W-:-:S05]  /*37b0*/  IMAD R59, R16, -0x2, R59 ;  /* 0xfffffffe103b7824 */ /* 0x000fca00078e023b */
[----:B------:R-:W-:Y:S02]  /*37c0*/  VIADDMNMX R56, R59, R67, R56, PT ;  /* 0x000000433b387246 */ /* 0x000fe40003800138 */
[----:B------:R-:W-:-:S07]  /*37d0*/  VIMNMX R58, R58, R59, !PT ;  /* 0x0000003b3a3a7248 */ /* 0x000fce0007fe0100 */
.L_x_832:
[----:B------:R-:W-:Y:S01]  /*37e0*/  ISETP.GT.AND P1, PT, R58, 0x1, !P1 ;  /* 0x000000013a00780c */ /* 0x000fe20004f24270 */
[----:B------:R-:W-:Y:S01]  /*37f0*/  ULDC UR33, c[0x0][0x988] ;  /* 0x0002620000217ab9 */ /* 0x000fe20000000800 */
[----:B------:R-:W-:Y:S01]  /*3800*/  LOP3.LUT P6, RZ, R19, 0x4, RZ, 0xc0, !PT ;  /* 0x0000000413ff7812 */ /* 0x000fe200078cc0ff */
[----:B------:R-:W-:Y:S01]  /*3810*/  UISETP.NE.AND UP1, UPT, UR51, URZ, UPT ;  /* 0x0000003f3300728c */ /* 0x000fe2000bf25270 */
[----:B------:R-:W-:Y:S01]  /*3820*/  ISETP.LT.OR P1, PT, R56, 0x2, P1 ;  /* 0x000000023800780c */ /* 0x000fe20000f21670 */
[----:B------:R-:W-:Y:S01]  /*3830*/  UISETP.NE.AND UP0, UPT, UR50, URZ, UPT ;  /* 0x0000003f3200728c */ /* 0x000fe2000bf05270 */
[----:B------:R-:W-:Y:S01]  /*3840*/  FMNMX.FTZ R7, R66, R89, !PT ;  /* 0x0000005942077209 */ /* 0x000fe20007810000 */
[----:B------:R-:W-:Y:S01]  /*3850*/  UMOV UR10, UR39 ;  /* 0x00000027000a7c82 */ /* 0x000fe20008000000 */
[----:B------:R-:W-:Y:S02]  /*3860*/  FSEL R2, R2, -INF , !P1 ;  /* 0xff80000002027808 */ /* 0x000fe40004800000 */
[----:B------:R-:W-:-:S02]  /*3870*/  ISETP.GT.AND P1, PT, R58, 0x9, !P6 ;  /* 0x000000093a00780c */ /* 0x000fc40007724270 */
[----:B------:R-:W-:Y:S02]  /*3880*/  FMNMX.FTZ R6, R90, R7, !PT ;  /* 0x000000075a067209 */ /* 0x000fe40007810000 */
[----:B------:R-:W-:Y:S01]  /*3890*/  ISETP.LT.OR P1, PT, R56, 0xa, P1 ;  /* 0x0000000a3800780c */ /* 0x000fe20000f21670 */
[----:B------:R-:W-:Y:S01]  /*38a0*/  @UP1 ULDC UR6, c[0x0][0x44c] ;  /* 0x0001130000061ab9 */ /* 0x000fe20000000800 */
[----:B------:R-:W-:Y:S01]  /*38b0*/  FMNMX.FTZ R7, R91, R6, !PT ;  /* 0x000000065b077209 */ /* 0x000fe20007810000 */
[----:B------:R-:W-:Y:S01]  /*38c0*/  UIMAD.WIDE.U32 UR6, UR39, UR6, URZ ;  /* 0x00000006270672a5 */ /* 0x000fe2000f8e003f */
[----:B------:R-:W-:Y:S01]  /*38d0*/  FSEL R5, R5, -INF , !P1 ;  /* 0xff80000005057808 */ /* 0x000fe20004800000 */
[----:B------:R-:W-:Y:S01]  /*38e0*/  @UP1 ULDC UR11, c[0x0][0x450] ;  /* 0x00011400000b1ab9 */ /* 0x000fe20000000800 */
[----:B------:R-:W-:Y:S01]  /*38f0*/  LOP3.LUT P1, RZ, R19, 0x8, RZ, 0xc0, !PT ;  /* 0x0000000813ff7812 */ /* 0x000fe2000782c0ff */
[----:B------:R-:W-:Y:S01]  /*3900*/  @UP1 USHF.R.U32.HI UR10, URZ, UR11, UR7 ;  /* 0x0000000b3f0a1299 */ /* 0x000fe20008011607 */
[----:B------:R-:W-:-:S02]  /*3910*/  FMNMX.FTZ R6, R92, R7, !PT ;  /* 0x000000075c067209 */ /* 0x000fc40007810000 */
[----:B------:R-:W-:Y:S01]  /*3920*/  ISETP.GT.AND P1, PT, R58, 0x10, !P1 ;  /* 0x000000103a00780c */ /* 0x000fe20004f24270 */
[----:B------:R-:W-:Y:S01]  /*3930*/  UIADD3 UR55, UR55, UR10, URZ ;  /* 0x0000000a37377290 */ /* 0x000fe2000fffe03f */
[----:B------:R-:W-:Y:S02]  /*3940*/  FMNMX.FTZ R7, R93, R6, !PT ;  /* 0x000000065d077209 */ /* 0x000fe40007810000 */
[----:B------:R-:W-:Y:S01]  /*3950*/  ISETP.LT.OR P1, PT, R56, 0x11, P1 ;  /* 0x000000113800780c */ /* 0x000fe20000f21670 */
[----:B------:R-:W-:Y:S01]  /*3960*/  UIADD3 UR14, UR55, UR14, URZ ;  /* 0x0000000e370e7290 */ /* 0x000fe2000fffe03f */
[----:B------:R-:W-:Y:S02]  /*3970*/  ISETP.GT.AND P2, PT, R58, 0x8, !P2 ;  /* 0x000000083a00780c */ /* 0x000fe40005744270 */
[----:B------:R-:W-:Y:S02]  /*3980*/  FSEL R8, R8, -INF , !P1 ;  /* 0xff80000008087808 */ /* 0x000fe40004800000 */
[----:B------:R-:W-:-:S02]  /*3990*/  LOP3.LUT P1, RZ, R19, 0x10, RZ, 0xc0, !PT ;  /* 0x0000001013ff7812 */ /* 0x000fc4000782c0ff */
[----:B------:R-:W-:Y:S02]  /*39a0*/  FMNMX.FTZ R6, R94, R7, !PT ;  /* 0x000000075e067209 */ /* 0x000fe40007810000 */
[----:B------:R-:W-:Y:S02]  /*39b0*/  ISETP.GT.AND P1, PT, R58, 0x11, !P1 ;  /* 0x000000113a00780c */ /* 0x000fe40004f24270 */
[C---:B------:R-:W-:Y:S02]  /*39c0*/  ISETP.LT.OR P2, PT, R56.reuse, 0x9, P2 ;  /* 0x000000093800780c */ /* 0x040fe40001741670 */
[----:B------:R-:W-:Y:S02]  /*39d0*/  ISETP.LT.OR P1, PT, R56, 0x12, P1 ;  /* 0x000000123800780c */ /* 0x000fe40000f21670 */
[----:B------:R-:W-:Y:S02]  /*39e0*/  FMNMX.FTZ R7, R95, R6, !PT ;  /* 0x000000065f077209 */ /* 0x000fe40007810000 */
[----:B------:R-:W-:-:S02]  /*39f0*/  FSEL R9, R9, -INF , !P1 ;  /* 0xff80000009097808 */ /* 0x000fc40004800000 */
[----:B------:R-:W-:Y:S02]  /*3a00*/  LOP3.LUT P1, RZ, R19, 0x2000000, RZ, 0xc0, !PT ;  /* 0x0200000013ff7812 */ /* 0x000fe4000782c0ff */
[----:B------:R-:W-:Y:S02]  /*3a10*/  FSEL R3, R3, -INF , !P2 ;  /* 0xff80000003037808 */ /* 0x000fe40005000000 */
[----:B------:R-:W-:Y:S02]  /*3a20*/  ISETP.GT.AND P1, PT, R58, 0x18, !P1 ;  /* 0x000000183a00780c */ /* 0x000fe40004f24270 */
[----:B------:R-:W-:Y:S02]  /*3a30*/  LOP3.LUT P2, RZ, R19, 0x40000, RZ, 0xc0, !PT ;  /* 0x0004000013ff7812 */ /* 0x000fe4000784c0ff */
[----:B------:R-:W-:Y:S02]  /*3a40*/  ISETP.LT.OR P1, PT, R56, 0x19, P1 ;  /* 0x000000193800780c */ /* 0x000fe40000f21670 */
[----:B------:R-:W-:-:S02]  /*3a50*/  FMNMX.FTZ R6, R96, R7, !PT ;  /* 0x0000000760067209 */ /* 0x000fc40007810000 */
[----:B------:R-:W-:Y:S02]  /*3a60*/  FSEL R10, R10, -INF , !P1 ;  /* 0xff8000000a0a7808 */ /* 0x000fe40004800000 */
[----:B------:R-:W-:Y:S02]  /*3a70*/  LOP3.LUT P1, RZ, R19, 0x1000000, RZ, 0xc0, !PT ;  /* 0x0100000013ff7812 */ /* 0x000fe4000782c0ff */
[----:B------:R-:W-:Y:S02]  /*3a80*/  FMNMX.FTZ R6, R97, R6, !PT ;  /* 0x0000000661067209 */ /* 0x000fe40007810000 */
[----:B------:R-:W-:Y:S02]  /*3a90*/  ISETP.GT.AND P1, PT, R58, 0x19, !P1 ;  /* 0x000000193a00780c */ /* 0x000fe40004f24270 */
[----:B------:R-:W-:Y:S02]  /*3aa0*/  LOP3.LUT P6, RZ, R19, 0x20000, RZ, 0xc0, !PT ;  /* 0x0002000013ff7812 */ /* 0x000fe400078cc0ff */
[----:B------:R-:W-:-:S02]  /*3ab0*/  ISETP.LT.OR P1, PT, R56, 0x1a, P1 ;  /* 0x0000001a3800780c */ /* 0x000fc40000f21670 */
[----:B------:R-:W-:Y:S02]  /*3ac0*/  FMNMX.FTZ R7, R65, R6, !PT ;  /* 0x0000000641077209 */ /* 0x000fe40007810000 */
[----:B------:R-:W-:Y:S02]  /*3ad0*/  FSEL R11, R11, -INF , !P1 ;  /* 0xff8000000b0b7808 */ /* 0x000fe40004800000 */
[----:B------:R-:W-:Y:S02]  /*3ae0*/  LOP3.LUT P1, RZ, R19, 0x800000, RZ, 0xc0, !PT ;  /* 0x0080000013ff7812 */ /* 0x000fe4000782c0ff */
[----:B------:R-:W-:Y:S02]  /*3af0*/  FMNMX.FTZ R6, R64, R7, !PT ;  /* 0x0000000740067209 */ /* 0x000fe40007810000 */
[----:B------:R-:W-:Y:S02]  /*3b00*/  ISETP.GT.AND P1, PT, R58, 0x20, !P1 ;  /* 0x000000203a00780c */ /* 0x000fe40004f24270 */
[----:B------:R-:W-:-:S02]  /*3b10*/  FMNMX.FTZ R7, R63, R6, !PT ;  /* 0x000000063f077209 */ /* 0x000fc40007810000 */
[----:B------:R-:W-:Y:S02]  /*3b20*/  ISETP.LT.OR P1, PT, R56, 0x21, P1 ;  /* 0x000000213800780c */ /* 0x000fe40000f21670 */
[----:B------:R-:W-:Y:S02]  /*3b30*/  FMNMX.FTZ R6, R62, R7, !PT ;  /* 0x000000073e067209 */ /* 0x000fe40007810000 */
[----:B------:R-:W-:Y:S02]  /*3b40*/  FSEL R12, R12, -INF , !P1 ;  /* 0xff8000000c0c7808 */ /* 0x000fe40004800000 */
[----:B------:R-:W-:Y:S02]  /*3b50*/  LOP3.LUT P1, RZ, R19, 0x400000, RZ, 0xc0, !PT ;  /* 0x0040000013ff7812 */ /* 0x000fe4000782c0ff */
[----:B------:R-:W-:Y:S02]  /*3b60*/  FMNMX.FTZ R7, R61, R6, !PT ;  /* 0x000000063d077209 */ /* 0x000fe40007810000 */
[----:B------:R-:W-:-:S02]  /*3b70*/  ISETP.GT.AND P1, PT, R58, 0x21, !P1 ;  /* 0x000000213a00780c */ /* 0x000fc40004f24270 */
[----:B------:R-:W-:Y:S02]  /*3b80*/  FMNMX.FTZ R6, R60, R7, !PT ;  /* 0x000000073c067209 */ /* 0x000fe40007810000 */
[----:B------:R-:W-:Y:S02]  /*3b90*/  ISETP.LT.OR P1, PT, R56, 0x22, P1 ;  /* 0x000000223800780c */ /* 0x000fe40000f21670 */
[----:B------:R-:W-:Y:S02]  /*3ba0*/  FMNMX.FTZ R6, R57, R6, !PT ;  /* 0x0000000639067209 */ /* 0x000fe40007810000 */
[----:B------:R-:W-:Y:S02]  /*3bb0*/  FSEL R13, R13, -INF , !P1 ;  /* 0xff8000000d0d7808 */ /* 0x000fe40004800000 */
[----:B------:R-:W-:Y:S02]  /*3bc0*/  LOP3.LUT P1, RZ, R19, 0x200000, RZ, 0xc0, !PT ;  /* 0x0020000013ff7812 */ /* 0x000fe4000782c0ff */
[----:B------:R-:W-:-:S02]  /*3bd0*/  FMNMX.FTZ R6, R55, R6, !PT ;  /* 0x0000000637067209 */ /* 0x000fc40007810000 */
[----:B------:R-:W-:Y:S02]  /*3be0*/  ISETP.GT.AND P1, PT, R58, 0x28, !P1 ;  /* 0x000000283a00780c */ /* 0x000fe40004f24270 */
[----:B------:R-:W-:Y:S02]  /*3bf0*/  FMNMX.FTZ R7, R45, R6, !PT ;  /* 0x000000062d077209 */ /* 0x000fe40007810000 */
[----:B------:R-:W-:Y:S02]  /*3c00*/  ISETP.LT.OR P1, PT, R56, 0x29, P1 ;  /* 0x000000293800780c */ /* 0x000fe40000f21670 */
[----:B------:R-:W-:Y:S02]  /*3c10*/  FMNMX.FTZ R6, R46, R7, !PT ;  /* 0x000000072e067209 */ /* 0x000fe40007810000 */
[----:B------:R-:W-:Y:S02]  /*3c20*/  FSEL R14, R14, -INF , !P1 ;  /* 0xff8000000e0e7808 */ /* 0x000fe40004800000 */
[----:B------:R-:W-:-:S02]  /*3c30*/  LOP3.LUT P1, RZ, R19, 0x100000, RZ, 0xc0, !PT ;  /* 0x0010000013ff7812 */ /* 0x000fc4000782c0ff */
[----:B------:R-:W-:Y:S02]  /*3c40*/  FMNMX.FTZ R7, R47, R6, !PT ;  /* 0x000000062f077209 */ /* 0x000fe40007810000 */
[----:B------:R-:W-:Y:S02]  /*3c50*/  ISETP.GT.AND P1, PT, R58, 0x29, !P1 ;  /* 0x000000293a00780c */ /* 0x000fe40004f24270 */
[----:B------:R-:W-:Y:S02]  /*3c60*/  FMNMX.FTZ R6, R48, R7, !PT ;  /* 0x0000000730067209 */ /* 0x000fe40007810000 */
[----:B------:R-:W-:Y:S02]  /*3c70*/  ISETP.LT.OR P1, PT, R56, 0x2a, P1 ;  /* 0x0000002a3800780c */ /* 0x000fe40000f21670 */
[----:B------:R-:W-:Y:S02]  /*3c80*/  FMNMX.FTZ R7, R49, R6, !PT ;  /* 0x0000000631077209 */ /* 0x000fe40007810000 */
[----:B------:R-:W-:-:S02]  /*3c90*/  FSEL R15, R15, -INF , !P1 ;  /* 0xff8000000f0f7808 */ /* 0x000fc40004800000 */
[----:B------:R-:W-:Y:S02]  /*3ca0*/  LOP3.LUT P1, RZ, R19, 0x80000, RZ, 0xc0, !PT ;  /* 0x0008000013ff7812 */ /* 0x000fe4000782c0ff */
[----:B------:R-:W-:Y:S02]  /*3cb0*/  FMNMX.FTZ R6, R50, R7, !PT ;  /* 0x0000000732067209 */ /* 0x000fe40007810000 */
[----:B------:R-:W-:Y:S02]  /*3cc0*/  ISETP.GT.AND P1, PT, R58, 0x30, !P1 ;  /* 0x000000303a00780c */ /* 0x000fe40004f24270 */
[----:B------:R-:W-:Y:S02]  /*3cd0*/  FMNMX.FTZ R7, R51, R6, !PT ;  /* 0x0000000633077209 */ /* 0x000fe40007810000 */
[----:B------:R-:W-:Y:S02]  /*3ce0*/  ISETP.LT.OR P1, PT, R56, 0x31, P1 ;  /* 0x000000313800780c */ /* 0x000fe40000f21670 */
[----:B------:R-:W-:-:S02]  /*3cf0*/  FMNMX.FTZ R6, R52, R7, !PT ;  /* 0x0000000734067209 */ /* 0x000fc40007810000 */
[----:B------:R-:W-:Y:S02]  /*3d00*/  FSEL R20, R20, -INF , !P1 ;  /* 0xff80000014147808 */ /* 0x000fe40004800000 */
[----:B------:R-:W-:Y:S02]  /*3d10*/  ISETP.GT.AND P1, PT, R58, 0x31, !P2 ;  /* 0x000000313a00780c */ /* 0x000fe40005724270 */
[----:B------:R-:W-:Y:S02]  /*3d20*/  FMNMX.FTZ R7, R53, R6, !PT ;  /* 0x0000000635077209 */ /* 0x000fe40007810000 */
[----:B------:R-:W-:Y:S02]  /*3d30*/  ISETP.LT.OR P1, PT, R56, 0x32, P1 ;  /* 0x000000323800780c */ /* 0x000fe40000f21670 */
[----:B------:R-:W-:Y:S02]  /*3d40*/  FMNMX.FTZ R7, R54, R7, !PT ;  /* 0x0000000736077209 */ /* 0x000fe40007810000 */
[----:B------:R-:W-:-:S02]  /*3d50*/  FSEL R21, R21, -INF , !P1 ;  /* 0xff80000015157808 */ /* 0x000fc40004800000 */
        /* <DEDUP_REMOVED lines=10> */
[----:B------:R-:W-:Y:S01]  /*3e00*/  LOP3.LUT P2, RZ, R19, 0x80, RZ, 0xc0, !PT ;  /* 0x0000008013ff7812 */ /* 0x000fe2000784c0ff */
[----:B------:R-:W0:Y:S01]  /*3e10*/  SHFL.BFLY PT, R6, R7, 0x2, 0x1f ;  /* 0x0c401f0007067f89 */ /* 0x000e2200000e0000 */
[----:B------:R-:W-:-:S02]  /*3e20*/  FSEL R25, R25, -INF , !P1 ;  /* 0xff80000019197808 */ /* 0x000fc40004800000 */
[C---:B------:R-:W-:Y:S02]  /*3e30*/  LOP3.LUT P1, RZ, R19.reuse, 0x8000, RZ, 0xc0, !PT ;  /* 0x0000800013ff7812 */ /* 0x040fe4000782c0ff */
[----:B------:R-:W-:Y:S02]  /*3e40*/  LOP3.LUT P6, RZ, R19, 0x40, RZ, 0xc0, !PT ;  /* 0x0000004013ff7812 */ /* 0x000fe400078cc0ff */
[C---:B------:R-:W-:Y:S02]  /*3e50*/  ISETP.GT.AND P1, PT, R58.reuse, 0x40, !P1 ;  /* 0x000000403a00780c */ /* 0x040fe40004f24270 */
[----:B------:R-:W-:Y:S02]  /*3e60*/  ISETP.GT.AND P3, PT, R58, 0x70, !P3 ;  /* 0x000000703a00780c */ /* 0x000fe40005f64270 */
[----:B------:R-:W-:Y:S02]  /*3e70*/  ISETP.LT.OR P1, PT, R56, 0x41, P1 ;  /* 0x000000413800780c */ /* 0x000fe40000f21670 */
[----:B------:R-:W-:-:S02]  /*3e80*/  ISETP.GT.AND P4, PT, R58, 0x71, !P4 ;  /* 0x000000713a00780c */ /* 0x000fc40006784270 */
[----:B------:R-:W-:Y:S02]  /*3e90*/  FSEL R26, R26, -INF , !P1 ;  /* 0xff8000001a1a7808 */ /* 0x000fe40004800000 */
[----:B------:R-:W-:Y:S02]  /*3ea0*/  LOP3.LUT P1, RZ, R19, 0x4000, RZ, 0xc0, !PT ;  /* 0x0000400013ff7812 */ /* 0x000fe4000782c0ff */
[C---:B------:R-:W-:Y:S02]  /*3eb0*/  ISETP.GT.AND P5, PT, R58.reuse, 0x78, !P5 ;  /* 0x000000783a00780c */ /* 0x040fe40006fa4270 */
[----:B------:R-:W-:Y:S02]  /*3ec0*/  ISETP.GT.AND P1, PT, R58, 0x41, !P1 ;  /* 0x000000413a00780c */ /* 0x000fe40004f24270 */
[C---:B------:R-:W-:Y:S02]  /*3ed0*/  ISETP.LT.OR P3, PT, R56.reuse, 0x71, P3 ;  /* 0x000000713800780c */ /* 0x040fe40001f61670 */
[----:B------:R-:W-:-:S02]  /*3ee0*/  ISETP.LT.OR P1, PT, R56, 0x42, P1 ;  /* 0x000000423800780c */ /* 0x000fc40000f21670 */
[----:B0-----:R-:W-:Y:S02]  /*3ef0*/  FMNMX.FTZ R59, R7, R6, !PT ;  /* 0x00000006073b7209 */ /* 0x001fe40007810000 */
[----:B------:R-:W-:Y:S02]  /*3f00*/  FSEL R27, R27, -INF , !P1 ;  /* 0xff8000001b1b7808 */ /* 0x000fe40004800000 */
[----:B------:R-:W-:Y:S01]  /*3f10*/  LOP3.LUT P1, RZ, R19, 0x2000, RZ, 0xc0, !PT ;  /* 0x0000200013ff7812 */ /* 0x000fe2000782c0ff */
[----:B------:R-:W0:Y:S01]  /*3f20*/  SHFL.BFLY PT, R76, R59, 0x1, 0x1f ;  /* 0x0c201f003b4c7f89 */ /* 0x000e2200000e0000 */
[----:B------:R-:W-:Y:S02]  /*3f30*/  ISETP.LT.OR P4, PT, R56, 0x72, P4 ;  /* 0x000000723800780c */ /* 0x000fe40002781670 */
[----:B------:R-:W-:Y:S02]  /*3f40*/  ISETP.GT.AND P1, PT, R58, 0x48, !P1 ;  /* 0x000000483a00780c */ /* 0x000fe40004f24270 */
[----:B------:R-:W-:-:S02]  /*3f50*/  ISETP.LT.OR P5, PT, R56, 0x79, P5 ;  /* 0x000000793800780c */ /* 0x000fc40002fa1670 */
[----:B------:R-:W-:-:S04]  /*3f60*/  ISETP.LT.OR P1, PT, R56, 0x49, P1 ;  /* 0x000000493800780c */ /* 0x000fc80000f21670 */
[----:B------:R-:W-:Y:S02]  /*3f70*/  FSEL R29, R29, -INF , !P1 ;  /* 0xff8000001d1d7808 */ /* 0x000fe40004800000 */
[----:B------:R-:W-:-:S04]  /*3f80*/  LOP3.LUT P1, RZ, R19, 0x1000, RZ, 0xc0, !PT ;  /* 0x0000100013ff7812 */ /* 0x000fc8000782c0ff */
[----:B------:R-:W-:-:S04]  /*3f90*/  ISETP.GT.AND P1, PT, R58, 0x49, !P1 ;  /* 0x000000493a00780c */ /* 0x000fc80004f24270 */
[----:B------:R-:W-:Y:S02]  /*3fa0*/  ISETP.LT.OR P1, PT, R56, 0x4a, P1 ;  /* 0x0000004a3800780c */ /* 0x000fe40000f21670 */
[----:B0-----:R-:W-:Y:S02]  /*3fb0*/  FMNMX.FTZ R76, R59, R76, !PT ;  /* 0x0000004c3b4c7209 */ /* 0x001fe40007810000 */
[----:B------:R-:W-:Y:S02]  /*3fc0*/  FSEL R28, R28, -INF , !P1 ;  /* 0xff8000001c1c7808 */ /* 0x000fe40004800000 */
[----:B------:R-:W-:Y:S01]  /*3fd0*/  LOP3.LUT P1, RZ, R19, 0x800, RZ, 0xc0, !PT ;  /* 0x0000080013ff7812 */ /* 0x000fe2000782c0ff */
[----:B------:R-:W-:-:S03]  /*3fe0*/  FMUL.FTZ R72, R76, UR33 ;  /* 0x000000214c487c20 */ /* 0x000fc60008410000 */
[----:B------:R-:W-:-:S04]  /*3ff0*/  ISETP.GT.AND P1, PT, R58, 0x50, !P1 ;  /* 0x000000503a00780c */ /* 0x000fc80004f24270 */
[----:B------:R-:W-:-:S04]  /*4000*/  ISETP.LT.OR P1, PT, R56, 0x51, P1 ;  /* 0x000000513800780c */ /* 0x000fc80000f21670 */
[----:B------:R-:W-:Y:S02]  /*4010*/  FSEL R30, R30, -INF , !P1 ;  /* 0xff8000001e1e7808 */ /* 0x000fe40004800000 */
[----:B------:R-:W-:-:S04]  /*4020*/  LOP3.LUT P1, RZ, R19, 0x400, RZ, 0xc0, !PT ;  /* 0x0000040013ff7812 */ /* 0x000fc8000782c0ff */
        /* <DEDUP_REMOVED lines=11> */
[----:B------:R-:W-:Y:S02]  /*40e0*/  ISETP.GT.AND P1, PT, R58, 0x60, !P2 ;  /* 0x000000603a00780c */ /* 0x000fe40005724270 */
[----:B------:R-:W-:Y:S02]  /*40f0*/  LOP3.LUT P2, RZ, R19, 0x20, RZ, 0xc0, !PT ;  /* 0x0000002013ff7812 */ /* 0x000fe4000784c0ff */
[----:B------:R-:W-:Y:S02]  /*4100*/  ISETP.LT.OR P1, PT, R56, 0x61, P1 ;  /* 0x000000613800780c */ /* 0x000fe40000f21670 */
[----:B------:R-:W-:Y:S02]  /*4110*/  ISETP.GT.AND P2, PT, R58, 0x69, !P2 ;  /* 0x000000693a00780c */ /* 0x000fe40005744270 */
[----:B------:R-:W-:-:S02]  /*4120*/  FSEL R35, R35, -INF , !P1 ;  /* 0xff80000023237808 */ /* 0x000fc40004800000 */
[----:B------:R-:W-:Y:S02]  /*4130*/  ISETP.GT.AND P1, PT, R58, 0x61, !P6 ;  /* 0x000000613a00780c */ /* 0x000fe40007724270 */
[----:B------:R-:W-:Y:S02]  /*4140*/  LOP3.LUT P6, RZ, R19, 0x2, RZ, 0xc0, !PT ;  /* 0x0000000213ff7812 */ /* 0x000fe400078cc0ff */
[C---:B------:R-:W-:Y:S02]  /*4150*/  ISETP.LT.OR P1, PT, R56.reuse, 0x62, P1 ;  /* 0x000000623800780c */ /* 0x040fe40000f21670 */
[----:B------:R-:W-:Y:S02]  /*4160*/  ISETP.LT.OR P2, PT, R56, 0x6a, P2 ;  /* 0x0000006a3800780c */ /* 0x000fe40001741670 */
[----:B------:R-:W-:Y:S02]  /*4170*/  FSEL R34, R34, -INF , !P1 ;  /* 0xff80000022227808 */ /* 0x000fe40004800000 */
[----:B------:R-:W-:-:S04]  /*4180*/  FSETP.NEU.FTZ.AND P1, PT, R76, -INF , PT ;  /* 0xff8000004c00780b */ /* 0x000fc80003f3d000 */
[----:B------:R-:W-:Y:S02]  /*4190*/  FSEL R72, R72, RZ, P1 ;  /* 0x000000ff48487208 */ /* 0x000fe40000800000 */
[----:B------:R-:W-:Y:S02]  /*41a0*/  ISETP.GT.AND P1, PT, R58, RZ, !P6 ;  /* 0x000000ff3a00720c */ /* 0x000fe40007724270 */
[----:B------:R-:W-:Y:S01]  /*41b0*/  LOP3.LUT P6, RZ, R19, 0x1, RZ, 0xc0, !PT ;  /* 0x0000000113ff7812 */ /* 0x000fe200078cc0ff */
[--C-:B------:R-:W-:Y:S01]  /*41c0*/  FFMA.FTZ R77, R60, UR33, -R72.reuse ;  /* 0x000000213c4d7c23 */ /* 0x100fe20008010848 */
[----:B------:R-:W-:Y:S01]  /*41d0*/  ISETP.LT.OR P1, PT, R56, 0x1, P1 ;  /* 0x000000013800780c */ /* 0x000fe20000f21670 */
[--C-:B------:R-:W-:Y:S01]  /*41e0*/  FFMA.FTZ R51, R51, UR33, -R72.reuse ;  /* 0x0000002133337c23 */ /* 0x100fe20008010848 */
[----:B------:R-:W-:Y:S01]  /*41f0*/  ISETP.GT.AND P6, PT, R58, 0x79, !P6 ;  /* 0x000000793a00780c */ /* 0x000fe200077c4270 */
[--C-:B------:R-:W-:Y:S01]  /*4200*/  FFMA.FTZ R6, R66, UR33, -R72.reuse ;  /* 0x0000002142067c23 */ /* 0x100fe20008010848 */
[----:B------:R-:W-:Y:S01]  /*4210*/  FSEL R73, R0, -INF , !P1 ;  /* 0xff80000000497808 */ /* 0x000fe20004800000 */
[--C-:B------:R-:W-:Y:S01]  /*4220*/  FFMA.FTZ R59, R89, UR33, -R72.reuse ;  /* 0x00000021593b7c23 */ /* 0x100fe20008010848 */
[----:B------:R-:W-:Y:S01]  /*4230*/  LOP3.LUT P1, RZ, R19, 0x4000000, RZ, 0xc0, !PT ;  /* 0x0400000013ff7812 */ /* 0x000fe2000782c0ff */
[--C-:B------:R-:W-:Y:S01]  /*4240*/  FFMA.FTZ R7, R90, UR33, -R72.reuse ;  /* 0x000000215a077c23 */ /* 0x100fe20008010848 */
[----:B------:R-:W-:Y:S01]  /*4250*/  FMNMX.FTZ R0, R73, R2, !PT ;  /* 0x0000000249007209 */ /* 0x000fe20007810000 */
[----:B------:R-:W-:Y:S01]  /*4260*/  MUFU.EX2 R6, R6 ;  /* 0x0000000600067308 */ /* 0x000fe20000000800 */
[----:B------:R-:W-:Y:S01]  /*4270*/  ISETP.GT.AND P1, PT, R58, 0x68, !P1 ;  /* 0x000000683a00780c */ /* 0x000fe20004f24270 */
[--C-:B------:R-:W-:Y:S01]  /*4280*/  FFMA.FTZ R66, R91, UR33, -R72.reuse ;  /* 0x000000215b427c23 */ /* 0x100fe20008010848 */
[----:B------:R-:W-:Y:S01]  /*4290*/  FMNMX.FTZ R68, R3, R0, !PT ;  /* 0x0000000003447209 */ /* 0x000fe20007810000 */
[--C-:B------:R-:W-:Y:S01]  /*42a0*/  FFMA.FTZ R92, R92, UR33, -R72.reuse ;  /* 0x000000215c5c7c23 */ /* 0x100fe20008010848 */
[----:B------:R-:W-:Y:S01]  /*42b0*/  ISETP.LT.OR P1, PT, R56, 0x69, P1 ;  /* 0x000000693800780c */ /* 0x000fe20000f21670 */
[--C-:B------:R-:W-:Y:S01]  /*42c0*/  FFMA.FTZ R93, R93, UR33, -R72.reuse ;  /* 0x000000215d5d7c23 */ /* 0x100fe20008010848 */
[----:B------:R-:W-:Y:S01]  /*42d0*/  FMNMX.FTZ R67, R5, R68, !PT ;  /* 0x0000004405437209 */ /* 0x000fe20007810000 */
[----:B------:R-:W0:Y:S01]  /*42e0*/  MUFU.EX2 R59, R59 ;  /* 0x0000003b003b7308 */ /* 0x000e220000000800 */
[----:B------:R-:W-:Y:S01]  /*42f0*/  FSEL R58, R36, -INF , !P1 ;  /* 0xff800000243a7808 */ /* 0x000fe20004800000 */
[--C-:B------:R-:W-:Y:S01]  /*4300*/  FFMA.FTZ R95, R95, UR33, -R72.reuse ;  /* 0x000000215f5f7c23 */ /* 0x100fe20008010848 */
[----:B------:R-:W-:Y:S01]  /*4310*/  FMNMX.FTZ R68, R8, R67, !PT ;  /* 0x0000004308447209 */ /* 0x000fe20007810000 */
[--C-:B------:R-:W-:Y:S01]  /*4320*/  FFMA.FTZ R97, R97, UR33, -R72.reuse ;  /* 0x0000002161617c23 */ /* 0x100fe20008010848 */
[----:B------:R-:W-:Y:S01]  /*4330*/  FSEL R60, R37, -INF , !P2 ;  /* 0xff800000253c7808 */ /* 0x000fe20005000000 */
[--C-:B------:R-:W-:Y:S01]  /*4340*/  FFMA.FTZ R37, R57, UR33, -R72.reuse ;  /* 0x0000002139257c23 */ /* 0x100fe20008010848 */
[----:B------:R-:W-:Y:S01]  /*4350*/  FMNMX.FTZ R69, R9, R68, !PT ;  /* 0x0000004409457209 */ /* 0x000fe20007810000 */
[----:B------:R1:W-:Y:S01]  /*4360*/  MUFU.EX2 R36, R77 ;  /* 0x0000004d00247308 */ /* 0x0003e20000000800 */
[----:B------:R-:W-:Y:S01]  /*4370*/  FSEL R57, R38, -INF , !P3 ;  /* 0xff80000026397808 */ /* 0x000fe20005800000 */
[--C-:B------:R-:W-:Y:S01]  /*4380*/  FFMA.FTZ R68, R94, UR33, -R72.reuse ;  /* 0x000000215e447c23 */ /* 0x100fe20008010848 */
[----:B------:R-:W-:Y:S01]  /*4390*/  FMNMX.FTZ R70, R10, R69, !PT ;  /* 0x000000450a467209 */ /* 0x000fe20007810000 */
[--C-:B------:R-:W-:Y:S01]  /*43a0*/  FFMA.FTZ R65, R65, UR33, -R72.reuse ;  /* 0x0000002141417c23 */ /* 0x100fe20008010848 */
[----:B------:R-:W-:Y:S01]  /*43b0*/  ISETP.LT.OR P6, PT, R56, 0x7a, P6 ;  /* 0x0000007a3800780c */ /* 0x000fe200037c1670 */
[--C-:B------:R-:W-:Y:S01]  /*43c0*/  FFMA.FTZ R64, R64, UR33, -R72.reuse ;  /* 0x0000002140407c23 */ /* 0x100fe20008010848 */
[----:B------:R-:W-:Y:S01]  /*43d0*/  FMNMX.FTZ R69, R11, R70, !PT ;  /* 0x000000460b457209 */ /* 0x000fe20007810000 */
[----:B------:R-:W-:Y:S01]  /*43e0*/  MUFU.EX2 R7, R7 ;  /* 0x0000000700077308 */ /* 0x000fe20000000800 */
[----:B------:R-:W-:Y:S01]  /*43f0*/  FSEL R56, R41, -INF , !P6 ;  /* 0xff80000029387808 */ /* 0x000fe20007000000 */
[--C-:B------:R-:W-:Y:S01]  /*4400*/  FFMA.FTZ R63, R63, UR33, -R72.reuse ;  /* 0x000000213f3f7c23 */ /* 0x100fe20008010848 */
[----:B------:R-:W-:Y:S01]  /*4410*/  FMNMX.FTZ R70, R12, R69, !PT ;  /* 0x000000450c467209 */ /* 0x000fe20007810000 */
[--C-:B------:R-:W-:Y:S01]  /*4420*/  FFMA.FTZ R62, R62, UR33, -R72.reuse ;  /* 0x000000213e3e7c23 */ /* 0x100fe20008010848 */
[--C-:B------:R-:W-:Y:S01]  /*4430*/  FFMA.FTZ R61, R61, UR33, -R72.reuse ;  /* 0x000000213d3d7c23 */ /* 0x100fe20008010848 */
[--C-:B------:R-:W-:Y:S01]  /*4440*/  FFMA.FTZ R50, R50, UR33, -R72.reuse ;  /* 0x0000002132327c23 */ /* 0x100fe20008010848 */
[----:B------:R-:W-:Y:S01]  /*4450*/  FMNMX.FTZ R71, R13, R70, !PT ;  /* 0x000000460d477209 */ /* 0x000fe20007810000 */
[----:B------:R-:W-:Y:S01]  /*4460*/  MUFU.EX2 R66, R66 ;  /* 0x0000004200427308 */ /* 0x000fe20000000800 */
[--C-:B------:R-:W-:Y:S01]  /*4470*/  FFMA.FTZ R70, R96, UR33, -R72.reuse ;  /* 0x0000002160467c23 */ /* 0x100fe20008010848 */
[--C-:B------:R-:W-:Y:S01]  /*4480*/  FFMA.FTZ R44, R44, UR33, -R72.reuse ;  /* 0x000000212c2c7c23 */ /* 0x100fe20008010848 */
[----:B------:R-:W-:Y:S01]  /*4490*/  FMNMX.FTZ R74, R14, R71, !PT ;  /* 0x000000470e4a7209 */ /* 0x000fe20007810000 */
[--C-:B------:R-:W-:Y:S01]  /*44a0*/  FFMA.FTZ R43, R43, UR33, -R72.reuse ;  /* 0x000000212b2b7c23 */ /* 0x100fe20008010848 */
[----:B------:R-:W-:-:S02]  /*44b0*/  FFMA.FTZ R42, R42, UR33, -R72 ;  /* 0x000000212a2a7c23 */ /* 0x000fc40008010848 */
[----:B------:R-:W-:Y:S01]  /*44c0*/  FMNMX.FTZ R71, R15, R74, !PT ;  /* 0x0000004a0f477209 */ /* 0x000fe20007810000 */
[----:B------:R-:W-:Y:S03]  /*44d0*/  MUFU.EX2 R0, R92 ;  /* 0x0000005c00007308 */ /* 0x000fe60000000800 */
[----:B------:R-:W-:-:S04]  /*44e0*/  FMNMX.FTZ R74, R20, R71, !PT ;  /* 0x00000047144a7209 */ /* 0x000fc80007810000 */
        /* <DEDUP_REMOVED lines=17> */
[----:B------:R-:W-:Y:S02]  /*4600*/  FMNMX.FTZ R75, R35, R74, !PT ;  /* 0x0000004a234b7209 */ /* 0x000fe40007810000 */
[----:B------:R-:W-:Y:S02]  /*4610*/  FSEL R74, R39, -INF , !P4 ;  /* 0xff800000274a7808 */ /* 0x000fe40006000000 */
[----:B------:R-:W-:Y:S01]  /*4620*/  FMNMX.FTZ R75, R34, R75, !PT ;  /* 0x0000004b224b7209 */ /* 0x000fe20007810000 */
[----:B------:R-:W-:Y:S03]  /*4630*/  MUFU.EX2 R64, R64 ;  /* 0x0000004000407308 */ /* 0x000fe60000000800 */
[----:B------:R-:W-:-:S04]  /*4640*/  FMNMX.FTZ R75, R58, R75, !PT ;  /* 0x0000004b3a4b7209 */ /* 0x000fc80007810000 */
[----:B------:R-:W-:Y:S01]  /*4650*/  FMNMX.FTZ R38, R60, R75, !PT ;  /* 0x0000004b3c267209 */ /* 0x000fe20007810000 */
[----:B------:R-:W-:Y:S01]  /*4660*/  FFMA.FTZ R75, R55, UR33, -R72 ;  /* 0x00000021374b7c23 */ /* 0x000fe20008010848 */
[----:B------:R-:W-:Y:S01]  /*4670*/  FSEL R55, R40, -INF , !P5 ;  /* 0xff80000028377808 */ /* 0x000fe20006800000 */
[----:B------:R-:W-:Y:S01]  /*4680*/  MUFU.EX2 R63, R63 ;  /* 0x0000003f003f7308 */ /* 0x000fe20000000800 */
[----:B------:R-:W-:-:S04]  /*4690*/  FMNMX.FTZ R39, R57, R38, !PT ;  /* 0x0000002639277209 */ /* 0x000fc80007810000 */
[----:B------:R-:W-:Y:S01]  /*46a0*/  FMNMX.FTZ R40, R74, R39, !PT ;  /* 0x000000274a287209 */ /* 0x000fe20007810000 */
[--C-:B------:R-:W-:Y:S02]  /*46b0*/  FFMA.FTZ R39, R45, UR33, -R72.reuse ;  /* 0x000000212d277c23 */ /* 0x100fe40008010848 */
[----:B------:R-:W-:Y:S01]  /*46c0*/  MUFU.EX2 R38, R75 ;  /* 0x0000004b00267308 */ /* 0x000fe20000000800 */
        /* <DEDUP_REMOVED lines=8> */
[----:B------:R-:W-:Y:S01]  /*4750*/  FFMA.FTZ R52, R54, UR33, -R72 ;  /* 0x0000002136347c23 */ /* 0x000fe20008010848 */
[----:B------:R-:W2:Y:S01]  /*4760*/  SHFL.BFLY PT, R78, R45, 0x2, 0x1f ;  /* 0x0c401f002d4e7f89 */ /* 0x000ea200000e0000 */
[----:B------:R-:W-:Y:S08]  /*4770*/  MUFU.EX2 R62, R62 ;  /* 0x0000003e003e7308 */ /* 0x000ff00000000800 */
[----:B------:R-:W-:Y:S08]  /*4780*/  MUFU.EX2 R61, R61 ;  /* 0x0000003d003d7308 */ /* 0x000ff00000000800 */
[----:B------:R-:W-:Y:S01]  /*4790*/  MUFU.EX2 R37, R37 ;  /* 0x0000002500257308 */ /* 0x000fe20000000800 */
[----:B--2---:R-:W-:-:S07]  /*47a0*/  FMNMX.FTZ R78, R45, R78, !PT ;  /* 0x0000004e2d4e7209 */ /* 0x004fce0007810000 */
[----:B------:R-:W-:Y:S01]  /*47b0*/  MUFU.EX2 R39, R39 ;  /* 0x0000002700277308 */ /* 0x000fe20000000800 */
[----:B-1----:R-:W1:Y:S07]  /*47c0*/  SHFL.BFLY PT, R77, R78, 0x1, 0x1f ;  /* 0x0c201f004e4d7f89 */ /* 0x002e6e00000e0000 */
[----:B------:R2:W-:Y:S08]  /*47d0*/  MUFU.EX2 R45, R51 ;  /* 0x00000033002d7308 */ /* 0x0005f00000000800 */
[----:B------:R-:W-:Y:S01]  /*47e0*/  MUFU.EX2 R40, R40 ;  /* 0x0000002800287308 */ /* 0x000fe20000000800 */
[----:B--2---:R-:W-:-:S07]  /*47f0*/  FFMA.FTZ R51, R4, UR33, -R72 ;  /* 0x0000002104337c23 */ /* 0x004fce0008010848 */
[----:B------:R-:W-:Y:S01]  /*4800*/  MUFU.EX2 R41, R41 ;  /* 0x0000002900297308 */ /* 0x000fe20000000800 */
[----:B-1----:R-:W-:-:S04]  /*4810*/  FMNMX.FTZ R77, R78, R77, !PT ;  /* 0x0000004d4e4d7209 */ /* 0x002fc80007810000 */
        /* <DEDUP_REMOVED lines=21> */
[----:B------:R0:W2:Y:S01]  /*4970*/  MUFU.EX2 R84, R4 ;  /* 0x0000000400547308 */ /* 0x0000a20000000800 */
[--C-:B-1----:R-:W-:Y:S01]  /*4980*/  FFMA.FTZ R73, R14, UR33, -R53.reuse ;  /* 0x000000210e497c23 */ /* 0x102fe20008010835 */
[--C-:B------:R-:W-:Y:S01]  /*4990*/  FFMA.FTZ R30, R31, UR33, -R53.reuse ;  /* 0x000000211f1e7c23 */ /* 0x100fe20008010835 */
[--C-:B------:R-:W-:Y:S01]  /*49a0*/  FFMA.FTZ R78, R25, UR33, -R53.reuse ;  /* 0x00000021194e7c23 */ /* 0x100fe20008010835 */
[--C-:B------:R-:W-:Y:S01]  /*49b0*/  FFMA.FTZ R25, R26, UR33, -R53.reuse ;  /* 0x000000211a197c23 */ /* 0x100fe20008010835 */
[--C-:B------:R-:W-:Y:S01]  /*49c0*/  FFMA.FTZ R28, R28, UR33, -R53.reuse ;  /* 0x000000211c1c7c23 */ /* 0x100fe20008010835 */
[--C-:B------:R-:W-:Y:S01]  /*49d0*/  FFMA.FTZ R33, R33, UR33, -R53.reuse ;  /* 0x0000002121217c23 */ /* 0x100fe20008010835 */
[----:B------:R-:W-:Y:S01]  /*49e0*/  FFMA.FTZ R32, R32, UR33, -R53 ;  /* 0x0000002120207c23 */ /* 0x000fe20008010835 */
[----:B------:R1:W3:Y:S01]  /*49f0*/  MUFU.EX2 R79, R3 ;  /* 0x00000003004f7308 */ /* 0x0002e20000000800 */
[----:B0-----:R-:W-:Y:S01]  /*4a00*/  FADD.FTZ R4, R6, R59 ;  /* 0x0000003b06047221 */ /* 0x001fe20000010000 */
[--C-:B------:R-:W-:Y:S01]  /*4a10*/  FFMA.FTZ R35, R35, UR33, -R53.reuse ;  /* 0x0000002123237c23 */ /* 0x100fe20008010835 */
[--C-:B------:R-:W-:Y:S01]  /*4a20*/  FFMA.FTZ R34, R34, UR33, -R53.reuse ;  /* 0x0000002122227c23 */ /* 0x100fe20008010835 */
[--C-:B------:R-:W-:Y:S01]  /*4a30*/  FFMA.FTZ R58, R58, UR33, -R53.reuse ;  /* 0x000000213a3a7c23 */ /* 0x100fe20008010835 */
[--C-:B------:R-:W-:Y:S01]  /*4a40*/  FFMA.FTZ R57, R57, UR33, -R53.reuse ;  /* 0x0000002139397c23 */ /* 0x100fe20008010835 */
[--C-:B------:R-:W-:Y:S01]  /*4a50*/  FFMA.FTZ R74, R74, UR33, -R53.reuse ;  /* 0x000000214a4a7c23 */ /* 0x100fe20008010835 */
[--C-:B------:R-:W-:Y:S01]  /*4a60*/  FFMA.FTZ R55, R55, UR33, -R53.reuse ;  /* 0x0000002137377c23 */ /* 0x100fe20008010835 */
[----:B------:R0:W4:Y:S01]  /*4a70*/  MUFU.EX2 R86, R5 ;  /* 0x0000000500567308 */ /* 0x0001220000000800 */
[----:B--2---:R-:W-:Y:S01]  /*4a80*/  FADD.FTZ R8, R75, R84 ;  /* 0x000000544b087221 */ /* 0x004fe20000010000 */
[--C-:B-1----:R-:W-:Y:S01]  /*4a90*/  FFMA.FTZ R3, R20, UR33, -R53.reuse ;  /* 0x0000002114037c23 */ /* 0x102fe20008010835 */
[--C-:B------:R-:W-:Y:S01]  /*4aa0*/  FFMA.FTZ R20, R21, UR33, -R53.reuse ;  /* 0x0000002115147c23 */ /* 0x100fe20008010835 */
[--C-:B------:R-:W-:Y:S01]  /*4ab0*/  FFMA.FTZ R21, R24, UR33, -R53.reuse ;  /* 0x0000002118157c23 */ /* 0x100fe20008010835 */
[--C-:B------:R-:W-:Y:S01]  /*4ac0*/  FFMA.FTZ R60, R60, UR33, -R53.reuse ;  /* 0x000000213c3c7c23 */ /* 0x100fe20008010835 */
[----:B------:R-:W-:Y:S01]  /*4ad0*/  FFMA.FTZ R53, R56, UR33, -R53 ;  /* 0x0000002138357c23 */ /* 0x000fe20008010835 */
[----:B------:R-:W-:Y:S01]  /*4ae0*/  F2FP.F16.F32.PACK_AB R14, R64, R65 ;  /* 0x00000041400e723e */ /* 0x000fe200000000ff */
[----:B------:R-:W1:Y:S01]  /*4af0*/  MUFU.EX2 R2, R2 ;  /* 0x0000000200027308 */ /* 0x000e620000000800 */
[----:B0-----:R-:W-:Y:S01]  /*4b00*/  FADD.FTZ R5, R7, R4 ;  /* 0x0000000407057221 */ /* 0x001fe20000010000 */
[----:B------:R-:W-:-:S02]  /*4b10*/  F2FP.F16.F32.PACK_AB R4, R59, R6 ;  /* 0x000000063b04723e */ /* 0x000fc400000000ff */
[C---:B------:R-:W-:Y:S01]  /*4b20*/  F2FP.F16.F32.PACK_AB R6, R66.reuse, R7 ;  /* 0x000000074206723e */ /* 0x040fe200000000ff */
[----:B---3--:R-:W-:Y:S01]  /*4b30*/  FADD.FTZ R7, R79, R8 ;  /* 0x000000084f077221 */ /* 0x008fe20000010000 */
[----:B------:R-:W-:Y:S01]  /*4b40*/  FADD.FTZ R5, R66, R5 ;  /* 0x0000000542057221 */ /* 0x000fe20000010000 */
[----:B------:R-:W-:Y:S01]  /*4b50*/  F2FP.F16.F32.PACK_AB R26, R40, R39 ;  /* 0x00000027281a723e */ /* 0x000fe200000000ff */
[----:B------:R-:W0:Y:S01]  /*4b60*/  MUFU.EX2 R9, R9 ;  /* 0x0000000900097308 */ /* 0x000e220000000800 */
[----:B----4-:R-:W-:Y:S01]  /*4b70*/  FADD.FTZ R15, R86, R7 ;  /* 0x00000007560f7221 */ /* 0x010fe20000010000 */
[----:B------:R-:W-:Y:S01]  /*4b80*/  FADD.FTZ R10, R0, R5 ;  /* 0x00000005000a7221 */ /* 0x000fe20000010000 */
[----:B------:R-:W-:Y:S02]  /*4b90*/  F2FP.F16.F32.PACK_AB R5, R84, R75 ;  /* 0x0000004b5405723e */ /* 0x000fe400000000ff */
[----:B------:R-:W-:Y:S01]  /*4ba0*/  F2FP.F16.F32.PACK_AB R7, R86, R79 ;  /* 0x0000004f5607723e */ /* 0x000fe200000000ff */
[----:B------:R-:W-:-:S02]  /*4bb0*/  FADD.FTZ R31, R67, R10 ;  /* 0x0000000a431f7221 */ /* 0x000fc40000010000 */
[----:B------:R-:W2:Y:S01]  /*4bc0*/  MUFU.EX2 R54, R54 ;  /* 0x0000003600367308 */ /* 0x000ea20000000800 */
[----:B-1----:R-:W-:Y:S01]  /*4bd0*/  FADD.FTZ R8, R2, R15 ;  /* 0x0000000f02087221 */ /* 0x002fe20000010000 */
[----:B------:R-:W-:Y:S01]  /*4be0*/  FADD.FTZ R10, R68, R31 ;  /* 0x0000001f440a7221 */ /* 0x000fe20000010000 */
[----:B------:R1:W-:Y:S03]  /*4bf0*/  STSM.16.M88.4 [R17+0x21800], R4 ;  /* 0x0218000411007844 */ /* 0x0003e60000000200 */
[----:B------:R-:W-:Y:S02]  /*4c00*/  FADD.FTZ R31, R69, R10 ;  /* 0x0000000a451f7221 */ /* 0x000fe40000010000 */
[----:B------:R-:W3:Y:S01]  /*4c10*/  MUFU.EX2 R11, R11 ;  /* 0x0000000b000b7308 */ /* 0x000ee20000000800 */
[C---:B0-----:R-:W-:Y:S01]  /*4c20*/  FADD.FTZ R15, R9.reuse, R8 ;  /* 0x00000008090f7221 */ /* 0x041fe20000010000 */
[----:B------:R-:W-:Y:S01]  /*4c30*/  FADD.FTZ R10, R70, R31 ;  /* 0x0000001f460a7221 */ /* 0x000fe20000010000 */
[----:B------:R-:W-:-:S03]  /*4c40*/  F2FP.F16.F32.PACK_AB R9, R9, R2 ;  /* 0x000000020909723e */ /* 0x000fc600000000ff */
[----:B------:R-:W-:Y:S02]  /*4c50*/  FADD.FTZ R10, R71, R10 ;  /* 0x0000000a470a7221 */ /* 0x000fe40000010000 */
[----:B------:R-:W0:Y:S01]  /*4c60*/  MUFU.EX2 R72, R72 ;  /* 0x0000004800487308 */ /* 0x000e220000000800 */
[----:B--2---:R-:W-:Y:S01]  /*4c70*/  FADD.FTZ R8, R54, R15 ;  /* 0x0000000f36087221 */ /* 0x004fe20000010000 */
[----:B------:R-:W-:Y:S01]  /*4c80*/  FADD.FTZ R31, R65, R10 ;  /* 0x0000000a411f7221 */ /* 0x000fe20000010000 */
[----:B-1----:R-:W-:Y:S02]  /*4c90*/  F2FP.F16.F32.PACK_AB R4, R62, R63 ;  /* 0x0000003f3e04723e */ /* 0x002fe400000000ff */
[----:B------:R-:W-:Y:S01]  /*4ca0*/  F2FP.F16.F32.PACK_AB R6, R36, R61 ;  /* 0x0000003d2406723e */ /* 0x000fe200000000ff */
[----:B------:R-:W-:Y:S02]  /*4cb0*/  FADD.FTZ R10, R64, R31 ;  /* 0x0000001f400a7221 */ /* 0x000fe40000010000 */
[----:B------:R-:W1:Y:S01]  /*4cc0*/  MUFU.EX2 R13, R13 ;  /* 0x0000000d000d7308 */ /* 0x000e620000000800 */
[----:B---3--:R-:W-:Y:S01]  /*4cd0*/  FADD.FTZ R15, R11, R8 ;  /* 0x000000080b0f7221 */ /* 0x008fe20000010000 */
[----:B------:R-:W-:Y:S01]  /*4ce0*/  FADD.FTZ R31, R63, R10 ;  /* 0x0000000a3f1f7221 */ /* 0x000fe20000010000 */
[----:B------:R-:W-:-:S02]  /*4cf0*/  F2FP.F16.F32.PACK_AB R10, R69, R68 ;  /* 0x00000044450a723e */ /* 0x000fc400000000ff */
[----:B------:R-:W-:Y:S01]  /*4d00*/  F2FP.F16.F32.PACK_AB R11, R11, R54 ;  /* 0x000000360b0b723e */ /* 0x000fe200000000ff */
[----:B------:R-:W-:Y:S02]  /*4d10*/  FADD.FTZ R12, R62, R31 ;  /* 0x0000001f3e0c7221 */ /* 0x000fe40000010000 */
[----:B------:R-:W2:Y:S01]  /*4d20*/  MUFU.EX2 R73, R73 ;  /* 0x0000004900497308 */ /* 0x000ea20000000800 */
[----:B0-----:R-:W-:Y:S01]  /*4d30*/  FADD.FTZ R8, R72, R15 ;  /* 0x0000000f48087221 */ /* 0x001fe20000010000 */
[----:B------:R-:W-:Y:S01]  /*4d40*/  FADD.FTZ R31, R61, R12 ;  /* 0x0000000c3d1f7221 */ /* 0x000fe20000010000 */
[----:B------:R-:W-:-:S03]  /*4d50*/  F2FP.F16.F32.PACK_AB R12, R71, R70 ;  /* 0x00000046470c723e */ /* 0x000fc600000000ff */
[----:B------:R-:W-:Y:S02]  /*4d60*/  FADD.FTZ R24, R36, R31 ;  /* 0x0000001f24187221 */ /* 0x000fe40000010000 */
[----:B------:R-:W0:Y:S01]  /*4d70*/  MUFU.EX2 R82, R82 ;  /* 0x0000005200527308 */ /* 0x000e220000000800 */
[----:B-1----:R-:W-:Y:S01]  /*4d80*/  FADD.FTZ R8, R13, R8 ;  /* 0x000000080d087221 */ /* 0x002fe20000010000 */
[----:B------:R-:W-:Y:S01]  /*4d90*/  FADD.FTZ R7, R37, R24 ;  /* 0x0000001825077221 */ /* 0x000fe20000010000 */
[----:B------:R-:W-:Y:S02]  /*4da0*/  F2FP.F16.F32.PACK_AB R13, R13, R72 ;  /* 0x000000480d0d723e */ /* 0x000fe400000000ff */
[C---:B------:R-:W-:Y:S01]  /*4db0*/  F2FP.F16.F32.PACK_AB R24, R38.reuse, R37 ;  /* 0x000000252618723e */ /* 0x040fe200000000ff */
[----:B------:R-:W-:Y:S02]  /*4dc0*/  FADD.FTZ R2, R38, R7 ;  /* 0x0000000726027221 */ /* 0x000fe40000010000 */
[----:B------:R-:W1:Y:S01]  /*4dd0*/  MUFU.EX2 R3, R3 ;  /* 0x0000000300037308 */ /* 0x000e620000000800 */
[----:B--2---:R-:W-:Y:S01]  /*4de0*/  FADD.FTZ R15, R73, R8 ;  /* 0x00000008490f7221 */ /* 0x004fe20000010000 */
[----:B------:R-:W-:Y:S01]  /*4df0*/  F2FP.F16.F32.PACK_AB R8, R67, R0 ;  /* 0x000000004308723e */ /* 0x000fe200000000ff */
[----:B------:R-:W-:-:S04]  /*4e00*/  FADD.FTZ R7, R39, R2 ;  /* 0x0000000227077221 */ /* 0x000fc80000010000 */
[----:B------:R-:W-:Y:S01]  /*4e10*/  FADD.FTZ R2, R40, R7 ;  /* 0x0000000728027221 */ /* 0x000fe20000010000 */
[----:B------:R-:W2:Y:S01]  /*4e20*/  MUFU.EX2 R20, R20 ;  /* 0x0000001400147308 */ /* 0x000ea20000000800 */
[----:B0-----:R-:W-:Y:S01]  /*4e30*/  FADD.FTZ R0, R82, R15 ;  /* 0x0000000f52007221 */ /* 0x001fe20000010000 */
[----:B------:R0:W-:Y:S01]  /*4e40*/  STSM.16.M88.4 [R23], R8 ;  /* 0x0000000817007844 */ /* 0x0001e20000000200 */
[----:B------:R-:W-:-:S04]  /*4e50*/  FADD.FTZ R7, R41, R2 ;  /* 0x0000000229077221 */ /* 0x000fc80000010000 */
[----:B------:R-:W-:Y:S01]  /*4e60*/  FADD.FTZ R2, R46, R7 ;  /* 0x000000072e027221 */ /* 0x000fe20000010000 */
[----:B------:R-:W3:Y:S01]  /*4e70*/  MUFU.EX2 R21, R21 ;  /* 0x0000001500157308 */ /* 0x000ee20000000800 */
[----:B-1----:R-:W-:Y:S02]  /*4e80*/  FADD.FTZ R15, R3, R0 ;  /* 0x00000000030f7221 */ /* 0x002fe40000010000 */
[----:B------:R-:W-:-:S05]  /*4e90*/  FADD.FTZ R7, R47, R2 ;  /* 0x000000022f077221 */ /* 0x000fca0000010000 */
[----:B------:R-:W1:Y:S01]  /*4ea0*/  MUFU.EX2 R78, R78 ;  /* 0x0000004e004e7308 */ /* 0x000e620000000800 */
[----:B--2---:R-:W-:Y:S01]  /*4eb0*/  FADD.FTZ R0, R20, R15 ;  /* 0x0000000f14007221 */ /* 0x004fe20000010000 */
[----:B------:R-:W-:Y:S02]  /*4ec0*/  F2FP.F16.F32.PACK_AB R15, R82, R73 ;  /* 0x00000049520f723e */ /* 0x000fe400000000ff */
[----:B0-----:R-:W-:-:S03]  /*4ed0*/  F2FP.F16.F32.PACK_AB R8, R46, R41 ;  /* 0x000000292e08723e */ /* 0x001fc600000000ff */
[----:B------:R0:W-:Y:S01]  /*4ee0*/  STSM.16.M88.4 [R22], R12 ;  /* 0x0000000c16007844 */ /* 0x0001e20000000200 */
[----:B------:R-:W2:Y:S01]  /*4ef0*/  MUFU.EX2 R25, R25 ;  /* 0x0000001900197308 */ /* 0x000ea20000000800 */
[----:B---3--:R-:W-:-:S07]  /*4f00*/  FADD.FTZ R5, R21, R0 ;  /* 0x0000000015057221 */ /* 0x008fce0000010000 */
[----:B------:R-:W3:Y:S01]  /*4f10*/  MUFU.EX2 R80, R80 ;  /* 0x0000005000507308 */ /* 0x000ee20000000800 */
[----:B-1----:R-:W-:-:S07]  /*4f20*/  FADD.FTZ R0, R78, R5 ;  /* 0x000000054e007221 */ /* 0x002fce0000010000 */
[----:B------:R-:W1:Y:S01]  /*4f30*/  MUFU.EX2 R27, R27 ;  /* 0x0000001b001b7308 */ /* 0x000e620000000800 */
[----:B--2---:R-:W-:-:S07]  /*4f40*/  FADD.FTZ R5, R25, R0 ;  /* 0x0000000019057221 */ /* 0x004fce0000010000 */
[----:B------:R-:W2:Y:S01]  /*4f50*/  MUFU.EX2 R28, R28 ;  /* 0x0000001c001c7308 */ /* 0x000ea20000000800 */
[C---:B---3--:R-:W-:Y:S01]  /*4f60*/  FADD.FTZ R0, R80.reuse, R5 ;  /* 0x0000000550007221 */ /* 0x048fe20000010000 */
[----:B------:R-:W-:-:S06]  /*4f70*/  F2FP.F16.F32.PACK_AB R25, R80, R25 ;  /* 0x000000195019723e */ /* 0x000fcc00000000ff */
[----:B------:R-:W3:Y:S01]  /*4f80*/  MUFU.EX2 R29, R29 ;  /* 0x0000001d001d7308 */ /* 0x000ee20000000800 */
[----:B-1----:R-:W-:-:S07]  /*4f90*/  FADD.FTZ R5, R27, R0 ;  /* 0x000000001b057221 */ /* 0x002fce0000010000 */
[----:B------:R-:W1:Y:S01]  /*4fa0*/  MUFU.EX2 R30, R30 ;  /* 0x0000001e001e7308 */ /* 0x000e620000000800 */
[C---:B--2---:R-:W-:Y:S01]  /*4fb0*/  FADD.FTZ R0, R28.reuse, R5 ;  /* 0x000000051c007221 */ /* 0x044fe20000010000 */
[----:B------:R-:W-:-:S06]  /*4fc0*/  F2FP.F16.F32.PACK_AB R27, R28, R27 ;  /* 0x0000001b1c1b723e */ /* 0x000fcc00000000ff */
[----:B------:R-:W2:Y:S01]  /*4fd0*/  MUFU.EX2 R33, R33 ;  /* 0x0000002100217308 */ /* 0x000ea20000000800 */
[----:B---3--:R-:W-:-:S07]  /*4fe0*/  FADD.FTZ R5, R29, R0 ;  /* 0x000000001d057221 */ /* 0x008fce0000010000 */
[----:B------:R-:W3:Y:S01]  /*4ff0*/  MUFU.EX2 R50, R50 ;  /* 0x0000003200327308 */ /* 0x000ee20000000800 */
[----:B-1----:R-:W-:Y:S01]  /*5000*/  FADD.FTZ R0, R30, R5 ;  /* 0x000000051e007221 */ /* 0x002fe20000010000 */
[----:B------:R-:W-:Y:S02]  /*5010*/  F2FP.F16.F32.PACK_AB R5, R20, R3 ;  /* 0x000000031405723e */ /* 0x000fe400000000ff */
[----:B------:R-:W-:-:S04]  /*5020*/  F2FP.F16.F32.PACK_AB R9, R30, R29 ;  /* 0x0000001d1e09723e */ /* 0x000fc800000000ff */
[----:B------:R-:W0:Y:S01]  /*5030*/  MUFU.EX2 R32, R32 ;  /* 0x0000002000207308 */ /* 0x000e220000000800 */
[----:B--2---:R-:W-:-:S07]  /*5040*/  FADD.FTZ R3, R33, R0 ;  /* 0x0000000021037221 */ /* 0x004fce0000010000 */
[----:B------:R-:W1:Y:S01]  /*5050*/  MUFU.EX2 R35, R35 ;  /* 0x0000002300237308 */ /* 0x000e620000000800 */
[----:B---3--:R-:W-:Y:S01]  /*5060*/  FADD.FTZ R2, R50, R7 ;  /* 0x0000000732027221 */ /* 0x008fe20000010000 */
[----:B------:R-:W-:Y:S02]  /*5070*/  F2FP.F16.F32.PACK_AB R7, R78, R21 ;  /* 0x000000154e07723e */ /* 0x000fe400000000ff */
[----:B------:R-:W-:-:S03]  /*5080*/  F2FP.F16.F32.PACK_AB R10, R50, R47 ;  /* 0x0000002f320a723e */ /* 0x000fc600000000ff */
[----:B------:R2:W-:Y:S01]  /*5090*/  STSM.16.M88.4 [R18], R4 ;  /* 0x0000000412007844 */ /* 0x0005e20000000200 */
[----:B------:R-:W3:Y:S01]  /*50a0*/  MUFU.EX2 R48, R48 ;  /* 0x0000003000307308 */ /* 0x000ee20000000800 */
[C---:B0-----:R-:W-:Y:S01]  /*50b0*/  FADD.FTZ R12, R32.reuse, R3 ;  /* 0x00000003200c7221 */ /* 0x041fe20000010000 */
[----:B------:R-:W-:Y:S01]  /*50c0*/  FADD.FTZ R3, R45, R2 ;  /* 0x000000022d037221 */ /* 0x000fe20000010000 */
[----:B------:R-:W-:Y:S01]  /*50d0*/  F2FP.F16.F32.PACK_AB R11, R32, R33 ;  /* 0x00000021200b723e */ /* 0x000fe200000000ff */
[----:B------:R-:W-:Y:S04]  /*50e0*/  STSM.16.M88.4 [R17+0x27800], R24 ;  /* 0x0278001811007844 */ /* 0x000fe80000000200 */
[----:B------:R-:W0:Y:S01]  /*50f0*/  MUFU.EX2 R34, R34 ;  /* 0x0000002200227308 */ /* 0x000e220000000800 */
[----:B-1----:R-:W-:Y:S01]  /*5100*/  FADD.FTZ R13, R35, R12 ;  /* 0x0000000c230d7221 */ /* 0x002fe20000010000 */
[----:B------:R-:W-:Y:S06]  /*5110*/  STSM.16.M88.4 [R136], R8 ;  /* 0x0000000888007844 */ /* 0x000fec0000000200 */
[----:B------:R-:W1:Y:S01]  /*5120*/  MUFU.EX2 R49, R49 ;  /* 0x0000003100317308 */ /* 0x000e620000000800 */
[C---:B---3--:R-:W-:Y:S01]  /*5130*/  FADD.FTZ R2, R48.reuse, R3 ;  /* 0x0000000330027221 */ /* 0x048fe20000010000 */
[----:B------:R-:W-:-:S06]  /*5140*/  F2FP.F16.F32.PACK_AB R12, R48, R45 ;  /* 0x0000002d300c723e */ /* 0x000fcc00000000ff */
[----:B------:R-:W3:Y:S01]  /*5150*/  MUFU.EX2 R58, R58 ;  /* 0x0000003a003a7308 */ /* 0x000ee20000000800 */
[----:B0-----:R-:W-:-:S07]  /*5160*/  FADD.FTZ R13, R34, R13 ;  /* 0x0000000d220d7221 */ /* 0x001fce0000010000 */
[----:B------:R-:W0:Y:S01]  /*5170*/  MUFU.EX2 R52, R52 ;  /* 0x0000003400347308 */ /* 0x000e220000000800 */
[----:B-1----:R-:W-:-:S07]  /*5180*/  FADD.FTZ R3, R49, R2 ;  /* 0x0000000231037221 */ /* 0x002fce0000010000 */
[----:B------:R-:W1:Y:S01]  /*5190*/  MUFU.EX2 R31, R60 ;  /* 0x0000003c001f7308 */ /* 0x000e620000000800 */
[----:B---3--:R-:W-:Y:S01]  /*51a0*/  FADD.FTZ R2, R58, R13 ;  /* 0x0000000d3a027221 */ /* 0x008fe20000010000 */
[----:B------:R-:W-:-:S06]  /*51b0*/  F2FP.F16.F32.PACK_AB R13, R34, R35 ;  /* 0x00000023220d723e */ /* 0x000fcc00000000ff */
[----:B------:R-:W-:Y:S01]  /*51c0*/  MUFU.EX2 R44, R44 ;  /* 0x0000002c002c7308 */ /* 0x000fe20000000800 */
[C---:B0-----:R-:W-:Y:S01]  /*51d0*/  F2FP.F16.F32.PACK_AB R14, R52.reuse, R49 ;  /* 0x00000031340e723e */ /* 0x041fe200000000ff */
[----:B------:R-:W-:-:S06]  /*51e0*/  FADD.FTZ R3, R52, R3 ;  /* 0x0000000334037221 */ /* 0x000fcc0000010000 */
[----:B------:R-:W2:Y:S01]  /*51f0*/  MUFU.EX2 R43, R43 ;  /* 0x0000002b002b7308 */ /* 0x000ea20000000800 */
[C---:B-1----:R-:W-:Y:S01]  /*5200*/  F2FP.F16.F32.PACK_AB R15, R31.reuse, R58 ;  /* 0x0000003a1f0f723e */ /* 0x042fe200000000ff */
[----:B------:R-:W-:-:S04]  /*5210*/  FADD.FTZ R2, R31, R2 ;  /* 0x000000021f027221 */ /* 0x000fc80000010000 */
[----:B------:R-:W-:Y:S02]  /*5220*/  STSM.16.M88.4 [R22+0x6000], R12 ;  /* 0x0060000c16007844 */ /* 0x000fe40000000200 */
[----:B------:R-:W-:Y:S08]  /*5230*/  MUFU.EX2 R42, R42 ;  /* 0x0000002a002a7308 */ /* 0x000ff00000000800 */
[----:B------:R-:W0:Y:S01]  /*5240*/  MUFU.EX2 R51, R51 ;  /* 0x0000003300337308 */ /* 0x000e220000000800 */
[----:B--2---:R-:W-:Y:S01]  /*5250*/  F2FP.F16.F32.PACK_AB R4, R43, R44 ;  /* 0x0000002c2b04723e */ /* 0x004fe200000000ff */
[----:B------:R-:W-:-:S04]  /*5260*/  FADD.FTZ R44, R44, R3 ;  /* 0x000000032c2c7221 */ /* 0x000fc80000010000 */
[----:B------:R-:W-:Y:S02]  /*5270*/  FADD.FTZ R43, R43, R44 ;  /* 0x0000002c2b2b7221 */ /* 0x000fe40000010000 */
[----:B------:R-:W-:Y:S08]  /*5280*/  MUFU.EX2 R57, R57 ;  /* 0x0000003900397308 */ /* 0x000ff00000000800 */
[----:B------:R-:W1:Y:S01]  /*5290*/  MUFU.EX2 R74, R74 ;  /* 0x0000004a004a7308 */ /* 0x000e620000000800 */
[----:B0-----:R-:W-:-:S07]  /*52a0*/  F2FP.F16.F32.PACK_AB R6, R51, R42 ;  /* 0x0000002a3306723e */ /* 0x001fce00000000ff */
[----:B------:R-:W-:Y:S08]  /*52b0*/  MUFU.EX2 R55, R55 ;  /* 0x0000003700377308 */ /* 0x000ff00000000800 */
[----:B------:R-:W0:Y:S01]  /*52c0*/  MUFU.EX2 R0, R53 ;  /* 0x0000003500007308 */ /* 0x000e220000000800 */
[----:B-1----:R-:W-:Y:S01]  /*52d0*/  F2FP.F16.F32.PACK_AB R5, R74, R57 ;  /* 0x000000394a05723e */ /* 0x002fe200000000ff */
[----:B------:R-:W-:Y:S01]  /*52e0*/  FADD.FTZ R57, R57, R2 ;  /* 0x0000000239397221 */ /* 0x000fe20000010000 */
[----:B------:R-:W-:-:S03]  /*52f0*/  FADD.FTZ R2, R42, R43 ;  /* 0x0000002b2a027221 */ /* 0x000fc60000010000 */
[----:B------:R-:W-:Y:S01]  /*5300*/  FADD.FTZ R74, R74, R57 ;  /* 0x000000394a4a7221 */ /* 0x000fe20000010000 */
[----:B------:R-:W-:Y:S01]  /*5310*/  FADD.FTZ R2, R51, R2 ;  /* 0x0000000233027221 */ /* 0x000fe20000010000 */
[----:B0-----:R-:W-:Y:S02]  /*5320*/  F2FP.F16.F32.PACK_AB R7, R0, R55 ;  /* 0x000000370007723e */ /* 0x001fe400000000ff */
[----:B------:R-:W-:-:S03]  /*5330*/  FADD.FTZ R55, R55, R74 ;  /* 0x0000004a37377221 */ /* 0x000fc60000010000 */
[----:B------:R0:W-:Y:S01]  /*5340*/  STSM.16.M88.4 [R18+0x6000], R4 ;  /* 0x0060000412007844 */ /* 0x0001e20000000200 */
[----:B------:R-:W-:Y:S01]  /*5350*/  FADD.FTZ R0, R0, R55 ;  /* 0x0000003700007221 */ /* 0x000fe20000010000 */
[----:B------:R1:W-:Y:S06]  /*5360*/  MEMBAR.ALL.CTA ;  /* 0x0000000000007992 */ /* 0x0003ec0000008000 */
[----:B-1----:R-:W1:Y:S01]  /*5370*/  FENCE.VIEW.ASYNC.S ;  /* 0x00000000000073c6 */ /* 0x002e620000000000 */
[----:B0-----:R-:W-:Y:S01]  /*5380*/  VIADD R7, R88, 0xfffffffe ;  /* 0xfffffffe58077836 */ /* 0x001fe20000000000 */
[----:B-1----:R-:W-:Y:S01]  /*5390*/  NOP ;  /* 0x0000000000007918 */ /* 0x002fe20000000000 */
[----:B------:R-:W-:Y:S05]  /*53a0*/  @P1 BRA `(.L_x_836) ;  /* 0x00000000004c1947 */ /* 0x000fea0003800000 */
[----:B------:R-:W-:Y:S01]  /*53b0*/  ISETP.LT.AND P1, PT, RZ, UR55, PT ;  /* 0x00000037ff007c0c */ /* 0x000fe2000bf21270 */
[----:B------:R-:W-:-:S12]  /*53c0*/  UIADD3 UR15, UR55, -0x1, URZ ;  /* 0xffffffff370f7890 */ /* 0x000fd8000fffe03f */
[----:B------:R-:W-:Y:S05]  /*53d0*/  @P1 BRA `(.L_x_837) ;  /* 0x0000000000201947 */ /* 0x000fea0003800000 */
[----:B------:R-:W-:Y:S01]  /*53e0*/  ULDC UR18, c[0x0][0x9e4] ;  /* 0x0002790000127ab9 */ /* 0x000fe20000000800 */
[----:B------:R-:W-:Y:S02]  /*53f0*/  UIADD3 UR15, -UR55, URZ, URZ ;  /* 0x0000003f370f7290 */ /* 0x000fe4000fffe13f */
[----:B------:R-:W-:-:S11]  /*5400*/  UISETP.NE.AND UP0, UPT, UR18, 0x1, UPT ;  /* 0x000000011200788c */ /* 0x000fd6000bf05270 */
[----:B------:R-:W-:Y:S02]  /*5410*/  @UP0 ULDC.64 UR6, c[0x0][0x9e8] ;  /* 0x00027a0000060ab9 */ /* 0x000fe40000000a00 */
[----:B------:R-:W-:-:S04]  /*5420*/  UIMAD.WIDE.U32 UR10, UR15, UR6, URZ ;  /* 0x000000060f0a72a5 */ /* 0x000fc8000f8e003f */
[----:B------:R-:W-:-:S04]  /*5430*/  @UP0 USHF.R.U32.HI UR15, URZ, UR7, UR11 ;  /* 0x000000073f0f0299 */ /* 0x000fc8000801160b */
[----:B------:R-:W-:Y:S01]  /*5440*/  ULOP3.LUT UR15, URZ, UR15, URZ, 0x33, !UPT ;  /* 0x0000000f3f0f7292 */ /* 0x000fe2000f8e333f */
[----:B------:R-:W-:Y:S11]  /*5450*/  BRA `(.L_x_838) ;  /* 0x0000000000147947 */ /* 0x000ff60003800000 */
.L_x_837:
[----:B------:R-:W-:Y:S02]  /*5460*/  ULDC UR18, c[0x0][0x9e4] ;  /* 0x0002790000127ab9 */ /* 0x000fe40000000800 */
[----:B------:R-:W-:-:S11]  /*5470*/  UISETP.NE.AND UP0, UPT, UR18, 0x1, UPT ;  /* 0x000000011200788c */ /* 0x000fd6000bf05270 */
[----:B------:R-:W-:Y:S02]  /*5480*/  @UP0 ULDC.64 UR6, c[0x0][0x9e8] ;  /* 0x00027a0000060ab9 */ /* 0x000fe40000000a00 */
[----:B------:R-:W-:-:S04]  /*5490*/  UIMAD.WIDE.U32 UR10, UR15, UR6, URZ ;  /* 0x000000060f0a72a5 */ /* 0x000fc8000f8e003f */
[----:B------:R-:W-:-:S12]  /*54a0*/  @UP0 USHF.R.U32.HI UR15, URZ, UR7, UR11 ;  /* 0x000000073f0f0299 */ /* 0x000fd8000801160b */
.L_x_838:
[----:B------:R-:W-:-:S04]  /*54b0*/  UIMAD UR15, UR15, UR18, UR18 ;  /* 0x000000120f0f72a4 */ /* 0x000fc8000f8e0212 */
[----:B------:R-:W-:-:S04]  /*54c0*/  UISETP.LT.AND UP0, UPT, UR14, UR15, UPT ;  /* 0x0000000f0e00728c */ /* 0x000fc8000bf01270 */
[----:B------:R-:W-:-:S12]  /*54d0*/  USEL UR14, UR14, UR15, UP0 ;  /* 0x0000000f0e0e7287 */ /* 0x000fd80008000000 */
.L_x_836:
[----:B------:R-:W-:Y:S01]  /*54e0*/  USHF.R.S32.HI UR6, URZ, 0x1f, UR14 ;  /* 0x0000001f3f067899 */ /* 0x000fe2000801140e */
[----:B------:R-:W-:Y:S02]  /*54f0*/  CS2R R134, SRZ ;  /* 0x0000000000867805 */ /* 0x000fe4000001ff00 */
[----:B------:R-:W-:Y:S02]  /*5500*/  CS2R R132, SRZ ;  /* 0x0000000000847805 */ /* 0x000fe4000001ff00 */
[----:B------:R-:W-:Y:S01]  /*5510*/  CS2R R130, SRZ ;  /* 0x0000000000827805 */ /* 0x000fe2000001ff00 */
[----:B------:R-:W-:Y:S01]  /*5520*/  ULEA.HI UR6, UR6, UR14, URZ, 0x7 ;  /* 0x0000000e06067291 */ /* 0x000fe2000f8f383f */
[----:B------:R-:W-:Y:S02]  /*5530*/  CS2R R128, SRZ ;  /* 0x0000000000807805 */ /* 0x000fe4000001ff00 */
[----:B------:R-:W-:Y:S02]  /*5540*/  CS2R R126, SRZ ;  /* 0x00000000007e7805 */ /* 0x000fe4000001ff00 */
[----:B------:R-:W-:Y:S01]  /*5550*/  CS2R R124, SRZ ;  /* 0x00000000007c7805 */ /* 0x000fe2000001ff00 */
[----:B------:R-:W-:Y:S01]  /*5560*/  USHF.R.S32.HI UR6, URZ, 0x7, UR6 ;  /* 0x000000073f067899 */ /* 0x000fe20008011406 */
[----:B------:R-:W-:-:S02]  /*5570*/  CS2R R122, SRZ ;  /* 0x00000000007a7805 */ /* 0x000fc4000001ff00 */
[----:B------:R-:W-:Y:S02]  /*5580*/  CS2R R120, SRZ ;  /* 0x0000000000787805 */ /* 0x000fe4000001ff00 */
[----:B------:R-:W-:Y:S01]  /*5590*/  CS2R R118, SRZ ;  /* 0x0000000000767805 */ /* 0x000fe2000001ff00 */
[----:B------:R-:W-:Y:S01]  /*55a0*/  UISETP.LT.AND UP0, UPT, UR37, UR6, UPT ;  /* 0x000000062500728c */ /* 0x000fe2000bf01270 */
[----:B------:R-:W-:Y:S02]  /*55b0*/  CS2R R116, SRZ ;  /* 0x0000000000747805 */ /* 0x000fe4000001ff00 */
[----:B------:R-:W-:Y:S02]  /*55c0*/  CS2R R114, SRZ ;  /* 0x0000000000727805 */ /* 0x000fe4000001ff00 */
[----:B------:R-:W-:Y:S01]  /*55d0*/  CS2R R112, SRZ ;  /* 0x0000000000707805 */ /* 0x000fe2000001ff00 */
[----:B------:R-:W-:Y:S01]  /*55e0*/  USEL UR57, UR37, UR6, !UP0 ;  /* 0x0000000625397287 */ /* 0x000fe2000c000000 */
[----:B------:R-:W-:-:S02]  /*55f0*/  CS2R R110, SRZ ;  /* 0x00000000006e7805 */ /* 0x000fc4000001ff00 */
[----:B------:R-:W-:Y:S02]  /*5600*/  CS2R R108, SRZ ;  /* 0x00000000006c7805 */ /* 0x000fe4000001ff00 */
[----:B------:R-:W-:Y:S02]  /*5610*/  CS2R R106, SRZ ;  /* 0x00000000006a7805 */ /* 0x000fe4000001ff00 */
[----:B------:R-:W-:Y:S02]  /*5620*/  CS2R R104, SRZ ;  /* 0x0000000000687805 */ /* 0x000fe4000001ff00 */
[----:B------:R-:W-:Y:S02]  /*5630*/  CS2R R102, SRZ ;  /* 0x0000000000667805 */ /* 0x000fe4000001ff00 */
[----:B------:R-:W-:Y:S02]  /*5640*/  ISETP.GE.AND P1, PT, R7, UR57, PT ;  /* 0x0000003907007c0c */ /* 0x000fe4000bf26270 */
[----:B------:R-:W-:-:S02]  /*5650*/  CS2R R100, SRZ ;  /* 0x0000000000647805 */ /* 0x000fc4000001ff00 */
[----:B------:R-:W-:Y:S02]  /*5660*/  CS2R R98, SRZ ;  /* 0x0000000000627805 */ /* 0x000fe4000001ff00 */
[----:B------:R-:W-:Y:S02]  /*5670*/  CS2R R96, SRZ ;  /* 0x0000000000607805 */ /* 0x000fe4000001ff00 */
[----:B------:R-:W-:Y:S02]  /*5680*/  CS2R R94, SRZ ;  /* 0x00000000005e7805 */ /* 0x000fe4000001ff00 */
[----:B------:R-:W-:Y:S02]  /*5690*/  CS2R R92, SRZ ;  /* 0x00000000005c7805 */ /* 0x000fe4000001ff00 */
[----:B------:R-:W-:Y:S02]  /*56a0*/  CS2R R90, SRZ ;  /* 0x00000000005a7805 */ /* 0x000fe4000001ff00 */
[----:B------:R-:W-:Y:S01]  /*56b0*/  CS2R R88, SRZ ;  /* 0x0000000000587805 */ /* 0x000fe2000001ff00 */
[----:B------:R-:W-:Y:S06]  /*56c0*/  @!P1 BRA `(.L_x_839) ;  /* 0x0000003800b49947 */ /* 0x000fec0003800000 */
[----:B------:R-:W-:Y:S01]  /*56d0*/  IMAD.MOV.U32 R5, RZ, RZ, R77 ;  /* 0x000000ffff057224 */ /* 0x000fe200078e004d */
[----:B------:R-:W-:Y:S01]  /*56e0*/  UMOV UR28, UR47 ;  /* 0x0000002f001c7c82 */ /* 0x000fe20008000000 */
[----:B------:R-:W-:Y:S01]  /*56f0*/  IMAD.MOV.U32 R4, RZ, RZ, R76 ;  /* 0x000000ffff047224 */ /* 0x000fe200078e004c */
[----:B------:R-:W-:Y:S01]  /*5700*/  UMOV UR58, UR46 ;  /* 0x0000002e003a7c82 */ /* 0x000fe20008000000 */
[----:B------:R-:W-:Y:S01]  /*5710*/  IMAD.MOV.U32 R3, RZ, RZ, R7 ;  /* 0x000000ffff037224 */ /* 0x000fe200078e0007 */
[----:B------:R-:W-:Y:S01]  /*5720*/  ULDC UR34, c[0x0][0x9e4] ;  /* 0x0002790000227ab9 */ /* 0x000fe20000000800 */
[----:B------:R-:W-:Y:S01]  /*5730*/  IMAD.MOV.U32 R135, RZ, RZ, RZ ;  /* 0x000000ffff877224 */ /* 0x000fe200078e00ff */
[----:B------:R-:W-:Y:S01]  /*5740*/  ULDC UR35, c[0x0][0x9dc] ;  /* 0x0002770000237ab9 */ /* 0x000fe20000000800 */
[----:B------:R-:W-:Y:S01]  /*5750*/  ULDC UR56, c[0x0][0x9d8] ;  /* 0x0002760000387ab9 */ /* 0x000fe20000000800 */
[----:B------:R-:W-:Y:S01]  /*5760*/  ULDC UR33, c[0x0][0x988] ;  /* 0x0002620000217ab9 */ /* 0x000fe20000000800 */
[----:B------:R-:W-:-:S05]  /*5770*/  ULDC UR55, c[0x0][0x9e0] ;  /* 0x0002780000377ab9 */ /* 0x000fca0000000800 */
.L_x_858:
[----:B------:R-:W-:Y:S01]  /*5780*/  ISETP.NE.AND P2, PT, RZ, UR43, PT ;  /* 0x0000002bff007c0c */ /* 0x000fe2000bf45270 */
[----:B------:R-:W-:-:S04]  /*5790*/  UISETP.NE.AND UP0, UPT, UR58, 0x1, UPT ;  /* 0x000000013a00788c */ /* 0x000fc8000bf05270 */
[----:B------:R-:W-:-:S04]  /*57a0*/  USEL UR47, URZ, 0x1, UP0 ;  /* 0x000000013f2f7887 */ /* 0x000fc80008000000 */
[----:B------:R-:W-:-:S04]  /*57b0*/  ULOP3.LUT UR47, UR28, UR47, URZ, 0x3c, !UPT ;  /* 0x0000002f1c2f7292 */ /* 0x000fc8000f8e3c3f */
[----:B------:R-:W-:Y:S08]  /*57c0*/  @P2 BRA `(.L_x_840) ;  /* 0x0000000000382947 */ /* 0x000ff00003800000 */
[----:B------:R-:W-:Y:S05]  /*57d0*/  @!P0 BRA `(.L_x_841) ;  /* 0x0000000000048947 */ /* 0x000fea0003800000 */
[----:B------:R-:W-:Y:S01]  /*57e0*/  BPT.TRAP 0x1 ;  /* 0x000000040000795c */ /* 0x000fe20000300000 */
.L_x_841:
[----:B------:R-:W-:Y:S01]  /*57f0*/  UIADD3 UR6, UR58, 0x1, URZ ;  /* 0x000000013a067890 */ /* 0x000fe2000fffe03f */
[----:B------:R-:W-:-:S03]  /*5800*/  IMAD.U32 R6, RZ, RZ, UR47 ;  /* 0x0000002fff067e24 */ /* 0x000fc6000f8e00ff */
[----:B------:R-:W-:Y:S02]  /*5810*/  UISETP.NE.AND UP0, UPT, UR6, 0x2, UPT ;  /* 0x000000020600788c */ /* 0x000fe4000bf05270 */
[----:B------:R-:W-:Y:S02]  /*5820*/  SHF.L.U32 R6, R6, 0x1f, RZ ;  /* 0x0000001f06067819 */ /* 0x000fe400000006ff */
[----:B------:R-:W-:-:S04]  /*5830*/  USEL UR6, UR6, URZ, UP0 ;  /* 0x0000003f06067287 */ /* 0x000fc80008000000 */
[----:B------:R-:W-:-:S09]  /*5840*/  ULEA UR6, UR6, UR40, 0x3 ;  /* 0x0000002806067291 */ /* 0x000fd2000f8e183f */
[----:B------:R0:W1:Y:S01]  /*5850*/  SYNCS.PHASECHK.TRANS64.TRYWAIT P1, [UR6+0x2d830], R6 ;  /* 0x02d83006ff0075a7 */ /* 0x0000620008020146 */
[----:B------:R-:W-:Y:S05]  /*5860*/  @!P0 BRA `(.L_x_842) ;  /* 0x0000000000048947 */ /* 0x000fea0003800000 */
[----:B------:R-:W-:Y:S01]  /*5870*/  BPT.TRAP 0x1 ;  /* 0x000000040000795c */ /* 0x000fe20000300000 */
.L_x_842:
[----:B-1----:R-:W-:Y:S05]  /*5880*/  @P1 BRA `(.L_x_840) ;  /* 0x0000000000081947 */ /* 0x002fea0003800000 */
[----:B------:R-:W1:Y:S02]  /*5890*/  SYNCS.PHASECHK.TRANS64.TRYWAIT P1, [UR6+0x2d830], R6 ;  /* 0x02d83006ff0075a7 */ /* 0x000e640008020146 */
[----:B-1----:R-:W-:Y:S05]  /*58a0*/  @!P1 BRA `(.L_x_843) ;  /* 0x0000010400c49947 */ /* 0x002fea0003800000 */
.L_x_840:
[----:B-1----:R-:W1:Y:S01]  /*58b0*/  S2R R7, SR_TID.X ;  /* 0x0000000000077919 */ /* 0x002e620000002100 */
        /* <DEDUP_REMOVED lines=15> */
[----:B-1----:R-:W-:-:S05]  /*59b0*/  SHF.R.U32.HI R7, RZ, 0x7, R7 ;  /* 0x00000007ff077819 */ /* 0x002fca0000011607 */
[----:B0-----:R-:W-:-:S05]  /*59c0*/  VIADD R6, R7, 0x8 ;  /* 0x0000000807067836 */ /* 0x001fca0000000000 */
        /* <DEDUP_REMOVED lines=22> */
.L_x_845:
[----:B------:R-:W-:Y:S01]  /*5b30*/  ULEA UR6, UR58, UR40, 0x3 ;  /* 0x000000283a067291 */ /* 0x000fe2000f8e183f */
[----:B------:R-:W-:-:S05]  /*5b40*/  IMAD.U32 R6, RZ, RZ, UR28 ;  /* 0x0000001cff067e24 */ /* 0x000fca000f8e00ff */
[----:B------:R-:W-:-:S04]  /*5b50*/  SHF.L.U32 R6, R6, 0x1f, RZ ;  /* 0x0000001f06067819 */ /* 0x000fc800000006ff */
[----:B------:R0:W1:Y:S01]  /*5b60*/  SYNCS.PHASECHK.TRANS64.TRYWAIT P1, [UR6+0x2d850], R6 ;  /* 0x02d85006ff0075a7 */ /* 0x0000620008020146 */
[----:B------:R-:W-:Y:S05]  /*5b70*/  @!P0 BRA `(.L_x_846) ;  /* 0x0000000000048947 */ /* 0x000fea0003800000 */
[----:B------:R-:W-:Y:S01]  /*5b80*/  BPT.TRAP 0x1 ;  /* 0x000000040000795c */ /* 0x000fe20000300000 */
.L_x_846:
[----:B-1----:R-:W-:Y:S05]  /*5b90*/  @P1 BRA `(.L_x_844) ;  /* 0x0000000000081947 */ /* 0x002fea0003800000 */
[----:B------:R-:W1:Y:S02]  /*5ba0*/  SYNCS.PHASECHK.TRANS64.TRYWAIT P1, [UR6+0x2d850], R6 ;  /* 0x02d85006ff0075a7 */ /* 0x000e640008020146 */
[----:B-1----:R-:W-:Y:S05]  /*5bb0*/  @!P1 BRA `(.L_x_847) ;  /* 0x0000010400189947 */ /* 0x002fea0003800000 */
.L_x_844:
[----:B------:R-:W-:Y:S01]  /*5bc0*/  UIADD3 UR6, UR40, 0x400, URZ ;  /* 0x0000040028067890 */ /* 0x000fe2000fffe03f */
[----:B------:R-:W-:Y:S01]  /*5bd0*/  WARPGROUP.ARRIVE ;  /* 0x00000000000079c5 */ /* 0x000fe20000000000 */
[----:B------:R-:W-:-:S05]  /*5be0*/  ULEA UR7, UR54, UR40, 0xd ;  /* 0x0000002836077291 */ /* 0x000fca000f8e683f */
[----:B------:R-:W1:Y:S01]  /*5bf0*/  S2R R8, SR_TID.X ;  /* 0x0000000000087919 */ /* 0x000e620000002100 */
[----:B------:R-:W-:Y:S02]  /*5c00*/  USHF.R.U32.HI UR6, URZ, 0x4, UR6 ;  /* 0x000000043f067899 */ /* 0x000fe40008011606 */
[----:B------:R-:W-:Y:S02]  /*5c10*/  UIADD3 UR7, UR7, 0x21800, URZ ;  /* 0x0002180007077890 */ /* 0x000fe4000fffe03f */
[----:B------:R-:W-:Y:S02]  /*5c20*/  ULOP3.LUT UR6, UR6, 0x3fff, URZ, 0xc0, !UPT ;  /* 0x00003fff06067892 */ /* 0x000fe4000f8ec03f */
[----:B------:R-:W-:Y:S02]  /*5c30*/  USHF.R.U32.HI UR7, URZ, 0x4, UR7 ;  /* 0x000000043f077899 */ /* 0x000fe40008011607 */
[----:B------:R-:W-:Y:S02]  /*5c40*/  ULOP3.LUT UR10, UR6, 0x2000000, URZ, 0xfc, !UPT ;  /* 0x02000000060a7892 */ /* 0x000fe4000f8efc3f */
[----:B------:R-:W-:-:S02]  /*5c50*/  ULOP3.LUT UR6, UR7, 0x3fff, URZ, 0xc0, !UPT ;  /* 0x00003fff07067892 */ /* 0x000fc4000f8ec03f */
[----:B------:R-:W-:Y:S02]  /*5c60*/  UIMAD UR7, UR58, 0x600, UR10 ;  /* 0x000006003a0778a4 */ /* 0x000fe4000f8e020a */
[----:B------:R-:W-:Y:S01]  /*5c70*/  ULOP3.LUT UR6, UR6, 0x10000, URZ, 0xfc, !UPT ;  /* 0x0001000006067892 */ /* 0x000fe2000f8efc3f */
[----:B------:R-:W-:Y:S01]  /*5c80*/  UMOV UR31, 0x80000020 ;  /* 0x80000020001f7882 */ /* 0x000fe20000000000 */
[----:B------:R-:W-:-:S03]  /*5c90*/  UMOV UR29, 0x40000040 ;  /* 0x40000040001d7882 */ /* 0x000fc60000000000 */
        /* <DEDUP_REMOVED lines=60> */
.L_x_848:
[----:B------:R-:W-:Y:S01]  /*6060*/  UISETP.NE.AND UP1, UPT, UR51, URZ, UPT ;  /* 0x0000003f3300728c */ /* 0x000fe2000bf25270 */
[----:B------:R-:W-:Y:S01]  /*6070*/  FMUL.FTZ R11, R30, UR56 ;  /* 0x000000381e0b7c20 */ /* 0x000fe20008410000 */
[----:B------:R-:W-:Y:S01]  /*6080*/  FMUL.FTZ R30, R41, UR56 ;  /* 0x00000038291e7c20 */ /* 0x000fe20008410000 */
[----:B------:R-:W-:Y:S01]  /*6090*/  FMUL.FTZ R41, R54, UR56 ;  /* 0x0000003836297c20 */ /* 0x000fe20008410000 */
[----:B------:R-:W-:Y:S01]  /*60a0*/  FMUL.FTZ R54, R64, UR56 ;  /* 0x0000003840367c20 */ /* 0x000fe20008410000 */
[----:B------:R-:W-:Y:S01]  /*60b0*/  FMUL.FTZ R64, R73, UR56 ;  /* 0x0000003849407c20 */ /* 0x000fe20008410000 */
[----:B------:R-:W-:Y:S01]  /*60c0*/  PLOP3.LUT P1, PT, PT, PT, UP1, 0x80, 0x0 ;  /* 0x000000000000781c */ /* 0x000fe20003f2f018 */
[----:B------:R-:W-:Y:S01]  /*60d0*/  FMUL.FTZ R73, R83, UR56 ;  /* 0x0000003853497c20 */ /* 0x000fe20008410000 */
[----:B------:R-:W-:Y:S01]  /*60e0*/  PLOP3.LUT P2, PT, PT, PT, UP1, 0x80, 0x0 ;  /* 0x000000000000781c */ /* 0x000fe20003f4f018 */
[----:B------:R-:W-:Y:S02]  /*60f0*/  VIADD R83, R137, UR39 ;  /* 0x0000002789537c36 */ /* 0x000fe40008000000 */
[----:B------:R-:W-:Y:S01]  /*6100*/  FMUL.FTZ R10, R28, UR56 ;  /* 0x000000381c0a7c20 */ /* 0x000fe20008410000 */
[----:B------:R-:W-:Y:S01]  /*6110*/  FMUL.FTZ R28, R40, UR56 ;  /* 0x00000038281c7c20 */ /* 0x000fe20008410000 */
[----:B------:R-:W-:Y:S01]  /*6120*/  @UP1 ULDC UR7, c[0x0][0x44c] ;  /* 0x0001130000071ab9 */ /* 0x000fe20000000800 */
[----:B------:R-:W1:Y:S01]  /*6130*/  LDC R141, c[0x0][0x2f0] ;  /* 0x0000bc00ff8d7b82 */ /* 0x000e620000000800 */
[----:B------:R-:W-:Y:S01]  /*6140*/  FMUL.FTZ R40, R52, UR56 ;  /* 0x0000003834287c20 */ /* 0x000fe20008410000 */
[----:B------:R-:W-:Y:S01]  /*6150*/  FMUL.FTZ R13, R31, UR56 ;  /* 0x000000381f0d7c20 */ /* 0x000fe20008410000 */
[----:B------:R-:W-:Y:S01]  /*6160*/  FMUL.FTZ R9, R27, UR56 ;  /* 0x000000381b097c20 */ /* 0x000fe20008410000 */
[----:B------:R-:W-:Y:S01]  /*6170*/  FMUL.FTZ R31, R43, UR56 ;  /* 0x000000382b1f7c20 */ /* 0x000fe20008410000 */
[----:B------:R-:W-:Y:S01]  /*6180*/  FMUL.FTZ R27, R39, UR56 ;  /* 0x00000038271b7c20 */ /* 0x000fe20008410000 */
[----:B------:R-:W-:Y:S01]  /*6190*/  @P1 IMAD.HI.U32 R52, R83, UR7, RZ ;  /* 0x0000000753341c27 */ /* 0x000fe2000f8e00ff */
[----:B------:R-:W-:Y:S01]  /*61a0*/  @UP1 ULDC UR7, c[0x0][0x450] ;  /* 0x0001140000071ab9 */ /* 0x000fe20000000800 */
[----:B------:R-:W2:Y:S02]  /*61b0*/  LDC R143, c[0x0][0x288] ;  /* 0x0000a200ff8f7b82 */ /* 0x000ea40000000800 */
[----:B------:R-:W-:Y:S01]  /*61c0*/  FMUL.FTZ R43, R55, UR56 ;  /* 0x00000038372b7c20 */ /* 0x000fe20008410000 */
[----:B------:R-:W-:Y:S01]  /*61d0*/  FMUL.FTZ R39, R51, UR56 ;  /* 0x0000003833277c20 */ /* 0x000fe20008410000 */
[----:B------:R-:W-:Y:S01]  /*61e0*/  @P2 SHF.R.U32.HI R83, RZ, UR7, R52 ;  /* 0x00000007ff532c19 */ /* 0x000fe20008011634 */
[----:B------:R-:W-:Y:S01]  /*61f0*/  FMUL.FTZ R55, R66, UR56 ;  /* 0x0000003842377c20 */ /* 0x000fe20008410000 */
[----:B------:R-:W-:Y:S01]  /*6200*/  ULEA UR6, UR46, UR40, 0x3 ;  /* 0x000000282e067291 */ /* 0x000fe2000f8e183f */
[----:B------:R-:W-:Y:S01]  /*6210*/  FMUL.FTZ R51, R63, UR56 ;  /* 0x000000383f337c20 */ /* 0x000fe20008410000 */
[----:B------:R-:W-:Y:S01]  /*6220*/  FMUL.FTZ R66, R76, UR56 ;  /* 0x000000384c427c20 */ /* 0x000fe20008410000 */
[----:B------:R-:W-:Y:S01]  /*6230*/  FMUL.FTZ R63, R74, UR56 ;  /* 0x000000384a3f7c20 */ /* 0x000fe20008410000 */
[----:B------:R-:W-:-:S02]  /*6240*/  IMAD.SHL.U32 R76, R3, 0x80, RZ ;  /* 0x00000080034c7824 */ /* 0x000fc400078e00ff */
[----:B------:R-:W-:Y:S01]  /*6250*/  FMUL.FTZ R74, R84, UR56 ;  /* 0x00000038544a7c20 */ /* 0x000fe20008410000 */
[----:B------:R-:W-:Y:S01]  /*6260*/  FMUL.FTZ R12, R29, UR56 ;  /* 0x000000381d0c7c20 */ /* 0x000fe20008410000 */
[----:B------:R-:W-:Y:S01]  /*6270*/  UIADD3 UR6, UR6, 0x2d840, URZ ;  /* 0x0002d84006067890 */ /* 0x000fe2000fffe03f */
[----:B------:R-:W3:Y:S01]  /*6280*/  SHFL.IDX PT, R84, R83, RZ, 0x1c1f ;  /* 0x001c1fff53547589 */ /* 0x000ee200000e0000 */
[----:B0-----:R-:W-:Y:S01]  /*6290*/  FMUL.FTZ R6, R24, UR56 ;  /* 0x0000003818067c20 */ /* 0x001fe20008410000 */
        /* <DEDUP_REMOVED lines=14> */
[----:B------:R-:W-:Y:S01]  /*6380*/  UISETP.NE.AND UP0, UPT, UR50, URZ, UPT ;  /* 0x0000003f3200728c */ /* 0x000fe2000bf05270 */
[----:B------:R-:W-:Y:S01]  /*6390*/  FMUL.FTZ R35, R47, UR56 ;  /* 0x000000382f237c20 */ /* 0x000fe20008410000 */
[----:B------:R-:W-:Y:S01]  /*63a0*/  FMUL.FTZ R36, R48, UR56 ;  /* 0x0000003830247c20 */ /* 0x000fe20008410000 */
[----:B------:R-:W-:Y:S01]  /*63b0*/  FMUL.FTZ R38, R49, UR56 ;  /* 0x0000003831267c20 */ /* 0x000fe20008410000 */
[----:B------:R-:W-:Y:S01]  /*63c0*/  FMUL.FTZ R37, R50, UR56 ;  /* 0x0000003832257c20 */ /* 0x000fe20008410000 */
[----:B------:R-:W-:Y:S01]  /*63d0*/  FMUL.FTZ R44, R56, UR56 ;  /* 0x00000038382c7c20 */ /* 0x000fe20008410000 */
[----:B------:R-:W-:Y:S01]  /*63e0*/  FMUL.FTZ R46, R57, UR56 ;  /* 0x00000038392e7c20 */ /* 0x000fe20008410000 */
[----:B------:R-:W-:Y:S01]  /*63f0*/  FMUL.FTZ R45, R58, UR56 ;  /* 0x000000383a2d7c20 */ /* 0x000fe20008410000 */
[----:B------:R-:W-:Y:S01]  /*6400*/  IADD3 R53, -R76, 0x1, RZ ;  /* 0x000000014c357810 */ /* 0x000fe20007ffe1ff */
        /* <DEDUP_REMOVED lines=24> */
[----:B------:R-:W0:Y:S01]  /*6590*/  MUFU.TANH R6, R6 ;  /* 0x0000000600067308 */ /* 0x000e220000002400 */
[----:B------:R-:W-:Y:S01]  /*65a0*/  SYNCS.ARRIVE.TRANS64.RED.A1T0 RZ, [UR6], RZ ;  /* 0x000000ffffff79a7 */ /* 0x000fe20008100406 */
[----:B-1----:R-:W-:Y:S01]  /*65b0*/  IMAD R52, R141, UR44, R52 ;  /* 0x0000002c8d347c24 */ /* 0x002fe2000f8e0234 */
[----:B------:R-:W-:-:S03]  /*65c0*/  ULOP3.LUT UR6, URZ, UR35, URZ, 0x33, !UPT ;  /* 0x000000233f067292 */ /* 0x000fc6000f8e333f */
[----:B--2---:R-:W-:Y:S02]  /*65d0*/  IMAD.IADD R52, R52, 0x1, -R143 ;  /* 0x0000000134347824 */ /* 0x004fe400078e0a8f */
[----:B------:R-:W1:Y:S02]  /*65e0*/  MUFU.TANH R8, R8 ;  /* 0x0000000800087308 */ /* 0x000e640000002400 */
[C---:B------:R-:W-:Y:S02]  /*65f0*/  VIADD R82, R52.reuse, UR55 ;  /* 0x0000003734527c36 */ /* 0x040fe40008000000 */
[----:B------:R-:W-:Y:S02]  /*6600*/  VIADD R81, R52, UR6 ;  /* 0x0000000634517c36 */ /* 0x000fe40008000000 */
[----:B---3--:R-:W-:Y:S02]  /*6610*/  IMAD.IADD R80, R82, 0x1, R84 ;  /* 0x0000000152507824 */ /* 0x008fe400078e0254 */
[----:B------:R-:W2:Y:S01]  /*6620*/  MUFU.TANH R7, R7 ;  /* 0x0000000700077308 */ /* 0x000ea20000002400 */
[----:B------:R-:W-:-:S07]  /*6630*/  IMAD.IADD R79, R84, 0x1, R81 ;  /* 0x00000001544f7824 */ /* 0x000fce00078e0251 */
[----:B------:R-:W3:Y:S08]  /*6640*/  MUFU.TANH R9, R9 ;  /* 0x0000000900097308 */ /* 0x000ef00000002400 */
        /* <DEDUP_REMOVED lines=66> */
[----:B------:R-:W-:Y:S01]  /*6a70*/  IMAD.U32 R85, RZ, RZ, UR34 ;  /* 0x00000022ff557e24 */ /* 0x000fe2000f8e00ff */
[----:B------:R-:W-:-:S04]  /*6a80*/  LOP3.LUT R87, RZ, R87, RZ, 0x33, !PT ;  /* 0x00000057ff577212 */ /* 0x000fc800078e33ff */
[----:B------:R-:W-:-:S13]  /*6a90*/  ISETP.NE.AND P1, PT, R85, 0x1, PT ;  /* 0x000000015500780c */ /* 0x000fda0003f25270 */
[----:B------:R-:W1:Y:S02]  /*6aa0*/  @P1 LDC.64 R52, c[0x0][0x9e8] ;  /* 0x00027a00ff341b82 */ /* 0x000e640000000a00 */
[----:B-1----:R-:W-:-:S05]  /*6ab0*/  @P1 IMAD.HI.U32 R52, R87, R52, RZ ;  /* 0x0000003457341227 */ /* 0x002fca00078e00ff */
[----:B------:R-:W-:-:S04]  /*6ac0*/  @P1 SHF.R.U32.HI R87, RZ, R53, R52 ;  /* 0x00000035ff571219 */ /* 0x000fc80000011634 */
[----:B------:R-:W-:Y:S01]  /*6ad0*/  LOP3.LUT R87, RZ, R87, RZ, 0x33, !PT ;  /* 0x00000057ff577212 */ /* 0x000fe200078e33ff */
[----:B------:R-:W-:Y:S06]  /*6ae0*/  BRA `(.L_x_852) ;  /* 0x0000000000147947 */ /* 0x000fec0003800000 */
.L_x_851:
[----:B------:R-:W-:-:S05]  /*6af0*/  IMAD.U32 R85, RZ, RZ, UR34 ;  /* 0x00000022ff557e24 */ /* 0x000fca000f8e00ff */
[----:B------:R-:W-:-:S13]  /*6b00*/  ISETP.NE.AND P1, PT, R85, 0x1, PT ;  /* 0x000000015500780c */ /* 0x000fda0003f25270 */
[----:B------:R-:W1:Y:S02]  /*6b10*/  @P1 LDC.64 R52, c[0x0][0x9e8] ;  /* 0x00027a00ff341b82 */ /* 0x000e640000000a00 */
[----:B-1----:R-:W-:-:S05]  /*6b20*/  @P1 IMAD.HI.U32 R52, R87, R52, RZ ;  /* 0x0000003457341227 */ /* 0x002fca00078e00ff */
[----:B------:R-:W-:-:S07]  /*6b30*/  @P1 SHF.R.U32.HI R87, RZ, R53, R52 ;  /* 0x00000035ff571219 */ /* 0x000fce0000011634 */
.L_x_852:
[----:B------:R-:W-:Y:S05]  /*6b40*/  BSYNC B0 ;  /* 0x0000000000007941 */ /* 0x000fea0003800000 */
.L_x_850:
[----:B------:R-:W-:-:S04]  /*6b50*/  IMAD R87, R87, R85, -R76 ;  /* 0x0000005557577224 */ /* 0x000fc800078e0a4c */
[----:B------:R-:W-:-:S05]  /*6b60*/  IMAD R52, R16, -0x2, R87 ;  /* 0xfffffffe10347824 */ /* 0x000fca00078e0257 */
[----:B------:R-:W-:Y:S02]  /*6b70*/  VIADDMNMX R80, R52, R85, R80, PT ;  /* 0x0000005534507246 */ /* 0x000fe40003800150 */
[----:B------:R-:W-:-:S07]  /*6b80*/  VIMNMX R79, R79, R52, !PT ;  /* 0x000000344f4f7248 */ /* 0x000fce0007fe0100 */
.L_x_849:
[----:B------:R-:W-:Y:S01]  /*6b90*/  ISETP.GT.AND P1, PT, R3, -0x1, PT ;  /* 0xffffffff0300780c */ /* 0x000fe20003f24270 */
[----:B------:R-:W1:Y:S01]  /*6ba0*/  SHFL.IDX PT, R52, R83, 0x1, 0x1c1f ;  /* 0x003c1f0053347f89 */ /* 0x000e6200000e0000 */
[----:B------:R-:W-:Y:S02]  /*6bb0*/  UISETP.NE.AND UP0, UPT, UR50, URZ, UPT ;  /* 0x0000003f3200728c */ /* 0x000fe4000bf05270 */
[C---:B------:R-:W-:Y:S02]  /*6bc0*/  ISETP.GT.AND P3, PT, R79.reuse, 0x8, P1 ;  /* 0x000000084f00780c */ /* 0x040fe40000f64270 */
[C---:B------:R-:W-:Y:S02]  /*6bd0*/  ISETP.GT.AND P6, PT, R79.reuse, RZ, P1 ;  /* 0x000000ff4f00720c */ /* 0x040fe40000fc4270 */
[----:B------:R-:W-:Y:S02]  /*6be0*/  ISETP.LT.OR P3, PT, R80, 0x9, P3 ;  /* 0x000000095000780c */ /* 0x000fe40001f61670 */
[----:B------:R-:W-:-:S02]  /*6bf0*/  ISETP.GT.AND P2, PT, R79, 0x1, P1 ;  /* 0x000000014f00780c */ /* 0x000fc40000f44270 */
[----:B------:R-:W-:Y:S02]  /*6c00*/  FSEL R10, R10, -INF , !P3 ;  /* 0xff8000000a0a7808 */ /* 0x000fe40005800000 */
[----:B------:R-:W-:Y:S02]  /*6c10*/  ISETP.GT.AND P3, PT, R79, 0x19, P1 ;  /* 0x000000194f00780c */ /* 0x000fe40000f64270 */
[C---:B------:R-:W-:Y:S02]  /*6c20*/  ISETP.LT.OR P6, PT, R80.reuse, 0x1, P6 ;  /* 0x000000015000780c */ /* 0x040fe400037c1670 */
[C---:B------:R-:W-:Y:S02]  /*6c30*/  ISETP.LT.OR P2, PT, R80.reuse, 0x2, P2 ;  /* 0x000000025000780c */ /* 0x040fe40001741670 */
[----:B------:R-:W-:Y:S02]  /*6c40*/  ISETP.LT.OR P3, PT, R80, 0x1a, P3 ;  /* 0x0000001a5000780c */ /* 0x000fe40001f61670 */
[----:B0-----:R-:W-:-:S02]  /*6c50*/  FSEL R6, R6, -INF , !P6 ;  /* 0xff80000006067808 */ /* 0x001fc40007000000 */
[----:B------:R-:W-:Y:S01]  /*6c60*/  FSEL R8, R8, -INF , !P2 ;  /* 0xff80000008087808 */ /* 0x000fe20005000000 */
[--C-:B-1----:R-:W-:Y:S01]  /*6c70*/  IMAD.IADD R82, R82, 0x1, R52.reuse ;  /* 0x0000000152527824 */ /* 0x102fe200078e0234 */
[----:B------:R-:W-:Y:S01]  /*6c80*/  ISETP.GT.AND P5, PT, R79, 0x9, P1 ;  /* 0x000000094f00780c */ /* 0x000fe20000fa4270 */
[----:B------:R-:W-:Y:S01]  /*6c90*/  IMAD.IADD R81, R81, 0x1, R52 ;  /* 0x0000000151517824 */ /* 0x000fe200078e0234 */
[C---:B------:R-:W-:Y:S02]  /*6ca0*/  ISETP.GT.AND P4, PT, R79.reuse, 0x10, P1 ;  /* 0x000000104f00780c */ /* 0x040fe40000f84270 */
[C---:B------:R-:W-:Y:S02]  /*6cb0*/  ISETP.GT.AND P6, PT, R79.reuse, 0x11, P1 ;  /* 0x000000114f00780c */ /* 0x040fe40000fc4270 */
[----:B------:R-:W-:Y:S02]  /*6cc0*/  ISETP.GT.AND P2, PT, R79, 0x18, P1 ;  /* 0x000000184f00780c */ /* 0x000fe40000f44270 */
[----:B------:R-:W-:-:S02]  /*6cd0*/  FSEL R26, R26, -INF , !P3 ;  /* 0xff8000001a1a7808 */ /* 0x000fc40005800000 */
[----:B------:R-:W-:Y:S02]  /*6ce0*/  ISETP.GT.AND P3, PT, R79, 0x30, P1 ;  /* 0x000000304f00780c */ /* 0x000fe40000f64270 */
[C---:B------:R-:W-:Y:S02]  /*6cf0*/  ISETP.LT.OR P5, PT, R80.reuse, 0xa, P5 ;  /* 0x0000000a5000780c */ /* 0x040fe40002fa1670 */
[C---:B------:R-:W-:Y:S02]  /*6d00*/  ISETP.LT.OR P4, PT, R80.reuse, 0x11, P4 ;  /* 0x000000115000780c */ /* 0x040fe40002781670 */
[C---:B------:R-:W-:Y:S02]  /*6d10*/  ISETP.LT.OR P6, PT, R80.reuse, 0x12, P6 ;  /* 0x000000125000780c */ /* 0x040fe400037c1670 */
[C---:B------:R-:W-:Y:S02]  /*6d20*/  ISETP.LT.OR P2, PT, R80.reuse, 0x19, P2 ;  /* 0x000000195000780c */ /* 0x040fe40001741670 */
[----:B------:R-:W-:-:S02]  /*6d30*/  ISETP.LT.OR P3, PT, R80, 0x31, P3 ;  /* 0x000000315000780c */ /* 0x000fc40001f61670 */
[----:B------:R-:W-:Y:S02]  /*6d40*/  FSEL R12, R12, -INF , !P5 ;  /* 0xff8000000c0c7808 */ /* 0x000fe40006800000 */
[----:B------:R-:W-:Y:S02]  /*6d50*/  FSEL R14, R14, -INF , !P4 ;  /* 0xff8000000e0e7808 */ /* 0x000fe40006000000 */
[----:B------:R-:W-:Y:S02]  /*6d60*/  FSEL R15, R15, -INF , !P6 ;  /* 0xff8000000f0f7808 */ /* 0x000fe40007000000 */
[----:B------:R-:W-:Y:S02]  /*6d70*/  FSEL R24, R24, -INF , !P2 ;  /* 0xff80000018187808 */ /* 0x000fe40005000000 */
[C---:B------:R-:W-:Y:S02]  /*6d80*/  ISETP.GT.AND P5, PT, R79.reuse, 0x20, P1 ;  /* 0x000000204f00780c */ /* 0x040fe40000fa4270 */
[----:B------:R-:W-:-:S02]  /*6d90*/  ISETP.GT.AND P4, PT, R79, 0x21, P1 ;  /* 0x000000214f00780c */ /* 0x000fc40000f84270 */
[C---:B------:R-:W-:Y:S02]  /*6da0*/  ISETP.GT.AND P6, PT, R79.reuse, 0x28, P1 ;  /* 0x000000284f00780c */ /* 0x040fe40000fc4270 */
[C---:B------:R-:W-:Y:S02]  /*6db0*/  ISETP.GT.AND P2, PT, R79.reuse, 0x29, P1 ;  /* 0x000000294f00780c */ /* 0x040fe40000f44270 */
[----:B------:R-:W-:Y:S02]  /*6dc0*/  FSEL R36, R36, -INF , !P3 ;  /* 0xff80000024247808 */ /* 0x000fe40005800000 */
[----:B------:R-:W-:Y:S02]  /*6dd0*/  ISETP.GT.AND P3, PT, R79, 0x41, P1 ;  /* 0x000000414f00780c */ /* 0x000fe40000f64270 */
[C---:B------:R-:W-:Y:S02]  /*6de0*/  ISETP.LT.OR P5, PT, R80.reuse, 0x21, P5 ;  /* 0x000000215000780c */ /* 0x040fe40002fa1670 */
[----:B------:R-:W-:-:S02]  /*6df0*/  ISETP.LT.OR P4, PT, R80, 0x22, P4 ;  /* 0x000000225000780c */ /* 0x000fc40002781670 */
[C---:B------:R-:W-:Y:S02]  /*6e00*/  ISETP.LT.OR P6, PT, R80.reuse, 0x29, P6 ;  /* 0x000000295000780c */ /* 0x040fe400037c1670 */
[C---:B------:R-:W-:Y:S02]  /*6e10*/  ISETP.LT.OR P2, PT, R80.reuse, 0x2a, P2 ;  /* 0x0000002a5000780c */ /* 0x040fe40001741670 */
[----:B------:R-:W-:Y:S02]  /*6e20*/  ISETP.LT.OR P3, PT, R80, 0x42, P3 ;  /* 0x000000425000780c */ /* 0x000fe40001f61670 */
[----:B------:R-:W-:Y:S02]  /*6e30*/  FSEL R28, R28, -INF , !P5 ;  /* 0xff8000001c1c7808 */ /* 0x000fe40006800000 */
[----:B------:R-:W-:Y:S02]  /*6e40*/  FSEL R30, R30, -INF , !P4 ;  /* 0xff8000001e1e7808 */ /* 0x000fe40006000000 */
[----:B------:R-:W-:-:S02]  /*6e50*/  FSEL R32, R32, -INF , !P6 ;  /* 0xff80000020207808 */ /* 0x000fc40007000000 */
[----:B------:R-:W-:Y:S02]  /*6e60*/  FSEL R34, R34, -INF , !P2 ;  /* 0xff80000022227808 */ /* 0x000fe40005000000 */
[C---:B------:R-:W-:Y:S02]  /*6e70*/  ISETP.GT.AND P5, PT, R79.reuse, 0x31, P1 ;  /* 0x000000314f00780c */ /* 0x040fe40000fa4270 */
        /* <DEDUP_REMOVED lines=34> */
[----:B------:R-:W-:Y:S02]  /*70a0*/  PLOP3.LUT P3, PT, PT, PT, UP0, 0x40, 0x0 ;  /* 0x000000000000781c */ /* 0x000fe40003f6e808 */
[C---:B------:R-:W-:Y:S02]  /*70b0*/  ISETP.LT.OR P5, PT, R80.reuse, 0x5a, P5 ;  /* 0x0000005a5000780c */ /* 0x040fe40002fa1670 */
[C---:B------:R-:W-:Y:S02]  /*70c0*/  ISETP.LT.OR P4, PT, R80.reuse, 0x61, P4 ;  /* 0x000000615000780c */ /* 0x040fe40002781670 */
[C---:B------:R-:W-:Y:S02]  /*70d0*/  ISETP.LT.OR P6, PT, R80.reuse, 0x62, P6 ;  /* 0x000000625000780c */ /* 0x040fe400037c1670 */
[----:B------:R-:W-:Y:S02]  /*70e0*/  ISETP.LT.OR P2, PT, R80, 0x69, P2 ;  /* 0x000000695000780c */ /* 0x000fe40001741670 */
[----:B------:R-:W-:-:S02]  /*70f0*/  FSEL R60, R60, -INF , !P5 ;  /* 0xff8000003c3c7808 */ /* 0x000fc40006800000 */
[----:B------:R-:W-:Y:S02]  /*7100*/  FSEL R62, R62, -INF , !P4 ;  /* 0xff8000003e3e7808 */ /* 0x000fe40006000000 */
[----:B------:R-:W-:Y:S02]  /*7110*/  FSEL R64, R64, -INF , !P6 ;  /* 0xff80000040407808 */ /* 0x000fe40007000000 */
[----:B------:R-:W-:Y:S02]  /*7120*/  FSEL R66, R66, -INF , !P2 ;  /* 0xff80000042427808 */ /* 0x000fe40005000000 */
[C---:B------:R-:W-:Y:S02]  /*7130*/  ISETP.GT.AND P5, PT, R79.reuse, 0x70, P1 ;  /* 0x000000704f00780c */ /* 0x040fe40000fa4270 */
[C---:B------:R-:W-:Y:S02]  /*7140*/  ISETP.GT.AND P4, PT, R79.reuse, 0x71, P1 ;  /* 0x000000714f00780c */ /* 0x040fe40000f84270 */
[----:B------:R-:W-:-:S02]  /*7150*/  ISETP.GT.AND P6, PT, R79, 0x78, P1 ;  /* 0x000000784f00780c */ /* 0x000fc40000fc4270 */
[----:B------:R-:W-:Y:S02]  /*7160*/  ISETP.GT.AND P2, PT, R79, 0x79, P1 ;  /* 0x000000794f00780c */ /* 0x000fe40000f44270 */
[C---:B------:R-:W-:Y:S02]  /*7170*/  ISETP.LT.OR P5, PT, R80.reuse, 0x71, P5 ;  /* 0x000000715000780c */ /* 0x040fe40002fa1670 */
[C---:B------:R-:W-:Y:S02]  /*7180*/  ISETP.LT.OR P4, PT, R80.reuse, 0x72, P4 ;  /* 0x000000725000780c */ /* 0x040fe40002781670 */
[C---:B------:R-:W-:Y:S02]  /*7190*/  ISETP.LT.OR P6, PT, R80.reuse, 0x79, P6 ;  /* 0x000000795000780c */ /* 0x040fe400037c1670 */
[----:B------:R-:W-:Y:S02]  /*71a0*/  ISETP.LT.OR P2, PT, R80, 0x7a, P2 ;  /* 0x0000007a5000780c */ /* 0x000fe40001741670 */
[----:B------:R-:W-:-:S02]  /*71b0*/  FSEL R70, R70, -INF , !P5 ;  /* 0xff80000046467808 */ /* 0x000fc40006800000 */
[----:B------:R-:W-:Y:S02]  /*71c0*/  FSEL R72, R72, -INF , !P4 ;  /* 0xff80000048487808 */ /* 0x000fe40006000000 */
[----:B------:R-:W-:Y:S02]  /*71d0*/  FSEL R74, R74, -INF , !P6 ;  /* 0xff8000004a4a7808 */ /* 0x000fe40007000000 */
[----:B------:R-:W-:Y:S01]  /*71e0*/  FSEL R77, R77, -INF , !P2 ;  /* 0xff8000004d4d7808 */ /* 0x000fe20005000000 */
[----:B------:R-:W-:Y:S06]  /*71f0*/  @P3 BRA `(.L_x_853) ;  /* 0x00000000005c3947 */ /* 0x000fec0003800000 */
        /* <DEDUP_REMOVED lines=8> */
[----:B------:R-:W0:Y:S02]  /*7280*/  @P2 LDC.64 R52, c[0x0][0x9e8] ;  /* 0x00027a00ff342b82 */ /* 0x000e240000000a00 */
[----:B0-----:R-:W-:-:S05]  /*7290*/  @P2 IMAD.HI.U32 R52, R79, R52, RZ ;  /* 0x000000344f342227 */ /* 0x001fca00078e00ff */
[----:B------:R-:W-:-:S04]  /*72a0*/  @P2 SHF.R.U32.HI R79, RZ, R53, R52 ;  /* 0x00000035ff4f2219 */ /* 0x000fc80000011634 */
[----:B------:R-:W-:Y:S01]  /*72b0*/  LOP3.LUT R79, RZ, R79, RZ, 0x33, !PT ;  /* 0x0000004fff4f7212 */ /* 0x000fe200078e33ff */
[----:B------:R-:W-:Y:S06]  /*72c0*/  BRA `(.L_x_856) ;  /* 0x0000000000147947 */ /* 0x000fec0003800000 */
.L_x_855:
[----:B------:R-:W-:-:S05]  /*72d0*/  IMAD.U32 R80, RZ, RZ, UR34 ;  /* 0x00000022ff507e24 */ /* 0x000fca000f8e00ff */
[----:B------:R-:W-:-:S13]  /*72e0*/  ISETP.NE.AND P2, PT, R80, 0x1, PT ;  /* 0x000000015000780c */ /* 0x000fda0003f45270 */
[----:B------:R-:W0:Y:S02]  /*72f0*/  @P2 LDC.64 R52, c[0x0][0x9e8] ;  /* 0x00027a00ff342b82 */ /* 0x000e240000000a00 */
[----:B0-----:R-:W-:-:S05]  /*7300*/  @P2 IMAD.HI.U32 R52, R79, R52, RZ ;  /* 0x000000344f342227 */ /* 0x001fca00078e00ff */
[----:B------:R-:W-:-:S07]  /*7310*/  @P2 SHF.R.U32.HI R79, RZ, R53, R52 ;  /* 0x00000035ff4f2219 */ /* 0x000fce0000011634 */
.L_x_856:
[----:B------:R-:W-:Y:S05]  /*7320*/  BSYNC B0 ;  /* 0x0000000000007941 */ /* 0x000fea0003800000 */
.L_x_854:
[----:B------:R-:W-:-:S04]  /*7330*/  IMAD R79, R79, R80, -R76 ;  /* 0x000000504f4f7224 */ /* 0x000fc800078e0a4c */
[----:B------:R-:W-:-:S05]  /*7340*/  IMAD R79, R16, -0x2, R79 ;  /* 0xfffffffe104f7824 */ /* 0x000fca00078e024f */
[----:B------:R-:W-:Y:S02]  /*7350*/  VIADDMNMX R82, R79, R80, R82, PT ;  /* 0x000000504f527246 */ /* 0x000fe40003800152 */
[----:B------:R-:W-:-:S07]  /*7360*/  VIMNMX R81, R81, R79, !PT ;  /* 0x0000004f51517248 */ /* 0x000fce0007fe0100 */
.L_x_853:
[----:B------:R-:W-:Y:S02]  /*7370*/  FMNMX.FTZ R53, R6, R4, !PT ;  /* 0x0000000406357209 */ /* 0x000fe40007810000 */
[----:B------:R-:W-:Y:S02]  /*7380*/  ISETP.GT.AND P4, PT, R81, 0x10, P1 ;  /* 0x000000105100780c */ /* 0x000fe40000f84270 */
[----:B------:R-:W-:Y:S02]  /*7390*/  FMNMX.FTZ R53, R8, R53, !PT ;  /* 0x0000003508357209 */ /* 0x000fe40007810000 */
[----:B------:R-:W-:Y:S02]  /*73a0*/  ISETP.LT.OR P4, PT, R82, 0x11, P4 ;  /* 0x000000115200780c */ /* 0x000fe40002781670 */
[----:B------:R-:W-:Y:S02]  /*73b0*/  FMNMX.FTZ R53, R10, R53, !PT ;  /* 0x000000350a357209 */ /* 0x000fe40007810000 */
[----:B------:R-:W-:-:S02]  /*73c0*/  FSEL R20, R20, -INF , !P4 ;  /* 0xff80000014147808 */ /* 0x000fc40006000000 */
[----:B------:R-:W-:Y:S02]  /*73d0*/  FMNMX.FTZ R53, R12, R53, !PT ;  /* 0x000000350c357209 */ /* 0x000fe40007810000 */
[----:B------:R-:W-:Y:S02]  /*73e0*/  ISETP.GT.AND P4, PT, R81, 0x20, P1 ;  /* 0x000000205100780c */ /* 0x000fe40000f84270 */
[----:B------:R-:W-:Y:S02]  /*73f0*/  FMNMX.FTZ R52, R14, R53, !PT ;  /* 0x000000350e347209 */ /* 0x000fe40007810000 */
[----:B------:R-:W-:Y:S02]  /*7400*/  ISETP.LT.OR P4, PT, R82, 0x21, P4 ;  /* 0x000000215200780c */ /* 0x000fe40002781670 */
[----:B------:R-:W-:Y:S02]  /*7410*/  FMNMX.FTZ R53, R15, R52, !PT ;  /* 0x000000340f357209 */ /* 0x000fe40007810000 */
[----:B------:R-:W-:-:S02]  /*7420*/  FSEL R29, R29, -INF , !P4 ;  /* 0xff8000001d1d7808 */ /* 0x000fc40006000000 */
[----:B------:R-:W-:Y:S02]  /*7430*/  FMNMX.FTZ R53, R24, R53, !PT ;  /* 0x0000003518357209 */ /* 0x000fe40007810000 */
[C---:B------:R-:W-:Y:S02]  /*7440*/  ISETP.GT.AND P4, PT, R81.reuse, RZ, P1 ;  /* 0x000000ff5100720c */ /* 0x040fe40000f84270 */
[----:B------:R-:W-:Y:S02]  /*7450*/  FMNMX.FTZ R53, R26, R53, !PT ;  /* 0x000000351a357209 */ /* 0x000fe40007810000 */
[----:B------:R-:W-:Y:S02]  /*7460*/  ISETP.GT.AND P2, PT, R81, 0x1, P1 ;  /* 0x000000015100780c */ /* 0x000fe40000f44270 */
[----:B------:R-:W-:Y:S02]  /*7470*/  FMNMX.FTZ R53, R28, R53, !PT ;  /* 0x000000351c357209 */ /* 0x000fe40007810000 */
[----:B------:R-:W-:-:S02]  /*7480*/  ISETP.LT.OR P4, PT, R82, 0x1, P4 ;  /* 0x000000015200780c */ /* 0x000fc40002781670 */
[----:B------:R-:W-:Y:S02]  /*7490*/  FMNMX.FTZ R53, R30, R53, !PT ;  /* 0x000000351e357209 */ /* 0x000fe40007810000 */
[C---:B------:R-:W-:Y:S02]  /*74a0*/  ISETP.GT.AND P5, PT, R81.reuse, 0x8, P1 ;  /* 0x000000085100780c */ /* 0x040fe40000fa4270 */
[----:B------:R-:W-:Y:S02]  /*74b0*/  FMNMX.FTZ R53, R32, R53, !PT ;  /* 0x0000003520357209 */ /* 0x000fe40007810000 */
[----:B------:R-:W-:Y:S02]  /*74c0*/  ISETP.LT.OR P2, PT, R82, 0x2, P2 ;  /* 0x000000025200780c */ /* 0x000fe40001741670 */
[----:B------:R-:W-:Y:S02]  /*74d0*/  FMNMX.FTZ R53, R34, R53, !PT ;  /* 0x0000003522357209 */ /* 0x000fe40007810000 */
[----:B------:R-:W-:-:S02]  /*74e0*/  ISETP.GT.AND P3, PT, R81, 0x9, P1 ;  /* 0x000000095100780c */ /* 0x000fc40000f64270 */
[----:B------:R-:W-:Y:S02]  /*74f0*/  FMNMX.FTZ R53, R36, R53, !PT ;  /* 0x0000003524357209 */ /* 0x000fe40007810000 */
[----:B------:R-:W-:Y:S02]  /*7500*/  ISETP.LT.OR P5, PT, R82, 0x9, P5 ;  /* 0x000000095200780c */ /* 0x000fe40002fa1670 */
[----:B------:R-:W-:Y:S02]  /*7510*/  FMNMX.FTZ R53, R38, R53, !PT ;  /* 0x0000003526357209 */ /* 0x000fe40007810000 */
[----:B------:R-:W-:Y:S02]  /*7520*/  FSEL R9, R9, -INF , !P2 ;  /* 0xff80000009097808 */ /* 0x000fe40005000000 */
[----:B------:R-:W-:Y:S02]  /*7530*/  FMNMX.FTZ R53, R40, R53, !PT ;  /* 0x0000003528357209 */ /* 0x000fe40007810000 */
[----:B------:R-:W-:-:S02]  /*7540*/  ISETP.LT.OR P3, PT, R82, 0xa, P3 ;  /* 0x0000000a5200780c */ /* 0x000fc40001f61670 */
[----:B------:R-:W-:Y:S02]  /*7550*/  FMNMX.FTZ R53, R42, R53, !PT ;  /* 0x000000352a357209 */ /* 0x000fe40007810000 */
[----:B------:R-:W-:Y:S02]  /*7560*/  FSEL R11, R11, -INF , !P5 ;  /* 0xff8000000b0b7808 */ /* 0x000fe40006800000 */
[----:B------:R-:W-:Y:S02]  /*7570*/  FMNMX.FTZ R53, R44, R53, !PT ;  /* 0x000000352c357209 */ /* 0x000fe40007810000 */
[----:B------:R-:W-:Y:S02]  /*7580*/  ISETP.GT.AND P2, PT, R81, 0x11, P1 ;  /* 0x000000115100780c */ /* 0x000fe40000f44270 */
[----:B------:R-:W-:Y:S02]  /*7590*/  FMNMX.FTZ R53, R46, R53, !PT ;  /* 0x000000352e357209 */ /* 0x000fe40007810000 */
[----:B------:R-:W-:-:S02]  /*75a0*/  FSEL R13, R13, -INF , !P3 ;  /* 0xff8000000d0d7808 */ /* 0x000fc40005800000 */
        /* <DEDUP_REMOVED lines=28> */
[----:B------:R-:W-:Y:S01]  /*7770*/  ISETP.GT.AND P2, PT, R81, 0x30, P1 ;  /* 0x000000305100780c */ /* 0x000fe20000f44270 */
[----:B------:R-:W0:Y:S01]  /*7780*/  SHFL.BFLY PT, R53, R52, 0x2, 0x1f ;  /* 0x0c401f0034357f89 */ /* 0x000e2200000e0000 */
[----:B------:R-:W-:-:S02]  /*7790*/  FSEL R33, R33, -INF , !P5 ;  /* 0xff80000021217808 */ /* 0x000fc40006800000 */
[C---:B------:R-:W-:Y:S02]  /*77a0*/  ISETP.LT.OR P3, PT, R82.reuse, 0x2a, P3 ;  /* 0x0000002a5200780c */ /* 0x040fe40001f61670 */
[----:B------:R-:W-:Y:S02]  /*77b0*/  ISETP.GT.AND P5, PT, R81, 0x31, P1 ;  /* 0x000000315100780c */ /* 0x000fe40000fa4270 */
[C---:B------:R-:W-:Y:S02]  /*77c0*/  ISETP.LT.OR P2, PT, R82.reuse, 0x31, P2 ;  /* 0x000000315200780c */ /* 0x040fe40001741670 */
[----:B------:R-:W-:Y:S02]  /*77d0*/  FSEL R35, R35, -INF , !P3 ;  /* 0xff80000023237808 */ /* 0x000fe40005800000 */
[----:B------:R-:W-:Y:S02]  /*77e0*/  FSEL R37, R37, -INF , !P2 ;  /* 0xff80000025257808 */ /* 0x000fe40005000000 */
[----:B------:R-:W-:-:S02]  /*77f0*/  ISETP.LT.OR P5, PT, R82, 0x32, P5 ;  /* 0x000000325200780c */ /* 0x000fc40002fa1670 */
[----:B------:R-:W-:Y:S02]  /*7800*/  ISETP.GT.AND P3, PT, R81, 0x39, P1 ;  /* 0x000000395100780c */ /* 0x000fe40000f64270 */
[----:B------:R-:W-:Y:S02]  /*7810*/  FSEL R39, R39, -INF , !P5 ;  /* 0xff80000027277808 */ /* 0x000fe40006800000 */
[C---:B------:R-:W-:Y:S02]  /*7820*/  ISETP.GT.AND P2, PT, R81.reuse, 0x40, P1 ;  /* 0x000000405100780c */ /* 0x040fe40000f44270 */
[----:B------:R-:W-:Y:S02]  /*7830*/  ISETP.LT.OR P3, PT, R82, 0x3a, P3 ;  /* 0x0000003a5200780c */ /* 0x000fe40001f61670 */
[----:B------:R-:W-:Y:S02]  /*7840*/  ISETP.GT.AND P5, PT, R81, 0x41, P1 ;  /* 0x000000415100780c */ /* 0x000fe40000fa4270 */
[----:B0-----:R-:W-:-:S02]  /*7850*/  FMNMX.FTZ R53, R52, R53, !PT ;  /* 0x0000003534357209 */ /* 0x001fc40007810000 */
[C---:B------:R-:W-:Y:S02]  /*7860*/  ISETP.LT.OR P2, PT, R82.reuse, 0x41, P2 ;  /* 0x000000415200780c */ /* 0x040fe40001741670 */
[----:B------:R-:W-:Y:S01]  /*7870*/  FSEL R43, R43, -INF , !P3 ;  /* 0xff8000002b2b7808 */ /* 0x000fe20005800000 */
[----:B------:R-:W0:Y:S01]  /*7880*/  SHFL.BFLY PT, R76, R53, 0x1, 0x1f ;  /* 0x0c201f00354c7f89 */ /* 0x000e2200000e0000 */
[----:B------:R-:W-:Y:S02]  /*7890*/  FSEL R45, R45, -INF , !P2 ;  /* 0xff8000002d2d7808 */ /* 0x000fe40005000000 */
[----:B------:R-:W-:Y:S02]  /*78a0*/  ISETP.LT.OR P5, PT, R82, 0x42, P5 ;  /* 0x000000425200780c */ /* 0x000fe40002fa1670 */
[----:B------:R-:W-:Y:S02]  /*78b0*/  ISETP.GT.AND P3, PT, R81, 0x49, P1 ;  /* 0x000000495100780c */ /* 0x000fe40000f64270 */
[----:B------:R-:W-:-:S02]  /*78c0*/  FSEL R47, R47, -INF , !P5 ;  /* 0xff8000002f2f7808 */ /* 0x000fc40006800000 */
[C---:B------:R-:W-:Y:S02]  /*78d0*/  ISETP.GT.AND P2, PT, R81.reuse, 0x50, P1 ;  /* 0x000000505100780c */ /* 0x040fe40000f44270 */
[C---:B------:R-:W-:Y:S02]  /*78e0*/  ISETP.LT.OR P3, PT, R82.reuse, 0x4a, P3 ;  /* 0x0000004a5200780c */ /* 0x040fe40001f61670 */
[----:B------:R-:W-:Y:S02]  /*78f0*/  ISETP.GT.AND P5, PT, R81, 0x51, P1 ;  /* 0x000000515100780c */ /* 0x000fe40000fa4270 */
[----:B------:R-:W-:Y:S02]  /*7900*/  ISETP.LT.OR P2, PT, R82, 0x51, P2 ;  /* 0x000000515200780c */ /* 0x000fe40001741670 */
[----:B------:R-:W-:Y:S02]  /*7910*/  FSEL R51, R51, -INF , !P3 ;  /* 0xff80000033337808 */ /* 0x000fe40005800000 */
[----:B------:R-:W-:-:S02]  /*7920*/  FSEL R55, R55, -INF , !P2 ;  /* 0xff80000037377808 */ /* 0x000fc40005000000 */
[----:B------:R-:W-:Y:S02]  /*7930*/  ISETP.LT.OR P5, PT, R82, 0x52, P5 ;  /* 0x000000525200780c */ /* 0x000fe40002fa1670 */
[----:B------:R-:W-:Y:S02]  /*7940*/  ISETP.GT.AND P3, PT, R81, 0x59, P1 ;  /* 0x000000595100780c */ /* 0x000fe40000f64270 */
[----:B0-----:R-:W-:Y:S02]  /*7950*/  FMNMX.FTZ R76, R53, R76, !PT ;  /* 0x0000004c354c7209 */ /* 0x001fe40007810000 */
[----:B------:R-:W-:Y:S02]  /*7960*/  FSEL R57, R57, -INF , !P5 ;  /* 0xff80000039397808 */ /* 0x000fe40006800000 */
[C---:B------:R-:W-:Y:S01]  /*7970*/  FSETP.NEU.FTZ.AND P6, PT, R76.reuse, -INF , PT ;  /* 0xff8000004c00780b */ /* 0x040fe20003fdd000 */
[----:B------:R-:W-:Y:S01]  /*7980*/  FMUL.FTZ R79, R76, UR33 ;  /* 0x000000214c4f7c20 */ /* 0x000fe20008410000 */
[----:B------:R-:W-:-:S02]  /*7990*/  ISETP.GT.AND P2, PT, R81, 0x60, P1 ;  /* 0x000000605100780c */ /* 0x000fc40000f44270 */
[C---:B------:R-:W-:Y:S02]  /*79a0*/  ISETP.LT.OR P3, PT, R82.reuse, 0x5a, P3 ;  /* 0x0000005a5200780c */ /* 0x040fe40001f61670 */
[----:B------:R-:W-:Y:S02]  /*79b0*/  FSEL R53, R79, RZ, P6 ;  /* 0x000000ff4f357208 */ /* 0x000fe40003000000 */
[----:B------:R-:W-:Y:S02]  /*79c0*/  ISETP.GT.AND P5, PT, R81, 0x61, P1 ;  /* 0x000000615100780c */ /* 0x000fe40000fa4270 */
[----:B------:R-:W-:Y:S01]  /*79d0*/  ISETP.LT.OR P2, PT, R82, 0x61, P2 ;  /* 0x000000615200780c */ /* 0x000fe20001741670 */
[--C-:B------:R-:W-:Y:S01]  /*79e0*/  FFMA.FTZ R79, R14, UR33, -R53.reuse ;  /* 0x000000210e4f7c23 */ /* 0x100fe20008010835 */
[----:B------:R-:W-:Y:S01]  /*79f0*/  FSEL R14, R7, -INF , !P4 ;  /* 0xff800000070e7808 */ /* 0x000fe20006000000 */
[--C-:B------:R-:W-:Y:S01]  /*7a00*/  FFMA.FTZ R6, R6, UR33, -R53.reuse ;  /* 0x0000002106067c23 */ /* 0x100fe20008010835 */
[----:B------:R-:W-:Y:S01]  /*7a10*/  ISETP.GT.AND P4, PT, R81, 0x38, P1 ;  /* 0x000000385100780c */ /* 0x000fe20000f84270 */
[----:B------:R0:W-:Y:S01]  /*7a20*/  MUFU.EX2 R7, R79 ;  /* 0x0000004f00077308 */ /* 0x0001e20000000800 */
[----:B------:R-:W-:Y:S01]  /*7a30*/  FMNMX.FTZ R52, R14, R5, !PT ;  /* 0x000000050e347209 */ /* 0x000fe20007810000 */
[--C-:B------:R-:W-:Y:S01]  /*7a40*/  FFMA.FTZ R8, R8, UR33, -R53.reuse ;  /* 0x0000002108087c23 */ /* 0x100fe20008010835 */
[----:B------:R-:W-:Y:S01]  /*7a50*/  ISETP.LT.OR P4, PT, R82, 0x39, P4 ;  /* 0x000000395200780c */ /* 0x000fe20002781670 */
[--C-:B------:R-:W-:Y:S01]  /*7a60*/  FFMA.FTZ R10, R10, UR33, -R53.reuse ;  /* 0x000000210a0a7c23 */ /* 0x100fe20008010835 */
[----:B------:R-:W-:Y:S01]  /*7a70*/  FMNMX.FTZ R52, R9, R52, !PT ;  /* 0x0000003409347209 */ /* 0x000fe20007810000 */
[--C-:B------:R-:W-:Y:S01]  /*7a80*/  FFMA.FTZ R12, R12, UR33, -R53.reuse ;  /* 0x000000210c0c7c23 */ /* 0x100fe20008010835 */
[----:B------:R-:W-:Y:S01]  /*7a90*/  FSEL R41, R41, -INF , !P4 ;  /* 0xff80000029297808 */ /* 0x000fe20006000000 */
[--C-:B------:R-:W-:Y:S01]  /*7aa0*/  FFMA.FTZ R15, R15, UR33, -R53.reuse ;  /* 0x000000210f0f7c23 */ /* 0x100fe20008010835 */
[----:B------:R-:W-:Y:S01]  /*7ab0*/  FMNMX.FTZ R52, R11, R52, !PT ;  /* 0x000000340b347209 */ /* 0x000fe20007810000 */
[--C-:B------:R-:W-:Y:S01]  /*7ac0*/  FFMA.FTZ R24, R24, UR33, -R53.reuse ;  /* 0x0000002118187c23 */ /* 0x100fe20008010835 */
[----:B------:R-:W-:Y:S01]  /*7ad0*/  ISETP.GT.AND P4, PT, R81, 0x48, P1 ;  /* 0x000000485100780c */ /* 0x000fe20000f84270 */
[--C-:B------:R-:W-:Y:S01]  /*7ae0*/  FFMA.FTZ R26, R26, UR33, -R53.reuse ;  /* 0x000000211a1a7c23 */ /* 0x100fe20008010835 */
[----:B0-----:R-:W-:Y:S01]  /*7af0*/  FMNMX.FTZ R79, R13, R52, !PT ;  /* 0x000000340d4f7209 */ /* 0x001fe20007810000 */
        /* <DEDUP_REMOVED lines=21> */
[----:B------:R-:W-:Y:S01]  /*7c50*/  FSEL R61, R61, -INF , !P3 ;  /* 0xff8000003d3d7808 */ /* 0x000fe20005800000 */
[----:B------:R-:W-:Y:S01]  /*7c60*/  FFMA.FTZ R50, R50, UR33, -R53 ;  /* 0x0000002132327c23 */ /* 0x000fe20008010835 */
[----:B------:R-:W-:Y:S01]  /*7c70*/  FMNMX.FTZ R52, R31, R52, !PT ;  /* 0x000000341f347209 */ /* 0x000fe20007810000 */
[----:B------:R-:W-:Y:S01]  /*7c80*/  MUFU.EX2 R6, R6 ;  /* 0x0000000600067308 */ /* 0x000fe20000000800 */
[----:B------:R-:W-:-:S02]  /*7c90*/  ISETP.GT.AND P4, PT, R81, 0x68, P1 ;  /* 0x000000685100780c */ /* 0x000fc40000f84270 */
[----:B------:R-:W-:Y:S02]  /*7ca0*/  FMNMX.FTZ R52, R33, R52, !PT ;  /* 0x0000003421347209 */ /* 0x000fe40007810000 */
[----:B------:R-:W-:Y:S02]  /*7cb0*/  FSEL R63, R63, -INF , !P2 ;  /* 0xff8000003f3f7808 */ /* 0x000fe40005000000 */
[----:B------:R-:W-:Y:S01]  /*7cc0*/  FMNMX.FTZ R52, R35, R52, !PT ;  /* 0x0000003423347209 */ /* 0x000fe20007810000 */
[----:B------:R-:W-:Y:S01]  /*7cd0*/  MUFU.EX2 R8, R8 ;  /* 0x0000000800087308 */ /* 0x000fe20000000800 */
[----:B------:R-:W-:Y:S02]  /*7ce0*/  ISETP.LT.OR P5, PT, R82, 0x62, P5 ;  /* 0x000000625200780c */ /* 0x000fe40002fa1670 */
[----:B------:R-:W-:Y:S02]  /*7cf0*/  FMNMX.FTZ R52, R37, R52, !PT ;  /* 0x0000003425347209 */ /* 0x000fe40007810000 */
[----:B------:R-:W-:-:S02]  /*7d00*/  ISETP.GT.AND P3, PT, R81, 0x69, P1 ;  /* 0x000000695100780c */ /* 0x000fc40000f64270 */
[----:B------:R-:W-:Y:S01]  /*7d10*/  FMNMX.FTZ R52, R39, R52, !PT ;  /* 0x0000003427347209 */ /* 0x000fe20007810000 */
[----:B------:R-:W-:Y:S01]  /*7d20*/  MUFU.EX2 R10, R10 ;  /* 0x0000000a000a7308 */ /* 0x000fe20000000800 */
[----:B------:R-:W-:Y:S02]  /*7d30*/  ISETP.LT.OR P4, PT, R82, 0x69, P4 ;  /* 0x000000695200780c */ /* 0x000fe40002781670 */
[----:B------:R-:W-:Y:S02]  /*7d40*/  FMNMX.FTZ R52, R41, R52, !PT ;  /* 0x0000003429347209 */ /* 0x000fe40007810000 */
[----:B------:R-:W-:Y:S02]  /*7d50*/  FSEL R79, R65, -INF , !P5 ;  /* 0xff800000414f7808 */ /* 0x000fe40006800000 */
        /* <DEDUP_REMOVED lines=14> */
[----:B------:R-:W-:Y:S01]  /*7e40*/  FSEL R80, R69, -INF , !P3 ;  /* 0xff80000045507808 */ /* 0x000fe20005800000 */
[----:B------:R-:W-:Y:S01]  /*7e50*/  FFMA.FTZ R69, R74, UR33, -R53 ;  /* 0x000000214a457c23 */ /* 0x000fe20008010835 */
[----:B------:R-:W-:Y:S01]  /*7e60*/  FMNMX.FTZ R52, R57, R52, !PT ;  /* 0x0000003439347209 */ /* 0x000fe20007810000 */
[----:B------:R-:W-:Y:S01]  /*7e70*/  MUFU.EX2 R26, R26 ;  /* 0x0000001a001a7308 */ /* 0x000fe20000000800 */
[----:B------:R-:W-:-:S02]  /*7e80*/  ISETP.GT.AND P4, PT, R81, 0x78, P1 ;  /* 0x000000785100780c */ /* 0x000fc40000f84270 */
[----:B------:R-:W-:Y:S02]  /*7e90*/  FMNMX.FTZ R52, R59, R52, !PT ;  /* 0x000000343b347209 */ /* 0x000fe40007810000 */
[----:B------:R-:W-:Y:S02]  /*7ea0*/  ISETP.LT.OR P5, PT, R82, 0x72, P5 ;  /* 0x000000725200780c */ /* 0x000fe40002fa1670 */
[----:B------:R-:W-:Y:S01]  /*7eb0*/  FMNMX.FTZ R52, R61, R52, !PT ;  /* 0x000000343d347209 */ /* 0x000fe20007810000 */
[----:B------:R-:W-:Y:S01]  /*7ec0*/  MUFU.EX2 R28, R28 ;  /* 0x0000001c001c7308 */ /* 0x000fe20000000800 */
[----:B------:R-:W-:Y:S02]  /*7ed0*/  FSEL R71, R71, -INF , !P2 ;  /* 0xff80000047477808 */ /* 0x000fe40005000000 */
        /* <DEDUP_REMOVED lines=9> */
[----:B------:R-:W-:-:S02]  /*7f70*/  ISETP.LT.OR P1, PT, R82, 0x7a, P1 ;  /* 0x0000007a5200780c */ /* 0x000fc40000f21670 */
[----:B------:R-:W-:Y:S02]  /*7f80*/  FMNMX.FTZ R52, R71, R52, !PT ;  /* 0x0000003447347209 */ /* 0x000fe40007810000 */
[----:B------:R-:W-:Y:S02]  /*7f90*/  FSEL R75, R75, -INF , !P4 ;  /* 0xff8000004b4b7808 */ /* 0x000fe40006000000 */
[----:B------:R-:W-:Y:S01]  /*7fa0*/  FMNMX.FTZ R52, R73, R52, !PT ;  /* 0x0000003449347209 */ /* 0x000fe20007810000 */
[----:B------:R-:W-:Y:S01]  /*7fb0*/  MUFU.EX2 R34, R34 ;  /* 0x0000002200227308 */ /* 0x000fe20000000800 */
[----:B------:R-:W-:Y:S02]  /*7fc0*/  FSEL R78, R78, -INF , !P1 ;  /* 0xff8000004e4e7808 */ /* 0x000fe40004800000 */
        /* <DEDUP_REMOVED lines=8> */
[--C-:B------:R-:W-:Y:S01]  /*8050*/  FFMA.FTZ R64, R66, UR33, -R53.reuse ;  /* 0x0000002142407c23 */ /* 0x100fe20008010835 */
[----:B------:R-:W0:Y:S01]  /*8060*/  SHFL.BFLY PT, R82, R65, 0x2, 0x1f ;  /* 0x0c401f0041527f89 */ /* 0x000e2200000e0000 */
[--C-:B------:R-:W-:Y:S01]  /*8070*/  FFMA.FTZ R66, R70, UR33, -R53.reuse ;  /* 0x0000002146427c23 */ /* 0x100fe20008010835 */
[--C-:B------:R-:W-:Y:S01]  /*8080*/  FFMA.FTZ R70, R77, UR33, -R53.reuse ;  /* 0x000000214d467c23 */ /* 0x100fe20008010835 */
[----:B------:R-:W-:Y:S08]  /*8090*/  MUFU.EX2 R36, R36 ;  /* 0x0000002400247308 */ /* 0x000ff00000000800 */
[----:B------:R-:W-:Y:S08]  /*80a0*/  MUFU.EX2 R38, R38 ;  /* 0x0000002600267308 */ /* 0x000ff00000000800 */
[----:B------:R-:W-:Y:S01]  /*80b0*/  MUFU.EX2 R40, R40 ;  /* 0x0000002800287308 */ /* 0x000fe20000000800 */
[----:B0-----:R-:W-:Y:S01]  /*80c0*/  FMNMX.FTZ R82, R65, R82, !PT ;  /* 0x0000005241527209 */ /* 0x001fe20007810000 */
[--C-:B------:R-:W-:Y:S01]  /*80d0*/  FFMA.FTZ R65, R68, UR33, -R53.reuse ;  /* 0x0000002144417c23 */ /* 0x100fe20008010835 */
[----:B------:R-:W-:Y:S01]  /*80e0*/  FFMA.FTZ R68, R72, UR33, -R53 ;  /* 0x0000002148447c23 */ /* 0x000fe20008010835 */
[----:B------:R-:W-:-:S04]  /*80f0*/  FSEL R53, R76, RZ, P6 ;  /* 0x000000ff4c357208 */ /* 0x000fc80003000000 */
[----:B------:R-:W-:Y:S01]  /*8100*/  MUFU.EX2 R42, R42 ;  /* 0x0000002a002a7308 */ /* 0x000fe20000000800 */
[----:B------:R-:W0:Y:S01]  /*8110*/  SHFL.BFLY PT, R81, R82, 0x1, 0x1f ;  /* 0x0c201f0052517f89 */ /* 0x000e2200000e0000 */
[----:B------:R-:W-:-:S04]  /*8120*/  FADD.FTZ R53, -R53, R4 ;  /* 0x0000000435357221 */ /* 0x000fc80000010100 */
[----:B------:R-:W-:Y:S02]  /*8130*/  FMUL.FTZ R53, R53, UR33 ;  /* 0x0000002135357c20 */ /* 0x000fe40008410000 */
[----:B------:R-:W-:Y:S08]  /*8140*/  MUFU.EX2 R44, R44 ;  /* 0x0000002c002c7308 */ /* 0x000ff00000000800 */
[----:B------:R-:W1:Y:S01]  /*8150*/  MUFU.EX2 R53, R53 ;  /* 0x0000003500357308 */ /* 0x000e620000000800 */
[----:B0-----:R-:W-:-:S07]  /*8160*/  FMNMX.FTZ R77, R82, R81, !PT ;  /* 0x00000051524d7209 */ /* 0x001fce0007810000 */
[----:B------:R-:W-:Y:S01]  /*8170*/  MUFU.EX2 R46, R46 ;  /* 0x0000002e002e7308 */ /* 0x000fe20000000800 */
[C---:B------:R-:W-:Y:S01]  /*8180*/  FSETP.NEU.FTZ.AND P1, PT, R77.reuse, -INF , PT ;  /* 0xff8000004d00780b */ /* 0x040fe20003f3d000 */
[----:B------:R-:W-:-:S03]  /*8190*/  FMUL.FTZ R72, R77, UR33 ;  /* 0x000000214d487c20 */ /* 0x000fc60008410000 */
[----:B------:R-:W-:-:S03]  /*81a0*/  FSEL R84, R77, RZ, P1 ;  /* 0x000000ff4d547208 */ /* 0x000fc60000800000 */
[----:B------:R-:W-:Y:S01]  /*81b0*/  MUFU.EX2 R48, R48 ;  /* 0x0000003000307308 */ /* 0x000fe20000000800 */
[----:B------:R-:W-:Y:S01]  /*81c0*/  FSEL R72, R72, RZ, P1 ;  /* 0x000000ff48487208 */ /* 0x000fe20000800000 */
[----:B------:R-:W-:Y:S01]  /*81d0*/  FADD.FTZ R84, -R84, R5 ;  /* 0x0000000554547221 */ /* 0x000fe20000010100 */
[----:B-1----:R-:W-:-:S03]  /*81e0*/  FFMA.FTZ R5, R53, R2, R6 ;  /* 0x0000000235057223 */ /* 0x002fc60000010006 */
[--C-:B------:R-:W-:Y:S01]  /*81f0*/  FFMA.FTZ R82, R13, UR33, -R72.reuse ;  /* 0x000000210d527c23 */ /* 0x100fe20008010848 */
[--C-:B------:R-:W-:Y:S01]  /*8200*/  FFMA.FTZ R4, R14, UR33, -R72.reuse ;  /* 0x000000210e047c23 */ /* 0x100fe20008010848 */
[----:B------:R-:W-:Y:S01]  /*8210*/  FMUL.FTZ R13, R84, UR33 ;  /* 0x00000021540d7c20 */ /* 0x000fe20008410000 */
[--C-:B------:R-:W-:Y:S01]  /*8220*/  FFMA.FTZ R9, R9, UR33, -R72.reuse ;  /* 0x0000002109097c23 */ /* 0x100fe20008010848 */
[--C-:B------:R-:W-:Y:S01]  /*8230*/  FFMA.FTZ R11, R11, UR33, -R72.reuse ;  /* 0x000000210b0b7c23 */ /* 0x100fe20008010848 */
[--C-:B------:R-:W-:Y:S01]  /*8240*/  FFMA.FTZ R20, R20, UR33, -R72.reuse ;  /* 0x0000002114147c23 */ /* 0x100fe20008010848 */
[----:B------:R-:W-:Y:S01]  /*8250*/  MUFU.EX2 R82, R82 ;  /* 0x0000005200527308 */ /* 0x000fe20000000800 */
[--C-:B------:R-:W-:Y:S01]  /*8260*/  FFMA.FTZ R81, R21, UR33, -R72.reuse ;  /* 0x0000002115517c23 */ /* 0x100fe20008010848 */
[--C-:B------:R-:W-:Y:S01]  /*8270*/  FFMA.FTZ R14, R25, UR33, -R72.reuse ;  /* 0x00000021190e7c23 */ /* 0x100fe20008010848 */
[----:B------:R-:W-:Y:S01]  /*8280*/  FADD.FTZ R5, R8, R5 ;  /* 0x0000000508057221 */ /* 0x000fe20000010000 */
[--C-:B------:R-:W-:Y:S01]  /*8290*/  FFMA.FTZ R74, R27, UR33, -R72.reuse ;  /* 0x000000211b4a7c23 */ /* 0x100fe20008010848 */
[--C-:B------:R-:W-:Y:S01]  /*82a0*/  FFMA.FTZ R27, R31, UR33, -R72.reuse ;  /* 0x000000211f1b7c23 */ /* 0x100fe20008010848 */
[--C-:B------:R-:W-:Y:S01]  /*82b0*/  FFMA.FTZ R31, R33, UR33, -R72.reuse ;  /* 0x00000021211f7c23 */ /* 0x100fe20008010848 */
[----:B------:R-:W-:Y:S01]  /*82c0*/  FADD.FTZ R5, R10, R5 ;  /* 0x000000050a057221 */ /* 0x000fe20000010000 */
        /* <DEDUP_REMOVED lines=16> */
[----:B------:R-:W1:Y:S01]  /*83d0*/  MUFU.EX2 R9, R9 ;  /* 0x0000000900097308 */ /* 0x000e620000000800 */
[--C-:B------:R-:W-:Y:S01]  /*83e0*/  FFMA.FTZ R61, R75, UR33, -R72.reuse ;  /* 0x000000214b3d7c23 */ /* 0x100fe20008010848 */
[----:B------:R-:W-:-:S06]  /*83f0*/  FFMA.FTZ R63, R78, UR33, -R72 ;  /* 0x000000214e3f7c23 */ /* 0x000fcc0008010848 */
[----:B------:R-:W2:Y:S01]  /*8400*/  MUFU.EX2 R11, R11 ;  /* 0x0000000b000b7308 */ /* 0x000ea20000000800 */
[----:B0-----:R-:W-:-:S07]  /*8410*/  FFMA.FTZ R0, R13, R0, R4 ;  /* 0x000000000d007223 */ /* 0x001fce0000010004 */
[----:B------:R-:W0:Y:S01]  /*8420*/  MUFU.EX2 R20, R20 ;  /* 0x0000001400147308 */ /* 0x000e220000000800 */
[----:B-1----:R-:W-:-:S07]  /*8430*/  FADD.FTZ R0, R9, R0 ;  /* 0x0000000009007221 */ /* 0x002fce0000010000 */
[----:B------:R-:W1:Y:S01]  /*8440*/  MUFU.EX2 R81, R81 ;  /* 0x0000005100517308 */ /* 0x000e620000000800 */
[----:B--2---:R-:W-:Y:S01]  /*8450*/  FADD.FTZ R33, R11, R0 ;  /* 0x000000000b217221 */ /* 0x004fe20000010000 */
[----:B------:R-:W-:-:S03]  /*8460*/  FADD.FTZ R0, R12, R5 ;  /* 0x000000050c007221 */ /* 0x000fc60000010000 */
[----:B------:R-:W-:Y:S01]  /*8470*/  FADD.FTZ R5, R82, R33 ;  /* 0x0000002152057221 */ /* 0x000fe20000010000 */
[----:B------:R-:W-:Y:S01]  /*8480*/  FADD.FTZ R0, R7, R0 ;  /* 0x0000000007007221 */ /* 0x000fe20000010000 */
[----:B------:R-:W-:Y:S01]  /*8490*/  FFMA.FTZ R33, R55, UR33, -R72 ;  /* 0x0000002137217c23 */ /* 0x000fe20008010848 */
[----:B------:R-:W2:Y:S01]  /*84a0*/  MUFU.EX2 R14, R14 ;  /* 0x0000000e000e7308 */ /* 0x000ea20000000800 */
[----:B0-----:R-:W-:Y:S01]  /*84b0*/  FADD.FTZ R2, R20, R5 ;  /* 0x0000000514027221 */ /* 0x001fe20000010000 */
[----:B------:R-:W-:Y:S01]  /*84c0*/  FADD.FTZ R5, R15, R0 ;  /* 0x000000000f057221 */ /* 0x000fe20000010000 */
[----:B------:R-:W-:-:S03]  /*84d0*/  FFMA.FTZ R55, R79, UR33, -R72 ;  /* 0x000000214f377c23 */ /* 0x000fc60008010848 */
[----:B------:R-:W-:Y:S02]  /*84e0*/  FADD.FTZ R5, R24, R5 ;  /* 0x0000000518057221 */ /* 0x000fe40000010000 */
[----:B------:R-:W0:Y:S01]  /*84f0*/  MUFU.EX2 R74, R74 ;  /* 0x0000004a004a7308 */ /* 0x000e220000000800 */
        /* <DEDUP_REMOVED lines=8> */
[----:B0-----:R-:W-:Y:S01]  /*8580*/  FADD.FTZ R0, R74, R35 ;  /* 0x000000234a007221 */ /* 0x001fe20000010000 */
[----:B------:R-:W-:Y:S01]  /*8590*/  FADD.FTZ R5, R34, R5 ;  /* 0x0000000522057221 */ /* 0x000fe20000010000 */
[--C-:B------:R-:W-:Y:S01]  /*85a0*/  FFMA.FTZ R35, R59, UR33, -R72.reuse ;  /* 0x000000213b237c23 */ /* 0x100fe20008010848 */
[----:B------:R-:W-:Y:S02]  /*85b0*/  FFMA.FTZ R59, R73, UR33, -R72 ;  /* 0x00000021493b7c23 */ /* 0x000fe40008010848 */
        /* <DEDUP_REMOVED lines=11> */
[----:B------:R-:W-:-:S04]  /*8670*/  FADD.FTZ R5, R46, R5 ;  /* 0x000000052e057221 */ /* 0x000fc80000010000 */
[----:B------:R-:W-:Y:S02]  /*8680*/  FADD.FTZ R5, R48, R5 ;  /* 0x0000000530057221 */ /* 0x000fe40000010000 */
        /* <DEDUP_REMOVED lines=10> */
[----:B------:R-:W-:-:S06]  /*8730*/  FFMA.FTZ R43, R67, UR33, -R72 ;  /* 0x00000021432b7c23 */ /* 0x000fcc0008010848 */
        /* <DEDUP_REMOVED lines=10> */
[----:B------:R-:W-:-:S06]  /*87e0*/  FFMA.FTZ R49, R71, UR33, -R72 ;  /* 0x0000002147317c23 */ /* 0x000fcc0008010848 */
        /* <DEDUP_REMOVED lines=48> */
.L_x_857:
        /* <DEDUP_REMOVED lines=10> */
[-C--:B------:R-:W-:Y:S01]  /*8b90*/  FMUL.FTZ R88, R88, R53.reuse ;  /* 0x0000003558587220 */ /* 0x080fe20000410000 */
[----:B------:R-:W-:Y:S01]  /*8ba0*/  F2FP.F16.F32.PACK_AB R5, R81, R20 ;  /* 0x000000145105723e */ /* 0x000fe200000000ff */
[-C--:B------:R-:W-:Y:S01]  /*8bb0*/  FMUL.FTZ R89, R89, R53.reuse ;  /* 0x0000003559597220 */ /* 0x080fe20000410000 */
[----:B------:R-:W-:Y:S01]  /*8bc0*/  F2FP.F16.F32.PACK_AB R6, R26, R24 ;  /* 0x000000181a06723e */ /* 0x000fe200000000ff */
[-C--:B------:R-:W-:Y:S01]  /*8bd0*/  FMUL.FTZ R92, R92, R53.reuse ;  /* 0x000000355c5c7220 */ /* 0x080fe20000410000 */
[----:B------:R-:W-:Y:S01]  /*8be0*/  F2FP.F16.F32.PACK_AB R7, R74, R14 ;  /* 0x0000000e4a07723e */ /* 0x000fe200000000ff */
[----:B------:R-:W-:Y:S01]  /*8bf0*/  FMUL.FTZ R93, R93, R53 ;  /* 0x000000355d5d7220 */ /* 0x000fe20000410000 */
[----:B------:R-:W-:Y:S01]  /*8c00*/  F2FP.F16.F32.PACK_AB R28, R30, R28 ;  /* 0x0000001c1e1c723e */ /* 0x000fe200000000ff */
[----:B------:R-:W-:Y:S01]  /*8c10*/  SYNCS.ARRIVE.TRANS64.RED.A1T0 RZ, [UR6], RZ ;  /* 0x000000ffffff79a7 */ /* 0x000fe20008100406 */
[----:B------:R-:W-:Y:S01]  /*8c20*/  F2FP.F16.F32.PACK_AB R29, R27, R29 ;  /* 0x0000001d1b1d723e */ /* 0x000fe200000000ff */
[----:B------:R-:W-:Y:S01]  /*8c30*/  STSM.16.M88.4 [R17+0x21800], R8 ;  /* 0x0218000811007844 */ /* 0x000fe20000000200 */
[----:B------:R-:W-:Y:S01]  /*8c40*/  F2FP.F16.F32.PACK_AB R30, R34, R32 ;  /* 0x00000020221e723e */ /* 0x000fe200000000ff */
[----:B------:R-:W-:Y:S01]  /*8c50*/  FMUL.FTZ R96, R96, R53 ;  /* 0x0000003560607220 */ /* 0x000fe20000410000 */
[----:B------:R-:W-:Y:S01]  /*8c60*/  F2FP.F16.F32.PACK_AB R31, R25, R31 ;  /* 0x0000001f191f723e */ /* 0x000fe200000000ff */
[----:B------:R0:W-:Y:S01]  /*8c70*/  STSM.16.M88.4 [R23], R4 ;  /* 0x0000000417007844 */ /* 0x0001e20000000200 */
[----:B------:R-:W-:Y:S01]  /*8c80*/  F2FP.F16.F32.PACK_AB R36, R38, R36 ;  /* 0x000000242624723e */ /* 0x000fe200000000ff */
[----:B------:R-:W-:Y:S01]  /*8c90*/  FMUL.FTZ R97, R97, R53 ;  /* 0x0000003561617220 */ /* 0x000fe20000410000 */
[----:B------:R-:W-:Y:S01]  /*8ca0*/  F2FP.F16.F32.PACK_AB R37, R21, R37 ;  /* 0x000000251525723e */ /* 0x000fe200000000ff */
[----:B------:R-:W-:Y:S01]  /*8cb0*/  STSM.16.M88.4 [R22], R28 ;  /* 0x0000001c16007844 */ /* 0x000fe20000000200 */
[----:B------:R-:W-:Y:S01]  /*8cc0*/  F2FP.F16.F32.PACK_AB R38, R42, R40 ;  /* 0x000000282a26723e */ /* 0x000fe200000000ff */
[----:B------:R-:W-:Y:S01]  /*8cd0*/  FMUL.FTZ R100, R100, R53 ;  /* 0x0000003564647220 */ /* 0x000fe20000410000 */
[----:B------:R-:W-:Y:S01]  /*8ce0*/  F2FP.F16.F32.PACK_AB R39, R86, R39 ;  /* 0x000000275627723e */ /* 0x000fe200000000ff */
[-C--:B------:R-:W-:Y:S01]  /*8cf0*/  FMUL.FTZ R101, R101, R53.reuse ;  /* 0x0000003565657220 */ /* 0x080fe20000410000 */
        /* <DEDUP_REMOVED lines=8> */
[----:B0-----:R-:W-:Y:S01]  /*8d80*/  F2FP.F16.F32.PACK_AB R4, R54, R52 ;  /* 0x000000343604723e */ /* 0x001fe200000000ff */
[----:B------:R-:W-:Y:S01]  /*8d90*/  FMUL.FTZ R109, R109, R53 ;  /* 0x000000356d6d7220 */ /* 0x000fe20000410000 */
[----:B------:R-:W-:Y:S01]  /*8da0*/  F2FP.F16.F32.PACK_AB R5, R83, R33 ;  /* 0x000000215305723e */ /* 0x000fe200000000ff */
[----:B------:R-:W-:Y:S01]  /*8db0*/  STSM.16.M88.4 [R17+0x27800], R44 ;  /* 0x0278002c11007844 */ /* 0x000fe20000000200 */
[----:B------:R-:W-:Y:S01]  /*8dc0*/  F2FP.F16.F32.PACK_AB R6, R58, R56 ;  /* 0x000000383a06723e */ /* 0x000fe200000000ff */
[----:B------:R-:W-:Y:S01]  /*8dd0*/  FMUL.FTZ R112, R112, R53 ;  /* 0x0000003570707220 */ /* 0x000fe20000410000 */
[----:B------:R-:W-:Y:S01]  /*8de0*/  F2FP.F16.F32.PACK_AB R7, R57, R35 ;  /* 0x000000233907723e */ /* 0x000fe200000000ff */
[-C--:B------:R-:W-:Y:S01]  /*8df0*/  FMUL.FTZ R113, R113, R53.reuse ;  /* 0x0000003571717220 */ /* 0x080fe20000410000 */
        /* <DEDUP_REMOVED lines=16> */
[----:B------:R-:W-:Y:S01]  /*8f00*/  ISETP.GT.AND P1, PT, R3, UR57, PT ;  /* 0x0000003903007c0c */ /* 0x000fe2000bf24270 */
[-C--:B------:R-:W-:Y:S01]  /*8f10*/  FMUL.FTZ R128, R128, R53.reuse ;  /* 0x0000003580807220 */ /* 0x080fe20000410000 */
[-C--:B------:R-:W-:Y:S01]  /*8f20*/  FMUL.FTZ R129, R129, R53.reuse ;  /* 0x0000003581817220 */ /* 0x080fe20000410000 */
[----:B------:R1:W-:Y:S01]  /*8f30*/  STSM.16.M88.4 [R18+0x6000], R48 ;  /* 0x0060003012007844 */ /* 0x0003e20000000200 */
[-C--:B------:R-:W-:Y:S01]  /*8f40*/  FMUL.FTZ R132, R132, R53.reuse ;  /* 0x0000003584847220 */ /* 0x080fe20000410000 */
[----:B------:R-:W-:Y:S01]  /*8f50*/  FMUL.FTZ R133, R133, R53 ;  /* 0x0000003585857220 */ /* 0x000fe20000410000 */
[-C--:B------:R-:W-:Y:S01]  /*8f60*/  FMUL.FTZ R90, R90, R13.reuse ;  /* 0x0000000d5a5a7220 */ /* 0x080fe20000410000 */
[----:B------:R-:W-:Y:S01]  /*8f70*/  @!PT LDS RZ, [RZ] ;  /* 0x00000000fffff984 */ /* 0x000fe20000000800 */
[----:B------:R-:W-:Y:S01]  /*8f80*/  @!PT LDS RZ, [RZ] ;  /* 0x00000000fffff984 */ /* 0x000fe20000000800 */
[----:B------:R-:W-:Y:S01]  /*8f90*/  @!PT LDS RZ, [RZ] ;  /* 0x00000000fffff984 */ /* 0x000fe20000000800 */
[----:B------:R-:W-:Y:S01]  /*8fa0*/  @!PT LDS RZ, [RZ] ;  /* 0x00000000fffff984 */ /* 0x000fe20000000800 */
[----:B------:R2:W-:Y:S06]  /*8fb0*/  MEMBAR.ALL.CTA ;  /* 0x0000000000007992 */ /* 0x0005ec0000008000 */
[----:B--2---:R-:W2:Y:S01]  /*8fc0*/  FENCE.VIEW.ASYNC.S ;  /* 0x00000000000073c6 */ /* 0x004ea20000000000 */
        /* <DEDUP_REMOVED lines=23> */
[----:B------:R-:W-:-:S02]  /*9140*/  VIADD R3, R3, 0xffffffff ;  /* 0xffffffff03037836 */ /* 0x000fc40000000000 */
[----:B0-----:R-:W-:Y:S02]  /*9150*/  IMAD.MOV.U32 R5, RZ, RZ, R77 ;  /* 0x000000ffff057224 */ /* 0x001fe400078e004d */
[----:B------:R-:W-:Y:S01]  /*9160*/  IMAD.MOV.U32 R4, RZ, RZ, R76 ;  /* 0x000000ffff047224 */ /* 0x000fe200078e004c */
[----:B--2---:R-:W-:Y:S01]  /*9170*/  NOP ;  /* 0x0000000000007918 */ /* 0x004fe20000000000 */
[----:B-1----:R-:W-:Y:S05]  /*9180*/  @P1 BRA `(.L_x_858) ;  /* 0xffffffc4007c1947 */ /* 0x002fea000383ffff */
[----:B------:R-:W-:-:S07]  /*9190*/  IMAD.MOV.U32 R7, RZ, RZ, R3 ;  /* 0x000000ffff077224 */ /* 0x000fce00078e0003 */
.L_x_839:
[----:B------:R-:W-:Y:S01]  /*91a0*/  UISETP.NE.AND UP1, UPT, UR51, URZ, UPT ;  /* 0x0000003f3300728c */ /* 0x000fe2000bf25270 */
[----:B------:R-:W-:Y:S01]  /*91b0*/  IADD3 R4, -R143, 0x1, RZ ;  /* 0x000000018f047810 */ /* 0x000fe20007ffe1ff */
[----:B------:R-:W-:Y:S02]  /*91c0*/  UISETP.NE.AND UP0, UPT, UR50, URZ, UPT ;  /* 0x0000003f3200728c */ /* 0x000fe4000bf05270 */
[----:B------:R-:W-:Y:S02]  /*91d0*/  UIADD3 UR10, UR39, 0xbf, URZ ;  /* 0x000000bf270a7890 */ /* 0x000fe4000fffe03f */
[----:B------:R-:W-:Y:S02]  /*91e0*/  IMAD R3, R141, UR44, R4 ;  /* 0x0000002c8d037c24 */ /* 0x000fe4000f8e0204 */
[----:B------:R-:W-:-:S03]  /*91f0*/  PLOP3.LUT P1, PT, PT, PT, UP0, 0x40, 0x0 ;  /* 0x000000000000781c */ /* 0x000fc60003f2e808 */
[----:B------:R-:W-:Y:S01]  /*9200*/  @UP1 ULDC UR6, c[0x0][0x44c] ;  /* 0x0001130000061ab9 */ /* 0x000fe20000000800 */
[----:B------:R-:W-:Y:S01]  /*9210*/  @UP1 ULDC UR11, c[0x0][0x450] ;  /* 0x00011400000b1ab9 */ /* 0x000fe20000000800 */
[----:B------:R-:W-:-:S04]  /*9220*/  UIMAD.WIDE.U32 UR6, UR10, UR6, URZ ;  /* 0x000000060a0672a5 */ /* 0x000fc8000f8e003f */
[----:B------:R-:W-:-:S06]  /*9230*/  @UP1 USHF.R.U32.HI UR10, URZ, UR11, UR7 ;  /* 0x0000000b3f0a1299 */ /* 0x000fcc0008011607 */
[----:B------:R-:W-:-:S04]  /*9240*/  VIADD R3, R3, UR10 ;  /* 0x0000000a03037c36 */ /* 0x000fc80008000000 */
[----:B------:R-:W-:Y:S01]  /*9250*/  VIADD R4, R3, -UR35 ;  /* 0x8000002303047c36 */ /* 0x000fe20008000000 */
[----:B------:R-:W-:Y:S06]  /*9260*/  @P1 BRA `(.L_x_859) ;  /* 0x0000000000441947 */ /* 0x000fec0003800000 */
[----:B------:R-:W-:-:S13]  /*9270*/  ISETP.GT.AND P1, PT, R3, -0x1, PT ;  /* 0xffffffff0300780c */ /* 0x000fda0003f24270 */
[----:B------:R-:W-:Y:S05]  /*9280*/  @P1 BRA `(.L_x_860) ;  /* 0x0000000000201947 */ /* 0x000fea0003800000 */
[----:B------:R-:W0:Y:S01]  /*9290*/  LDC R8, c[0x0][0x9e4] ;  /* 0x00027900ff087b82 */ /* 0x000e220000000800 */
[----:B------:R-:W-:Y:S02]  /*92a0*/  LOP3.LUT R3, RZ, R3, RZ, 0x33, !PT ;  /* 0x00000003ff037212 */ /* 0x000fe400078e33ff */
[----:B0-----:R-:W-:-:S13]  /*92b0*/  ISETP.NE.AND P1, PT, R8, 0x1, PT ;  /* 0x000000010800780c */ /* 0x001fda0003f25270 */
[----:B------:R-:W0:Y:S02]  /*92c0*/  @P1 LDC.64 R10, c[0x0][0x9e8] ;  /* 0x00027a00ff0a1b82 */ /* 0x000e240000000a00 */
[----:B0-----:R-:W-:-:S05]  /*92d0*/  @P1 IMAD.HI.U32 R6, R3, R10, RZ ;  /* 0x0000000a03061227 */ /* 0x001fca00078e00ff */
[----:B------:R-:W-:-:S04]  /*92e0*/  @P1 SHF.R.U32.HI R3, RZ, R11, R6 ;  /* 0x0000000bff031219 */ /* 0x000fc80000011606 */
[----:B------:R-:W-:Y:S01]  /*92f0*/  LOP3.LUT R3, RZ, R3, RZ, 0x33, !PT ;  /* 0x00000003ff037212 */ /* 0x000fe200078e33ff */
[----:B------:R-:W-:Y:S06]  /*9300*/  BRA `(.L_x_861) ;  /* 0x0000000000147947 */ /* 0x000fec0003800000 */
.L_x_860:
[----:B------:R-:W0:Y:S02]  /*9310*/  LDC R8, c[0x0][0x9e4] ;  /* 0x00027900ff087b82 */ /* 0x000e240000000800 */
[----:B0-----:R-:W-:-:S13]  /*9320*/  ISETP.NE.AND P1, PT, R8, 0x1, PT ;  /* 0x000000010800780c */ /* 0x001fda0003f25270 */
[----:B------:R-:W0:Y:S02]  /*9330*/  @P1 LDC.64 R10, c[0x0][0x9e8] ;  /* 0x00027a00ff0a1b82 */ /* 0x000e240000000a00 */
[----:B0-----:R-:W-:-:S05]  /*9340*/  @P1 IMAD.HI.U32 R6, R3, R10, RZ ;  /* 0x0000000a03061227 */ /* 0x001fca00078e00ff */
[----:B------:R-:W-:-:S07]  /*9350*/  @P1 SHF.R.U32.HI R3, RZ, R11, R6 ;  /* 0x0000000bff031219 */ /* 0x000fce0000011606 */
.L_x_861:
[----:B------:R-:W-:-:S05]  /*9360*/  IMAD R3, R3, R8, RZ ;  /* 0x0000000803037224 */ /* 0x000fca00078e02ff */
[----:B------:R-:W-:-:S07]  /*9370*/  VIMNMX R4, R4, R3, !PT ;  /* 0x0000000304047248 */ /* 0x000fce0007fe0100 */
.L_x_859:
[----:B------:R-:W-:-:S05]  /*9380*/  VIADD R4, R4, 0x7f ;  /* 0x0000007f04047836 */ /* 0x000fca0000000000 */
[----:B------:R-:W-:-:S04]  /*9390*/  SHF.R.S32.HI R3, RZ, 0x1f, R4 ;  /* 0x0000001fff037819 */ /* 0x000fc80000011404 */
[----:B------:R-:W-:-:S04]  /*93a0*/  LEA.HI R3, R3, R4, RZ, 0x7 ;  /* 0x0000000403037211 */ /* 0x000fc800078f38ff */
[----:B------:R-:W-:-:S04]  /*93b0*/  SHF.R.S32.HI R3, RZ, 0x7, R3 ;  /* 0x00000007ff037819 */ /* 0x000fc80000011403 */
[----:B------:R-:W-:-:S04]  /*93c0*/  VIMNMX R4, R3, UR37, !PT ;  /* 0x0000002503047c48 */ /* 0x000fc8000ffe0100 */
[----:B------:R-:W-:-:S13]  /*93d0*/  ISETP.GE.AND P1, PT, R7, R4, PT ;  /* 0x000000040700720c */ /* 0x000fda0003f26270 */
[----:B------:R-:W-:Y:S05]  /*93e0*/  @!P1 BRA `(.L_x_862) ;  /* 0x0000002800489947 */ /* 0x000fea0003800000 */
[----:B------:R-:W-:Y:S01]  /*93f0*/  IMAD.MOV.U32 R6, RZ, RZ, R77 ;  /* 0x000000ffff067224 */ /* 0x000fe200078e004d */
[----:B------:R-:W-:Y:S01]  /*9400*/  UMOV UR28, UR47 ;  /* 0x0000002f001c7c82 */ /* 0x000fe20008000000 */
[----:B------:R-:W-:Y:S01]  /*9410*/  IMAD.MOV.U32 R3, RZ, RZ, R76 ;  /* 0x000000ffff037224 */ /* 0x000fe200078e004c */
[----:B------:R-:W-:Y:S01]  /*9420*/  UMOV UR35, UR46 ;  /* 0x0000002e00237c82 */ /* 0x000fe20008000000 */
[----:B------:R-:W-:Y:S01]  /*9430*/  IMAD.MOV.U32 R5, RZ, RZ, R7 ;  /* 0x000000ffff057224 */ /* 0x000fe200078e0007 */
[----:B------:R-:W-:Y:S01]  /*9440*/  ULDC UR34, c[0x0][0x9d8] ;  /* 0x0002760000227ab9 */ /* 0x000fe20000000800 */
[----:B------:R-:W-:-:S05]  /*9450*/  ULDC UR33, c[0x0][0x988] ;  /* 0x0002620000217ab9 */ /* 0x000fca0000000800 */
.L_x_873:
[----:B------:R-:W-:Y:S01]  /*9460*/  ISETP.NE.AND P2, PT, RZ, UR43, PT ;  /* 0x0000002bff007c0c */ /* 0x000fe2000bf45270 */
[----:B------:R-:W-:-:S04]  /*9470*/  UISETP.NE.AND UP0, UPT, UR35, 0x1, UPT ;  /* 0x000000012300788c */ /* 0x000fc8000bf05270 */
[----:B------:R-:W-:-:S04]  /*9480*/  USEL UR47, URZ, 0x1, UP0 ;  /* 0x000000013f2f7887 */ /* 0x000fc80008000000 */
[----:B------:R-:W-:-:S04]  /*9490*/  ULOP3.LUT UR47, UR28, UR47, URZ, 0x3c, !UPT ;  /* 0x0000002f1c2f7292 */ /* 0x000fc8000f8e3c3f */
[----:B------:R-:W-:Y:S08]  /*94a0*/  @P2 BRA `(.L_x_863) ;  /* 0x0000000000382947 */ /* 0x000ff00003800000 */
[----:B------:R-:W-:Y:S05]  /*94b0*/  @!P0 BRA `(.L_x_864) ;  /* 0x0000000000048947 */ /* 0x000fea0003800000 */
[----:B------:R-:W-:Y:S01]  /*94c0*/  BPT.TRAP 0x1 ;  /* 0x000000040000795c */ /* 0x000fe20000300000 */
.L_x_864:
        /* <DEDUP_REMOVED lines=9> */
.L_x_865:
[----:B-1----:R-:W-:Y:S05]  /*9560*/  @P1 BRA `(.L_x_863) ;  /* 0x0000000000081947 */ /* 0x002fea0003800000 */
[----:B------:R-:W1:Y:S02]  /*9570*/  SYNCS.PHASECHK.TRANS64.TRYWAIT P1, [UR6+0x2d830], R7 ;  /* 0x02d83007ff0075a7 */ /* 0x000e640008020146 */
[----:B-1----:R-:W-:Y:S05]  /*9580*/  @!P1 BRA `(.L_x_866) ;  /* 0x000000c800bc9947 */ /* 0x002fea0003800000 */
.L_x_863:
        /* <DEDUP_REMOVED lines=40> */
.L_x_868:
[----:B------:R-:W-:Y:S01]  /*9810*/  ULEA UR6, UR35, UR40, 0x3 ;  /* 0x0000002823067291 */ /* 0x000fe2000f8e183f */
[----:B------:R-:W-:-:S05]  /*9820*/  IMAD.U32 R7, RZ, RZ, UR28 ;  /* 0x0000001cff077e24 */ /* 0x000fca000f8e00ff */
[----:B------:R-:W-:-:S04]  /*9830*/  SHF.L.U32 R7, R7, 0x1f, RZ ;  /* 0x0000001f07077819 */ /* 0x000fc800000006ff */
[----:B------:R0:W1:Y:S01]  /*9840*/  SYNCS.PHASECHK.TRANS64.TRYWAIT P1, [UR6+0x2d850], R7 ;  /* 0x02d85007ff0075a7 */ /* 0x0000620008020146 */
[----:B------:R-:W-:Y:S05]  /*9850*/  @!P0 BRA `(.L_x_869) ;  /* 0x0000000000048947 */ /* 0x000fea0003800000 */
[----:B------:R-:W-:Y:S01]  /*9860*/  BPT.TRAP 0x1 ;  /* 0x000000040000795c */ /* 0x000fe20000300000 */
.L_x_869:
[----:B-1----:R-:W-:Y:S05]  /*9870*/  @P1 BRA `(.L_x_867) ;  /* 0x0000000000081947 */ /* 0x002fea0003800000 */
[----:B------:R-:W1:Y:S02]  /*9880*/  SYNCS.PHASECHK.TRANS64.TRYWAIT P1, [UR6+0x2d850], R7 ;  /* 0x02d85007ff0075a7 */ /* 0x000e640008020146 */
[----:B-1----:R-:W-:Y:S05]  /*9890*/  @!P1 BRA `(.L_x_870) ;  /* 0x000000c800109947 */ /* 0x002fea0003800000 */
.L_x_867:
        /* <DEDUP_REMOVED lines=70> */
.L_x_871:
        /* <DEDUP_REMOVED lines=193> */
[----:B-1----:R-:W-:Y:S02]  /*a910*/  FMNMX.FTZ R79, R75, R80, !PT ;  /* 0x000000504b4f7209 */ /* 0x002fe40007810000 */
[----:B--2---:R-:W-:-:S05]  /*a920*/  FMNMX.FTZ R80, R74, R77, !PT ;  /* 0x0000004d4a507209 */ /* 0x004fca0007810000 */
[----:B------:R-:W1:Y:S01]  /*a930*/  SHFL.BFLY PT, R77, R80, 0x2, 0x1f ;  /* 0x0c401f00504d7f89 */ /* 0x000e6200000e0000 */
        /* <DEDUP_REMOVED lines=43> */
[C---:B------:R-:W-:Y:S01]  /*abf0*/  FADD.FTZ R3, -R77.reuse, R6 ;  /* 0x000000064d037221 */ /* 0x040fe20000010100 */
[----:B------:R-:W-:Y:S01]  /*ac00*/  FMUL.FTZ R79, R77, UR33 ;  /* 0x000000214d4f7c20 */ /* 0x000fe20008410000 */
[----:B------:R0:W-:Y:S02]  /*ac10*/  MUFU.EX2 R6, R83 ;  /* 0x0000005300067308 */ /* 0x0001e40000000800 */
[----:B------:R-:W-:Y:S01]  /*ac20*/  FMUL.FTZ R3, R3, UR33 ;  /* 0x0000002103037c20 */ /* 0x000fe20008410000 */
[--C-:B------:R-:W-:Y:S01]  /*ac30*/  FFMA.FTZ R9, R9, UR33, -R79.reuse ;  /* 0x0000002109097c23 */ /* 0x100fe2000801084f */
[--C-:B------:R-:W-:Y:S01]  /*ac40*/  FFMA.FTZ R10, R10, UR33, -R79.reuse ;  /* 0x000000210a0a7c23 */ /* 0x100fe2000801084f */
[--C-:B------:R-:W-:Y:S01]  /*ac50*/  FFMA.FTZ R13, R13, UR33, -R79.reuse ;  /* 0x000000210d0d7c23 */ /* 0x100fe2000801084f */
[--C-:B------:R-:W-:Y:S01]  /*ac60*/  FFMA.FTZ R87, R14, UR33, -R79.reuse ;  /* 0x000000210e577c23 */ /* 0x100fe2000801084f */
[--C-:B------:R-:W-:Y:S01]  /*ac70*/  FFMA.FTZ R14, R21, UR33, -R79.reuse ;  /* 0x00000021150e7c23 */ /* 0x100fe2000801084f */
[----:B------:R-:W1:Y:S01]  /*ac80*/  MUFU.EX2 R7, R7 ;  /* 0x0000000700077308 */ /* 0x000e620000000800 */
        /* <DEDUP_REMOVED lines=11> */
[--C-:B0-----:R-:W-:Y:S01]  /*ad40*/  FFMA.FTZ R83, R40, UR33, -R79.reuse ;  /* 0x0000002128537c23 */ /* 0x101fe2000801084f */
[--C-:B------:R-:W-:Y:S01]  /*ad50*/  FFMA.FTZ R82, R44, UR33, -R79.reuse ;  /* 0x000000212c527c23 */ /* 0x100fe2000801084f */
[--C-:B------:R-:W-:Y:S01]  /*ad60*/  FFMA.FTZ R81, R48, UR33, -R79.reuse ;  /* 0x0000002130517c23 */ /* 0x100fe2000801084f */
[----:B------:R-:W-:Y:S01]  /*ad70*/  FFMA.FTZ R36, R51, UR33, -R79 ;  /* 0x0000002133247c23 */ /* 0x000fe2000801084f */
[----:B------:R-:W0:Y:S01]  /*ad80*/  MUFU.EX2 R9, R9 ;  /* 0x0000000900097308 */ /* 0x000e220000000800 */
        /* <DEDUP_REMOVED lines=8> */
[----:B------:R-:W-:-:S07]  /*ae10*/  FFMA.FTZ R60, R78, UR33, -R79 ;  /* 0x000000214e3c7c23 */ /* 0x000fce000801084f */
[----:B------:R-:W2:Y:S01]  /*ae20*/  MUFU.EX2 R10, R10 ;  /* 0x0000000a000a7308 */ /* 0x000ea20000000800 */
[----:B0-----:R-:W-:-:S07]  /*ae30*/  FFMA.FTZ R43, R3, R0, R9 ;  /* 0x00000000032b7223 */ /* 0x001fce0000010009 */
        /* <DEDUP_REMOVED lines=10> */
[--C-:B------:R-:W-:Y:S01]  /*aee0*/  FFMA.FTZ R39, R55, UR33, -R79.reuse ;  /* 0x0000002137277c23 */ /* 0x100fe2000801084f */
[--C-:B------:R-:W-:Y:S01]  /*aef0*/  FFMA.FTZ R55, R56, UR33, -R79.reuse ;  /* 0x0000002138377c23 */ /* 0x100fe2000801084f */
[----:B------:R-:W-:-:S04]  /*af00*/  FFMA.FTZ R56, R72, UR33, -R79 ;  /* 0x0000002148387c23 */ /* 0x000fc8000801084f */
        /* <DEDUP_REMOVED lines=112> */
[----:B0-----:R-:W-:Y:S01]  /*b610*/  FADD.FTZ R67, R59, R2 ;  /* 0x000000023b437221 */ /* 0x001fe20000010000 */
[----:B-1----:R-:W-:-:S03]  /*b620*/  FADD.FTZ R2, R74, R63 ;  /* 0x0000003f4a027221 */ /* 0x002fc60000010000 */
[----:B--2---:R-:W-:Y:S01]  /*b630*/  FADD.FTZ R0, R60, R67 ;  /* 0x000000433c007221 */ /* 0x004fe20000010000 */
[----:B------:R-:W-:Y:S06]  /*b640*/  @!P0 BRA `(.L_x_872) ;  /* 0x0000000000048947 */ /* 0x000fec0003800000 */
[----:B------:R-:W-:Y:S01]  /*b650*/  BPT.TRAP 0x1 ;  /* 0x000000040000795c */ /* 0x000fe20000300000 */
.L_x_872:
        /* <DEDUP_REMOVED lines=16> */
[-C--:B------:R-:W-:Y:S01]  /*b760*/  FMUL.FTZ R93, R93, R6.reuse ;  /* 0x000000065d5d7220 */ /* 0x080fe20000410000 */
        /* <DEDUP_REMOVED lines=9> */
[-C--:B------:R-:W-:Y:S01]  /*b800*/  FMUL.FTZ R97, R97, R6.reuse ;  /* 0x0000000661617220 */ /* 0x080fe20000410000 */
[----:B------:R-:W-:Y:S01]  /*b810*/  F2FP.F16.F32.PACK_AB R28, R38, R37 ;  /* 0x00000025261c723e */ /* 0x000fe200000000ff */
[----:B------:R2:W-:Y:S01]  /*b820*/  STSM.16.M88.4 [R22], R24 ;  /* 0x0000001816007844 */ /* 0x0005e20000000200 */
[----:B------:R-:W-:Y:S01]  /*b830*/  F2FP.F16.F32.PACK_AB R30, R42, R41 ;  /* 0x000000292a1e723e */ /* 0x000fe200000000ff */
[----:B------:R-:W-:Y:S01]  /*b840*/  FMUL.FTZ R100, R100, R6 ;  /* 0x0000000664647220 */ /* 0x000fe20000410000 */
[----:B------:R-:W-:Y:S01]  /*b850*/  F2FP.F16.F32.PACK_AB R31, R82, R32 ;  /* 0x00000020521f723e */ /* 0x000fe200000000ff */
[-C--:B------:R-:W-:Y:S01]  /*b860*/  FMUL.FTZ R101, R101, R6.reuse ;  /* 0x0000000665657220 */ /* 0x080fe20000410000 */
        /* <DEDUP_REMOVED lines=8> */
[----:B0-----:R-:W-:Y:S01]  /*b8f0*/  F2FP.F16.F32.PACK_AB R8, R54, R53 ;  /* 0x000000353608723e */ /* 0x001fe200000000ff */
[-C--:B------:R-:W-:Y:S01]  /*b900*/  FMUL.FTZ R109, R109, R6.reuse ;  /* 0x000000066d6d7220 */ /* 0x080fe20000410000 */
[----:B------:R-:W-:Y:S01]  /*b910*/  F2FP.F16.F32.PACK_AB R9, R55, R39 ;  /* 0x000000273709723e */ /* 0x000fe200000000ff */
[----:B------:R3:W-:Y:S01]  /*b920*/  STSM.16.M88.4 [R17+0x27800], R32 ;  /* 0x0278002011007844 */ /* 0x0007e20000000200 */
[----:B------:R-:W-:Y:S01]  /*b930*/  F2FP.F16.F32.PACK_AB R10, R58, R57 ;  /* 0x000000393a0a723e */ /* 0x000fe200000000ff */
[----:B------:R-:W-:Y:S01]  /*b940*/  FMUL.FTZ R112, R112, R6 ;  /* 0x0000000670707220 */ /* 0x000fe20000410000 */
[----:B------:R-:W-:Y:S01]  /*b950*/  F2FP.F16.F32.PACK_AB R11, R52, R40 ;  /* 0x00000028340b723e */ /* 0x000fe200000000ff */
[-C--:B------:R-:W-:Y:S01]  /*b960*/  FMUL.FTZ R113, R113, R6.reuse ;  /* 0x0000000671717220 */ /* 0x080fe20000410000 */
[----:B-1----:R-:W-:Y:S01]  /*b970*/  F2FP.F16.F32.PACK_AB R12, R62, R61 ;  /* 0x0000003d3e0c723e */ /* 0x002fe200000000ff */
[-C--:B------:R-:W-:Y:S01]  /*b980*/  FMUL.FTZ R116, R116, R6.reuse ;  /* 0x0000000674747220 */ /* 0x080fe20000410000 */
[----:B------:R-:W-:Y:S01]  /*b990*/  F2FP.F16.F32.PACK_AB R13, R51, R43 ;  /* 0x0000002b330d723e */ /* 0x000fe200000000ff */
[----:B------:R3:W-:Y:S01]  /*b9a0*/  STSM.16.M88.4 [R136], R8 ;  /* 0x0000000888007844 */ /* 0x0007e20000000200 */
[----:B------:R-:W-:Y:S01]  /*b9b0*/  F2FP.F16.F32.PACK_AB R14, R66, R65 ;  /* 0x00000041420e723e */ /* 0x000fe200000000ff */
[----:B------:R-:W-:Y:S01]  /*b9c0*/  FMUL.FTZ R117, R117, R6 ;  /* 0x0000000675757220 */ /* 0x000fe20000410000 */
[----:B------:R-:W-:Y:S01]  /*b9d0*/  F2FP.F16.F32.PACK_AB R15, R48, R44 ;  /* 0x0000002c300f723e */ /* 0x000fe200000000ff */
[-C--:B------:R-:W-:Y:S01]  /*b9e0*/  FMUL.FTZ R120, R120, R6.reuse ;  /* 0x0000000678787220 */ /* 0x080fe20000410000 */
[----:B--2---:R-:W-:Y:S01]  /*b9f0*/  F2FP.F16.F32.PACK_AB R24, R70, R69 ;  /* 0x000000454618723e */ /* 0x004fe200000000ff */
[-C--:B------:R-:W-:Y:S01]  /*ba00*/  FMUL.FTZ R121, R121, R6.reuse ;  /* 0x0000000679797220 */ /* 0x080fe20000410000 */
[----:B------:R-:W-:Y:S01]  /*ba10*/  F2FP.F16.F32.PACK_AB R25, R56, R47 ;  /* 0x0000002f3819723e */ /* 0x000fe200000000ff */
[----:B------:R3:W-:Y:S01]  /*ba20*/  STSM.16.M88.4 [R22+0x6000], R12 ;  /* 0x0060000c16007844 */ /* 0x0007e20000000200 */
[----:B------:R-:W-:Y:S01]  /*ba30*/  F2FP.F16.F32.PACK_AB R26, R74, R73 ;  /* 0x000000494a1a723e */ /* 0x000fe200000000ff */
[-C--:B------:R-:W-:Y:S01]  /*ba40*/  FMUL.FTZ R124, R124, R6.reuse ;  /* 0x000000067c7c7220 */ /* 0x080fe20000410000 */
[----:B------:R-:W-:Y:S01]  /*ba50*/  F2FP.F16.F32.PACK_AB R27, R60, R59 ;  /* 0x0000003b3c1b723e */ /* 0x000fe200000000ff */
[----:B------:R-:W-:Y:S01]  /*ba60*/  FMUL.FTZ R125, R125, R6 ;  /* 0x000000067d7d7220 */ /* 0x000fe20000410000 */
[----:B------:R-:W-:Y:S01]  /*ba70*/  ISETP.GT.AND P1, PT, R5, R4, PT ;  /* 0x000000040500720c */ /* 0x000fe20003f24270 */
        /* <DEDUP_REMOVED lines=36> */
[----:B------:R-:W-:Y:S02]  /*bcc0*/  IMAD.MOV.U32 R6, RZ, RZ, R77 ;  /* 0x000000ffff067224 */ /* 0x000fe400078e004d */
[----:B------:R-:W-:Y:S01]  /*bcd0*/  IMAD.MOV.U32 R3, RZ, RZ, R76 ;  /* 0x000000ffff037224 */ /* 0x000fe200078e004c */
[----:B0-----:R-:W-:Y:S01]  /*bce0*/  NOP ;  /* 0x0000000000007918 */ /* 0x001fe20000000000 */
[----:B---3--:R-:W-:Y:S05]  /*bcf0*/  @P1 BRA `(.L_x_873) ;  /* 0xffffffd400d81947 */ /* 0x008fea000383ffff */
[----:B------:R-:W-:-:S07]  /*bd00*/  IMAD.MOV.U32 R7, RZ, RZ, R5 ;  /* 0x000000ffff077224 */ /* 0x000fce00078e0005 */
.L_x_862:
[----:B------:R-:W-:-:S13]  /*bd10*/  ISETP.GE.AND P1, PT, R7, UR37, PT ;  /* 0x0000002507007c0c */ /* 0x000fda000bf26270 */
[----:B------:R-:W-:Y:S05]  /*bd20*/  @!P1 BRA `(.L_x_874) ;  /* 0x00000038009c9947 */ /* 0x000fea0003800000 */
[----:B------:R-:W-:Y:S01]  /*bd30*/  IMAD.MOV.U32 R4, RZ, RZ, R77 ;  /* 0x000000ffff047224 */ /* 0x000fe200078e004d */
[----:B------:R-:W-:Y:S01]  /*bd40*/  UMOV UR28, UR47 ;  /* 0x0000002f001c7c82 */ /* 0x000fe20008000000 */
[----:B------:R-:W-:Y:S01]  /*bd50*/  IMAD.MOV.U32 R3, RZ, RZ, R76 ;  /* 0x000000ffff037224 */ /* 0x000fe200078e004c */
[----:B------:R-:W-:Y:S01]  /*bd60*/  UMOV UR57, UR46 ;  /* 0x0000002e00397c82 */ /* 0x000fe20008000000 */
[----:B------:R-:W-:Y:S01]  /*bd70*/  ULDC UR34, c[0x0][0x9e4] ;  /* 0x0002790000227ab9 */ /* 0x000fe20000000800 */
[----:B------:R-:W-:Y:S01]  /*bd80*/  ULDC UR55, c[0x0][0x9dc] ;  /* 0x0002770000377ab9 */ /* 0x000fe20000000800 */
[----:B------:R-:W-:Y:S01]  /*bd90*/  ULDC UR54, c[0x0][0x288] ;  /* 0x0000a20000367ab9 */ /* 0x000fe20000000800 */
[----:B------:R-:W-:Y:S01]  /*bda0*/  ULDC UR56, c[0x0][0x9d8] ;  /* 0x0002760000387ab9 */ /* 0x000fe20000000800 */
[----:B------:R-:W-:Y:S01]  /*bdb0*/  ULDC UR33, c[0x0][0x988] ;  /* 0x0002620000217ab9 */ /* 0x000fe20000000800 */
[----:B------:R-:W-:-:S05]  /*bdc0*/  ULDC UR35, c[0x0][0x9e0] ;  /* 0x0002780000237ab9 */ /* 0x000fca0000000800 */
.L_x_893:
[----:B------:R-:W-:Y:S01]  /*bdd0*/  ISETP.NE.AND P2, PT, RZ, UR43, PT ;  /* 0x0000002bff007c0c */ /* 0x000fe2000bf45270 */
[----:B------:R-:W-:-:S04]  /*bde0*/  UISETP.NE.AND UP0, UPT, UR57, 0x1, UPT ;  /* 0x000000013900788c */ /* 0x000fc8000bf05270 */
[----:B------:R-:W-:-:S04]  /*bdf0*/  USEL UR47, URZ, 0x1, UP0 ;  /* 0x000000013f2f7887 */ /* 0x000fc80008000000 */
[----:B------:R-:W-:-:S04]  /*be00*/  ULOP3.LUT UR47, UR28, UR47, URZ, 0x3c, !UPT ;  /* 0x0000002f1c2f7292 */ /* 0x000fc8000f8e3c3f */
[----:B------:R-:W-:Y:S08]  /*be10*/  @P2 BRA `(.L_x_875) ;  /* 0x0000000000382947 */ /* 0x000ff00003800000 */
[----:B------:R-:W-:Y:S05]  /*be20*/  @!P0 BRA `(.L_x_876) ;  /* 0x0000000000048947 */ /* 0x000fea0003800000 */
[----:B------:R-:W-:Y:S01]  /*be30*/  BPT.TRAP 0x1 ;  /* 0x000000040000795c */ /* 0x000fe20000300000 */
.L_x_876:
        /* <DEDUP_REMOVED lines=9> */
.L_x_877:
[----:B-1----:R-:W-:Y:S05]  /*bed0*/  @P1 BRA `(.L_x_875) ;  /* 0x0000000000081947 */ /* 0x002fea0003800000 */
[----:B------:R-:W1:Y:S02]  /*bee0*/  SYNCS.PHASECHK.TRANS64.TRYWAIT P1, [UR6+0x2d830], R5 ;  /* 0x02d83005ff0075a7 */ /* 0x000e640008020146 */
[----:B-1----:R-:W-:Y:S05]  /*bef0*/  @!P1 BRA `(.L_x_878) ;  /* 0x000000a000909947 */ /* 0x002fea0003800000 */
.L_x_875:
        /* <DEDUP_REMOVED lines=40> */
.L_x_880:
[----:B------:R-:W-:Y:S01]  /*c180*/  ULEA UR6, UR57, UR40, 0x3 ;  /* 0x0000002839067291 */ /* 0x000fe2000f8e183f */
[----:B------:R-:W-:-:S05]  /*c190*/  IMAD.U32 R5, RZ, RZ, UR28 ;  /* 0x0000001cff057e24 */ /* 0x000fca000f8e00ff */
[----:B------:R-:W-:-:S04]  /*c1a0*/  SHF.L.U32 R5, R5, 0x1f, RZ ;  /* 0x0000001f05057819 */ /* 0x000fc800000006ff */
[----:B------:R0:W1:Y:S01]  /*c1b0*/  SYNCS.PHASECHK.TRANS64.TRYWAIT P1, [UR6+0x2d850], R5 ;  /* 0x02d85005ff0075a7 */ /* 0x0000620008020146 */
[----:B------:R-:W-:Y:S05]  /*c1c0*/  @!P0 BRA `(.L_x_881) ;  /* 0x0000000000048947 */ /* 0x000fea0003800000 */
[----:B------:R-:W-:Y:S01]  /*c1d0*/  BPT.TRAP 0x1 ;  /* 0x000000040000795c */ /* 0x000fe20000300000 */
.L_x_881:
[----:B-1----:R-:W-:Y:S05]  /*c1e0*/  @P1 BRA `(.L_x_879) ;  /* 0x0000000000081947 */ /* 0x002fea0003800000 */
[----:B------:R-:W1:Y:S02]  /*c1f0*/  SYNCS.PHASECHK.TRANS64.TRYWAIT P1, [UR6+0x2d850], R5 ;  /* 0x02d85005ff0075a7 */ /* 0x000e640008020146 */
[----:B-1----:R-:W-:Y:S05]  /*c200*/  @!P1 BRA `(.L_x_882) ;  /* 0x0000009c00e49947 */ /* 0x002fea0003800000 */
.L_x_879:
        /* <DEDUP_REMOVED lines=70> */
.L_x_883:
        /* <DEDUP_REMOVED lines=9> */
[----:B------:R-:W-:Y:S01]  /*c700*/  FMUL.FTZ R56, R65, UR56 ;  /* 0x0000003841387c20 */ /* 0x000fe20008410000 */
[----:B------:R-:W-:-:S02]  /*c710*/  VIADD R52, R137, UR39 ;  /* 0x0000002789347c36 */ /* 0x000fc40008000000 */
[----:B------:R-:W-:Y:S01]  /*c720*/  FMUL.FTZ R12, R29, UR56 ;  /* 0x000000381d0c7c20 */ /* 0x000fe20008410000 */
[----:B------:R-:W-:Y:S01]  /*c730*/  FMUL.FTZ R65, R75, UR56 ;  /* 0x000000384b417c20 */ /* 0x000fe20008410000 */
[----:B------:R-:W-:Y:S01]  /*c740*/  FMUL.FTZ R9, R27, UR56 ;  /* 0x000000381b097c20 */ /* 0x000fe20008410000 */
[----:B------:R-:W-:Y:S01]  /*c750*/  FMUL.FTZ R29, R42, UR56 ;  /* 0x000000382a1d7c20 */ /* 0x000fe20008410000 */
[----:B------:R-:W-:Y:S01]  /*c760*/  @UP1 ULDC UR7, c[0x0][0x44c] ;  /* 0x0001130000071ab9 */ /* 0x000fe20000000800 */
[----:B------:R-:W1:Y:S01]  /*c770*/  LDC R75, c[0x0][0x2f0] ;  /* 0x0000bc00ff4b7b82 */ /* 0x000e620000000800 */
[----:B------:R-:W-:Y:S01]  /*c780*/  FMUL.FTZ R27, R39, UR56 ;  /* 0x00000038271b7c20 */ /* 0x000fe20008410000 */
[----:B------:R-:W-:Y:S01]  /*c790*/  FMUL.FTZ R42, R53, UR56 ;  /* 0x00000038352a7c20 */ /* 0x000fe20008410000 */
[----:B------:R-:W-:Y:S01]  /*c7a0*/  FMUL.FTZ R39, R51, UR56 ;  /* 0x0000003833277c20 */ /* 0x000fe20008410000 */
[----:B------:R-:W-:-:S04]  /*c7b0*/  @P1 IMAD.HI.U32 R53, R52, UR7, RZ ;  /* 0x0000000734351c27 */ /* 0x000fc8000f8e00ff */
[----:B------:R-:W-:Y:S01]  /*c7c0*/  FMUL.FTZ R51, R63, UR56 ;  /* 0x000000383f337c20 */ /* 0x000fe20008410000 */
[----:B------:R-:W-:Y:S01]  /*c7d0*/  FMUL.FTZ R63, R74, UR56 ;  /* 0x000000384a3f7c20 */ /* 0x000fe20008410000 */
[----:B------:R-:W-:Y:S01]  /*c7e0*/  FMUL.FTZ R13, R31, UR56 ;  /* 0x000000381f0d7c20 */ /* 0x000fe20008410000 */
[----:B------:R-:W-:Y:S01]  /*c7f0*/  FMUL.FTZ R74, R84, UR56 ;  /* 0x00000038544a7c20 */ /* 0x000fe20008410000 */
[----:B------:R-:W-:Y:S01]  /*c800*/  @UP1 ULDC UR7, c[0x0][0x450] ;  /* 0x0001140000071ab9 */ /* 0x000fe20000000800 */
[----:B------:R-:W-:Y:S01]  /*c810*/  FMUL.FTZ R31, R43, UR56 ;  /* 0x000000382b1f7c20 */ /* 0x000fe20008410000 */
[----:B------:R-:W-:Y:S02]  /*c820*/  IMAD.MOV.U32 R84, RZ, RZ, R52 ;  /* 0x000000ffff547224 */ /* 0x000fe400078e0034 */
[----:B------:R-:W-:Y:S01]  /*c830*/  FMUL.FTZ R43, R55, UR56 ;  /* 0x00000038372b7c20 */ /* 0x000fe20008410000 */
[----:B------:R-:W-:Y:S01]  /*c840*/  @P2 SHF.R.U32.HI R84, RZ, UR7, R53 ;  /* 0x00000007ff542c19 */ /* 0x000fe20008011635 */
[----:B------:R-:W-:Y:S01]  /*c850*/  FMUL.FTZ R55, R66, UR56 ;  /* 0x0000003842377c20 */ /* 0x000fe20008410000 */
[----:B------:R-:W-:Y:S01]  /*c860*/  ULEA UR6, UR46, UR40, 0x3 ;  /* 0x000000282e067291 */ /* 0x000fe2000f8e183f */
[----:B------:R-:W-:Y:S01]  /*c870*/  FMUL.FTZ R66, R76, UR56 ;  /* 0x000000384c427c20 */ /* 0x000fe20008410000 */
[----:B------:R-:W-:-:S02]  /*c880*/  IMAD.SHL.U32 R76, R7, 0x80, RZ ;  /* 0x00000080074c7824 */ /* 0x000fc400078e00ff */
[----:B0-----:R-:W-:Y:S01]  /*c890*/  FMUL.FTZ R5, R24, UR56 ;  /* 0x0000003818057c20 */ /* 0x001fe20008410000 */
[----:B------:R-:W-:Y:S01]  /*c8a0*/  UIADD3 UR6, UR6, 0x2d840, URZ ;  /* 0x0002d84006067890 */ /* 0x000fe2000fffe03f */
[----:B------:R-:W0:Y:S01]  /*c8b0*/  SHFL.IDX PT, R152, R84, RZ, 0x1c1f ;  /* 0x001c1fff54987589 */ /* 0x000e2200000e0000 */
        /* <DEDUP_REMOVED lines=46> */
[----:B------:R-:W2:Y:S01]  /*cba0*/  MUFU.TANH R5, R5 ;  /* 0x0000000500057308 */ /* 0x000ea20000002400 */
[----:B------:R-:W-:Y:S01]  /*cbb0*/  SYNCS.ARRIVE.TRANS64.RED.A1T0 RZ, [UR6], RZ ;  /* 0x000000ffffff79a7 */ /* 0x000fe20008100406 */
[----:B-1----:R-:W-:Y:S01]  /*cbc0*/  IMAD R52, R75, UR44, R52 ;  /* 0x0000002c4b347c24 */ /* 0x002fe2000f8e0234 */
[----:B------:R-:W-:-:S03]  /*cbd0*/  ULOP3.LUT UR6, URZ, UR55, URZ, 0x33, !UPT ;  /* 0x000000373f067292 */ /* 0x000fc6000f8e333f */
[----:B------:R-:W-:Y:S02]  /*cbe0*/  VIADD R52, R52, -UR54 ;  /* 0x8000003634347c36 */ /* 0x000fe40008000000 */
[----:B------:R-:W1:Y:S02]  /*cbf0*/  MUFU.TANH R8, R8 ;  /* 0x0000000800087308 */ /* 0x000e640000002400 */
[C---:B------:R-:W-:Y:S02]  /*cc00*/  VIADD R83, R52.reuse, UR35 ;  /* 0x0000002334537c36 */ /* 0x040fe40008000000 */
[----:B------:R-:W-:Y:S02]  /*cc10*/  VIADD R82, R52, UR6 ;  /* 0x0000000634527c36 */ /* 0x000fe40008000000 */
[----:B0-----:R-:W-:Y:S02]  /*cc20*/  IMAD.IADD R81, R83, 0x1, R152 ;  /* 0x0000000153517824 */ /* 0x001fe400078e0298 */
[----:B------:R-:W0:Y:S01]  /*cc30*/  MUFU.TANH R6, R6 ;  /* 0x0000000600067308 */ /* 0x000e220000002400 */
        /* <DEDUP_REMOVED lines=65> */
[----:B------:R-:W-:-:S05]  /*d050*/  VIADD R85, R52, -UR54 ;  /* 0x8000003634557c36 */ /* 0x000fca0008000000 */
        /* <DEDUP_REMOVED lines=10> */
.L_x_886:
[----:B------:R-:W-:-:S05]  /*d100*/  IMAD.U32 R86, RZ, RZ, UR34 ;  /* 0x00000022ff567e24 */ /* 0x000fca000f8e00ff */
[----:B------:R-:W-:-:S13]  /*d110*/  ISETP.NE.AND P1, PT, R86, 0x1, PT ;  /* 0x000000015600780c */ /* 0x000fda0003f25270 */
[----:B------:R-:W1:Y:S02]  /*d120*/  @P1 LDC.64 R52, c[0x0][0x9e8] ;  /* 0x00027a00ff341b82 */ /* 0x000e640000000a00 */
[----:B-1----:R-:W-:-:S05]  /*d130*/  @P1 IMAD.HI.U32 R52, R85, R52, RZ ;  /* 0x0000003455341227 */ /* 0x002fca00078e00ff */
[----:B------:R-:W-:-:S07]  /*d140*/  @P1 SHF.R.U32.HI R85, RZ, R53, R52 ;  /* 0x00000035ff551219 */ /* 0x000fce0000011634 */
.L_x_887:
[----:B------:R-:W-:Y:S05]  /*d150*/  BSYNC B0 ;  /* 0x0000000000007941 */ /* 0x000fea0003800000 */
.L_x_885:
[----:B------:R-:W-:-:S04]  /*d160*/  IMAD R85, R85, R86, -R76 ;  /* 0x0000005655557224 */ /* 0x000fc800078e0a4c */
[----:B------:R-:W-:-:S05]  /*d170*/  IMAD R85, R16, -0x2, R85 ;  /* 0xfffffffe10557824 */ /* 0x000fca00078e0255 */
[----:B------:R-:W-:Y:S02]  /*d180*/  VIADDMNMX R81, R85, R86, R81, PT ;  /* 0x0000005655517246 */ /* 0x000fe40003800151 */
[----:B------:R-:W-:-:S07]  /*d190*/  VIMNMX R80, R80, R85, !PT ;  /* 0x0000005550507248 */ /* 0x000fce0007fe0100 */
.L_x_884:
        /* <DEDUP_REMOVED lines=12> */
[----:B------:R-:W-:-:S02]  /*d260*/  FSEL R5, R5, -INF , !P6 ;  /* 0xff80000005057808 */ /* 0x000fc40007000000 */
[----:B------:R-:W-:Y:S01]  /*d270*/  FSEL R8, R8, -INF , !P2 ;  /* 0xff80000008087808 */ /* 0x000fe20005000000 */
[--C-:B-1----:R-:W-:Y:S01]  /*d280*/  IMAD.IADD R83, R83, 0x1, R52.reuse ;  /* 0x0000000153537824 */ /* 0x102fe200078e0234 */
[----:B------:R-:W-:Y:S01]  /*d290*/  ISETP.GT.AND P5, PT, R80, 0x9, P1 ;  /* 0x000000095000780c */ /* 0x000fe20000fa4270 */
[----:B------:R-:W-:Y:S01]  /*d2a0*/  IMAD.IADD R82, R82, 0x1, R52 ;  /* 0x0000000152527824 */ /* 0x000fe200078e0234 */
[C---:B------:R-:W-:Y:S02]  /*d2b0*/  ISETP.GT.AND P4, PT, R80.reuse, 0x10, P1 ;  /* 0x000000105000780c */ /* 0x040fe40000f84270 */
[C---:B------:R-:W-:Y:S02]  /*d2c0*/  ISETP.GT.AND P6, PT, R80.reuse, 0x11, P1 ;  /* 0x000000115000780c */ /* 0x040fe40000fc4270 */
[----:B------:R-:W-:Y:S02]  /*d2d0*/  ISETP.GT.AND P2, PT, R80, 0x18, P1 ;  /* 0x000000185000780c */ /* 0x000fe40000f44270 */
[----:B0-----:R-:W-:-:S02]  /*d2e0*/  FSEL R26, R26, -INF , !P3 ;  /* 0xff8000001a1a7808 */ /* 0x001fc40005800000 */
        /* <DEDUP_REMOVED lines=13> */
[----:B------:R-:W-:Y:S02]  /*d3c0*/  ISETP.GT.AND P2, PT, R80, 0x29, P1 ;  /* 0x000000295000780c */ /* 0x000fe40000f44270 */
        /* <DEDUP_REMOVED lines=81> */
.L_x_890:
[----:B------:R-:W-:-:S05]  /*d8e0*/  IMAD.U32 R80, RZ, RZ, UR34 ;  /* 0x00000022ff507e24 */ /* 0x000fca000f8e00ff */
[----:B------:R-:W-:-:S13]  /*d8f0*/  ISETP.NE.AND P2, PT, R80, 0x1, PT ;  /* 0x000000015000780c */ /* 0x000fda0003f45270 */
[----:B------:R-:W0:Y:S02]  /*d900*/  @P2 LDC.64 R52, c[0x0][0x9e8] ;  /* 0x00027a00ff342b82 */ /* 0x000e240000000a00 */
[----:B0-----:R-:W-:-:S05]  /*d910*/  @P2 IMAD.HI.U32 R52, R75, R52, RZ ;  /* 0x000000344b342227 */ /* 0x001fca00078e00ff */
[----:B------:R-:W-:-:S07]  /*d920*/  @P2 SHF.R.U32.HI R75, RZ, R53, R52 ;  /* 0x00000035ff4b2219 */ /* 0x000fce0000011634 */
.L_x_891:
[----:B------:R-:W-:Y:S05]  /*d930*/  BSYNC B0 ;  /* 0x0000000000007941 */ /* 0x000fea0003800000 */
.L_x_889:
[----:B------:R-:W-:-:S04]  /*d940*/  IMAD R75, R75, R80, -R76 ;  /* 0x000000504b4b7224 */ /* 0x000fc800078e0a4c */
[----:B------:R-:W-:-:S05]  /*d950*/  IMAD R75, R16, -0x2, R75 ;  /* 0xfffffffe104b7824 */ /* 0x000fca00078e024b */
[----:B------:R-:W-:Y:S02]  /*d960*/  VIADDMNMX R83, R75, R80, R83, PT ;  /* 0x000000504b537246 */ /* 0x000fe40003800153 */
[----:B------:R-:W-:-:S07]  /*d970*/  VIMNMX R82, R82, R75, !PT ;  /* 0x0000004b52527248 */ /* 0x000fce0007fe0100 */
.L_x_888:
        /* <DEDUP_REMOVED lines=13> */
[----:B------:R-:W-:Y:S02]  /*da50*/  ISETP.GT.AND P5, PT, R82, RZ, P1 ;  /* 0x000000ff5200720c */ /* 0x000fe40000fa4270 */
[----:B------:R-:W-:Y:S02]  /*da60*/  FMNMX.FTZ R53, R26, R53, !PT ;  /* 0x000000351a357209 */ /* 0x000fe40007810000 */
[----:B------:R-:W-:Y:S02]  /*da70*/  ISETP.GT.AND P2, PT, R82, 0x1, P1 ;  /* 0x000000015200780c */ /* 0x000fe40000f44270 */
[----:B------:R-:W-:Y:S02]  /*da80*/  FMNMX.FTZ R53, R28, R53, !PT ;  /* 0x000000351c357209 */ /* 0x000fe40007810000 */
[----:B------:R-:W-:-:S02]  /*da90*/  ISETP.LT.OR P5, PT, R83, 0x1, P5 ;  /* 0x000000015300780c */ /* 0x000fc40002fa1670 */
[----:B------:R-:W-:Y:S02]  /*daa0*/  FMNMX.FTZ R53, R30, R53, !PT ;  /* 0x000000351e357209 */ /* 0x000fe40007810000 */
[----:B------:R-:W-:Y:S02]  /*dab0*/  ISETP.GT.AND P3, PT, R82, 0x8, P1 ;  /* 0x000000085200780c */ /* 0x000fe40000f64270 */
        /* <DEDUP_REMOVED lines=49> */
[----:B------:R-:W-:Y:S02]  /*ddd0*/  ISETP.LT.OR P2, PT, R83, 0x31, P2 ;  /* 0x000000315300780c */ /* 0x000fe40001741670 */
[----:B------:R-:W-:Y:S02]  /*dde0*/  FSEL R35, R35, -INF , !P4 ;  /* 0xff80000023237808 */ /* 0x000fe40006000000 */
[----:B------:R-:W-:Y:S02]  /*ddf0*/  FSEL R37, R37, -INF , !P2 ;  /* 0xff80000025257808 */ /* 0x000fe40005000000 */
[----:B------:R-:W-:-:S02]  /*de00*/  ISETP.LT.OR P3, PT, R83, 0x32, P3 ;  /* 0x000000325300780c */ /* 0x000fc40001f61670 */
[C---:B------:R-:W-:Y:S02]  /*de10*/  ISETP.GT.AND P4, PT, R82.reuse, 0x39, P1 ;  /* 0x000000395200780c */ /* 0x040fe40000f84270 */
[----:B------:R-:W-:Y:S02]  /*de20*/  FSEL R39, R39, -INF , !P3 ;  /* 0xff80000027277808 */ /* 0x000fe40005800000 */
[C---:B------:R-:W-:Y:S02]  /*de30*/  ISETP.GT.AND P2, PT, R82.reuse, 0x40, P1 ;  /* 0x000000405200780c */ /* 0x040fe40000f44270 */
[----:B------:R-:W-:Y:S02]  /*de40*/  ISETP.LT.OR P4, PT, R83, 0x3a, P4 ;  /* 0x0000003a5300780c */ /* 0x000fe40002781670 */
[----:B------:R-:W-:Y:S02]  /*de50*/  ISETP.GT.AND P3, PT, R82, 0x41, P1 ;  /* 0x000000415200780c */ /* 0x000fe40000f64270 */
[----:B0-----:R-:W-:-:S02]  /*de60*/  FMNMX.FTZ R52, R53, R52, !PT ;  /* 0x0000003435347209 */ /* 0x001fc40007810000 */
[----:B------:R-:W-:Y:S02]  /*de70*/  ISETP.LT.OR P2, PT, R83, 0x41, P2 ;  /* 0x000000415300780c */ /* 0x000fe40001741670 */
        /* <DEDUP_REMOVED lines=19> */
[----:B------:R-:W-:Y:S02]  /*dfb0*/  ISETP.LT.OR P4, PT, R83, 0x5a, P4 ;  /* 0x0000005a5300780c */ /* 0x000fe40002781670 */
        /* <DEDUP_REMOVED lines=63> */
[----:B------:R-:W-:Y:S01]  /*e3b0*/  FSEL R80, R67, -INF , !P5 ;  /* 0xff80000043507808 */ /* 0x000fe20006800000 */
[--C-:B------:R-:W-:Y:S01]  /*e3c0*/  FFMA.FTZ R67, R54, UR33, -R53.reuse ;  /* 0x0000002136437c23 */ /* 0x100fe20008010835 */
[----:B------:R-:W-:Y:S01]  /*e3d0*/  FMNMX.FTZ R52, R47, R52, !PT ;  /* 0x000000342f347209 */ /* 0x000fe20007810000 */
[--C-:B------:R-:W-:Y:S01]  /*e3e0*/  FFMA.FTZ R54, R56, UR33, -R53.reuse ;  /* 0x0000002138367c23 */ /* 0x100fe20008010835 */
[----:B------:R-:W-:Y:S01]  /*e3f0*/  ISETP.LT.OR P4, PT, R83, 0x6a, P4 ;  /* 0x0000006a5300780c */ /* 0x000fe20002781670 */
        /* <DEDUP_REMOVED lines=36> */
[----:B------:R-:W-:Y:S02]  /*e640*/  FMNMX.FTZ R52, R82, R65, !PT ;  /* 0x0000004152347209 */ /* 0x000fe40007810000 */
[----:B------:R-:W-:-:S02]  /*e650*/  FSEL R70, R76, RZ, P6 ;  /* 0x000000ff4c467208 */ /* 0x000fc40003000000 */
[----:B------:R-:W-:Y:S01]  /*e660*/  FMNMX.FTZ R65, R79, R52, !PT ;  /* 0x000000344f417209 */ /* 0x000fe20007810000 */
[----:B------:R-:W-:Y:S02]  /*e670*/  MUFU.EX2 R32, R32 ;  /* 0x0000002000207308 */ /* 0x000fe40000000800 */
[----:B------:R-:W-:Y:S02]  /*e680*/  FADD.FTZ R70, -R70, R3 ;  /* 0x0000000346467221 */ /* 0x000fe40000010100 */
[----:B------:R-:W0:Y:S02]  /*e690*/  SHFL.BFLY PT, R84, R65, 0x2, 0x1f ;  /* 0x0c401f0041547f89 */ /* 0x000e2400000e0000 */
[----:B------:R-:W-:Y:S02]  /*e6a0*/  FMUL.FTZ R3, R70, UR33 ;  /* 0x0000002146037c20 */ /* 0x000fe40008410000 */
[----:B------:R1:W-:Y:S08]  /*e6b0*/  MUFU.EX2 R52, R67 ;  /* 0x0000004300347308 */ /* 0x0003f00000000800 */
[----:B------:R-:W2:Y:S01]  /*e6c0*/  MUFU.EX2 R3, R3 ;  /* 0x0000000300037308 */ /* 0x000ea20000000800 */
[----:B-1----:R-:W-:-:S07]  /*e6d0*/  FFMA.FTZ R67, R72, UR33, -R53 ;  /* 0x0000002148437c23 */ /* 0x002fce0008010835 */
        /* <DEDUP_REMOVED lines=13> */
[----:B------:R-:W-:-:S05]  /*e7b0*/  FSEL R70, R53, RZ, P1 ;  /* 0x000000ff35467208 */ /* 0x000fca0000800000 */
[--C-:B------:R-:W-:Y:S01]  /*e7c0*/  FFMA.FTZ R53, R27, UR33, -R70.reuse ;  /* 0x000000211b357c23 */ /* 0x100fe20008010846 */
[--C-:B------:R-:W-:Y:S01]  /*e7d0*/  FFMA.FTZ R27, R31, UR33, -R70.reuse ;  /* 0x000000211f1b7c23 */ /* 0x100fe20008010846 */
[--C-:B------:R-:W-:Y:S01]  /*e7e0*/  FFMA.FTZ R31, R33, UR33, -R70.reuse ;  /* 0x00000021211f7c23 */ /* 0x100fe20008010846 */
[----:B------:R-:W-:Y:S01]  /*e7f0*/  FSEL R33, R77, RZ, P1 ;  /* 0x000000ff4d217208 */ /* 0x000fe20000800000 */
[--C-:B------:R-:W-:Y:S01]  /*e800*/  FFMA.FTZ R14, R14, UR33, -R70.reuse ;  /* 0x000000210e0e7c23 */ /* 0x100fe20008010846 */
[--C-:B------:R-:W-:Y:S01]  /*e810*/  FFMA.FTZ R9, R9, UR33, -R70.reuse ;  /* 0x0000002109097c23 */ /* 0x100fe20008010846 */
[--C-:B------:R-:W-:Y:S01]  /*e820*/  FFMA.FTZ R11, R11, UR33, -R70.reuse ;  /* 0x000000210b0b7c23 */ /* 0x100fe20008010846 */
[----:B------:R-:W-:Y:S01]  /*e830*/  FFMA.FTZ R74, R13, UR33, -R70 ;  /* 0x000000210d4a7c23 */ /* 0x000fe20008010846 */
[----:B------:R-:W-:Y:S01]  /*e840*/  FADD.FTZ R33, -R33, R4 ;  /* 0x0000000421217221 */ /* 0x000fe20000010100 */
[--C-:B------:R-:W-:Y:S01]  /*e850*/  FFMA.FTZ R13, R20, UR33, -R70.reuse ;  /* 0x00000021140d7c23 */ /* 0x100fe20008010846 */
[----:B------:R-:W-:Y:S01]  /*e860*/  MUFU.EX2 R14, R14 ;  /* 0x0000000e000e7308 */ /* 0x000fe20000000800 */
[--C-:B------:R-:W-:Y:S01]  /*e870*/  FFMA.FTZ R72, R21, UR33, -R70.reuse ;  /* 0x0000002115487c23 */ /* 0x100fe20008010846 */
[----:B------:R-:W-:Y:S01]  /*e880*/  FMUL.FTZ R4, R33, UR33 ;  /* 0x0000002121047c20 */ /* 0x000fe20008410000 */
[----:B--2---:R-:W-:Y:S01]  /*e890*/  FFMA.FTZ R33, R3, R2, R5 ;  /* 0x0000000203217223 */ /* 0x004fe20000010005 */
[--C-:B------:R-:W-:Y:S01]  /*e8a0*/  FFMA.FTZ R20, R25, UR33, -R70.reuse ;  /* 0x0000002119147c23 */ /* 0x100fe20008010846 */
[--C-:B------:R-:W-:Y:S01]  /*e8b0*/  FFMA.FTZ R25, R35, UR33, -R70.reuse ;  /* 0x0000002123197c23 */ /* 0x100fe20008010846 */
[--C-:B------:R-:W-:Y:S01]  /*e8c0*/  FFMA.FTZ R29, R29, UR33, -R70.reuse ;  /* 0x000000211d1d7c23 */ /* 0x100fe20008010846 */
[----:B------:R-:W-:Y:S01]  /*e8d0*/  FADD.FTZ R33, R8, R33 ;  /* 0x0000002108217221 */ /* 0x000fe20000010000 */
[----:B------:R-:W0:Y:S01]  /*e8e0*/  MUFU.EX2 R4, R4 ;  /* 0x0000000400047308 */ /* 0x000e220000000800 */
[--C-:B------:R-:W-:Y:S01]  /*e8f0*/  FFMA.FTZ R21, R39, UR33, -R70.reuse ;  /* 0x0000002127157c23 */ /* 0x100fe20008010846 */
[--C-:B------:R-:W-:Y:S01]  /*e900*/  FFMA.FTZ R39, R41, UR33, -R70.reuse ;  /* 0x0000002129277c23 */ /* 0x100fe20008010846 */
[----:B------:R-:W-:Y:S01]  /*e910*/  FADD.FTZ R33, R10, R33 ;  /* 0x000000210a217221 */ /* 0x000fe20000010000 */
[--C-:B------:R-:W-:Y:S01]  /*e920*/  FFMA.FTZ R37, R37, UR33, -R70.reuse ;  /* 0x0000002125257c23 */ /* 0x100fe20008010846 */
[--C-:B------:R-:W-:Y:S01]  /*e930*/  FFMA.FTZ R84, R43, UR33, -R70.reuse ;  /* 0x000000212b547c23 */ /* 0x100fe20008010846 */
[--C-:B------:R-:W-:Y:S01]  /*e940*/  FFMA.FTZ R45, R45, UR33, -R70.reuse ;  /* 0x000000212d2d7c23 */ /* 0x100fe20008010846 */
[----:B------:R-:W-:Y:S01]  /*e950*/  FADD.FTZ R41, R12, R33 ;  /* 0x000000210c297221 */ /* 0x000fe20000010000 */
[----:B------:R-:W1:Y:S01]  /*e960*/  MUFU.EX2 R9, R9 ;  /* 0x0000000900097308 */ /* 0x000e620000000800 */
[--C-:B------:R-:W-:Y:S01]  /*e970*/  FFMA.FTZ R83, R47, UR33, -R70.reuse ;  /* 0x000000212f537c23 */ /* 0x100fe20008010846 */
[--C-:B------:R-:W-:Y:S01]  /*e980*/  FFMA.FTZ R47, R49, UR33, -R70.reuse ;  /* 0x00000021312f7c23 */ /* 0x100fe20008010846 */
[----:B------:R-:W-:Y:S01]  /*e990*/  FADD.FTZ R2, R6, R41 ;  /* 0x0000002906027221 */ /* 0x000fe20000010000 */
[--C-:B------:R-:W-:Y:S01]  /*e9a0*/  FFMA.FTZ R78, R51, UR33, -R70.reuse ;  /* 0x00000021334e7c23 */ /* 0x100fe20008010846 */
[--C-:B------:R-:W-:Y:S01]  /*e9b0*/  FFMA.FTZ R33, R55, UR33, -R70.reuse ;  /* 0x0000002137217c23 */ /* 0x100fe20008010846 */
[----:B------:R-:W-:Y:S01]  /*e9c0*/  FFMA.FTZ R51, R57, UR33, -R70 ;  /* 0x0000002139337c23 */ /* 0x000fe20008010846 */
[----:B------:R-:W-:Y:S01]  /*e9d0*/  FADD.FTZ R41, R15, R2 ;  /* 0x000000020f297221 */ /* 0x000fe20000010000 */
[----:B------:R-:W2:Y:S01]  /*e9e0*/  MUFU.EX2 R11, R11 ;  /* 0x0000000b000b7308 */ /* 0x000ea20000000800 */
[----:B0-----:R-:W-:Y:S01]  /*e9f0*/  FFMA.FTZ R0, R4, R0, R14 ;  /* 0x0000000004007223 */ /* 0x001fe2000001000e */
[--C-:B------:R-:W-:Y:S01]  /*ea00*/  FFMA.FTZ R55, R59, UR33, -R70.reuse ;  /* 0x000000213b377c23 */ /* 0x100fe20008010846 */
[----:B------:R-:W-:Y:S01]  /*ea10*/  FADD.FTZ R41, R24, R41 ;  /* 0x0000002918297221 */ /* 0x000fe20000010000 */
[--C-:B------:R-:W-:Y:S01]  /*ea20*/  FFMA.FTZ R49, R61, UR33, -R70.reuse ;  /* 0x000000213d317c23 */ /* 0x100fe20008010846 */
[----:B------:R-:W-:-:S02]  /*ea30*/  FFMA.FTZ R61, R75, UR33, -R70 ;  /* 0x000000214b3d7c23 */ /* 0x000fc40008010846 */
[----:B------:R-:W-:Y:S01]  /*ea40*/  FADD.FTZ R41, R26, R41 ;  /* 0x000000291a297221 */ /* 0x000fe20000010000 */
[----:B------:R-:W0:Y:S01]  /*ea50*/  MUFU.EX2 R74, R74 ;  /* 0x0000004a004a7308 */ /* 0x000e220000000800 */
[----:B-1----:R-:W-:Y:S02]  /*ea60*/  FADD.FTZ R0, R9, R0 ;  /* 0x0000000009007221 */ /* 0x002fe40000010000 */
[----:B------:R-:W-:-:S04]  /*ea70*/  FADD.FTZ R41, R28, R41 ;  /* 0x000000291c297221 */ /* 0x000fc80000010000 */
[----:B------:R-:W-:Y:S01]  /*ea80*/  FADD.FTZ R41, R30, R41 ;  /* 0x000000291e297221 */ /* 0x000fe20000010000 */
[----:B------:R-:W1:Y:S01]  /*ea90*/  MUFU.EX2 R13, R13 ;  /* 0x0000000d000d7308 */ /* 0x000e620000000800 */
[----:B--2---:R-:W-:Y:S02]  /*eaa0*/  FADD.FTZ R35, R11, R0 ;  /* 0x000000000b237221 */ /* 0x004fe40000010000 */
[----:B------:R-:W-:-:S04]  /*eab0*/  FADD.FTZ R41, R32, R41 ;  /* 0x0000002920297221 */ /* 0x000fc80000010000 */
[----:B------:R-:W-:Y:S01]  /*eac0*/  FADD.FTZ R41, R34, R41 ;  /* 0x0000002922297221 */ /* 0x000fe20000010000 */
[----:B------:R-:W2:Y:S01]  /*ead0*/  MUFU.EX2 R72, R72 ;  /* 0x0000004800487308 */ /* 0x000ea20000000800 */
[----:B0-----:R-:W-:Y:S02]  /*eae0*/  FADD.FTZ R0, R74, R35 ;  /* 0x000000234a007221 */ /* 0x001fe40000010000 */
[----:B------:R-:W-:-:S04]  /*eaf0*/  FADD.FTZ R41, R36, R41 ;  /* 0x0000002924297221 */ /* 0x000fc80000010000 */
[----:B------:R-:W-:Y:S01]  /*eb00*/  FADD.FTZ R41, R38, R41 ;  /* 0x0000002926297221 */ /* 0x000fe20000010000 */
[----:B------:R-:W0:Y:S01]  /*eb10*/  MUFU.EX2 R20, R20 ;  /* 0x0000001400147308 */ /* 0x000e220000000800 */
[----:B-1----:R-:W-:Y:S02]  /*eb20*/  FADD.FTZ R35, R13, R0 ;  /* 0x000000000d237221 */ /* 0x002fe40000010000 */
[----:B------:R-:W-:-:S04]  /*eb30*/  FADD.FTZ R41, R40, R41 ;  /* 0x0000002928297221 */ /* 0x000fc80000010000 */
[----:B------:R-:W-:Y:S01]  /*eb40*/  FADD.FTZ R57, R42, R41 ;  /* 0x000000292a397221 */ /* 0x000fe20000010000 */
[----:B------:R-:W1:Y:S01]  /*eb50*/  MUFU.EX2 R53, R53 ;  /* 0x0000003500357308 */ /* 0x000e620000000800 */
[----:B--2---:R-:W-:Y:S01]  /*eb60*/  FADD.FTZ R35, R72, R35 ;  /* 0x0000002348237221 */ /* 0x004fe20000010000 */
[----:B------:R-:W-:Y:S01]  /*eb70*/  FFMA.FTZ R41, R80, UR33, -R70 ;  /* 0x0000002150297c23 */ /* 0x000fe20008010846 */
[----:B------:R-:W-:-:S05]  /*eb80*/  FADD.FTZ R57, R44, R57 ;  /* 0x000000392c397221 */ /* 0x000fca0000010000 */
[----:B------:R-:W2:Y:S01]  /*eb90*/  MUFU.EX2 R29, R29 ;  /* 0x0000001d001d7308 */ /* 0x000ea20000000800 */
[----:B0-----:R-:W-:Y:S01]  /*eba0*/  FADD.FTZ R0, R20, R35 ;  /* 0x0000002314007221 */ /* 0x001fe20000010000 */
[--C-:B------:R-:W-:Y:S01]  /*ebb0*/  FFMA.FTZ R35, R63, UR33, -R70.reuse ;  /* 0x000000213f237c23 */ /* 0x100fe20008010846 */
[----:B------:R-:W-:-:S05]  /*ebc0*/  FFMA.FTZ R63, R81, UR33, -R70 ;  /* 0x00000021513f7c23 */ /* 0x000fca0008010846 */
        /* <DEDUP_REMOVED lines=29> */
[----:B0-----:R-:W-:-:S04]  /*eda0*/  FADD.FTZ R57, R50, R57 ;  /* 0x0000003932397221 */ /* 0x001fc80000010000 */
[----:B------:R-:W-:-:S03]  /*edb0*/  FADD.FTZ R57, R52, R57 ;  /* 0x0000003934397221 */ /* 0x000fc60000010000 */
[----:B------:R-:W0:Y:S01]  /*edc0*/  MUFU.EX2 R54, R54 ;  /* 0x0000003600367308 */ /* 0x000e220000000800 */
[----:B-1----:R-:W-:Y:S01]  /*edd0*/  FADD.FTZ R0, R78, R43 ;  /* 0x0000002b4e007221 */ /* 0x002fe20000010000 */
[----:B------:R-:W-:-:S06]  /*ede0*/  FFMA.FTZ R43, R71, UR33, -R70 ;  /* 0x00000021472b7c23 */ /* 0x000fcc0008010846 */
[----:B------:R-:W1:Y:S01]  /*edf0*/  MUFU.EX2 R51, R51 ;  /* 0x0000003300337308 */ /* 0x000e620000000800 */
[----:B--2---:R-:W-:-:S07]  /*ee00*/  FADD.FTZ R0, R33, R0 ;  /* 0x0000000021007221 */ /* 0x004fce0000010000 */
[----:B------:R-:W2:Y:S01]  /*ee10*/  MUFU.EX2 R56, R56 ;  /* 0x0000003800387308 */ /* 0x000ea20000000800 */
[----:B0-----:R-:W-:Y:S01]  /*ee20*/  FADD.FTZ R59, R54, R57 ;  /* 0x00000039363b7221 */ /* 0x001fe20000010000 */
[----:B------:R-:W-:-:S06]  /*ee30*/  FFMA.FTZ R57, R73, UR33, -R70 ;  /* 0x0000002149397c23 */ /* 0x000fcc0008010846 */
        /* <DEDUP_REMOVED lines=8> */
[--C-:B------:R-:W-:Y:S01]  /*eec0*/  FFMA.FTZ R59, R82, UR33, -R70.reuse ;  /* 0x00000021523b7c23 */ /* 0x100fe20008010846 */
[----:B------:R-:W-:-:S05]  /*eed0*/  FFMA.FTZ R70, R79, UR33, -R70 ;  /* 0x000000214f467c23 */ /* 0x000fca0008010846 */
        /* <DEDUP_REMOVED lines=34> */
.L_x_892:
        /* <DEDUP_REMOVED lines=77> */
[----:B-1----:R-:W1:Y:S01]  /*f5d0*/  FENCE.VIEW.ASYNC.S ;  /* 0x00000000000073c6 */ /* 0x002e620000000000 */
        /* <DEDUP_REMOVED lines=26> */
[----:B-1----:R-:W-:Y:S01]  /*f780*/  NOP ;  /* 0x0000000000007918 */ /* 0x002fe20000000000 */
[----:B0-----:R-:W-:Y:S05]  /*f790*/  @P1 BRA `(.L_x_893) ;  /* 0xffffffc4008c1947 */ /* 0x001fea000383ffff */
.L_x_874:
[----:B------:R-:W-:Y:S06]  /*f7a0*/  BAR.ARV 0x8, 0x200 ;  /* 0x0208000000007b1d */ /* 0x000fec0000002000 */
[----:B------:R-:W-:Y:S05]  /*f7b0*/  @!P0 BRA `(.L_x_894) ;  /* 0x0000000000048947 */ /* 0x000fea0003800000 */
[----:B------:R-:W-:Y:S01]  /*f7c0*/  BPT.TRAP 0x1 ;  /* 0x000000040000795c */ /* 0x000fe20000300000 */
.L_x_894:
[----:B------:R-:W-:Y:S01]  /*f7d0*/  ULEA UR8, UR46, UR40, 0x3 ;  /* 0x000000282e087291 */ /* 0x000fe2000f8e183f */
[----:B------:R-:W-:-:S05]  /*f7e0*/  IMAD.U32 R3, RZ, RZ, UR47 ;  /* 0x0000002fff037e24 */ /* 0x000fca000f8e00ff */
[----:B------:R-:W-:-:S04]  /*f7f0*/  SHF.L.U32 R3, R3, 0x1f, RZ ;  /* 0x0000001f03037819 */ /* 0x000fc800000006ff */
[----:B------:R0:W1:Y:S01]  /*f800*/  SYNCS.PHASECHK.TRANS64.TRYWAIT P1, [UR8+0x2d850], R3 ;  /* 0x02d85003ff0075a7 */ /* 0x0000620008020148 */
[----:B------:R-:W-:Y:S05]  /*f810*/  @!P0 BRA `(.L_x_895) ;  /* 0x0000000000048947 */ /* 0x000fea0003800000 */
[----:B------:R-:W-:Y:S01]  /*f820*/  BPT.TRAP 0x1 ;  /* 0x000000040000795c */ /* 0x000fe20000300000 */
.L_x_895:
[----:B-1----:R-:W-:Y:S05]  /*f830*/  @P1 BRA `(.L_x_896) ;  /* 0x0000000000081947 */ /* 0x002fea0003800000 */
[----:B------:R-:W1:Y:S02]  /*f840*/  SYNCS.PHASECHK.TRANS64.TRYWAIT P1, [UR8+0x2d850], R3 ;  /* 0x02d85003ff0075a7 */ /* 0x000e640008020148 */
[----:B-1----:R-:W-:Y:S05]  /*f850*/  @!P1 BRA `(.L_x_897) ;  /* 0x0000006800689947 */ /* 0x002fea0003800000 */
.L_x_896:
[----:B------:R-:W-:Y:S01]  /*f860*/  UIADD3 UR40, UR40, 0x400, URZ ;  /* 0x0000040028287890 */ /* 0x000fe2000fffe03f */
[----:B------:R-:W-:Y:S01]  /*f870*/  WARPGROUP.ARRIVE ;  /* 0x00000000000079c5 */ /* 0x000fe20000000000 */
[----:B------:R-:W-:Y:S01]  /*f880*/  ULOP3.LUT UR36, UR36, 0x10000, URZ, 0xfc, !UPT ;  /* 0x0001000024247892 */ /* 0x000fe2000f8efc3f */
[----:B01----:R-:W0:Y:S01]  /*f890*/  SHFL.BFLY PT, R3, R2, 0x2, 0x1f ;  /* 0x0c401f0002037f89 */ /* 0x003e2200000e0000 */
[----:B------:R-:W-:Y:S01]  /*f8a0*/  USHF.R.U32.HI UR40, URZ, 0x4, UR40 ;  /* 0x000000043f287899 */ /* 0x000fe20008011628 */
[----:B------:R-:W-:Y:S01]  /*f8b0*/  IMAD.MOV.U32 R48, RZ, RZ, RZ ;  /* 0x000000ffff307224 */ /* 0x000fe200078e00ff */
[----:B------:R-:W-:Y:S01]  /*f8c0*/  UMOV UR5, 0x40000040 ;  /* 0x4000004000057882 */ /* 0x000fe20000000000 */
[----:B------:R-:W-:Y:S01]  /*f8d0*/  UMOV UR7, 0x80000020 ;  /* 0x8000002000077882 */ /* 0x000fe20000000000 */
[----:B------:R-:W-:Y:S01]  /*f8e0*/  ULOP3.LUT UR40, UR40, 0x3fff, URZ, 0xc0, !UPT ;  /* 0x00003fff28287892 */ /* 0x000fe2000f8ec03f */
[----:B------:R-:W1:Y:S01]  /*f8f0*/  SHFL.BFLY PT, R5, R0, 0x2, 0x1f ;  /* 0x0c401f0000057f89 */ /* 0x000e6200000e0000 */
[----:B------:R-:W-:Y:S01]  /*f900*/  UMOV UR4, UR36 ;  /* 0x0000002400047c82 */ /* 0x000fe20008000000 */
[----:B------:R-:W-:Y:S01]  /*f910*/  IMAD.MOV.U32 R36, RZ, RZ, -0x800000 ;  /* 0xff800000ff247424 */ /* 0x000fe200078e00ff */
[----:B------:R-:W-:-:S04]  /*f920*/  ULOP3.LUT UR9, UR40, 0x2000000, URZ, 0xfc, !UPT ;  /* 0x0200000028097892 */ /* 0x000fc8000f8efc3f */
[----:B------:R-:W-:-:S07]  /*f930*/  UIMAD UR9, UR46, 0x600, UR9 ;  /* 0x000006002e0978a4 */ /* 0x000fce000f8e0209 */
[----:B------:R-:W-:Y:S02]  /*f940*/  UMOV UR6, UR9 ;  /* 0x0000000900067c82 */ /* 0x000fe40008000000 */
[----:B------:R-:W-:Y:S01]  /*f950*/  HGMMA.64x96x16.F32 R88, gdesc[UR4].tnspB, R88, gsb0 ;  /* 0x41600000045879f0 */ /* 0x000fe20008000858 */
[----:B------:R-:W-:Y:S01]  /*f960*/  UIADD3 UR4, UR36, 0x2, URZ ;  /* 0x0000000224047890 */ /* 0x000fe2000fffe03f */
[----:B0-----:R-:W-:Y:S01]  /*f970*/  FADD.FTZ R3, R3, R2 ;  /* 0x0000000203037221 */ /* 0x001fe20000010000 */
[----:B------:R-:W-:Y:S01]  /*f980*/  UIADD3 UR6, UR9, 0x40, URZ ;  /* 0x0000004009067890 */ /* 0x000fe2000fffe03f */
[----:B------:R-:W-:Y:S01]  /*f990*/  IMAD.MOV.U32 R2, RZ, RZ, RZ ;  /* 0x000000ffff027224 */ /* 0x000fe200078e00ff */
[----:B------:R-:W-:Y:S01]  /*f9a0*/  UMOV UR5, 0x40000040 ;  /* 0x4000004000057882 */ /* 0x000fe20000000000 */
[----:B------:R-:W-:Y:S01]  /*f9b0*/  UMOV UR7, 0x80000020 ;  /* 0x8000002000077882 */ /* 0x000fe20000000000 */
[----:B------:R-:W0:Y:S01]  /*f9c0*/  SHFL.BFLY PT, R4, R3, 0x1, 0x1f ;  /* 0x0c201f0003047f89 */ /* 0x000e2200000e0000 */
[----:B-1----:R-:W-:Y:S01]  /*f9d0*/  FADD.FTZ R5, R5, R0 ;  /* 0x0000000005057221 */ /* 0x002fe20000010000 */
[----:B------:R-:W-:-:S04]  /*f9e0*/  IMAD.MOV.U32 R0, RZ, RZ, -0x800000 ;  /* 0xff800000ff007424 */ /* 0x000fc800078e00ff */
[----:B------:R-:W1:Y:S01]  /*f9f0*/  SHFL.BFLY PT, R6, R5, 0x1, 0x1f ;  /* 0x0c201f0005067f89 */ /* 0x000e6200000e0000 */
[----:B0-----:R-:W-:Y:S01]  /*fa00*/  FADD.FTZ R7, R3, R4 ;  /* 0x0000000403077221 */ /* 0x001fe20000010000 */
[----:B------:R-:W-:-:S04]  /*fa10*/  IMAD.U32 R3, RZ, RZ, UR33 ;  /* 0x00000021ff037e24 */ /* 0x000fc8000f8e00ff */
[----:B------:R-:W-:Y:S01]  /*fa20*/  FSETP.NE.FTZ.AND P1, PT, R7, RZ, PT ;  /* 0x000000ff0700720b */ /* 0x000fe20003f35000 */
[----:B-1----:R-:W-:Y:S01]  /*fa30*/  FADD.FTZ R8, R5, R6 ;  /* 0x0000000605087221 */ /* 0x002fe20000010000 */
[----:B------:R-:W-:-:S04]  /*fa40*/  IMAD.U32 R5, RZ, RZ, UR33 ;  /* 0x00000021ff057e24 */ /* 0x000fc8000f8e00ff */
        /* <DEDUP_REMOVED lines=59> */
.L_x_898:
        /* <DEDUP_REMOVED lines=23> */
[----:B------:R-:W-:Y:S01]  /*ff70*/  USEL UR4, URZ, 0x1, UP0 ;  /* 0x000000013f047887 */ /* 0x000fe20008000000 */
        /* <DEDUP_REMOVED lines=29> */
[----:B------:R-:W-:Y:S01]  /*10150*/  PLOP3.LUT P0, PT, PT, PT, PT, 0x8, 0x0 ;  /* 0x000000000000781c */ /* 0x000fe20003f0e170 */
[----:B------:R-:W-:Y:S01]  /*10160*/  FMUL.FTZ R48, R135, R48 ;  /* 0x0000003087307220 */ /* 0x000fe20000410000 */
[----:B------:R-:W-:-:S02]  /*10170*/  UIADD3 UR48, UR48, 0x1, URZ ;  /* 0x0000000130307890 */ /* 0x000fc4000fffe03f */
[----:B------:R-:W-:Y:S02]  /*10180*/  USEL UR46, UR46, URZ, UP0 ;  /* 0x0000003f2e2e7287 */ /* 0x000fe40008000000 */
[----:B------:R-:W-:-:S12]  /*10190*/  ULOP3.LUT UR47, UR47, UR4, URZ, 0x3c, !UPT ;  /* 0x000000042f2f7292 */ /* 0x000fd8000f8e3c3f */
.L_x_820:
[----:B------:R-:W0:Y:S08]  /*101a0*/  S2UR UR41, SR_CgaCtaId ;  /* 0x00000000002979c3 */ /* 0x000e300000008800 */
[----:B------:R-:W-:Y:S06]  /*101b0*/  BAR.SYNC.DEFER_BLOCKING 0x5, 0x200 ;  /* 0x0148000000007b1d */ /* 0x000fec0000010000 */
[----:B------:R-:W-:Y:S01]  /*101c0*/  UMOV UR40, 0x400 ;  /* 0x0000040000287882 */ /* 0x000fe20000000000 */
[----:B------:R-:W-:Y:S01]  /*101d0*/  BSSY B0, `(.L_x_899) ;  /* 0x0000170000007945 */ /* 0x000fe20003800000 */
[----:B0-----:R-:W-:-:S09]  /*101e0*/  ULEA UR40, UR41, UR40, 0x18 ;  /* 0x0000002829287291 */ /* 0x001fd2000f8ec03f */
[----:B------:R-:W0:Y:S02]  /*101f0*/  LDS R2, [UR40+0x2d8d0] ;  /* 0x02d8d028ff027984 */ /* 0x000e240008000800 */
[----:B0-----:R-:W-:Y:S01]  /*10200*/  R2UR UR4, R2 ;  /* 0x00000000020472ca */ /* 0x001fe200000e0000 */
[----:B------:R-:W-:Y:S06]  /*10210*/  BAR.ARV 0x4, 0x200 ;  /* 0x0108000000007b1d */ /* 0x000fec0000002000 */
[----:B------:R-:W-:Y:S08]  /*10220*/  @P0 BRA `(.L_x_900) ;  /* 0x0000000c00bc0947 */ /* 0x000ff00003800000 */
[----:B------:R-:W0:Y:S01]  /*10230*/  S2UR UR5, SR_SWINHI ;  /* 0x00000000000579c3 */ /* 0x000e220000002f00 */
[----:B------:R-:W-:-:S07]  /*10240*/  IMAD R3, R144, 0x20, R138 ;  /* 0x0000002090037824 */ /* 0x000fce00078e028a */
[----:B------:R-:W-:Y:S01]  /*10250*/  BAR.SYNC.DEFER_BLOCKING 0x1, 0x180 ;  /* 0x0046000000007b1d */ /* 0x000fe20000010000 */
[----:B------:R-:W-:Y:S01]  /*10260*/  USHF.R.S32.HI UR10, URZ, 0x1f, UR38 ;  /* 0x0000001f3f0a7899 */ /* 0x000fe20008011426 */
[----:B------:R-:W-:Y:S01]  /*10270*/  VIADD R52, R137, UR39 ;  /* 0x0000002789347c36 */ /* 0x000fe20008000000 */
[----:B------:R-:W-:Y:S01]  /*10280*/  USHF.R.S32.HI UR12, URZ, 0x1f, UR45 ;  /* 0x0000001f3f0c7899 */ /* 0x000fe2000801142d */
[----:B------:R-:W-:-:S04]  /*10290*/  F2FP.F16.F32.PACK_AB R6, R93, R6 ;  /* 0x000000065d06723e */ /* 0x000fc800000000ff */
[----:B------:R-:W1:Y:S01]  /*102a0*/  LDC R37, c[0x0][0xbe8] ;  /* 0x0002fa00ff257b82 */ /* 0x000e620000000800 */
[----:B------:R-:W-:Y:S01]  /*102b0*/  ULDC.64 UR8, c[0x0][0xb90] ;  /* 0x0002e40000087ab9 */ /* 0x000fe20000000a00 */
[----:B------:R-:W-:Y:S02]  /*102c0*/  F2FP.F16.F32.PACK_AB R26, R125, R26 ;  /* 0x0000001a7d1a723e */ /* 0x000fe400000000ff */
[----:B------:R-:W-:Y:S02]  /*102d0*/  F2FP.F16.F32.PACK_AB R27, R46, R27 ;  /* 0x0000001b2e1b723e */ /* 0x000fe400000000ff */
[----:B------:R-:W-:Y:S02]  /*102e0*/  F2FP.F16.F32.PACK_AB R28, R129, R28 ;  /* 0x0000001c811c723e */ /* 0x000fe400000000ff */
[----:B------:R-:W-:Y:S02]  /*102f0*/  F2FP.F16.F32.PACK_AB R29, R44, R29 ;  /* 0x0000001d2c1d723e */ /* 0x000fe400000000ff */
[----:B------:R-:W-:-:S02]  /*10300*/  F2FP.F16.F32.PACK_AB R30, R133, R30 ;  /* 0x0000001e851e723e */ /* 0x000fc400000000ff */
[----:B------:R-:W-:Y:S01]  /*10310*/  F2FP.F16.F32.PACK_AB R31, R48, R31 ;  /* 0x0000001f301f723e */ /* 0x000fe200000000ff */
[----:B------:R-:W-:Y:S01]  /*10320*/  UMOV UR6, UR40 ;  /* 0x0000002800067c82 */ /* 0x000fe20008000000 */
[----:B0-----:R-:W-:Y:S01]  /*10330*/  UMOV UR7, UR5 ;  /* 0x0000000500077c82 */ /* 0x001fe20008000000 */
[----:B------:R-:W-:Y:S01]  /*10340*/  UIMAD UR5, UR10, UR8, URZ ;  /* 0x000000080a0572a4 */ /* 0x000fe2000f8e023f */
[----:B------:R-:W-:Y:S02]  /*10350*/  IMAD.U32 R40, RZ, RZ, UR6 ;  /* 0x00000006ff287e24 */ /* 0x000fe4000f8e00ff */
[----:B------:R-:W-:Y:S01]  /*10360*/  IMAD.U32 R41, RZ, RZ, UR7 ;  /* 0x00000007ff297e24 */ /* 0x000fe2000f8e00ff */
[----:B------:R-:W-:Y:S02]  /*10370*/  UIMAD.WIDE.U32 UR6, UR38, UR8, URZ ;  /* 0x00000008260672a5 */ /* 0x000fe4000f8e003f */
[----:B------:R-:W-:Y:S01]  /*10380*/  UIMAD UR5, UR38, UR9, UR5 ;  /* 0x00000009260572a4 */ /* 0x000fe2000f8e0205 */
[----:B------:R-:W-:-:S02]  /*10390*/  IMAD.WIDE R4, R148, 0x2, R40 ;  /* 0x0000000294047825 */ /* 0x000fc400078e0228 */
[----:B------:R-:W-:Y:S01]  /*103a0*/  ULDC.64 UR8, c[0x0][0xb98] ;  /* 0x0002e60000087ab9 */ /* 0x000fe20000000a00 */
[----:B------:R-:W-:Y:S01]  /*103b0*/  UIADD3 UR7, UR7, UR5, URZ ;  /* 0x0000000507077290 */ /* 0x000fe2000fffe03f */
[----:B------:R-:W-:Y:S01]  /*103c0*/  IMAD.WIDE R40, R3, 0x2, R40 ;  /* 0x0000000203287825 */ /* 0x000fe200078e0228 */
[C---:B------:R-:W-:Y:S01]  /*103d0*/  IADD3 R35, P1, R4.reuse, 0x6000, RZ ;  /* 0x0000600004237810 */ /* 0x040fe20007f3e0ff */
[----:B------:R-:W-:Y:S01]  /*103e0*/  UIMAD UR5, UR12, UR8, URZ ;  /* 0x000000080c0572a4 */ /* 0x000fe2000f8e023f */
[C---:B------:R-:W-:Y:S01]  /*103f0*/  LOP3.LUT R3, R4.reuse, 0x180, RZ, 0xc0, !PT ;  /* 0x0000018004037812 */ /* 0x040fe200078ec0ff */
[----:B------:R-:W-:Y:S01]  /*10400*/  UIMAD.WIDE.U32 UR6, UR45, UR8, UR6 ;  /* 0x000000082d0672a5 */ /* 0x000fe2000f8e0006 */
[C---:B------:R-:W-:Y:S01]  /*10410*/  IADD3 R8, P3, R4.reuse, 0x3000, RZ ;  /* 0x0000300004087810 */ /* 0x040fe20007f7e0ff */
[--C-:B------:R-:W-:Y:S01]  /*10420*/  IMAD.X R25, RZ, RZ, R5.reuse, P1 ;  /* 0x000000ffff197224 */ /* 0x100fe200008e0605 */
[----:B-1----:R-:W-:Y:S01]  /*10430*/  ISETP.NE.AND P1, PT, R37, 0x1, PT ;  /* 0x000000012500780c */ /* 0x002fe20003f25270 */
[----:B------:R-:W-:Y:S01]  /*10440*/  UIMAD UR5, UR45, UR9, UR5 ;  /* 0x000000092d0572a4 */ /* 0x000fe2000f8e0205 */
[----:B------:R-:W-:Y:S01]  /*10450*/  SHF.R.U64 R3, R3, 0x3, RZ ;  /* 0x0000000303037819 */ /* 0x000fe200000012ff */
[----:B------:R-:W-:Y:S01]  /*10460*/  IMAD.X R13, RZ, RZ, R5, P3 ;  /* 0x000000ffff0d7224 */ /* 0x000fe200018e0605 */
[C---:B------:R-:W-:Y:S01]  /*10470*/  IADD3 R21, P4, R4.reuse, 0x20, RZ ;  /* 0x0000002004157810 */ /* 0x040fe20007f9e0ff */
[----:B------:R-:W-:Y:S01]  /*10480*/  ULDC.64 UR8, c[0x0][0xae8] ;  /* 0x0002ba0000087ab9 */ /* 0x000fe20000000a00 */
[----:B------:R-:W-:-:S02]  /*10490*/  IADD3 R15, P0, R4, 0x6020, RZ ;  /* 0x00006020040f7810 */ /* 0x000fc40007f1e0ff */
[----:B------:R-:W-:Y:S01]  /*104a0*/  IADD3 R33, P2, R4, 0x3020, RZ ;  /* 0x0000302004217810 */ /* 0x000fe20007f5e0ff */
[--C-:B------:R-:W-:Y:S01]  /*104b0*/  IMAD.X R9, RZ, RZ, R5.reuse, P4 ;  /* 0x000000ffff097224 */ /* 0x100fe200020e0605 */
[----:B------:R-:W-:Y:S02]  /*104c0*/  LOP3.LUT R4, R3, R4, RZ, 0x3c, !PT ;  /* 0x0000000403047212 */ /* 0x000fe400078e3cff */
[----:B------:R-:W-:Y:S01]  /*104d0*/  LOP3.LUT R12, R35, 0x180, RZ, 0xc0, !PT ;  /* 0x00000180230c7812 */ /* 0x000fe200078ec0ff */
[----:B------:R-:W0:Y:S01]  /*104e0*/  @P1 LDC R45, c[0x0][0xbec] ;  /* 0x0002fb00ff2d1b82 */ /* 0x000e220000000800 */
[----:B------:R-:W-:Y:S01]  /*104f0*/  LOP3.LUT R3, R8, 0x180, RZ, 0xc0, !PT ;  /* 0x0000018008037812 */ /* 0x000fe200078ec0ff */
[----:B------:R-:W-:Y:S01]  /*10500*/  IMAD.X R11, RZ, RZ, R5, P2 ;  /* 0x000000ffff0b7224 */ /* 0x000fe200010e0605 */
[----:B------:R-:W-:Y:S02]  /*10510*/  LOP3.LUT R2, R21, 0x180, RZ, 0xc0, !PT ;  /* 0x0000018015027812 */ /* 0x000fe400078ec0ff */
[----:B------:R-:W-:-:S02]  /*10520*/  SHF.R.U64 R12, R12, 0x3, RZ ;  /* 0x000000030c0c7819 */ /* 0x000fc400000012ff */
[----:B------:R-:W-:Y:S01]  /*10530*/  SHF.R.U64 R3, R3, 0x3, RZ ;  /* 0x0000000303037819 */ /* 0x000fe200000012ff */
[----:B------:R-:W1:Y:S01]  /*10540*/  @P1 LDC R50, c[0x0][0xbf0] ;  /* 0x0002fc00ff321b82 */ /* 0x000e620000000800 */
[----:B------:R-:W-:Y:S02]  /*10550*/  SHF.R.U64 R2, R2, 0x3, RZ ;  /* 0x0000000302027819 */ /* 0x000fe400000012ff */
[----:B------:R-:W-:Y:S02]  /*10560*/  IADD3 R43, P5, R40, 0x7800, RZ ;  /* 0x00007800282b7810 */ /* 0x000fe40007fbe0ff */
[----:B------:R-:W-:Y:S02]  /*10570*/  LOP3.LUT R24, R12, R35, RZ, 0x3c, !PT ;  /* 0x000000230c187212 */ /* 0x000fe400078e3cff */
[----:B------:R-:W-:Y:S02]  /*10580*/  LOP3.LUT R14, R15, 0x180, RZ, 0xc0, !PT ;  /* 0x000001800f0e7812 */ /* 0x000fe400078ec0ff */
[----:B------:R-:W-:-:S02]  /*10590*/  LOP3.LUT R12, R3, R8, RZ, 0x3c, !PT ;  /* 0x00000008030c7212 */ /* 0x000fc400078e3cff */
[----:B------:R-:W-:Y:S02]  /*105a0*/  LOP3.LUT R8, R2, R21, RZ, 0x3c, !PT ;  /* 0x0000001502087212 */ /* 0x000fe400078e3cff */
[----:B------:R-:W-:Y:S02]  /*105b0*/  LOP3.LUT R2, R43, 0x180, RZ, 0xc0, !PT ;  /* 0x000001802b027812 */ /* 0x000fe400078ec0ff */
[----:B------:R-:W-:Y:S01]  /*105c0*/  SHF.R.U64 R14, R14, 0x3, RZ ;  /* 0x000000030e0e7819 */ /* 0x000fe200000012ff */
[----:B0-----:R-:W-:Y:S01]  /*105d0*/  @P1 IMAD.HI.U32 R45, R52, R45, RZ ;  /* 0x0000002d342d1227 */ /* 0x001fe200078e00ff */
[----:B------:R-:W-:Y:S02]  /*105e0*/  SHF.R.U64 R2, R2, 0x3, RZ ;  /* 0x0000000302027819 */ /* 0x000fe400000012ff */
[----:B------:R-:W-:Y:S01]  /*105f0*/  LOP3.LUT R14, R14, R15, RZ, 0x3c, !PT ;  /* 0x0000000f0e0e7212 */ /* 0x000fe200078e3cff */
[----:B------:R-:W-:Y:S01]  /*10600*/  IMAD.X R15, RZ, RZ, R5, P0 ;  /* 0x000000ffff0f7224 */ /* 0x000fe200000e0605 */
[----:B------:R-:W-:-:S02]  /*10610*/  IADD3 R39, P0, R40, 0x1800, RZ ;  /* 0x0000180028277810 */ /* 0x000fc40007f1e0ff */
[----:B------:R-:W-:Y:S01]  /*10620*/  LOP3.LUT R2, R2, R43, RZ, 0x3c, !PT ;  /* 0x0000002b02027212 */ /* 0x000fe200078e3cff */
[----:B------:R-:W-:Y:S01]  /*10630*/  IMAD.MOV.U32 R43, RZ, RZ, R52 ;  /* 0x000000ffff2b7224 */ /* 0x000fe200078e0034 */
[----:B-1----:R-:W-:Y:S02]  /*10640*/  @P1 SHF.R.U32.HI R43, RZ, R50, R45 ;  /* 0x00000032ff2b1219 */ /* 0x002fe4000001162d */
[----:B------:R-:W-:Y:S02]  /*10650*/  LOP3.LUT R38, R39, 0x180, RZ, 0xc0, !PT ;  /* 0x0000018027267812 */ /* 0x000fe400078ec0ff */
[----:B------:R-:W-:Y:S02]  /*10660*/  MOV R47, R4 ;  /* 0x00000004002f7202 */ /* 0x000fe40000000f00 */
[----:B------:R-:W-:Y:S01]  /*10670*/  F2FP.F16.F32.PACK_AB R4, R42, R7 ;  /* 0x000000072a04723e */ /* 0x000fe200000000ff */
[----:B------:R-:W-:Y:S01]  /*10680*/  IMAD.MOV R42, RZ, RZ, -R43 ;  /* 0x000000ffff2a7224 */ /* 0x000fe200078e0a2b */
[----:B------:R-:W-:-:S02]  /*10690*/  LOP3.LUT R10, R33, 0x180, RZ, 0xc0, !PT ;  /* 0x00000180210a7812 */ /* 0x000fc400078ec0ff */
[----:B------:R-:W-:Y:S02]  /*106a0*/  SHF.R.U64 R38, R38, 0x3, RZ ;  /* 0x0000000326267819 */ /* 0x000fe400000012ff */
[----:B------:R-:W-:Y:S02]  /*106b0*/  F2FP.F16.F32.PACK_AB R5, R91, R90 ;  /* 0x0000005a5b05723e */ /* 0x000fe400000000ff */
[----:B------:R-:W-:Y:S02]  /*106c0*/  F2FP.F16.F32.PACK_AB R7, R95, R94 ;  /* 0x0000005e5f07723e */ /* 0x000fe400000000ff */
[----:B------:R-:W-:Y:S01]  /*106d0*/  MOV R57, R14 ;  /* 0x0000000e00397202 */ /* 0x000fe20000000f00 */
[C---:B------:R-:W-:Y:S01]  /*106e0*/  IMAD R15, R37.reuse, R42, R52 ;  /* 0x0000002a250f7224 */ /* 0x040fe200078e0234 */
[----:B------:R-:W-:Y:S01]  /*106f0*/  SHF.R.U64 R10, R10, 0x3, RZ ;  /* 0x000000030a0a7819 */ /* 0x000fe200000012ff */
[----:B------:R0:W-:Y:S01]  /*10700*/  STSM.16.M88.4 [R47], R4 ;  /* 0x000000042f007844 */ /* 0x0001e20000000200 */
[----:B------:R-:W-:Y:S01]  /*10710*/  LOP3.LUT R38, R38, R39, RZ, 0x3c, !PT ;  /* 0x0000002726267212 */ /* 0x000fe200078e3cff */
[----:B------:R-:W-:Y:S01]  /*10720*/  IMAD.X R39, RZ, RZ, R41, P0 ;  /* 0x000000ffff277224 */ /* 0x000fe200000e0629 */
[----:B------:R-:W-:Y:S01]  /*10730*/  MOV R62, R24 ;  /* 0x00000018003e7202 */ /* 0x000fe20000000f00 */
[----:B------:R-:W-:Y:S01]  /*10740*/  IMAD.U32 R25, RZ, RZ, UR5 ;  /* 0x00000005ff197e24 */ /* 0x000fe2000f8e00ff */
[----:B------:R-:W-:Y:S01]  /*10750*/  SHF.R.S32.HI R14, RZ, 0x1f, R43 ;  /* 0x0000001fff0e7819 */ /* 0x000fe2000001142b */
[----:B------:R-:W-:Y:S01]  /*10760*/  ULDC UR5, c[0x0][0xa88] ;  /* 0x0002a20000057ab9 */ /* 0x000fe20000000800 */
[----:B------:R-:W-:Y:S01]  /*10770*/  LOP3.LUT R10, R10, R33, RZ, 0x3c, !PT ;  /* 0x000000210a0a7212 */ /* 0x000fe200078e3cff */
[----:B------:R-:W-:Y:S01]  /*10780*/  IMAD R56, R37, UR5, RZ ;  /* 0x0000000525387c24 */ /* 0x000fe2000f8e02ff */
[----:B------:R-:W-:-:S02]  /*10790*/  IADD3 R33, P3, R40, 0x4800, RZ ;  /* 0x0000480028217810 */ /* 0x000fc40007f7e0ff */
[----:B------:R-:W-:Y:S02]  /*107a0*/  IADD3 R35, P2, R40, 0x3000, RZ ;  /* 0x0000300028237810 */ /* 0x000fe40007f5e0ff */
[----:B------:R-:W-:Y:S02]  /*107b0*/  LOP3.LUT R32, R33, 0x180, RZ, 0xc0, !PT ;  /* 0x0000018021207812 */ /* 0x000fe400078ec0ff */
[----:B------:R-:W-:Y:S02]  /*107c0*/  LOP3.LUT R34, R35, 0x180, RZ, 0xc0, !PT ;  /* 0x0000018023227812 */ /* 0x000fe400078ec0ff */
[----:B0-----:R-:W-:Y:S02]  /*107d0*/  IADD3 R4, P0, R43, UR6, RZ ;  /* 0x000000062b047c10 */ /* 0x001fe4000ff1e0ff */
[----:B------:R-:W-:Y:S02]  /*107e0*/  SHF.R.S32.HI R6, RZ, 0x1f, R15 ;  /* 0x0000001fff067819 */ /* 0x000fe4000001140f */
[----:B------:R-:W-:Y:S01]  /*107f0*/  IADD3.X R5, R14, UR7, R25, P0, !PT ;  /* 0x000000070e057c10 */ /* 0x000fe200087fe419 */
[----:B------:R-:W-:Y:S01]  /*10800*/  ULDC.64 UR6, c[0x0][0xb88] ;  /* 0x0002e20000067ab9 */ /* 0x000fe20000000a00 */
[----:B------:R-:W-:Y:S01]  /*10810*/  SHF.R.U64 R32, R32, 0x3, RZ ;  /* 0x0000000320207819 */ /* 0x000fe200000012ff */
[----:B------:R-:W-:Y:S01]  /*10820*/  IMAD R6, R6, UR6, RZ ;  /* 0x0000000606067c24 */ /* 0x000fe2000f8e02ff */
[----:B------:R-:W-:Y:S01]  /*10830*/  MOV R63, R10 ;  /* 0x0000000a003f7202 */ /* 0x000fe20000000f00 */
[----:B------:R-:W-:Y:S01]  /*10840*/  IMAD.WIDE.U32 R4, R15, UR6, R4 ;  /* 0x000000060f047c25 */ /* 0x000fe2000f8e0004 */
[----:B------:R-:W-:-:S02]  /*10850*/  SHF.R.U64 R34, R34, 0x3, RZ ;  /* 0x0000000322227819 */ /* 0x000fc400000012ff */
[----:B------:R-:W-:Y:S01]  /*10860*/  LOP3.LUT R32, R32, R33, RZ, 0x3c, !PT ;  /* 0x0000002120207212 */ /* 0x000fe200078e3cff */
[----:B------:R-:W-:Y:S01]  /*10870*/  IMAD R15, R15, UR7, R6 ;  /* 0x000000070f0f7c24 */ /* 0x000fe2000f8e0206 */
[----:B------:R-:W-:Y:S01]  /*10880*/  ULDC.64 UR6, c[0x0][0xb50] ;  /* 0x0002d40000067ab9 */ /* 0x000fe20000000a00 */
[----:B------:R-:W-:Y:S01]  /*10890*/  VIADD R11, R147, UR39 ;  /* 0x00000027930b7c36 */ /* 0x000fe20008000000 */
[----:B------:R-:W-:Y:S01]  /*108a0*/  LOP3.LUT P0, RZ, R145, 0x3, RZ, 0xc0, !PT ;  /* 0x0000000391ff7812 */ /* 0x000fe2000780c0ff */
[----:B------:R-:W-:Y:S01]  /*108b0*/  IMAD.X R33, RZ, RZ, R41, P3 ;  /* 0x000000ffff217224 */ /* 0x000fe200018e0629 */
[----:B------:R-:W-:Y:S01]  /*108c0*/  LEA R42, P3, R4, UR6, 0x2 ;  /* 0x00000006042a7c11 */ /* 0x000fe2000f8610ff */
[----:B------:R-:W-:Y:S01]  /*108d0*/  VIADD R7, R11, 0x8 ;  /* 0x000000080b077836 */ /* 0x000fe20000000000 */
[----:B------:R-:W-:Y:S01]  /*108e0*/  LOP3.LUT R34, R34, R35, RZ, 0x3c, !PT ;  /* 0x0000002322227212 */ /* 0x000fe200078e3cff */
[----:B------:R-:W-:Y:S01]  /*108f0*/  IMAD.IADD R5, R5, 0x1, R15 ;  /* 0x0000000105057824 */ /* 0x000fe200078e020f */
[----:B------:R-:W-:Y:S01]  /*10900*/  MOV R53, R8 ;  /* 0x0000000800357202 */ /* 0x000fe20000000f00 */
[----:B------:R-:W-:Y:S01]  /*10910*/  IMAD.X R35, RZ, RZ, R41, P2 ;  /* 0x000000ffff237224 */ /* 0x000fe200010e0629 */
[-C--:B------:R-:W-:Y:S01]  /*10920*/  ISETP.GE.OR P2, PT, R11, R56.reuse, P0 ;  /* 0x000000380b00720c */ /* 0x080fe20000746670 */
[----:B------:R-:W-:Y:S01]  /*10930*/  SHFL.IDX PT, R58, R42, RZ, 0x1c1f ;  /* 0x001c1fff2a3a7589 */ /* 0x000fe200000e0000 */
[----:B------:R-:W-:-:S02]  /*10940*/  ISETP.GE.OR P0, PT, R7, R56, P0 ;  /* 0x000000380700720c */ /* 0x000fc40000706670 */
[----:B------:R-:W-:Y:S01]  /*10950*/  LEA.HI.X R43, R4, UR7, R5, 0x2, P3 ;  /* 0x00000007042b7c11 */ /* 0x000fe200098f1405 */
[----:B------:R-:W-:Y:S01]  /*10960*/  SHFL.IDX PT, R60, R42, 0x1, 0x1c1f ;  /* 0x003c1f002a3c7f89 */ /* 0x000fe200000e0000 */
[----:B------:R-:W-:Y:S02]  /*10970*/  F2FP.F16.F32.PACK_AB R4, R97, R96 ;  /* 0x000000606104723e */ /* 0x000fe400000000ff */
[----:B------:R-:W-:Y:S01]  /*10980*/  F2FP.F16.F32.PACK_AB R5, R99, R98 ;  /* 0x000000626305723e */ /* 0x000fe200000000ff */
[----:B------:R-:W0:Y:S01]  /*10990*/  SHFL.IDX PT, R59, R43, RZ, 0x1c1f ;  /* 0x001c1fff2b3b7589 */ /* 0x000e2200000e0000 */
[----:B------:R-:W-:Y:S02]  /*109a0*/  F2FP.F16.F32.PACK_AB R6, R101, R100 ;  /* 0x000000646506723e */ /* 0x000fe400000000ff */
[----:B------:R-:W-:Y:S01]  /*109b0*/  F2FP.F16.F32.PACK_AB R7, R103, R102 ;  /* 0x000000666707723e */ /* 0x000fe200000000ff */
[----:B------:R-:W1:Y:S01]  /*109c0*/  SHFL.IDX PT, R61, R43, 0x1, 0x1c1f ;  /* 0x003c1f002b3d7f89 */ /* 0x000e6200000e0000 */
[----:B------:R-:W-:-:S02]  /*109d0*/  MOV R52, R12 ;  /* 0x0000000c00347202 */ /* 0x000fc40000000f00 */
[----:B------:R-:W-:Y:S01]  /*109e0*/  F2FP.F16.F32.PACK_AB R8, R105, R104 ;  /* 0x000000686908723e */ /* 0x000fe200000000ff */
[----:B------:R-:W-:Y:S01]  /*109f0*/  STSM.16.M88.4 [R53], R4 ;  /* 0x0000000435007844 */ /* 0x000fe20000000200 */
[----:B------:R-:W-:Y:S02]  /*10a00*/  F2FP.F16.F32.PACK_AB R9, R107, R106 ;  /* 0x0000006a6b09723e */ /* 0x000fe400000000ff */
[----:B------:R-:W-:Y:S02]  /*10a10*/  F2FP.F16.F32.PACK_AB R10, R109, R108 ;  /* 0x0000006c6d0a723e */ /* 0x000fe400000000ff */
        /* <DEDUP_REMOVED lines=9> */
[C---:B------:R-:W-:Y:S02]  /*10ab0*/  IADD3 R21, P4, R40.reuse, 0x6000, RZ ;  /* 0x0000600028157810 */ /* 0x040fe40007f9e0ff */
[----:B------:R-:W-:Y:S01]  /*10ac0*/  LOP3.LUT R3, R40, 0x180, RZ, 0xc0, !PT ;  /* 0x0000018028037812 */ /* 0x000fe200078ec0ff */
[----:B------:R3:W-:Y:S01]  /*10ad0*/  STSM.16.M88.4 [R62], R24 ;  /* 0x000000183e007844 */ /* 0x0007e20000000200 */
[----:B------:R-:W-:Y:S01]  /*10ae0*/  UIMAD UR5, UR10, UR8, URZ ;  /* 0x000000080a0572a4 */ /* 0x000fe2000f8e023f */
[----:B------:R-:W-:-:S02]  /*10af0*/  LOP3.LUT R20, R21, 0x180, RZ, 0xc0, !PT ;  /* 0x0000018015147812 */ /* 0x000fc400078ec0ff */
[----:B------:R-:W-:Y:S01]  /*10b00*/  STSM.16.M88.4 [R57], R28 ;  /* 0x0000001c39007844 */ /* 0x000fe20000000200 */
[----:B------:R-:W-:Y:S01]  /*10b10*/  UIMAD.WIDE.U32 UR6, UR38, UR8, URZ ;  /* 0x00000008260672a5 */ /* 0x000fe2000f8e003f */
[----:B------:R-:W-:Y:S01]  /*10b20*/  SHF.R.U64 R3, R3, 0x3, RZ ;  /* 0x0000000303037819 */ /* 0x000fe200000012ff */
[----:B------:R-:W-:Y:S01]  /*10b30*/  ULDC.64 UR10, c[0x0][0xaf0] ;  /* 0x0002bc00000a7ab9 */ /* 0x000fe20000000a00 */
[----:B------:R-:W-:Y:S08]  /*10b40*/  BAR.SYNC.DEFER_BLOCKING 0x1, 0x180 ;  /* 0x0046000000007b1d */ /* 0x000ff00000010000 */
[----:B--2---:R-:W2:Y:S08]  /*10b50*/  @P1 LDC R15, c[0x0][0xbec] ;  /* 0x0002fb00ff0f1b82 */ /* 0x004eb00000000800 */
[----:B---3--:R-:W3:Y:S01]  /*10b60*/  @P1 LDC R25, c[0x0][0xbf0] ;  /* 0x0002fc00ff191b82 */ /* 0x008ee20000000800 */
[----:B------:R-:W-:Y:S01]  /*10b70*/  UIMAD UR5, UR38, UR9, UR5 ;  /* 0x00000009260572a4 */ /* 0x000fe2000f8e0205 */
[----:B------:R-:W-:-:S02]  /*10b80*/  SHF.R.U64 R20, R20, 0x3, RZ ;  /* 0x0000000314147819 */ /* 0x000fc400000012ff */
[----:B------:R-:W-:Y:S01]  /*10b90*/  LOP3.LUT R40, R3, R40, RZ, 0x3c, !PT ;  /* 0x0000002803287212 */ /* 0x000fe200078e3cff */
[----:B0-----:R0:W-:Y:S01]  /*10ba0*/  @!P2 ST.E desc[UR52][R58.64], R0 ;  /* 0x000000003a00a985 */ /* 0x0011e2000c101934 */
[----:B------:R-:W-:Y:S01]  /*10bb0*/  UIMAD UR8, UR12, UR10, URZ ;  /* 0x0000000a0c0872a4 */ /* 0x000fe2000f8e023f */
[--C-:B------:R-:W-:Y:S01]  /*10bc0*/  IMAD.X R3, RZ, RZ, R41.reuse, P5 ;  /* 0x000000ffff037224 */ /* 0x100fe200028e0629 */
[----:B------:R-:W-:Y:S01]  /*10bd0*/  UIADD3 UR7, UR7, UR5, URZ ;  /* 0x0000000507077290 */ /* 0x000fe2000fffe03f */
[----:B------:R-:W-:Y:S01]  /*10be0*/  LOP3.LUT R20, R20, R21, RZ, 0x3c, !PT ;  /* 0x0000001514147212 */ /* 0x000fe200078e3cff */
[----:B0-----:R-:W-:Y:S01]  /*10bf0*/  IMAD R0, R142, 0x60, R144 ;  /* 0x000000608e007824 */ /* 0x001fe200078e0290 */
[----:B------:R-:W-:Y:S01]  /*10c00*/  UIMAD UR5, UR45, UR11, UR8 ;  /* 0x0000000b2d0572a4 */ /* 0x000fe2000f8e0208 */
[----:B------:R-:W-:Y:S01]  /*10c10*/  IMAD.X R21, RZ, RZ, R41, P4 ;  /* 0x000000ffff157224 */ /* 0x000fe200020e0629 */
[----:B-1----:R0:W-:Y:S01]  /*10c20*/  @!P0 ST.E desc[UR52][R60.64], R36 ;  /* 0x000000243c008985 */ /* 0x0021e2000c101934 */
[----:B------:R-:W-:Y:S01]  /*10c30*/  VIADD R14, R0, UR39 ;  /* 0x00000027000e7c36 */ /* 0x000fe20008000000 */
[----:B------:R-:W-:Y:S01]  /*10c40*/  UIMAD.WIDE.U32 UR6, UR45, UR10, UR6 ;  /* 0x0000000a2d0672a5 */ /* 0x000fe2000f8e0006 */
[----:B------:R-:W-:-:S02]  /*10c50*/  ULDC.64 UR8, c[0x0][0xae0] ;  /* 0x0002b80000087ab9 */ /* 0x000fc40000000a00 */
[----:B--2---:R-:W-:Y:S01]  /*10c60*/  @P1 IMAD.HI.U32 R0, R14, R15, RZ ;  /* 0x0000000f0e001227 */ /* 0x004fe200078e00ff */
[----:B------:R1:W5:Y:S03]  /*10c70*/  LD.E.128 R8, desc[UR52][R2.64] ;  /* 0x0000003402087980 */ /* 0x000366000c101d00 */
[----:B------:R-:W-:Y:S01]  /*10c80*/  IMAD.MOV.U32 R13, RZ, RZ, R14 ;  /* 0x000000ffff0d7224 */ /* 0x000fe200078e000e */
[----:B---3--:R-:W-:Y:S01]  /*10c90*/  @P1 SHF.R.U32.HI R13, RZ, R25, R0 ;  /* 0x00000019ff0d1219 */ /* 0x008fe20000011600 */
[----:B------:R-:W-:Y:S01]  /*10ca0*/  UIADD3 UR5, UR7, UR5, URZ ;  /* 0x0000000507057290 */ /* 0x000fe2000fffe03f */
[----:B------:R-:W5:Y:S02]  /*10cb0*/  LD.E.128 R40, desc[UR52][R40.64] ;  /* 0x0000003428287980 */ /* 0x000f64000c101d00 */
[--C-:B------:R-:W-:Y:S01]  /*10cc0*/  SHF.R.S32.HI R0, RZ, 0x1f, R13.reuse ;  /* 0x0000001fff007819 */ /* 0x100fe2000001140d */
[----:B------:R-:W-:Y:S01]  /*10cd0*/  IMAD.MOV R12, RZ, RZ, -R13 ;  /* 0x000000ffff0c7224 */ /* 0x000fe200078e0a0d */
[----:B------:R0:W5:Y:S01]  /*10ce0*/  LD.E.128 R44, desc[UR52][R38.64] ;  /* 0x00000034262c7980 */ /* 0x000162000c101d00 */
[----:B-1----:R-:W-:-:S02]  /*10cf0*/  IMAD.U32 R3, RZ, RZ, UR7 ;  /* 0x00000007ff037e24 */ /* 0x002fc4000f8e00ff */
[----:B------:R-:W-:Y:S01]  /*10d00*/  IMAD R0, R0, UR8, RZ ;  /* 0x0000000800007c24 */ /* 0x000fe2000f8e02ff */
[----:B------:R0:W5:Y:S01]  /*10d10*/  LD.E.128 R48, desc[UR52][R34.64] ;  /* 0x0000003422307980 */ /* 0x000162000c101d00 */
[----:B------:R-:W-:Y:S02]  /*10d20*/  IMAD R37, R37, R12, R14 ;  /* 0x0000000c25257224 */ /* 0x000fe400078e020e */
[----:B------:R-:W-:Y:S01]  /*10d30*/  IMAD.U32 R2, RZ, RZ, UR6 ;  /* 0x00000006ff027e24 */ /* 0x000fe2000f8e00ff */
[----:B------:R0:W5:Y:S01]  /*10d40*/  LD.E.128 R4, desc[UR52][R32.64] ;  /* 0x0000003420047980 */ /* 0x000162000c101d00 */
[----:B------:R-:W-:Y:S01]  /*10d50*/  IMAD.U32 R3, RZ, RZ, UR5 ;  /* 0x00000005ff037e24 */ /* 0x000fe2000f8e00ff */
[----:B------:R-:W-:Y:S01]  /*10d60*/  ULDC.64 UR6, c[0x0][0xad8] ;  /* 0x0002b60000067ab9 */ /* 0x000fe20000000a00 */
[C---:B------:R-:W-:Y:S01]  /*10d70*/  IMAD R15, R13.reuse, UR9, R0 ;  /* 0x000000090d0f7c24 */ /* 0x040fe2000f8e0200 */
[----:B------:R0:W5:Y:S01]  /*10d80*/  LD.E.128 R52, desc[UR52][R20.64] ;  /* 0x0000003414347980 */ /* 0x000162000c101d00 */
[----:B------:R-:W-:Y:S01]  /*10d90*/  SHF.R.S32.HI R0, RZ, 0x1f, R37 ;  /* 0x0000001fff007819 */ /* 0x000fe20000011425 */
[----:B------:R-:W-:Y:S01]  /*10da0*/  IMAD.WIDE.U32 R2, R13, UR8, R2 ;  /* 0x000000080d027c25 */ /* 0x000fe2000f8e0002 */
[----:B------:R-:W-:Y:S01]  /*10db0*/  @!PT LDS RZ, [RZ] ;  /* 0x00000000fffff984 */ /* 0x000fe20000000800 */
[----:B------:R-:W-:Y:S01]  /*10dc0*/  @!PT LDS RZ, [RZ] ;  /* 0x00000000fffff984 */ /* 0x000fe20000000800 */
[----:B------:R-:W-:Y:S01]  /*10dd0*/  @!PT LDS RZ, [RZ] ;  /* 0x00000000fffff984 */ /* 0x000fe20000000800 */
[----:B------:R-:W-:Y:S01]  /*10de0*/  @!PT LDS RZ, [RZ] ;  /* 0x00000000fffff984 */ /* 0x000fe20000000800 */
[----:B------:R1:W-:Y:S06]  /*10df0*/  MEMBAR.ALL.CTA ;  /* 0x0000000000007992 */ /* 0x0003ec0000008000 */
[----:B-1----:R-:W1:Y:S01]  /*10e00*/  FENCE.VIEW.ASYNC.S ;  /* 0x00000000000073c6 */ /* 0x002e620000000000 */
[----:B------:R-:W-:-:S02]  /*10e10*/  IMAD.IADD R3, R3, 0x1, R15 ;  /* 0x0000000103037824 */ /* 0x000fc400078e020f */
[----:B------:R-:W-:Y:S02]  /*10e20*/  IMAD R0, R0, UR6, RZ ;  /* 0x0000000600007c24 */ /* 0x000fe4000f8e02ff */
[----:B------:R-:W-:Y:S01]  /*10e30*/  VIADD R25, R144, UR39 ;  /* 0x0000002790197c36 */ /* 0x000fe20008000000 */
[----:B------:R-:W-:Y:S01]  /*10e40*/  UIADD3 UR5, UR40, 0x2d820, URZ ;  /* 0x0002d82028057890 */ /* 0x000fe2000fffe03f */
[C---:B------:R-:W-:Y:S02]  /*10e50*/  IMAD R13, R37.reuse, UR7, R0 ;  /* 0x00000007250d7c24 */ /* 0x040fe4000f8e0200 */
[----:B------:R-:W-:Y:S01]  /*10e60*/  IMAD.WIDE.U32 R2, R37, UR6, R2 ;  /* 0x0000000625027c25 */ /* 0x000fe2000f8e0002 */
[----:B------:R-:W-:Y:S01]  /*10e70*/  ISETP.GE.AND P0, PT, R25, R56, PT ;  /* 0x000000381900720c */ /* 0x000fe20003f06270 */
[----:B------:R-:W-:Y:S01]  /*10e80*/  ULDC.64 UR6, c[0x0][0xa80] ;  /* 0x0002a00000067ab9 */ /* 0x000fe20000000a00 */
[----:B------:R-:W-:Y:S01]  /*10e90*/  UPRMT UR5, URZ, 0x654, UR5 ;  /* 0x000006543f057896 */ /* 0x000fe20008000005 */
[----:B------:R-:W-:Y:S01]  /*10ea0*/  IMAD.IADD R3, R3, 0x1, R13 ;  /* 0x0000000103037824 */ /* 0x000fe200078e020d */
[----:B------:R-:W-:-:S04]  /*10eb0*/  LEA R0, P1, R2, UR6, 0x1 ;  /* 0x0000000602007c11 */ /* 0x000fc8000f8208ff */
[----:B------:R-:W-:Y:S01]  /*10ec0*/  LEA.HI.X R24, R2, UR7, R3, 0x1, P1 ;  /* 0x0000000702187c11 */ /* 0x000fe200088f0c03 */
[----:B-1----:R0:W1:Y:S01]  /*10ed0*/  SHFL.IDX PT, R12, R0, RZ, 0x1c1f ;  /* 0x001c1fff000c7589 */ /* 0x00206200000e0000 */
        /* <DEDUP_REMOVED lines=8> */
[CC--:B-1----:R-:W-:Y:S02]  /*10f60*/  @!P1 LEA R14, P3, R139.reuse, R12.reuse, 0x1 ;  /* 0x0000000c8b0e9211 */ /* 0x0c2fe400078608ff */
[----:B0-----:R-:W-:Y:S02]  /*10f70*/  @!P2 LEA R20, P4, R140, R12, 0x1 ;  /* 0x0000000c8c14a211 */ /* 0x001fe400078808ff */
[----:B--2---:R-:W-:Y:S01]  /*10f80*/  @!P0 IMAD.WIDE R2, R138, 0x2, R12 ;  /* 0x000000028a028825 */ /* 0x004fe200078e020c */
[-C--:B------:R-:W-:Y:S02]  /*10f90*/  @!P1 LEA.HI.X R15, R139, R13.reuse, R150, 0x1, P3 ;  /* 0x0000000d8b0f9211 */ /* 0x080fe400018f0c96 */
[----:B------:R-:W-:Y:S02]  /*10fa0*/  @!P2 LEA.HI.X R21, R140, R13, R149, 0x1, P4 ;  /* 0x0000000d8c15a211 */ /* 0x000fe400020f0c95 */
[----:B-----5:R3:W-:Y:S04]  /*10fb0*/  @!P0 ST.E.128 desc[UR52][R2.64], R40 ;  /* 0x0000002802008985 */ /* 0x0207e8000c101d34 */
[----:B------:R3:W-:Y:S04]  /*10fc0*/  @!P1 ST.E.128 desc[UR52][R14.64], R48 ;  /* 0x000000300e009985 */ /* 0x0007e8000c101d34 */
[----:B------:R3:W-:Y:S02]  /*10fd0*/  @!P2 ST.E.128 desc[UR52][R20.64], R52 ;  /* 0x000000341400a985 */ /* 0x0007e4000c101d34 */
.L_x_902:
[----:B------:R-:W-:Y:S05]  /*10fe0*/  BSYNC B1 ;  /* 0x0000000000017941 */ /* 0x000fea0003800000 */
.L_x_901:
[----:B---3--:R-:W-:Y:S01]  /*10ff0*/  VIADD R3, R25, 0x60 ;  /* 0x0000006019037836 */ /* 0x008fe20000000000 */
[----:B--2---:R2:W3:Y:S04]  /*11000*/  SHFL.IDX PT, R13, R24, 0x1, 0x1c1f ;  /* 0x003c1f00180d7f89 */ /* 0x0044e800000e0000 */
[----:B------:R-:W-:Y:S01]  /*11010*/  ISETP.GE.AND P0, PT, R3, R56, PT ;  /* 0x000000380300720c */ /* 0x000fe20003f06270 */
[----:B-1----:R2:W1:-:S12]  /*11020*/  SHFL.IDX PT, R12, R0, 0x1, 0x1c1f ;  /* 0x003c1f00000c7f89 */ /* 0x00245800000e0000 */
[----:B--2---:R-:W-:Y:S05]  /*11030*/  @P0 BRA `(.L_x_903) ;  /* 0x0000000800240947 */ /* 0x004fea0003800000 */
[----:B------:R-:W-:Y:S02]  /*11040*/  ULDC UR5, c[0x0][0xac8] ;  /* 0x0002b20000057ab9 */ /* 0x000fe40000000800 */
[----:B------:R-:W-:Y:S02]  /*11050*/  ISETP.GE.AND P2, PT, R139, UR5, PT ;  /* 0x000000058b007c0c */ /* 0x000fe4000bf46270 */
[----:B------:R-:W-:-:S11]  /*11060*/  ISETP.GE.AND P1, PT, R138, UR5, PT ;  /* 0x000000058a007c0c */ /* 0x000fd6000bf26270 */
[C---:B-1----:R-:W-:Y:S02]  /*11070*/  @!P2 LEA R14, P0, R139.reuse, R12, 0x1 ;  /* 0x0000000c8b0ea211 */ /* 0x042fe400078008ff */
[----:B---3--:R-:W-:Y:S02]  /*11080*/  @!P1 IMAD.WIDE R2, R138, 0x2, R12 ;  /* 0x000000028a029825 */ /* 0x008fe400078e020c */
[----:B------:R-:W-:Y:S02]  /*11090*/  @!P2 LEA.HI.X R15, R139, R13, R150, 0x1, P0 ;  /* 0x0000000d8b0fa211 */ /* 0x000fe400000f0c96 */
[----:B------:R-:W-:Y:S01]  /*110a0*/  ISETP.GE.AND P0, PT, R140, UR5, PT ;  /* 0x000000058c007c0c */ /* 0x000fe2000bf06270 */
[----:B-----5:R2:W-:Y:S04]  /*110b0*/  @!P1 ST.E.128 desc[UR52][R2.64], R44 ;  /* 0x0000002c02009985 */ /* 0x0205e8000c101d34 */
[----:B------:R2:W-:Y:S08]  /*110c0*/  @!P2 ST.E.128 desc[UR52][R14.64], R4 ;  /* 0x000000040e00a985 */ /* 0x0005f0000c101d34 */
[----:B------:R-:W-:Y:S05]  /*110d0*/  @P0 BRA `(.L_x_903) ;  /* 0x0000000400fc0947 */ /* 0x000fea0003800000 */
[----:B--2---:R-:W-:-:S04]  /*110e0*/  LEA R2, P0, R140, R12, 0x1 ;  /* 0x0000000c8c027211 */ /* 0x004fc800078008ff */
[----:B------:R-:W-:-:S05]  /*110f0*/  LEA.HI.X R3, R140, R13, R149, 0x1, P0 ;  /* 0x0000000d8c037211 */ /* 0x000fca00000f0c95 */
[----:B------:R4:W-:Y:S01]  /*11100*/  ST.E.128 desc[UR52][R2.64], R8 ;  /* 0x0000000802007985 */ /* 0x0009e2000c101d34 */
[----:B------:R-:W-:Y:S05]  /*11110*/  BRA `(.L_x_903) ;  /* 0x0000000400ec7947 */ /* 0x000fea0003800000 */
.L_x_900:
[----:B------:R-:W0:Y:S01]  /*11120*/  LDC R8, c[0x0][0xbe8] ;  /* 0x0002fa00ff087b82 */ /* 0x000e220000000800 */
[----:B------:R-:W-:Y:S01]  /*11130*/  ISETP.GE.AND P0, PT, R151, 0xc0, PT ;  /* 0x000000c09700780c */ /* 0x000fe20003f06270 */
[----:B------:R-:W-:Y:S01]  /*11140*/  USHF.R.S32.HI UR8, URZ, 0x1f, UR38 ;  /* 0x0000001f3f087899 */ /* 0x000fe20008011426 */
[----:B------:R-:W-:Y:S01]  /*11150*/  BSSY B1, `(.L_x_904) ;  /* 0x000002f000017945 */ /* 0x000fe20003800000 */
[----:B------:R-:W-:Y:S01]  /*11160*/  USHF.R.S32.HI UR9, URZ, 0x1f, UR45 ;  /* 0x0000001f3f097899 */ /* 0x000fe2000801142d */
[----:B------:R-:W-:Y:S01]  /*11170*/  IMAD R6, R142, 0x60, R144 ;  /* 0x000000608e067824 */ /* 0x000fe200078e0290 */
[----:B0-----:R-:W-:-:S13]  /*11180*/  ISETP.NE.AND P1, PT, R8, 0x1, PT ;  /* 0x000000010800780c */ /* 0x001fda0003f25270 */
[----:B------:R-:W0:Y:S08]  /*11190*/  @P1 LDC R9, c[0x0][0xbec] ;  /* 0x0002fb00ff091b82 */ /* 0x000e300000000800 */
[----:B------:R-:W1:Y:S01]  /*111a0*/  @P1 LDC R11, c[0x0][0xbf0] ;  /* 0x0002fc00ff0b1b82 */ /* 0x000e620000000800 */
[----:B------:R-:W-:Y:S05]  /*111b0*/  @P0 BRA `(.L_x_905) ;  /* 0x0000000000a00947 */ /* 0x000fea0003800000 */
[----:B------:R-:W2:Y:S01]  /*111c0*/  S2R R0, SR_TID.X ;  /* 0x0000000000007919 */ /* 0x000ea20000002100 */
[----:B------:R-:W3:Y:S01]  /*111d0*/  LDC R3, c[0x0][0xbe8] ;  /* 0x0002fa00ff037b82 */ /* 0x000ee20000000800 */
[----:B------:R-:W-:Y:S01]  /*111e0*/  IMAD.U32 R4, RZ, RZ, UR39 ;  /* 0x00000027ff047e24 */ /* 0x000fe2000f8e00ff */
[----:B------:R-:W-:Y:S02]  /*111f0*/  ULDC UR5, c[0x0][0xa88] ;  /* 0x0002a20000057ab9 */ /* 0x000fe40000000800 */
[----:B---3--:R-:W-:Y:S02]  /*11200*/  IMAD R5, R3, UR5, RZ ;  /* 0x0000000503057c24 */ /* 0x008fe4000f8e02ff */
[----:B--2---:R-:W-:-:S04]  /*11210*/  IADD3 R4, R4, -0x80, R0 ;  /* 0xffffff8004047810 */ /* 0x004fc80007ffe000 */
[----:B------:R-:W-:-:S13]  /*11220*/  ISETP.GE.AND P0, PT, R4, R5, PT ;  /* 0x000000050400720c */ /* 0x000fda0003f06270 */
[----:B------:R-:W-:Y:S05]  /*11230*/  @P0 BRA `(.L_x_905) ;  /* 0x0000000000800947 */ /* 0x000fea0003800000 */
[----:B------:R-:W-:Y:S01]  /*11240*/  ISETP.NE.AND P0, PT, R3, 0x1, PT ;  /* 0x000000010300780c */ /* 0x000fe20003f05270 */
[----:B------:R-:W-:Y:S01]  /*11250*/  ULDC.64 UR10, c[0x0][0xb90] ;  /* 0x0002e400000a7ab9 */ /* 0x000fe20000000a00 */
[----:B------:R-:W-:Y:S01]  /*11260*/  IMAD.MOV.U32 R2, RZ, RZ, R4 ;  /* 0x000000ffff027224 */ /* 0x000fe200078e0004 */
[----:B------:R-:W-:Y:S02]  /*11270*/  UIMAD UR5, UR8, UR10, URZ ;  /* 0x0000000a080572a4 */ /* 0x000fe4000f8e023f */
[----:B------:R-:W-:Y:S02]  /*11280*/  UIMAD.WIDE.U32 UR6, UR38, UR10, URZ ;  /* 0x0000000a260672a5 */ /* 0x000fe4000f8e003f */
[----:B------:R-:W-:-:S03]  /*11290*/  UIMAD UR5, UR38, UR11, UR5 ;  /* 0x0000000b260572a4 */ /* 0x000fc6000f8e0205 */
[----:B------:R-:W-:Y:S01]  /*112a0*/  ULDC.64 UR10, c[0x0][0xb98] ;  /* 0x0002e600000a7ab9 */ /* 0x000fe20000000a00 */
[----:B------:R-:W-:Y:S02]  /*112b0*/  UIADD3 UR7, UR7, UR5, URZ ;  /* 0x0000000507077290 */ /* 0x000fe4000fffe03f */
[----:B------:R-:W2:Y:S01]  /*112c0*/  @P0 LDC R5, c[0x0][0xbec] ;  /* 0x0002fb00ff050b82 */ /* 0x000ea20000000800 */
[----:B------:R-:W-:Y:S02]  /*112d0*/  UIMAD UR5, UR9, UR10, URZ ;  /* 0x0000000a090572a4 */ /* 0x000fe4000f8e023f */
[----:B------:R-:W-:Y:S02]  /*112e0*/  UIMAD.WIDE.U32 UR6, UR45, UR10, UR6 ;  /* 0x0000000a2d0672a5 */ /* 0x000fe4000f8e0006 */
[----:B------:R-:W-:-:S03]  /*112f0*/  UIMAD UR5, UR45, UR11, UR5 ;  /* 0x0000000b2d0572a4 */ /* 0x000fc6000f8e0205 */
[----:B------:R-:W3:Y:S01]  /*11300*/  @P0 LDC R7, c[0x0][0xbf0] ;  /* 0x0002fc00ff070b82 */ /* 0x000ee20000000800 */
[----:B------:R-:W-:Y:S01]  /*11310*/  ULDC.64 UR10, c[0x0][0xb88] ;  /* 0x0002e200000a7ab9 */ /* 0x000fe20000000a00 */
[----:B--2---:R-:W-:-:S05]  /*11320*/  @P0 IMAD.HI.U32 R0, R4, R5, RZ ;  /* 0x0000000504000227 */ /* 0x004fca00078e00ff */
[----:B---3--:R-:W-:-:S05]  /*11330*/  @P0 SHF.R.U32.HI R2, RZ, R7, R0 ;  /* 0x00000007ff020219 */ /* 0x008fca0000011600 */
[----:B------:R-:W-:-:S04]  /*11340*/  IMAD.MOV R5, RZ, RZ, -R2 ;  /* 0x000000ffff057224 */ /* 0x000fc800078e0a02 */
[----:B------:R-:W-:Y:S01]  /*11350*/  IMAD R5, R3, R5, R4 ;  /* 0x0000000503057224 */ /* 0x000fe200078e0204 */
[----:B------:R-:W-:Y:S01]  /*11360*/  SHF.R.S32.HI R3, RZ, 0x1f, R2 ;  /* 0x0000001fff037819 */ /* 0x000fe20000011402 */
[----:B------:R-:W-:Y:S01]  /*11370*/  IMAD.U32 R4, RZ, RZ, UR5 ;  /* 0x00000005ff047e24 */ /* 0x000fe2000f8e00ff */
[----:B------:R-:W-:Y:S02]  /*11380*/  IADD3 R2, P0, R2, UR6, RZ ;  /* 0x0000000602027c10 */ /* 0x000fe4000ff1e0ff */
[----:B------:R-:W-:Y:S02]  /*11390*/  SHF.R.S32.HI R0, RZ, 0x1f, R5 ;  /* 0x0000001fff007819 */ /* 0x000fe40000011405 */
[----:B------:R-:W-:Y:S01]  /*113a0*/  IADD3.X R3, R3, UR7, R4, P0, !PT ;  /* 0x0000000703037c10 */ /* 0x000fe200087fe404 */
[----:B------:R-:W-:Y:S02]  /*113b0*/  ULDC.64 UR6, c[0x0][0xb50] ;  /* 0x0002d40000067ab9 */ /* 0x000fe40000000a00 */
[----:B------:R-:W-:-:S02]  /*113c0*/  IMAD R0, R0, UR10, RZ ;  /* 0x0000000a00007c24 */ /* 0x000fc4000f8e02ff */
[----:B------:R-:W-:-:S04]  /*113d0*/  IMAD.WIDE.U32 R2, R5, UR10, R2 ;  /* 0x0000000a05027c25 */ /* 0x000fc8000f8e0002 */
[----:B------:R-:W-:Y:S01]  /*113e0*/  IMAD R7, R5, UR11, R0 ;  /* 0x0000000b05077c24 */ /* 0x000fe2000f8e0200 */
[----:B------:R-:W-:-:S03]  /*113f0*/  LEA R4, P0, R2, UR6, 0x2 ;  /* 0x0000000602047c11 */ /* 0x000fc6000f8010ff */
[----:B------:R-:W-:-:S05]  /*11400*/  IMAD.IADD R3, R3, 0x1, R7 ;  /* 0x0000000103037824 */ /* 0x000fca00078e0207 */
[----:B------:R-:W-:Y:S01]  /*11410*/  LEA.HI.X R5, R2, UR7, R3, 0x2, P0 ;  /* 0x0000000702057c11 */ /* 0x000fe200080f1403 */
[----:B------:R-:W-:-:S05]  /*11420*/  IMAD.MOV.U32 R3, RZ, RZ, -0x800000 ;  /* 0xff800000ff037424 */ /* 0x000fca00078e00ff */
[----:B------:R2:W-:Y:S02]  /*11430*/  STG.E desc[UR52][R4.64], R3 ;  /* 0x0000000304007986 */ /* 0x0005e4000c101934 */
.L_x_905:
[----:B------:R-:W-:Y:S05]  /*11440*/  BSYNC B1 ;  /* 0x0000000000017941 */ /* 0x000fea0003800000 */
.L_x_904:
[----:B------:R-:W-:Y:S01]  /*11450*/  ULDC.64 UR10, c[0x0][0xae8] ;  /* 0x0002ba00000a7ab9 */ /* 0x000fe20000000a00 */
[----:B------:R-:W-:Y:S01]  /*11460*/  VIADD R6, R6, UR39 ;  /* 0x0000002706067c36 */ /* 0x000fe20008000000 */
[----:B------:R-:W-:Y:S01]  /*11470*/  UIMAD UR5, UR8, UR10, URZ ;  /* 0x0000000a080572a4 */ /* 0x000fe2000f8e023f */
[----:B------:R-:W-:Y:S01]  /*11480*/  BSSY B1, `(.L_x_906) ;  /* 0x0000033000017945 */ /* 0x000fe20003800000 */
[----:B------:R-:W-:Y:S01]  /*11490*/  UIMAD.WIDE.U32 UR6, UR38, UR10, URZ ;  /* 0x0000000a260672a5 */ /* 0x000fe2000f8e003f */
[----:B0-----:R-:W-:Y:S01]  /*114a0*/  @P1 IMAD.HI.U32 R0, R6, R9, RZ ;  /* 0x0000000906001227 */ /* 0x001fe200078e00ff */
[----:B------:R-:W-:-:S03]  /*114b0*/  UIMAD UR5, UR38, UR11, UR5 ;  /* 0x0000000b260572a4 */ /* 0x000fc6000f8e0205 */
[----:B------:R-:W-:Y:S01]  /*114c0*/  ULDC.64 UR10, c[0x0][0xaf0] ;  /* 0x0002bc00000a7ab9 */ /* 0x000fe20000000a00 */
[----:B------:R-:W-:Y:S01]  /*114d0*/  UIADD3 UR7, UR7, UR5, URZ ;  /* 0x0000000507077290 */ /* 0x000fe2000fffe03f */
[----:B--2---:R-:W-:Y:S01]  /*114e0*/  IMAD.MOV.U32 R5, RZ, RZ, R6 ;  /* 0x000000ffff057224 */ /* 0x004fe200078e0006 */
[----:B------:R-:W-:Y:S01]  /*114f0*/  UIMAD UR5, UR9, UR10, URZ ;  /* 0x0000000a090572a4 */ /* 0x000fe2000f8e023f */
[----:B-1----:R-:W-:Y:S01]  /*11500*/  @P1 SHF.R.U32.HI R5, RZ, R11, R0 ;  /* 0x0000000bff051219 */ /* 0x002fe20000011600 */
[----:B------:R-:W-:Y:S02]  /*11510*/  UIMAD.WIDE.U32 UR6, UR45, UR10, UR6 ;  /* 0x0000000a2d0672a5 */ /* 0x000fe4000f8e0006 */
[----:B------:R-:W-:Y:S01]  /*11520*/  UIMAD UR5, UR45, UR11, UR5 ;  /* 0x0000000b2d0572a4 */ /* 0x000fe2000f8e0205 */
[--C-:B------:R-:W-:Y:S01]  /*11530*/  SHF.R.S32.HI R0, RZ, 0x1f, R5.reuse ;  /* 0x0000001fff007819 */ /* 0x100fe20000011405 */
[----:B------:R-:W-:Y:S01]  /*11540*/  IMAD.MOV R7, RZ, RZ, -R5 ;  /* 0x000000ffff077224 */ /* 0x000fe200078e0a05 */
[----:B------:R-:W-:Y:S01]  /*11550*/  ULDC.64 UR8, c[0x0][0xae0] ;  /* 0x0002b80000087ab9 */ /* 0x000fe20000000a00 */
[----:B------:R-:W-:-:S02]  /*11560*/  UIADD3 UR5, UR7, UR5, URZ ;  /* 0x0000000507057290 */ /* 0x000fc4000fffe03f */
[----:B------:R-:W-:Y:S02]  /*11570*/  IMAD.U32 R3, RZ, RZ, UR7 ;  /* 0x00000007ff037e24 */ /* 0x000fe4000f8e00ff */
[----:B------:R-:W-:Y:S02]  /*11580*/  IMAD R7, R8, R7, R6 ;  /* 0x0000000708077224 */ /* 0x000fe400078e0206 */
[----:B------:R-:W-:Y:S02]  /*11590*/  IMAD R0, R0, UR8, RZ ;  /* 0x0000000800007c24 */ /* 0x000fe4000f8e02ff */
[----:B------:R-:W-:Y:S01]  /*115a0*/  IMAD.U32 R2, RZ, RZ, UR6 ;  /* 0x00000006ff027e24 */ /* 0x000fe2000f8e00ff */
[----:B------:R-:W-:Y:S01]  /*115b0*/  ULDC.64 UR6, c[0x0][0xad8] ;  /* 0x0002b60000067ab9 */ /* 0x000fe20000000a00 */
[----:B------:R-:W-:Y:S01]  /*115c0*/  IMAD.U32 R3, RZ, RZ, UR5 ;  /* 0x00000005ff037e24 */ /* 0x000fe2000f8e00ff */
[----:B------:R-:W-:Y:S01]  /*115d0*/  ULDC UR5, c[0x0][0xa88] ;  /* 0x0002a20000057ab9 */ /* 0x000fe20000000800 */
[C---:B------:R-:W-:Y:S01]  /*115e0*/  IMAD R9, R5.reuse, UR9, R0 ;  /* 0x0000000905097c24 */ /* 0x040fe2000f8e0200 */
[----:B------:R-:W-:Y:S01]  /*115f0*/  SHF.R.S32.HI R0, RZ, 0x1f, R7 ;  /* 0x0000001fff007819 */ /* 0x000fe20000011407 */
[----:B------:R-:W-:-:S04]  /*11600*/  IMAD.WIDE.U32 R2, R5, UR8, R2 ;  /* 0x0000000805027c25 */ /* 0x000fc8000f8e0002 */
[----:B------:R-:W-:Y:S02]  /*11610*/  IMAD R0, R0, UR6, RZ ;  /* 0x0000000600007c24 */ /* 0x000fe4000f8e02ff */
[----:B------:R-:W-:Y:S02]  /*11620*/  IMAD.IADD R3, R3, 0x1, R9 ;  /* 0x0000000103037824 */ /* 0x000fe400078e0209 */
[C---:B------:R-:W-:Y:S02]  /*11630*/  IMAD R5, R7.reuse, UR7, R0 ;  /* 0x0000000707057c24 */ /* 0x040fe4000f8e0200 */
[----:B------:R-:W-:Y:S01]  /*11640*/  IMAD.WIDE.U32 R2, R7, UR6, R2 ;  /* 0x0000000607027c25 */ /* 0x000fe2000f8e0002 */
[----:B------:R-:W-:-:S03]  /*11650*/  ULDC.64 UR6, c[0x0][0xa80] ;  /* 0x0002a00000067ab9 */ /* 0x000fc60000000a00 */
[----:B------:R-:W-:Y:S01]  /*11660*/  IMAD R7, R8, UR5, RZ ;  /* 0x0000000508077c24 */ /* 0x000fe2000f8e02ff */
[----:B------:R-:W-:Y:S01]  /*11670*/  LEA R4, P1, R2, UR6, 0x1 ;  /* 0x0000000602047c11 */ /* 0x000fe2000f8208ff */
[----:B------:R-:W-:Y:S02]  /*11680*/  VIADD R0, R144, UR39 ;  /* 0x0000002790007c36 */ /* 0x000fe40008000000 */
[----:B------:R-:W-:-:S03]  /*11690*/  IMAD.IADD R3, R3, 0x1, R5 ;  /* 0x0000000103037824 */ /* 0x000fc600078e0205 */
[----:B------:R-:W-:Y:S02]  /*116a0*/  ISETP.GE.AND P0, PT, R0, R7, PT ;  /* 0x000000070000720c */ /* 0x000fe40003f06270 */
[----:B------:R-:W-:Y:S02]  /*116b0*/  LEA.HI.X R5, R2, UR7, R3, 0x1, P1 ;  /* 0x0000000702057c11 */ /* 0x000fe400088f0c03 */
[----:B------:R0:W1:Y:S04]  /*116c0*/  SHFL.IDX PT, R2, R4, RZ, 0x1c1f ;  /* 0x001c1fff04027589 */ /* 0x00006800000e0000 */
[----:B------:R0:W2:Y:S05]  /*116d0*/  SHFL.IDX PT, R3, R5, RZ, 0x1c1f ;  /* 0x001c1fff05037589 */ /* 0x0000aa00000e0000 */
[----:B------:R-:W-:Y:S05]  /*116e0*/  @P0 BRA `(.L_x_907) ;  /* 0x0000000000300947 */ /* 0x000fea0003800000 */
[----:B------:R-:W-:Y:S02]  /*116f0*/  ULDC UR5, c[0x0][0xac8] ;  /* 0x0002b20000057ab9 */ /* 0x000fe40000000800 */
[----:B------:R-:W-:Y:S02]  /*11700*/  ISETP.GE.AND P3, PT, R139, UR5, PT ;  /* 0x000000058b007c0c */ /* 0x000fe4000bf66270 */
[----:B------:R-:W-:Y:S02]  /*11710*/  ISETP.GE.AND P4, PT, R140, UR5, PT ;  /* 0x000000058c007c0c */ /* 0x000fe4000bf86270 */
[----:B------:R-:W-:-:S09]  /*11720*/  ISETP.GE.AND P2, PT, R138, UR5, PT ;  /* 0x000000058a007c0c */ /* 0x000fd2000bf46270 */
[CC--:B-1----:R-:W-:Y:S02]  /*11730*/  @!P3 LEA R10, P0, R139.reuse, R2.reuse, 0x1 ;  /* 0x000000028b0ab211 */ /* 0x0c2fe400078008ff */
[----:B------:R-:W-:Y:S02]  /*11740*/  @!P4 LEA R12, P1, R140, R2, 0x1 ;  /* 0x000000028c0cc211 */ /* 0x000fe400078208ff */
[----:B--2---:R-:W-:Y:S01]  /*11750*/  @!P2 IMAD.WIDE R8, R138, 0x2, R2 ;  /* 0x000000028a08a825 */ /* 0x004fe200078e0202 */
[-C--:B------:R-:W-:Y:S02]  /*11760*/  @!P3 LEA.HI.X R11, R139, R3.reuse, R150, 0x1, P0 ;  /* 0x000000038b0bb211 */ /* 0x080fe400000f0c96 */
[----:B------:R-:W-:Y:S02]  /*11770*/  @!P4 LEA.HI.X R13, R140, R3, R149, 0x1, P1 ;  /* 0x000000038c0dc211 */ /* 0x000fe400008f0c95 */
[----:B------:R3:W-:Y:S04]  /*11780*/  @!P2 ST.E.128 desc[UR52][R8.64], RZ ;  /* 0x000000ff0800a985 */ /* 0x0007e8000c101d34 */
[----:B------:R3:W-:Y:S04]  /*11790*/  @!P3 ST.E.128 desc[UR52][R10.64], RZ ;  /* 0x000000ff0a00b985 */ /* 0x0007e8000c101d34 */
[----:B------:R3:W-:Y:S02]  /*117a0*/  @!P4 ST.E.128 desc[UR52][R12.64], RZ ;  /* 0x000000ff0c00c985 */ /* 0x0007e4000c101d34 */
.L_x_907:
[----:B------:R-:W-:Y:S05]  /*117b0*/  BSYNC B1 ;  /* 0x0000000000017941 */ /* 0x000fea0003800000 */
.L_x_906:
[----:B------:R-:W-:Y:S01]  /*117c0*/  VIADD R0, R0, 0x60 ;  /* 0x0000006000007836 */ /* 0x000fe20000000000 */
[----:B--2---:R2:W4:Y:S04]  /*117d0*/  SHFL.IDX PT, R3, R5, 0x1, 0x1c1f ;  /* 0x003c1f0005037f89 */ /* 0x00452800000e0000 */
[----:B------:R-:W-:Y:S01]  /*117e0*/  ISETP.GE.AND P0, PT, R0, R7, PT ;  /* 0x000000070000720c */ /* 0x000fe20003f06270 */
[----:B-1----:R2:W1:-:S12]  /*117f0*/  SHFL.IDX PT, R2, R4, 0x1, 0x1c1f ;  /* 0x003c1f0004027f89 */ /* 0x00245800000e0000 */
[----:B--2---:R-:W-:Y:S05]  /*11800*/  @P0 BRA `(.L_x_903) ;  /* 0x0000000000300947 */ /* 0x004fea0003800000 */
[----:B------:R-:W-:Y:S02]  /*11810*/  ULDC UR5, c[0x0][0xac8] ;  /* 0x0002b20000057ab9 */ /* 0x000fe40000000800 */
[----:B------:R-:W-:Y:S02]  /*11820*/  ISETP.GE.AND P3, PT, R139, UR5, PT ;  /* 0x000000058b007c0c */ /* 0x000fe4000bf66270 */
[----:B------:R-:W-:Y:S02]  /*11830*/  ISETP.GE.AND P4, PT, R140, UR5, PT ;  /* 0x000000058c007c0c */ /* 0x000fe4000bf86270 */
[----:B------:R-:W-:-:S09]  /*11840*/  ISETP.GE.AND P2, PT, R138, UR5, PT ;  /* 0x000000058a007c0c */ /* 0x000fd2000bf46270 */
[CC--:B-1----:R-:W-:Y:S02]  /*11850*/  @!P3 LEA R6, P0, R139.reuse, R2.reuse, 0x1 ;  /* 0x000000028b06b211 */ /* 0x0c2fe400078008ff */
[----:B---3--:R-:W-:Y:S02]  /*11860*/  @!P4 LEA R8, P1, R140, R2, 0x1 ;  /* 0x000000028c08c211 */ /* 0x008fe400078208ff */
[----:B0---4-:R-:W-:Y:S01]  /*11870*/  @!P2 IMAD.WIDE R4, R138, 0x2, R2 ;  /* 0x000000028a04a825 */ /* 0x011fe200078e0202 */
[-C--:B------:R-:W-:Y:S02]  /*11880*/  @!P3 LEA.HI.X R7, R139, R3.reuse, R150, 0x1, P0 ;  /* 0x000000038b07b211 */ /* 0x080fe400000f0c96 */
[----:B------:R-:W-:Y:S02]  /*11890*/  @!P4 LEA.HI.X R9, R140, R3, R149, 0x1, P1 ;  /* 0x000000038c09c211 */ /* 0x000fe400008f0c95 */
[----:B------:R0:W-:Y:S04]  /*118a0*/  @!P2 ST.E.128 desc[UR52][R4.64], RZ ;  /* 0x000000ff0400a985 */ /* 0x0001e8000c101d34 */
[----:B------:R0:W-:Y:S04]  /*118b0*/  @!P3 ST.E.128 desc[UR52][R6.64], RZ ;  /* 0x000000ff0600b985 */ /* 0x0001e8000c101d34 */
[----:B------:R0:W-:Y:S02]  /*118c0*/  @!P4 ST.E.128 desc[UR52][R8.64], RZ ;  /* 0x000000ff0800c985 */ /* 0x0001e4000c101d34 */
.L_x_903:
[----:B------:R-:W-:Y:S05]  /*118d0*/  BSYNC B0 ;  /* 0x0000000000007941 */ /* 0x000fea0003800000 */
.L_x_899:
[----:B------:R-:W-:Y:S02]  /*118e0*/  ULDC UR5, c[0x0][0xc38] ;  /* 0x00030e0000057ab9 */ /* 0x000fe40000000800 */
[----:B------:R-:W-:-:S06]  /*118f0*/  UISETP.GE.AND UP0, UPT, UR4, UR5, UPT ;  /* 0x000000050400728c */ /* 0x000fcc000bf06270 */
[----:B------:R-:W-:-:S13]  /*11900*/  PLOP3.LUT P0, PT, PT, PT, UP0, 0x80, 0x0 ;  /* 0x000000000000781c */ /* 0x000fda0003f0f008 */
[----:B------:R-:W-:Y:S05]  /*11910*/  @!P0 BRA `(.L_x_908) ;  /* 0xfffffef4004c8947 */ /* 0x000fea000383ffff */
[----:B------:R-:W-:Y:S05]  /*11920*/  EXIT ;  /* 0x000000000000794d */ /* 0x000fea0003800000 */
.L_x_810:
[----:B------:R-:W-:-:S08]  /*11930*/  NOP ;  /* 0x0000000000007918 */ /* 0x000fd00000000000 */
[----:B------:R-:W0:-:S00]  /*11940*/  USETMAXREG.DEALLOC.CTAPOOL 0x20 ;  /* 0x00000020000079c8 */ /* 0x000e0000080e0500 */
[----:B0-----:R-:W-:-:S06]  /*11950*/  LOP3.LUT R0, R0, 0x3, RZ, 0xc0, !PT ;  /* 0x0000000300007812 */ /* 0x001fcc00078ec0ff */
[----:B------:R-:W0:Y:S01]  /*11960*/  S2UR UR10, SR_CTAID.X ;  /* 0x00000000000a79c3 */ /* 0x000e220000002500 */
[----:B------:R-:W-:Y:S01]  /*11970*/  LOP3.LUT R19, R19, 0xfffff7ff, RZ, 0xc0, !PT ;  /* 0xfffff7ff13137812 */ /* 0x000fe200078ec0ff */
[----:B------:R-:W-:Y:S01]  /*11980*/  STL [R1+0x14], RZ ;  /* 0x000014ff01007387 */ /* 0x000fe20000100800 */
[----:B------:R-:W-:Y:S02]  /*11990*/  IMAD.MOV.U32 R23, RZ, RZ, RZ ;  /* 0x000000ffff177224 */ /* 0x000fe400078e00ff */
[----:B------:R-:W-:Y:S01]  /*119a0*/  IMAD.MOV.U32 R26, RZ, RZ, 0x1 ;  /* 0x00000001ff1a7424 */ /* 0x000fe200078e00ff */
[----:B------:R1:W2:Y:S02]  /*119b0*/  SHFL.IDX PT, R2, R0, RZ, 0x1f ;  /* 0x00001fff00027589 */ /* 0x0002a400000e0000 */
[----:B-1----:R-:W0:Y:S01]  /*119c0*/  LDC R0, c[0x0][0xc38] ;  /* 0x00030e00ff007b82 */ /* 0x002e220000000800 */
[----:B--2---:R-:W-:-:S13]  /*119d0*/  ISETP.NE.AND P0, PT, R2, RZ, PT ;  /* 0x000000ff0200720c */ /* 0x004fda0003f05270 */
[----:B------:R-:W-:Y:S01]  /*119e0*/  @P0 LOP3.LUT R19, R19, 0x800, RZ, 0xfc, !PT ;  /* 0x0000080013130812 */ /* 0x000fe200078efcff */
[----:B------:R-:W-:Y:S06]  /*119f0*/  @P0 BAR.ARV 0x4, 0x200 ;  /* 0x0108000000000b1d */ /* 0x000fec0000002000 */
[----:B0-----:R-:W-:-:S13]  /*11a00*/  ISETP.LE.AND P0, PT, R0, UR10, PT ;  /* 0x0000000a00007c0c */ /* 0x001fda000bf03270 */
[----:B------:R-:W-:Y:S05]  /*11a10*/  @P0 BRA `(.L_x_909) ;  /* 0x0000004000540947 */ /* 0x000fea0003800000 */
[----:B------:R-:W0:Y:S01]  /*11a20*/  S2R R7, SR_TID.X ;  /* 0x0000000000077919 */ /* 0x000e220000002100 */
[----:B------:R-:W-:Y:S01]  /*11a30*/  ULDC.64 UR6, c[0x0][0x2f0] ;  /* 0x0000bc0000067ab9 */ /* 0x000fe20000000a00 */
[----:B------:R-:W-:Y:S01]  /*11a40*/  ULDC UR9, c[0x0][0x2b8] ;  /* 0x0000ae0000097ab9 */ /* 0x000fe20000000800 */
[----:B------:R-:W-:Y:S01]  /*11a50*/  LOP3.LUT R19, R19, 0xfffffffd, RZ, 0xc0, !PT ;  /* 0xfffffffd13137812 */ /* 0x000fe200078ec0ff */
[----:B------:R-:W1:Y:S01]  /*11a60*/  S2UR UR8, SR_CgaCtaId ;  /* 0x00000000000879c3 */ /* 0x000e620000008800 */
[----:B------:R-:W-:Y:S01]  /*11a70*/  ULDC.64 UR4, c[0x0][0x418] ;  /* 0x0001060000047ab9 */ /* 0x000fe20000000a00 */
[----:B------:R-:W-:Y:S01]  /*11a80*/  ULDC UR38, c[0x0][0x288] ;  /* 0x0000a20000267ab9 */ /* 0x000fe20000000800 */
[----:B------:R-:W-:Y:S01]  /*11a90*/  UISETP.NE.U32.AND UP0, UPT, UR4, URZ, UPT ;  /* 0x0000003f0400728c */ /* 0x000fe2000bf05070 */
[----:B------:R-:W-:Y:S01]  /*11aa0*/  IMAD.MOV.U32 R26, RZ, RZ, 0x1 ;  /* 0x00000001ff1a7424 */ /* 0x000fe200078e00ff */
[----:B------:R-:W-:Y:S01]  /*11ab0*/  ULDC UR37, c[0x0][0x448] ;  /* 0x0001120000257ab9 */ /* 0x000fe20000000800 */
[----:B------:R-:W-:Y:S01]  /*11ac0*/  ULDC UR4, c[0x0][0x424] ;  /* 0x0001090000047ab9 */ /* 0x000fe20000000800 */
[----:B------:R-:W-:Y:S01]  /*11ad0*/  UISETP.NE.AND.EX UP0, UPT, UR5, URZ, UPT, UP0 ;  /* 0x0000003f0500728c */ /* 0x000fe2000bf05300 */
[----:B------:R-:W-:Y:S01]  /*11ae0*/  IMAD.MOV.U32 R23, RZ, RZ, RZ ;  /* 0x000000ffff177224 */ /* 0x000fe200078e00ff */
[----:B------:R-:W-:Y:S01]  /*11af0*/  UIMAD UR37, UR37, UR38, URZ ;  /* 0x00000026252572a4 */ /* 0x000fe2000f8e023f */
[----:B------:R-:W-:Y:S01]  /*11b00*/  UMOV UR5, 0x400 ;  /* 0x0000040000057882 */ /* 0x000fe20000000000 */
[----:B------:R-:W-:Y:S01]  /*11b10*/  USEL UR4, UR4, 0x1, UP0 ;  /* 0x0000000104047887 */ /* 0x000fe20008000000 */
[----:B------:R-:W-:Y:S01]  /*11b20*/  ULDC UR46, c[0x0][0xc] ;  /* 0x00000300002e7ab9 */ /* 0x000fe20000000800 */
[----:B------:R-:W-:-:S02]  /*11b30*/  ULOP3.LUT UR47, UR42, 0x2, URZ, 0xfc, !UPT ;  /* 0x000000022a2f7892 */ /* 0x000fc4000f8efc3f */
[----:B------:R-:W-:-:S04]  /*11b40*/  UIMAD UR36, UR4, UR6, URZ ;  /* 0x00000006042472a4 */ /* 0x000fc8000f8e023f */
[----:B------:R-:W-:Y:S02]  /*11b50*/  UIADD3 UR4, UR36, 0x7f, URZ ;  /* 0x0000007f24047890 */ /* 0x000fe4000fffe03f */
[----:B------:R-:W-:Y:S02]  /*11b60*/  UIADD3 UR48, UR36, 0x1, -UR38 ;  /* 0x0000000124307890 */ /* 0x000fe4000fffe826 */
[----:B-1----:R-:W-:Y:S02]  /*11b70*/  ULEA UR8, UR8, UR5, 0x18 ;  /* 0x0000000508087291 */ /* 0x002fe4000f8ec03f */
[----:B------:R-:W-:Y:S01]  /*11b80*/  USHF.R.S32.HI UR5, URZ, 0x1f, UR4 ;  /* 0x0000001f3f057899 */ /* 0x000fe20008011404 */
[C---:B0-----:R-:W-:Y:S01]  /*11b90*/  IMAD.SHL.U32 R0, R7.reuse, 0x8, RZ ;  /* 0x0000000807007824 */ /* 0x041fe200078e00ff */
[----:B------:R-:W-:Y:S01]  /*11ba0*/  LOP3.LUT R6, R7, 0x7f, RZ, 0xc0, !PT ;  /* 0x0000007f07067812 */ /* 0x000fe200078ec0ff */
[----:B------:R-:W-:Y:S01]  /*11bb0*/  UIADD3 UR38, UR36, -UR38, URZ ;  /* 0x8000002624267290 */ /* 0x000fe2000fffe03f */
[----:B------:R-:W-:Y:S01]  /*11bc0*/  IMAD.U32 R16, RZ, RZ, UR8 ;  /* 0x00000008ff107e24 */ /* 0x000fe2000f8e00ff */
[----:B------:R-:W-:Y:S01]  /*11bd0*/  ULEA.HI UR5, UR5, UR4, URZ, 0x7 ;  /* 0x0000000405057291 */ /* 0x000fe2000f8f383f */
[----:B------:R-:W-:-:S02]  /*11be0*/  LOP3.LUT R2, R0, 0xd8, RZ, 0xc0, !PT ;  /* 0x000000d800027812 */ /* 0x000fc400078ec0ff */
[----:B------:R-:W-:Y:S01]  /*11bf0*/  LOP3.LUT R4, R0, 0x18, RZ, 0xc0, !PT ;  /* 0x0000001800047812 */ /* 0x000fe200078ec0ff */
[----:B------:R-:W-:Y:S01]  /*11c00*/  USHF.R.S32.HI UR39, URZ, 0x7, UR5 ;  /* 0x000000073f277899 */ /* 0x000fe20008011405 */
[----:B------:R-:W-:Y:S01]  /*11c10*/  LOP3.LUT R3, R2, 0x18, R7, 0x78, !PT ;  /* 0x0000001802037812 */ /* 0x000fe200078e7807 */
[----:B------:R-:W-:-:S03]  /*11c20*/  IMAD.U32 R2, RZ, RZ, UR10 ;  /* 0x0000000aff027e24 */ /* 0x000fc6000f8e00ff */
[----:B------:R-:W-:Y:S02]  /*11c30*/  LOP3.LUT R5, R3, 0x320, R0, 0xf8, !PT ;  /* 0x0000032003057812 */ /* 0x000fe400078ef800 */
[----:B------:R-:W-:Y:S01]  /*11c40*/  LOP3.LUT R0, R4, 0x20, RZ, 0xfc, !PT ;  /* 0x0000002004007812 */ /* 0x000fe200078efcff */
[----:B------:R0:W-:Y:S03]  /*11c50*/  STL [R1+0x10], R2 ;  /* 0x0000100201007387 */ /* 0x0001e60000100800 */
[C---:B------:R-:W-:Y:S01]  /*11c60*/  ISETP.GE.AND P0, PT, R0.reuse, UR7, PT ;  /* 0x0000000700007c0c */ /* 0x040fe2000bf06270 */
[----:B------:R1:W-:Y:S01]  /*11c70*/  STL [R1+0x14], RZ ;  /* 0x000014ff01007387 */ /* 0x0003e20000100800 */
[----:B------:R-:W-:Y:S02]  /*11c80*/  ISETP.GE.AND P1, PT, R0, UR9, PT ;  /* 0x0000000900007c0c */ /* 0x000fe4000bf26270 */
[----:B0-----:R-:W-:-:S09]  /*11c90*/  SHF.R.U32.HI R2, RZ, 0x2, R6 ;  /* 0x00000002ff027819 */ /* 0x001fd20000011606 */
[----:B------:R-:W-:Y:S02]  /*11ca0*/  @P0 LOP3.LUT R19, R19, 0x2, RZ, 0xfc, !PT ;  /* 0x0000000213130812 */ /* 0x000fe400078efcff */
[----:B------:R-:W-:Y:S02]  /*11cb0*/  ISETP.GE.AND P0, PT, R0, UR7, PT ;  /* 0x0000000700007c0c */ /* 0x000fe4000bf06270 */
[----:B------:R-:W-:Y:S02]  /*11cc0*/  LOP3.LUT R19, R19, 0xfffffdff, RZ, 0xc0, !PT ;  /* 0xfffffdff13137812 */ /* 0x000fe400078ec0ff */
[----:B------:R-:W-:Y:S02]  /*11cd0*/  LOP3.LUT R0, R4, 0x40, RZ, 0xfc, !PT ;  /* 0x0000004004007812 */ /* 0x000fe400078efcff */
[----:B------:R-:W-:Y:S02]  /*11ce0*/  @P1 LOP3.LUT R19, R19, 0x200, RZ, 0xfc, !PT ;  /* 0x0000020013131812 */ /* 0x000fe400078efcff */
[----:B------:R-:W-:-:S02]  /*11cf0*/  ISETP.GE.AND P2, PT, R0, UR7, PT ;  /* 0x0000000700007c0c */ /* 0x000fc4000bf46270 */
[----:B------:R-:W-:Y:S02]  /*11d00*/  LOP3.LUT R19, R19, 0xffffffef, RZ, 0xc0, !PT ;  /* 0xffffffef13137812 */ /* 0x000fe400078ec0ff */
[C---:B------:R-:W-:Y:S02]  /*11d10*/  ISETP.GE.AND P1, PT, R0.reuse, UR9, PT ;  /* 0x0000000900007c0c */ /* 0x040fe4000bf26270 */
[----:B------:R-:W-:Y:S02]  /*11d20*/  @P0 LOP3.LUT R19, R19, 0x10, RZ, 0xfc, !PT ;  /* 0x0000001013130812 */ /* 0x000fe400078efcff */
[----:B------:R-:W-:Y:S01]  /*11d30*/  ISETP.GE.AND P0, PT, R0, UR7, PT ;  /* 0x0000000700007c0c */ /* 0x000fe2000bf06270 */
[----:B------:R-:W-:Y:S01]  /*11d40*/  IMAD.SHL.U32 R0, R7, 0x20, RZ ;  /* 0x0000002007007824 */ /* 0x000fe200078e00ff */
[----:B------:R-:W-:-:S04]  /*11d50*/  LOP3.LUT R19, R19, 0xfffffffe, RZ, 0xc0, !PT ;  /* 0xfffffffe13137812 */ /* 0x000fc800078ec0ff */
[----:B------:R-:W-:Y:S02]  /*11d60*/  @P2 LOP3.LUT R19, R19, 0x1, RZ, 0xfc, !PT ;  /* 0x0000000113132812 */ /* 0x000fe400078efcff */
[----:B------:R-:W-:Y:S02]  /*11d70*/  LOP3.LUT R0, R0, 0x60, RZ, 0xc0, !PT ;  /* 0x0000006000007812 */ /* 0x000fe400078ec0ff */
[----:B------:R-:W-:Y:S02]  /*11d80*/  LOP3.LUT R19, R19, 0xfffffeff, RZ, 0xc0, !PT ;  /* 0xfffffeff13137812 */ /* 0x000fe400078ec0ff */
[----:B------:R-:W-:Y:S02]  /*11d90*/  ISETP.GE.AND P2, PT, R4, UR7, PT ;  /* 0x0000000704007c0c */ /* 0x000fe4000bf46270 */
[----:B------:R-:W-:Y:S02]  /*11da0*/  @P1 LOP3.LUT R19, R19, 0x100, RZ, 0xfc, !PT ;  /* 0x0000010013131812 */ /* 0x000fe400078efcff */
[----:B------:R-:W-:Y:S01]  /*11db0*/  LOP3.LUT R2, R2, R0, RZ, 0xfc, !PT ;  /* 0x0000000002027212 */ /* 0x000fe200078efcff */
[----:B------:R-:W-:Y:S01]  /*11dc0*/  IMAD R0, R5, 0x2, R16 ;  /* 0x0000000205007824 */ /* 0x000fe200078e0210 */
[----:B------:R-:W-:-:S02]  /*11dd0*/  LOP3.LUT R19, R19, 0xfffffff7, RZ, 0xc0, !PT ;  /* 0xfffffff713137812 */ /* 0x000fc400078ec0ff */
[C---:B------:R-:W-:Y:S02]  /*11de0*/  ISETP.GE.AND P1, PT, R4.reuse, UR7, PT ;  /* 0x0000000704007c0c */ /* 0x040fe4000bf26270 */
[----:B------:R-:W-:Y:S01]  /*11df0*/  @P0 LOP3.LUT R19, R19, 0x8, RZ, 0xfc, !PT ;  /* 0x0000000813130812 */ /* 0x000fe200078efcff */
[----:B------:R1:W-:Y:S01]  /*11e00*/  STL [R1+0xc], R0 ;  /* 0x00000c0001007387 */ /* 0x0003e20000100800 */
[----:B------:R-:W-:Y:S02]  /*11e10*/  ISETP.GE.AND P0, PT, R4, UR9, PT ;  /* 0x0000000904007c0c */ /* 0x000fe4000bf06270 */
[----:B------:R-:W-:-:S04]  /*11e20*/  LOP3.LUT R19, R19, 0xfffffffb, RZ, 0xc0, !PT ;  /* 0xfffffffb13137812 */ /* 0x000fc800078ec0ff */
[----:B------:R-:W-:-:S04]  /*11e30*/  @P2 LOP3.LUT R19, R19, 0x4, RZ, 0xfc, !PT ;  /* 0x0000000413132812 */ /* 0x000fc800078efcff */
[----:B------:R-:W-:-:S04]  /*11e40*/  LOP3.LUT R19, R19, 0xfffffbff, RZ, 0xc0, !PT ;  /* 0xfffffbff13137812 */ /* 0x000fc800078ec0ff */
[----:B------:R-:W-:-:S04]  /*11e50*/  LOP3.LUT R19, R19, 0xffffffdf, RZ, 0xc0, !PT ;  /* 0xffffffdf13137812 */ /* 0x000fc800078ec0ff */
[----:B------:R-:W-:-:S04]  /*11e60*/  @P1 LOP3.LUT R19, R19, 0x20, RZ, 0xfc, !PT ;  /* 0x0000002013131812 */ /* 0x000fc800078efcff */
[----:B-1----:R-:W-:-:S07]  /*11e70*/  @P0 LOP3.LUT R19, R19, 0x400, RZ, 0xfc, !PT ;  /* 0x0000040013130812 */ /* 0x002fce00078efcff */
.L_x_964:
[----:B--2---:R-:W2:Y:S01]  /*11e80*/  LDL R0, [R1+0x10] ;  /* 0x0000100001007983 */ /* 0x004ea20000100800 */
[----:B------:R-:W-:Y:S02]  /*11e90*/  ULDC UR7, c[0x0][0xc60] ;  /* 0x0003180000077ab9 */ /* 0x000fe40000000800 */
[----:B------:R-:W-:-:S11]  /*11ea0*/  UISETP.NE.AND UP0, UPT, UR7, 0x1, UPT ;  /* 0x000000010700788c */ /* 0x000fd6000bf05270 */
[----:B------:R-:W-:Y:S01]  /*11eb0*/  @UP0 ULDC UR4, c[0x0][0xc64] ;  /* 0x0003190000040ab9 */ /* 0x000fe20000000800 */
[----:B------:R-:W-:Y:S01]  /*11ec0*/  @UP0 ULDC UR8, c[0x0][0xc68] ;  /* 0x00031a0000080ab9 */ /* 0x000fe20000000800 */
[C---:B--2---:R-:W-:Y:S02]  /*11ed0*/  R2UR UR40, R0.reuse ;  /* 0x00000000002872ca */ /* 0x044fe400000e0000 */
[----:B------:R-:W-:-:S11]  /*11ee0*/  R2UR UR6, R0 ;  /* 0x00000000000672ca */ /* 0x000fd600000e0000 */
[----:B------:R-:W-:-:S04]  /*11ef0*/  UIMAD.WIDE.U32 UR4, UR40, UR4, URZ ;  /* 0x00000004280472a5 */ /* 0x000fc8000f8e003f */
[----:B------:R-:W-:-:S03]  /*11f00*/  @UP0 USHF.R.U32.HI UR40, URZ, UR8, UR5 ;  /* 0x000000083f280299 */ /* 0x000fc60008011605 */
[----:B------:R-:W-:Y:S02]  /*11f10*/  ULDC UR4, c[0x0][0xc78] ;  /* 0x00031e0000047ab9 */ /* 0x000fe40000000800 */
[----:B------:R-:W-:Y:S02]  /*11f20*/  UISETP.GE.AND UP0, UPT, UR40, UR4, UPT ;  /* 0x000000042800728c */ /* 0x000fe4000bf06270 */
[----:B------:R-:W-:-:S04]  /*11f30*/  UIADD3 UR4, -UR40, URZ, URZ ;  /* 0x0000003f28047290 */ /* 0x000fc8000fffe13f */
[----:B------:R-:W-:Y:S01]  /*11f40*/  PLOP3.LUT P0, PT, PT, PT, UP0, 0x40, 0x0 ;  /* 0x000000000000781c */ /* 0x000fe20003f0e808 */
[----:B------:R-:W-:-:S12]  /*11f50*/  UIMAD UR7, UR7, UR4, UR6 ;  /* 0x00000004070772a4 */ /* 0x000fd8000f8e0206 */
[----:B0--3--:R-:W-:Y:S05]  /*11f60*/  @P0 BRA `(.L_x_910) ;  /* 0x0000000000200947 */ /* 0x009fea0003800000 */
        /* <DEDUP_REMOVED lines=8> */
.L_x_910:
[----:B------:R-:W-:Y:S01]  /*11ff0*/  ULDC UR8, c[0x0][0xc54] ;  /* 0x0003150000087ab9 */ /* 0x000fe20000000800 */
[----:B------:R-:W-:Y:S01]  /*12000*/  UMOV UR6, UR7 ;  /* 0x0000000700067c82 */ /* 0x000fe20008000000 */
[----:B------:R-:W-:-:S11]  /*12010*/  UISETP.NE.AND UP0, UPT, UR8, 0x1, UPT ;  /* 0x000000010800788c */ /* 0x000fd6000bf05270 */
[----:B------:R-:W-:Y:S02]  /*12020*/  @UP0 ULDC.64 UR10, c[0x0][0xc58] ;  /* 0x00031600000a0ab9 */ /* 0x000fe40000000a00 */
[----:B------:R-:W-:-:S04]  /*12030*/  UIMAD.WIDE.U32 UR4, UR7, UR10, URZ ;  /* 0x0000000a070472a5 */ /* 0x000fc8000f8e003f */
[----:B------:R-:W-:-:S04]  /*12040*/  @UP0 USHF.R.U32.HI UR6, URZ, UR11, UR5 ;  /* 0x0000000b3f060299 */ /* 0x000fc80008011605 */
[----:B------:R-:W-:-:S12]  /*12050*/  UIMAD UR4, UR6, UR8, URZ ;  /* 0x00000008060472a4 */ /* 0x000fd8000f8e023f */
.L_x_911:
[----:B------:R-:W-:Y:S01]  /*12060*/  ULDC UR5, c[0x0][0xc48] ;  /* 0x0003120000057ab9 */ /* 0x000fe20000000800 */
[----:B------:R-:W-:Y:S01]  /*12070*/  ULDC.64 UR8, c[0x0][0xa28] ;  /* 0x00028a0000087ab9 */ /* 0x000fe20000000a00 */
[----:B------:R-:W-:Y:S01]  /*12080*/  UISETP.NE.AND UP1, UPT, UR5, 0x1, UPT ;  /* 0x000000010500788c */ /* 0x000fe2000bf25270 */
[----:B------:R-:W-:Y:S01]  /*12090*/  IMAD.MOV.U32 R18, RZ, RZ, RZ ;  /* 0x000000ffff127224 */ /* 0x000fe200078e00ff */
[----:B------:R-:W-:Y:S02]  /*120a0*/  UIADD3 UR4, UR7, -UR4, URZ ;  /* 0x8000000407047290 */ /* 0x000fe4000fffe03f */
[----:B------:R-:W-:Y:S01]  /*120b0*/  UISETP.NE.U32.AND UP0, UPT, UR8, URZ, UPT ;  /* 0x0000003f0800728c */ /* 0x000fe2000bf05070 */
[----:B------:R-:W-:Y:S02]  /*120c0*/  ULDC UR5, c[0x0][0xc54] ;  /* 0x0003150000057ab9 */ /* 0x000fe40000000800 */
[----:B------:R-:W-:Y:S02]  /*120d0*/  UIMAD UR40, UR40, UR5, UR4 ;  /* 0x00000005282872a4 */ /* 0x000fe4000f8e0204 */
[----:B------:R-:W-:-:S02]  /*120e0*/  UISETP.NE.AND.EX UP0, UPT, UR9, URZ, UPT, UP0 ;  /* 0x0000003f0900728c */ /* 0x000fc4000bf05300 */
[----:B------:R-:W-:Y:S01]  /*120f0*/  @UP1 ULDC UR4, c[0x0][0xc4c] ;  /* 0x0003130000041ab9 */ /* 0x000fe20000000800 */
[----:B------:R-:W-:Y:S01]  /*12100*/  @UP1 ULDC UR7, c[0x0][0xc50] ;  /* 0x0003140000071ab9 */ /* 0x000fe20000000800 */
[----:B------:R-:W-:Y:S02]  /*12110*/  UIMAD.WIDE.U32 UR4, UR40, UR4, URZ ;  /* 0x00000004280472a5 */ /* 0x000fe4000f8e003f */
[----:B------:R-:W-:Y:S01]  /*12120*/  UMOV UR41, UR40 ;  /* 0x0000002800297c82 */ /* 0x000fe20008000000 */
[----:B------:R-:W-:Y:S01]  /*12130*/  PLOP3.LUT P0, PT, PT, PT, UP0, 0x80, 0x0 ;  /* 0x000000000000781c */ /* 0x000fe20003f0f008 */
[----:B------:R-:W-:-:S03]  /*12140*/  @UP1 USHF.R.U32.HI UR41, URZ, UR7, UR5 ;  /* 0x000000073f291299 */ /* 0x000fc60008011605 */
[----:B------:R-:W-:Y:S02]  /*12150*/  @UP0 ULDC.64 UR4, c[0x0][0xa28] ;  /* 0x00028a0000040ab9 */ /* 0x000fe40000000a00 */
[----:B------:R-:W-:-:S06]  /*12160*/  @UP0 UIMAD.WIDE UR4, UR41, 0x4, UR4 ;  /* 0x00000004290408a5 */ /* 0x000fcc000f8e0204 */
[----:B------:R-:W-:Y:S01]  /*12170*/  IMAD.U32 R2, RZ, RZ, UR4 ;  /* 0x00000004ff027e24 */ /* 0x000fe2000f8e00ff */
[----:B------:R-:W-:Y:S01]  /*12180*/  ULOP3.LUT UR6, URZ, UR6, URZ, 0x33, !UPT ;  /* 0x000000063f067292 */ /* 0x000fe2000f8e333f */
[----:B------:R-:W-:Y:S01]  /*12190*/  IMAD.U32 R3, RZ, RZ, UR5 ;  /* 0x00000005ff037e24 */ /* 0x000fe2000f8e00ff */
[----:B------:R-:W-:Y:S01]  /*121a0*/  ULDC UR5, c[0x0][0x448] ;  /* 0x0001120000057ab9 */ /* 0x000fe20000000800 */
[----:B------:R-:W-:-:S03]  /*121b0*/  ULDC UR4, c[0x0][0xc3c] ;  /* 0x00030f0000047ab9 */ /* 0x000fc60000000800 */
[----:B------:R-:W2:Y:S01]  /*121c0*/  @P0 LDG.E R18, desc[UR52][R2.64] ;  /* 0x0000003402120981 */ /* 0x000ea2000c1e1900 */
[----:B------:R-:W-:Y:S02]  /*121d0*/  UISETP.NE.AND UP2, UPT, UR5, 0x1, UPT ;  /* 0x000000010500788c */ /* 0x000fe4000bf45270 */
[----:B------:R-:W-:Y:S02]  /*121e0*/  UIADD3 UR6, UR6, UR4, URZ ;  /* 0x0000000406067290 */ /* 0x000fe4000fffe03f */
[----:B------:R-:W-:Y:S02]  /*121f0*/  UP2UR UR49, UPR, URZ, 0x4 ;  /* 0x000000043f317883 */ /* 0x000fe40008000000 */
[----:B------:R-:W-:-:S04]  /*12200*/  UIMAD UR43, UR6, 0xc0, URZ ;  /* 0x000000c0062b78a4 */ /* 0x000fc8000f8e023f */
[----:B------:R-:W-:Y:S01]  /*12210*/  UIADD3 UR6, UR43, 0xbf, URZ ;  /* 0x000000bf2b067890 */ /* 0x000fe2000fffe03f */
[----:B------:R-:W-:Y:S01]  /*12220*/  @UP2 ULDC UR4, c[0x0][0x44c] ;  /* 0x0001130000042ab9 */ /* 0x000fe20000000800 */
[----:B------:R-:W-:Y:S02]  /*12230*/  @UP2 ULDC UR7, c[0x0][0x450] ;  /* 0x0001140000072ab9 */ /* 0x000fe40000000800 */
[----:B------:R-:W-:-:S04]  /*12240*/  UIMAD.WIDE.U32 UR4, UR6, UR4, URZ ;  /* 0x00000004060472a5 */ /* 0x000fc8000f8e003f */
[----:B------:R-:W-:-:S03]  /*12250*/  @UP2 USHF.R.U32.HI UR6, URZ, UR7, UR5 ;  /* 0x000000073f062299 */ /* 0x000fc60008011605 */
[----:B------:R-:W-:Y:S01]  /*12260*/  ULDC.64 UR4, c[0x0][0x9e0] ;  /* 0x0002780000047ab9 */ /* 0x000fe20000000a00 */
[----:B------:R-:W-:Y:S02]  /*12270*/  UIADD3 UR6, UR48, UR6, URZ ;  /* 0x0000000630067290 */ /* 0x000fe4000fffe03f */
[----:B------:R-:W-:Y:S02]  /*12280*/  UISETP.GE.AND UP0, UPT, UR5, 0x1, UPT ;  /* 0x000000010500788c */ /* 0x000fe4000bf06270 */
[----:B------:R-:W-:-:S04]  /*12290*/  UIADD3 UR4, UR6, UR4, URZ ;  /* 0x0000000406047290 */ /* 0x000fc8000fffe03f */
[----:B------:R-:W-:Y:S01]  /*122a0*/  PLOP3.LUT P0, PT, PT, PT, UP0, 0x40, 0x0 ;  /* 0x000000000000781c */ /* 0x000fe20003f0e808 */
[----:B--2---:R0:W-:-:S12]  /*122b0*/  STL [R1+0x8], R18 ;  /* 0x0000081201007387 */ /* 0x0041d80000100800 */
[----:B------:R-:W-:Y:S05]  /*122c0*/  @P0 BRA `(.L_x_912) ;  /* 0x0000000000440947 */ /* 0x000fea0003800000 */
        /* <DEDUP_REMOVED lines=10> */
.L_x_913:
[----:B------:R-:W-:-:S11]  /*12370*/  UISETP.NE.AND UP1, UPT, UR5, 0x1, UPT ;  /* 0x000000010500788c */ /* 0x000fd6000bf25270 */
[----:B------:R-:W-:Y:S02]  /*12380*/  @UP1 ULDC.64 UR10, c[0x0][0x9e8] ;  /* 0x00027a00000a1ab9 */ /* 0x000fe40000000a00 */
[----:B------:R-:W-:-:S04]  /*12390*/  UIMAD.WIDE.U32 UR6, UR8, UR10, URZ ;  /* 0x0000000a080672a5 */ /* 0x000fc8000f8e003f */
[----:B------:R-:W-:-:S12]  /*123a0*/  @UP1 USHF.R.U32.HI UR8, URZ, UR11, UR7 ;  /* 0x0000000b3f081299 */ /* 0x000fd80008011607 */
.L_x_914:
[----:B------:R-:W-:-:S04]  /*123b0*/  UIMAD UR8, UR8, UR5, UR5 ;  /* 0x00000005080872a4 */ /* 0x000fc8000f8e0205 */
[----:B------:R-:W-:-:S04]  /*123c0*/  UISETP.LT.AND UP1, UPT, UR4, UR8, UPT ;  /* 0x000000080400728c */ /* 0x000fc8000bf21270 */
[----:B------:R-:W-:-:S12]  /*123d0*/  USEL UR4, UR4, UR8, UP1 ;  /* 0x0000000804047287 */ /* 0x000fd80008800000 */
.L_x_912:
[----:B------:R-:W-:Y:S01]  /*123e0*/  UISETP.NE.AND UP1, UPT, UR49, URZ, UPT ;  /* 0x0000003f3100728c */ /* 0x000fe2000bf25270 */
[----:B------:R-:W-:Y:S01]  /*123f0*/  PLOP3.LUT P0, PT, PT, PT, UP0, 0x40, 0x0 ;  /* 0x000000000000781c */ /* 0x000fe20003f0e808 */
[----:B------:R-:W-:-:S04]  /*12400*/  UIADD3 UR4, UR4, 0x7f, URZ ;  /* 0x0000007f04047890 */ /* 0x000fc8000fffe03f */
[----:B------:R-:W-:-:S04]  /*12410*/  USHF.R.S32.HI UR8, URZ, 0x1f, UR4 ;  /* 0x0000001f3f087899 */ /* 0x000fc80008011404 */
[----:B------:R-:W-:Y:S01]  /*12420*/  ULEA.HI UR8, UR8, UR4, URZ, 0x7 ;  /* 0x0000000408087291 */ /* 0x000fe2000f8f383f */
[----:B------:R-:W-:Y:S01]  /*12430*/  @UP1 ULDC UR6, c[0x0][0x44c] ;  /* 0x0001130000061ab9 */ /* 0x000fe20000000800 */
[----:B------:R-:W-:Y:S01]  /*12440*/  @UP1 ULDC UR9, c[0x0][0x450] ;  /* 0x0001140000091ab9 */ /* 0x000fe20000000800 */
[----:B------:R-:W-:Y:S02]  /*12450*/  UIMAD.WIDE.U32 UR6, UR43, UR6, URZ ;  /* 0x000000062b0672a5 */ /* 0x000fe4000f8e003f */
[----:B------:R-:W-:Y:S01]  /*12460*/  UMOV UR4, UR43 ;  /* 0x0000002b00047c82 */ /* 0x000fe20008000000 */
[----:B------:R-:W-:Y:S02]  /*12470*/  USHF.R.S32.HI UR8, URZ, 0x7, UR8 ;  /* 0x000000073f087899 */ /* 0x000fe40008011408 */
[----:B------:R-:W-:Y:S02]  /*12480*/  @UP1 USHF.R.U32.HI UR4, URZ, UR9, UR7 ;  /* 0x000000093f041299 */ /* 0x000fe40008011607 */
[----:B------:R-:W-:-:S02]  /*12490*/  UISETP.LT.AND UP1, UPT, UR39, UR8, UPT ;  /* 0x000000082700728c */ /* 0x000fc4000bf21270 */
[----:B------:R-:W-:Y:S01]  /*124a0*/  UIADD3 UR4, UR38, UR4, URZ ;  /* 0x0000000426047290 */ /* 0x000fe2000fffe03f */
[----:B------:R-:W-:Y:S01]  /*124b0*/  ULDC UR6, c[0x0][0x9dc] ;  /* 0x0002770000067ab9 */ /* 0x000fe20000000800 */
[----:B------:R-:W-:Y:S02]  /*124c0*/  USEL UR44, UR39, UR8, UP1 ;  /* 0x00000008272c7287 */ /* 0x000fe40008800000 */
[----:B------:R-:W-:Y:S01]  /*124d0*/  UIADD3 UR8, UR4, -UR6, URZ ;  /* 0x8000000604087290 */ /* 0x000fe2000fffe03f */
[----:B------:R-:W-:Y:S11]  /*124e0*/  @P0 BRA `(.L_x_915) ;  /* 0x0000000000440947 */ /* 0x000ff60003800000 */
        /* <DEDUP_REMOVED lines=10> */
.L_x_916:
[----:B------:R-:W-:-:S11]  /*12590*/  UISETP.NE.AND UP0, UPT, UR5, 0x1, UPT ;  /* 0x000000010500788c */ /* 0x000fd6000bf05270 */
[----:B------:R-:W-:Y:S02]  /*125a0*/  @UP0 ULDC.64 UR10, c[0x0][0x9e8] ;  /* 0x00027a00000a0ab9 */ /* 0x000fe40000000a00 */
[----:B------:R-:W-:-:S04]  /*125b0*/  UIMAD.WIDE.U32 UR6, UR4, UR10, URZ ;  /* 0x0000000a040672a5 */ /* 0x000fc8000f8e003f */
[----:B------:R-:W-:-:S12]  /*125c0*/  @UP0 USHF.R.U32.HI UR4, URZ, UR11, UR7 ;  /* 0x0000000b3f040299 */ /* 0x000fd80008011607 */
.L_x_917:
[----:B------:R-:W-:-:S04]  /*125d0*/  UIMAD UR4, UR4, UR5, URZ ;  /* 0x00000005040472a4 */ /* 0x000fc8000f8e023f */
[----:B------:R-:W-:-:S04]  /*125e0*/  UISETP.LT.AND UP0, UPT, UR8, UR4, UPT ;  /* 0x000000040800728c */ /* 0x000fc8000bf01270 */
[----:B------:R-:W-:-:S12]  /*125f0*/  USEL UR8, UR8, UR4, !UP0 ;  /* 0x0000000408087287 */ /* 0x000fd8000c000000 */
.L_x_915:
[----:B------:R-:W-:Y:S01]  /*12600*/  USHF.R.S32.HI UR4, URZ, 0x1f, UR8 ;  /* 0x0000001f3f047899 */ /* 0x000fe20008011408 */
[----:B------:R-:W-:Y:S03]  /*12610*/  BSSY B7, `(.L_x_918) ;  /* 0x0000339000077945 */ /* 0x000fe60003800000 */
[----:B------:R-:W-:-:S04]  /*12620*/  ULEA.HI UR4, UR4, UR8, URZ, 0x7 ;  /* 0x0000000804047291 */ /* 0x000fc8000f8f383f */
[----:B------:R-:W-:-:S04]  /*12630*/  USHF.R.S32.HI UR4, URZ, 0x7, UR4 ;  /* 0x000000073f047899 */ /* 0x000fc80008011404 */
[----:B------:R-:W-:-:S04]  /*12640*/  UISETP.LT.AND UP0, UPT, URZ, UR4, UPT ;  /* 0x000000043f00728c */ /* 0x000fc8000bf01270 */
[----:B------:R-:W-:-:S04]  /*12650*/  USEL UR45, URZ, UR4, !UP0 ;  /* 0x000000043f2d7287 */ /* 0x000fc8000c000000 */
[----:B------:R-:W-:-:S06]  /*12660*/  UISETP.GT.AND UP0, UPT, UR44, UR45, UPT ;  /* 0x0000002d2c00728c */ /* 0x000fcc000bf04270 */
[----:B------:R-:W-:-:S13]  /*12670*/  PLOP3.LUT P0, PT, PT, PT, UP0, 0x80, 0x0 ;  /* 0x000000000000781c */ /* 0x000fda0003f0f008 */
        /* <DEDUP_REMOVED lines=8> */
[----:B------:R-:W1:Y:S08]  /*12700*/  FLO.U32 R0, UR4 ;  /* 0x0000000400007d00 */ /* 0x000e7000080e0000 */
[----:B------:R-:W2:Y:S01]  /*12710*/  POPC R5, UR4 ;  /* 0x0000000400057d09 */ /* 0x000ea20008000000 */
[----:B-1----:R-:W-:-:S13]  /*12720*/  ISETP.EQ.U32.AND P0, PT, R0, R7, PT ;  /* 0x000000070000720c */ /* 0x002fda0003f02070 */
[----:B--2---:R-:W2:Y:S01]  /*12730*/  @P0 ATOMG.E.ADD.STRONG.GPU PT, R3, desc[UR52][R2.64], R5 ;  /* 0x00000005020309a8 */ /* 0x004ea200081ee1f4 */
[----:B------:R-:W1:Y:S02]  /*12740*/  S2R R4, SR_LTMASK ;  /* 0x0000000000047919 */ /* 0x000e640000003900 */
[----:B-1----:R-:W-:-:S04]  /*12750*/  LOP3.LUT R4, R4, UR4, RZ, 0xc0, !PT ;  /* 0x0000000404047c12 */ /* 0x002fc8000f8ec0ff */
[----:B------:R-:W1:Y:S01]  /*12760*/  POPC R7, R4 ;  /* 0x0000000400077309 */ /* 0x000e620000000000 */
[----:B--2---:R-:W1:Y:S02]  /*12770*/  SHFL.IDX PT, R0, R3, R0, 0x1f ;  /* 0x00001f0003007589 */ /* 0x004e6400000e0000 */
[----:B-1----:R-:W-:-:S05]  /*12780*/  IADD3 R0, R0, UR46, R7 ;  /* 0x0000002e00007c10 */ /* 0x002fca000fffe007 */
[----:B------:R1:W-:Y:S01]  /*12790*/  STL [R1+0x10], R0 ;  /* 0x0000100001007387 */ /* 0x0003e20000100800 */
[----:B------:R-:W-:Y:S05]  /*127a0*/  BRA `(.L_x_920) ;  /* 0x00000030007c7947 */ /* 0x000fea0003800000 */
.L_x_919:
        /* <DEDUP_REMOVED lines=8> */
[----:B------:R-:W-:Y:S02]  /*12830*/  IMAD.U32 R4, RZ, RZ, UR6 ;  /* 0x00000006ff047e24 */ /* 0x000fe4000f8e00ff */
[----:B------:R-:W1:Y:S01]  /*12840*/  LDC.64 R2, c[0x4][R2] ;  /* 0x0100000002027b82 */ /* 0x000e620000000a00 */
[----:B------:R-:W-:Y:S02]  /*12850*/  IMAD.U32 R5, RZ, RZ, UR7 ;  /* 0x00000007ff057e24 */ /* 0x000fe4000f8e00ff */
[----:B------:R-:W-:Y:S02]  /*12860*/  IMAD.U32 R6, RZ, RZ, UR8 ;  /* 0x00000008ff067e24 */ /* 0x000fe4000f8e00ff */
[----:B------:R-:W-:-:S02]  /*12870*/  IMAD.U32 R7, RZ, RZ, UR9 ;  /* 0x00000009ff077e24 */ /* 0x000fc4000f8e00ff */
[----:B------:R-:W-:Y:S02]  /*12880*/  IMAD.U32 R10, RZ, RZ, UR4 ;  /* 0x00000004ff0a7e24 */ /* 0x000fe4000f8e00ff */
[----:B------:R-:W-:Y:S02]  /*12890*/  IMAD.U32 R11, RZ, RZ, UR5 ;  /* 0x00000005ff0b7e24 */ /* 0x000fe4000f8e00ff */
[----:B------:R-:W-:Y:S02]  /*128a0*/  IMAD.MOV.U32 R8, RZ, RZ, 0x70 ;  /* 0x00000070ff087424 */ /* 0x000fe400078e00ff */
[----:B------:R-:W-:Y:S02]  /*128b0*/  IMAD.MOV.U32 R12, RZ, RZ, 0x1 ;  /* 0x00000001ff0c7424 */ /* 0x000fe400078e00ff */
[----:B------:R-:W-:-:S07]  /*128c0*/  IMAD.MOV.U32 R13, RZ, RZ, RZ ;  /* 0x000000ffff0d7224 */ /* 0x000fce00078e00ff */
[----:B------:R-:W-:-:S07]  /*128d0*/  LEPC R20, `(.L_x_922) ;  /* 0x000000001014794e */ /* 0x000fce0000000000 */
[----:B01----:R-:W-:Y:S05]  /*128e0*/  CALL.ABS.NOINC R2 ;  /* 0x0000000002007343 */ /* 0x003fea0003c00000 */
.L_x_922:
[----:B------:R-:W-:Y:S05]  /*128f0*/  BSYNC B6 ;  /* 0x0000000000067941 */ /* 0x000fea0003800000 */
.L_x_921:
        /* <DEDUP_REMOVED lines=8> */
[----:B------:R1:W2:Y:S01]  /*12980*/  LDC.64 R2, c[0x4][R17] ;  /* 0x0100000011027b82 */ /* 0x0002a20000000a00 */
[----:B------:R-:W-:Y:S02]  /*12990*/  IMAD.U32 R4, RZ, RZ, UR6 ;  /* 0x00000006ff047e24 */ /* 0x000fe4000f8e00ff */
[----:B------:R-:W-:Y:S02]  /*129a0*/  IMAD.U32 R5, RZ, RZ, UR7 ;  /* 0x00000007ff057e24 */ /* 0x000fe4000f8e00ff */
[----:B------:R-:W-:Y:S02]  /*129b0*/  IMAD.U32 R6, RZ, RZ, UR8 ;  /* 0x00000008ff067e24 */ /* 0x000fe4000f8e00ff */
[----:B------:R-:W-:-:S02]  /*129c0*/  IMAD.U32 R7, RZ, RZ, UR9 ;  /* 0x00000009ff077e24 */ /* 0x000fc4000f8e00ff */
[----:B------:R-:W-:Y:S02]  /*129d0*/  IMAD.U32 R10, RZ, RZ, UR4 ;  /* 0x00000004ff0a7e24 */ /* 0x000fe4000f8e00ff */
[----:B------:R-:W-:Y:S02]  /*129e0*/  IMAD.U32 R11, RZ, RZ, UR5 ;  /* 0x00000005ff0b7e24 */ /* 0x000fe4000f8e00ff */
[----:B------:R-:W-:Y:S02]  /*129f0*/  IMAD.MOV.U32 R8, RZ, RZ, 0x70 ;  /* 0x00000070ff087424 */ /* 0x000fe400078e00ff */
[----:B------:R-:W-:Y:S02]  /*12a00*/  IMAD.MOV.U32 R12, RZ, RZ, 0x1 ;  /* 0x00000001ff0c7424 */ /* 0x000fe400078e00ff */
[----:B-1----:R-:W-:-:S07]  /*12a10*/  IMAD.MOV.U32 R13, RZ, RZ, RZ ;  /* 0x000000ffff0d7224 */ /* 0x002fce00078e00ff */
[----:B------:R-:W-:-:S07]  /*12a20*/  LEPC R20, `(.L_x_925) ;  /* 0x000000001014794e */ /* 0x000fce0000000000 */
[----:B0-2---:R-:W-:Y:S05]  /*12a30*/  CALL.ABS.NOINC R2 ;  /* 0x0000000002007343 */ /* 0x005fea0003c00000 */
.L_x_925:
[----:B------:R0:W1:Y:S01]  /*12a40*/  LDC.64 R2, c[0x4][R17] ;  /* 0x0100000011027b82 */ /* 0x0000620000000a00 */
[----:B------:R-:W-:Y:S01]  /*12a50*/  ULDC.64 UR6, c[0x4][0x88] ;  /* 0x0100220000067ab9 */ /* 0x000fe20000000a00 */
[----:B------:R-:W-:Y:S01]  /*12a60*/  ULDC.64 UR8, c[0x4][0x90] ;  /* 0x0100240000087ab9 */ /* 0x000fe20000000a00 */
[----:B------:R-:W-:Y:S01]  /*12a70*/  ULDC.64 UR4, c[0x4][0x18] ;  /* 0x0100060000047ab9 */ /* 0x000fe20000000a00 */
        /* <DEDUP_REMOVED lines=8> */
[----:B0-----:R-:W-:-:S07]  /*12b00*/  IMAD.MOV.U32 R13, RZ, RZ, RZ ;  /* 0x000000ffff0d7224 */ /* 0x001fce00078e00ff */
[----:B------:R-:W-:-:S07]  /*12b10*/  LEPC R20, `(.L_x_924) ;  /* 0x000000001014794e */ /* 0x000fce0000000000 */
[----:B-1----:R-:W-:Y:S05]  /*12b20*/  CALL.ABS.NOINC R2 ;  /* 0x0000000002007343 */ /* 0x002fea0003c00000 */
.L_x_924:
[----:B------:R-:W-:Y:S05]  /*12b30*/  BSYNC B6 ;  /* 0x0000000000067941 */ /* 0x000fea0003800000 */
.L_x_923:
[----:B------:R-:W-:Y:S01]  /*12b40*/  ULDC.64 UR4, c[0x0][0x9f8] ;  /* 0x00027e0000047ab9 */ /* 0x000fe20000000a00 */
[----:B------:R-:W-:Y:S01]  /*12b50*/  IMAD.U32 R17, RZ, RZ, UR41 ;  /* 0x00000029ff117e24 */ /* 0x000fe2000f8e00ff */
[----:B------:R-:W-:Y:S01]  /*12b60*/  UISETP.NE.U32.AND UP0, UPT, UR4, URZ, UPT ;  /* 0x0000003f0400728c */ /* 0x000fe2000bf05070 */
[----:B------:R-:W1:Y:S03]  /*12b70*/  LDC R10, c[0x0][0x430] ;  /* 0x00010c00ff0a7b82 */ /* 0x000e660000000800 */
[----:B------:R-:W-:-:S06]  /*12b80*/  UISETP.NE.AND.EX UP0, UPT, UR5, URZ, UPT, UP0 ;  /* 0x0000003f0500728c */ /* 0x000fcc000bf05300 */
[----:B------:R-:W-:-:S05]  /*12b90*/  PLOP3.LUT P0, PT, PT, PT, UP0, 0x80, 0x0 ;  /* 0x000000000000781c */ /* 0x000fca0003f0f008 */
[----:B------:R-:W-:Y:S02]  /*12ba0*/  @UP0 ULDC.64 UR4, c[0x0][0x9f8] ;  /* 0x00027e0000040ab9 */ /* 0x000fe40000000a00 */
[----:B------:R-:W-:-:S06]  /*12bb0*/  @UP0 UIMAD.WIDE UR4, UR41, 0x4, UR4 ;  /* 0x00000004290408a5 */ /* 0x000fcc000f8e0204 */
[----:B------:R-:W-:Y:S01]  /*12bc0*/  IMAD.U32 R2, RZ, RZ, UR4 ;  /* 0x00000004ff027e24 */ /* 0x000fe2000f8e00ff */
[----:B------:R-:W-:Y:S01]  /*12bd0*/  ULDC UR4, c[0x0][0xc48] ;  /* 0x0003120000047ab9 */ /* 0x000fe20000000800 */
[----:B------:R-:W-:-:S05]  /*12be0*/  IMAD.U32 R3, RZ, RZ, UR5 ;  /* 0x00000005ff037e24 */ /* 0x000fca000f8e00ff */
[----:B------:R-:W2:Y:S01]  /*12bf0*/  @P0 LDG.E R17, desc[UR52][R2.64] ;  /* 0x0000003402110981 */ /* 0x000ea2000c1e1900 */
[----:B------:R-:W-:Y:S01]  /*12c00*/  UMOV UR5, 0xffffffff ;  /* 0xffffffff00057882 */ /* 0x000fe20000000000 */
[----:B------:R-:W-:Y:S02]  /*12c10*/  IMAD.U32 R22, RZ, RZ, UR4 ;  /* 0x00000004ff167e24 */ /* 0x000fe4000f8e00ff */
[----:B--2---:R2:W-:Y:S01]  /*12c20*/  STL [R1], R17 ;  /* 0x0000001101007387 */ /* 0x0045e20000100800 */
[----:B-1----:R-:W-:Y:S05]  /*12c30*/  BRA.DIV UR5, `(.L_x_926) ;  /* 0x0000003605887947 */ /* 0x002fea000b800000 */
.L_x_980:
[----:B------:R-:W1:Y:S01]  /*12c40*/  S2R R3, SR_TID.X ;  /* 0x0000000000037919 */ /* 0x000e620000002100 */
[----:B------:R-:W-:Y:S01]  /*12c50*/  UIADD3 UR4, UR44, -0x1, URZ ;  /* 0xffffffff2c047890 */ /* 0x000fe2000fffe03f */
[----:B------:R-:W-:Y:S01]  /*12c60*/  ISETP.NE.AND P1, PT, R10, 0x1, PT ;  /* 0x000000010a00780c */ /* 0x000fe20003f25270 */
[----:B------:R-:W3:Y:S01]  /*12c70*/  S2R R0, SR_TID.X ;  /* 0x0000000000007919 */ /* 0x000ee20000002100 */
[----:B------:R-:W-:-:S03]  /*12c80*/  SHF.R.S32.HI R11, RZ, 0x1f, R17 ;  /* 0x0000001fff0b7819 */ /* 0x000fc60000011411 */
[----:B------:R-:W-:Y:S01]  /*12c90*/  IMAD.U32 R8, RZ, RZ, UR4 ;  /* 0x00000004ff087e24 */ /* 0x000fe2000f8e00ff */
[----:B------:R-:W-:Y:S01]  /*12ca0*/  LOP3.LUT R19, R19, 0xffffff7f, RZ, 0xc0, !PT ;  /* 0xffffff7f13137812 */ /* 0x000fe200078ec0ff */
[----:B------:R4:W-:Y:S02]  /*12cb0*/  STL [R1+0x4], R11 ;  /* 0x0000040b01007387 */ /* 0x0009e40000100800 */
[----:B------:R-:W-:-:S04]  /*12cc0*/  IMAD.SHL.U32 R8, R8, 0x80, RZ ;  /* 0x0000008008087824 */ /* 0x000fc800078e00ff */
[----:B------:R-:W0:Y:S01]  /*12cd0*/  @P1 LDC R9, c[0x0][0x438] ;  /* 0x00010e00ff091b82 */ /* 0x000e220000000800 */
[----:B------:R-:W-:Y:S01]  /*12ce0*/  @P1 LOP3.LUT R19, R19, 0x80, RZ, 0xfc, !PT ;  /* 0x0000008013131812 */ /* 0x000fe200078efcff */
[----:B-1----:R-:W-:Y:S01]  /*12cf0*/  IMAD.SHL.U32 R3, R3, 0x20, RZ ;  /* 0x0000002003037824 */ /* 0x002fe200078e00ff */
[----:B---3--:R-:W-:-:S04]  /*12d00*/  LOP3.LUT R0, R0, 0x7f, RZ, 0xc0, !PT ;  /* 0x0000007f00007812 */ /* 0x008fc800078ec0ff */
[----:B------:R-:W-:Y:S02]  /*12d10*/  LOP3.LUT R3, R3, 0x60, RZ, 0xc0, !PT ;  /* 0x0000006003037812 */ /* 0x000fe400078ec0ff */
[----:B------:R-:W-:-:S04]  /*12d20*/  SHF.R.U32.HI R0, RZ, 0x2, R0 ;  /* 0x00000002ff007819 */ /* 0x000fc80000011600 */
[----:B------:R-:W-:Y:S02]  /*12d30*/  LOP3.LUT R6, R8, R0, R3, 0xfe, !PT ;  /* 0x0000000008067212 */ /* 0x000fe400078efe03 */
[----:B------:R-:W1:Y:S02]  /*12d40*/  @P1 LDC R3, c[0x0][0x434] ;  /* 0x00010d00ff031b82 */ /* 0x000e640000000800 */
[C---:B------:R-:W-:Y:S01]  /*12d50*/  ISETP.GE.AND P0, PT, R6.reuse, UR36, PT ;  /* 0x0000002406007c0c */ /* 0x040fe2000bf06270 */
[----:B------:R-:W-:-:S04]  /*12d60*/  IMAD.IADD R6, R6, 0x1, R18 ;  /* 0x0000000106067824 */ /* 0x000fc800078e0212 */
[----:B------:R-:W-:-:S08]  /*12d70*/  IMAD.MOV.U32 R7, RZ, RZ, R6 ;  /* 0x000000ffff077224 */ /* 0x000fd000078e0006 */
[----:B------:R-:W3:Y:S01]  /*12d80*/  @!P0 LDC.64 R4, c[0x0][0x428] ;  /* 0x00010a00ff048b82 */ /* 0x000ee20000000a00 */
[----:B-1----:R-:W-:-:S05]  /*12d90*/  @P1 IMAD.HI.U32 R0, R6, R3, RZ ;  /* 0x0000000306001227 */ /* 0x002fca00078e00ff */
[----:B0-----:R-:W-:-:S04]  /*12da0*/  @P1 SHF.R.U32.HI R7, RZ, R9, R0 ;  /* 0x00000009ff071219 */ /* 0x001fc80000011600 */
[--C-:B------:R-:W-:Y:S01]  /*12db0*/  @!P0 SHF.R.S32.HI R3, RZ, 0x1f, R7.reuse ;  /* 0x0000001fff038819 */ /* 0x100fe20000011407 */
[----:B------:R-:W-:Y:S02]  /*12dc0*/  @!P0 IMAD.MOV.U32 R2, RZ, RZ, R7 ;  /* 0x000000ffff028224 */ /* 0x000fe400078e0007 */
[-C--:B---3--:R-:W-:Y:S02]  /*12dd0*/  @!P0 IMAD R0, R11, R4.reuse, RZ ;  /* 0x000000040b008224 */ /* 0x088fe400078e02ff */
[----:B------:R-:W-:-:S04]  /*12de0*/  @!P0 IMAD.WIDE.U32 R2, R17, R4, R2 ;  /* 0x0000000411028225 */ /* 0x000fc800078e0002 */
[----:B------:R-:W-:Y:S02]  /*12df0*/  @!P0 IMAD R0, R17, R5, R0 ;  /* 0x0000000511008224 */ /* 0x000fe400078e0200 */
[----:B------:R-:W0:Y:S02]  /*12e00*/  @!P0 LDC.64 R4, c[0x0][0x418] ;  /* 0x00010600ff048b82 */ /* 0x000e240000000a00 */
[----:B------:R-:W-:Y:S02]  /*12e10*/  @!P0 IMAD.IADD R0, R3, 0x1, R0 ;  /* 0x0000000103008824 */ /* 0x000fe400078e0200 */
[----:B------:R-:W-:Y:S01]  /*12e20*/  IMAD R3, RZ, RZ, -UR41 ;  /* 0x80000029ff037e24 */ /* 0x000fe2000f8e02ff */
[----:B0-----:R-:W-:-:S04]  /*12e30*/  @!P0 LEA R4, P1, R2, R4, 0x2 ;  /* 0x0000000402048211 */ /* 0x001fc800078210ff */
[----:B------:R-:W-:Y:S01]  /*12e40*/  @!P0 LEA.HI.X R5, R2, R5, R0, 0x2, P1 ;  /* 0x0000000502058211 */ /* 0x000fe200008f1400 */
[----:B------:R-:W-:Y:S02]  /*12e50*/  IMAD.U32 R2, RZ, RZ, UR47 ;  /* 0x0000002fff027e24 */ /* 0x000fe4000f8e00ff */
[----:B------:R-:W-:-:S03]  /*12e60*/  IMAD.MOV.U32 R0, RZ, RZ, RZ ;  /* 0x000000ffff007224 */ /* 0x000fc600078e00ff */
[----:B------:R-:W-:Y:S01]  /*12e70*/  ISETP.NE.AND P2, PT, R2, 0x3, PT ;  /* 0x000000030200780c */ /* 0x000fe20003f45270 */
[----:B------:R-:W-:Y:S01]  /*12e80*/  IMAD R22, R22, R3, UR40 ;  /* 0x0000002816167e24 */ /* 0x000fe2000f8e0203 */
[----:B------:R-:W-:Y:S01]  /*12e90*/  LOP3.LUT R19, R19, 0xffffffbf, RZ, 0xc0, !PT ;  /* 0xffffffbf13137812 */ /* 0x000fe200078ec0ff */
[----:B------:R-:W-:Y:S01]  /*12ea0*/  IMAD.MOV R3, RZ, RZ, -R7 ;  /* 0x000000ffff037224 */ /* 0x000fe200078e0a07 */
[----:B------:R0:W5:Y:S01]  /*12eb0*/  @!P0 LDG.E R0, desc[UR52][R4.64] ;  /* 0x0000003404008981 */ /* 0x000162000c1e1900 */
[----:B------:R-:W-:Y:S01]  /*12ec0*/  IMAD.U32 R24, RZ, RZ, UR4 ;  /* 0x00000004ff187e24 */ /* 0x000fe2000f8e00ff */
[----:B------:R-:W-:-:S07]  /*12ed0*/  SHF.R.S32.HI R29, RZ, 0x1f, R22 ;  /* 0x0000001fff1d7819 */ /* 0x000fce0000011416 */
[----:B------:R-:W-:Y:S01]  /*12ee0*/  @P2 LOP3.LUT R19, R19, 0x40, RZ, 0xfc, !PT ;  /* 0x0000004013132812 */ /* 0x000fe200078efcff */
[----:B0-----:R-:W-:Y:S01]  /*12ef0*/  IMAD R5, R10, R3, R6 ;  /* 0x000000030a057224 */ /* 0x001fe200078e0206 */
[----:B----4-:R-:W-:Y:S06]  /*12f00*/  @!P2 BRA `(.L_x_927) ;  /* 0x000000000004a947 */ /* 0x010fec0003800000 */
[----:B------:R-:W-:Y:S01]  /*12f10*/  BPT.TRAP 0x1 ;  /* 0x000000040000795c */ /* 0x000fe20000300000 */
.L_x_927:
[----:B------:R-:W-:Y:S01]  /*12f20*/  SHF.R.S32.HI R4, RZ, 0x1f, R5 ;  /* 0x0000001fff047819 */ /* 0x000fe20000011405 */
[----:B------:R-:W-:Y:S01]  /*12f30*/  ULDC.64 UR4, c[0x0][0x328] ;  /* 0x0000ca0000047ab9 */ /* 0x000fe20000000a00 */
[----:B------:R-:W-:Y:S03]  /*12f40*/  BSSY B0, `(.L_x_928) ;  /* 0x0000017000007945 */ /* 0x000fe60003800000 */
[----:B------:R-:W-:-:S04]  /*12f50*/  IMAD R2, R4, UR4, RZ ;  /* 0x0000000404027c24 */ /* 0x000fc8000f8e02ff */
[C---:B------:R-:W-:Y:S02]  /*12f60*/  IMAD R7, R5.reuse, UR5, R2 ;  /* 0x0000000505077c24 */ /* 0x040fe4000f8e0202 */
[----:B------:R-:W-:Y:S01]  /*12f70*/  IMAD.WIDE.U32 R2, R5, UR4, RZ ;  /* 0x0000000405027c25 */ /* 0x000fe2000f8e00ff */
[----:B------:R-:W-:-:S03]  /*12f80*/  ULDC.64 UR4, c[0x0][0x338] ;  /* 0x0000ce0000047ab9 */ /* 0x000fc60000000a00 */
[----:B------:R-:W-:Y:S01]  /*12f90*/  IMAD.IADD R3, R3, 0x1, R7 ;  /* 0x0000000103037824 */ /* 0x000fe200078e0207 */
        /* <DEDUP_REMOVED lines=10> */
[----:B--2---:R-:W-:Y:S01]  /*13040*/  LEA R17, P0, R2, UR4, 0x1 ;  /* 0x0000000402117c11 */ /* 0x004fe2000f8008ff */
[----:B------:R-:W-:-:S05]  /*13050*/  IMAD.IADD R6, R3, 0x1, R6 ;  /* 0x0000000103067824 */ /* 0x000fca00078e0206 */
[----:B------:R-:W-:Y:S01]  /*13060*/  LEA.HI.X R18, R2, UR5, R6, 0x1, P0 ;  /* 0x0000000502127c11 */ /* 0x000fe200080f0c06 */
[----:B------:R-:W-:Y:S01]  /*13070*/  IMAD R6, R23, 0x8, R16 ;  /* 0x0000000817067824 */ /* 0x000fe200078e0210 */
[----:B------:R-:W-:-:S04]  /*13080*/  SHF.L.U32 R2, R26, 0x1f, RZ ;  /* 0x0000001f1a027819 */ /* 0x000fc800000006ff */
[----:B------:R-:W0:Y:S02]  /*13090*/  SYNCS.PHASECHK.TRANS64.TRYWAIT P0, [R6+URZ+0x2d840], R2 ;  /* 0x02d84002060075a7 */ /* 0x000e24000800017f */
[----:B0-----:R-:W-:Y:S05]  /*130a0*/  @!P0 BRA `(.L_x_929) ;  /* 0x0000003000988947 */ /* 0x001fea0003800000 */
.L_x_981:
[----:B------:R-:W-:Y:S05]  /*130b0*/  BSYNC B0 ;  /* 0x0000000000007941 */ /* 0x000fea0003800000 */
.L_x_928:
[----:B------:R-:W1:Y:S01]  /*130c0*/  S2R R9, SR_TID.X ;  /* 0x0000000000097919 */ /* 0x000e620000002100 */
[----:B------:R-:W-:Y:S01]  /*130d0*/  ULDC.64 UR4, c[0x0][0x300] ;  /* 0x0000c00000047ab9 */ /* 0x000fe20000000a00 */
[C---:B------:R-:W-:Y:S01]  /*130e0*/  LOP3.LUT P4, RZ, R19.reuse, 0x4, RZ, 0xc0, !PT ;  /* 0x0000000413ff7812 */ /* 0x040fe2000788c0ff */
[----:B------:R-:W-:Y:S01]  /*130f0*/  IMAD R4, R4, UR4, RZ ;  /* 0x0000000404047c24 */ /* 0x000fe2000f8e02ff */
[----:B------:R-:W-:Y:S01]  /*13100*/  LOP3.LUT P3, RZ, R19, 0x2, RZ, 0xc0, !PT ;  /* 0x0000000213ff7812 */ /* 0x000fe2000786c0ff */
[----:B0-----:R-:W-:Y:S01]  /*13110*/  IMAD.WIDE.U32 R2, R5, UR4, RZ ;  /* 0x0000000405027c25 */ /* 0x001fe2000f8e00ff */
[----:B------:R-:W-:-:S03]  /*13120*/  LOP3.LUT P2, RZ, R19, 0x1, RZ, 0xc0, !PT ;  /* 0x0000000113ff7812 */ /* 0x000fc6000784c0ff */
[----:B------:R-:W-:Y:S01]  /*13130*/  IMAD R4, R5, UR5, R4 ;  /* 0x0000000505047c24 */ /* 0x000fe2000f8e0204 */
[----:B------:R-:W-:Y:S02]  /*13140*/  ULDC.64 UR4, c[0x0][0x310] ;  /* 0x0000c40000047ab9 */ /* 0x000fe40000000a00 */
[----:B------:R-:W-:Y:S02]  /*13150*/  IMAD R7, R7, UR4, RZ ;  /* 0x0000000407077c24 */ /* 0x000fe4000f8e02ff */
[----:B------:R-:W-:Y:S02]  /*13160*/  IMAD.IADD R3, R3, 0x1, R4 ;  /* 0x0000000103037824 */ /* 0x000fe400078e0204 */
[C---:B------:R-:W-:Y:S02]  /*13170*/  IMAD R7, R0.reuse, UR5, R7 ;  /* 0x0000000500077c24 */ /* 0x040fe4000f8e0207 */
[----:B------:R-:W-:Y:S01]  /*13180*/  IMAD.WIDE.U32 R2, R0, UR4, R2 ;  /* 0x0000000400027c25 */ /* 0x000fe2000f8e0002 */
[----:B------:R-:W-:-:S03]  /*13190*/  ULDC.64 UR4, c[0x0][0x308] ;  /* 0x0000c20000047ab9 */ /* 0x000fc60000000a00 */
[----:B------:R-:W-:Y:S02]  /*131a0*/  IMAD R5, R29, UR4, RZ ;  /* 0x000000041d057c24 */ /* 0x000fe4000f8e02ff */
[----:B------:R-:W-:Y:S02]  /*131b0*/  IMAD.IADD R3, R3, 0x1, R7 ;  /* 0x0000000103037824 */ /* 0x000fe400078e0207 */
[C---:B------:R-:W-:Y:S02]  /*131c0*/  IMAD R0, R22.reuse, UR5, R5 ;  /* 0x0000000516007c24 */ /* 0x040fe4000f8e0205 */
[----:B------:R-:W-:Y:S01]  /*131d0*/  IMAD.WIDE.U32 R2, R22, UR4, R2 ;  /* 0x0000000416027c25 */ /* 0x000fe2000f8e0002 */
[----:B------:R-:W-:Y:S01]  /*131e0*/  ULDC.64 UR4, c[0x0][0x2e8] ;  /* 0x0000ba0000047ab9 */ /* 0x000fe20000000a00 */
[----:B-1----:R-:W-:Y:S02]  /*131f0*/  LOP3.LUT R9, R9, 0x7f, RZ, 0xc0, !PT ;  /* 0x0000007f09097812 */ /* 0x002fe400078ec0ff */
[----:B------:R-:W-:Y:S01]  /*13200*/  IMAD.IADD R0, R3, 0x1, R0 ;  /* 0x0000000103007824 */ /* 0x000fe200078e0200 */
[----:B------:R-:W-:Y:S01]  /*13210*/  LEA R4, P0, R2, UR4, 0x1 ;  /* 0x0000000402047c11 */ /* 0x000fe2000f8008ff */
[----:B------:R-:W-:Y:S01]  /*13220*/  UMOV UR4, 0xffffffff ;  /* 0xffffffff00047882 */ /* 0x000fe20000000000 */
[----:B------:R-:W-:-:S02]  /*13230*/  SHF.R.U32.HI R10, RZ, 0x2, R9 ;  /* 0x00000002ff0a7819 */ /* 0x000fc40000011609 */
[----:B------:R-:W0:Y:S01]  /*13240*/  S2R R9, SR_TID.X ;  /* 0x0000000000097919 */ /* 0x000e220000002100 */
[----:B------:R-:W-:Y:S02]  /*13250*/  LEA.HI.X R0, R2, UR5, R0, 0x1, P0 ;  /* 0x0000000502007c11 */ /* 0x000fe400080f0c00 */
[----:B------:R-:W-:-:S04]  /*13260*/  IADD3 R5, -R10, UR36, -R8 ;  /* 0x000000240a057c10 */ /* 0x000fc8000fffe908 */
[----:B------:R-:W-:Y:S01]  /*13270*/  ISETP.GE.AND P0, PT, R5, 0x1, PT ;  /* 0x000000010500780c */ /* 0x000fe20003f06270 */
[C---:B0-----:R-:W-:Y:S02]  /*13280*/  IMAD.SHL.U32 R10, R9.reuse, 0x8, RZ ;  /* 0x00000008090a7824 */ /* 0x041fe400078e00ff */
[----:B------:R-:W-:-:S03]  /*13290*/  IMAD.SHL.U32 R11, R9, 0x8, RZ ;  /* 0x00000008090b7824 */ /* 0x000fc600078e00ff */
[----:B------:R-:W-:-:S04]  /*132a0*/  LOP3.LUT R10, R10, 0xd8, RZ, 0xc0, !PT ;  /* 0x000000d80a0a7812 */ /* 0x000fc800078ec0ff */
[----:B------:R-:W-:Y:S01]  /*132b0*/  LOP3.LUT R10, R10, 0x18, R9, 0x78, !PT ;  /* 0x000000180a0a7812 */ /* 0x000fe200078e7809 */
[----:B------:R-:W-:-:S03]  /*132c0*/  IMAD.SHL.U32 R9, R9, 0x8, RZ ;  /* 0x0000000809097824 */ /* 0x000fc600078e00ff */
[----:B------:R-:W-:Y:S02]  /*132d0*/  LOP3.LUT R10, R10, 0x320, R11, 0xf8, !PT ;  /* 0x000003200a0a7812 */ /* 0x000fe400078ef80b */
[----:B------:R-:W-:-:S03]  /*132e0*/  LOP3.LUT R9, R9, 0x18, RZ, 0xc0, !PT ;  /* 0x0000001809097812 */ /* 0x000fc600078ec0ff */
[----:B------:R-:W-:Y:S01]  /*132f0*/  IMAD R7, R23, 0x3000, R10 ;  /* 0x0000300017077824 */ /* 0x000fe200078e020a */
[----:B------:R-:W-:Y:S06]  /*13300*/  BRA.DIV UR4, `(.L_x_930) ;  /* 0x0000003204147947 */ /* 0x000fec000b800000 */
[----:B------:R-:W0:Y:S01]  /*13310*/  SHFL.IDX PT, R3, R4, RZ, 0x1c1f ;  /* 0x001c1fff04037589 */ /* 0x000e2200000e0000 */
[----:B------:R-:W-:-:S03]  /*13320*/  @P0 IMAD R8, R7, 0x2, R16 ;  /* 0x0000000207080824 */ /* 0x000fc600078e0210 */
[----:B------:R-:W1:Y:S04]  /*13330*/  SHFL.IDX PT, R2, R0, RZ, 0x1c1f ;  /* 0x001c1fff00027589 */ /* 0x000e6800000e0000 */
[----:B------:R-:W-:Y:S01]  /*13340*/  SHFL.IDX PT, R14, R4, 0x3, 0x1c1f ;  /* 0x007c1f00040e7f89 */ /* 0x000fe200000e0000 */
        /* <DEDUP_REMOVED lines=24> */
[----:B------:R-:W2:Y:S01]  /*134d0*/  SHFL.IDX PT, R0, R0, 0x3, 0x1c1f ;  /* 0x007c1f0000007f89 */ /* 0x000ea200000e0000 */
[----:B0-----:R-:W-:-:S05]  /*134e0*/  @P0 LEA R3, P1, R9, R3, 0x1 ;  /* 0x0000000309030211 */ /* 0x001fca00078208ff */
[----:B-1----:R-:W-:-:S05]  /*134f0*/  @P0 IMAD.X R2, RZ, RZ, R2, P1 ;  /* 0x000000ffff020224 */ /* 0x002fca00008e0602 */
[----:B------:R-:W-:-:S04]  /*13500*/  @P0 LOP3.LUT R3, R3, R2, RZ, 0x3c, !PT ;  /* 0x0000000203030212 */ /* 0x000fc800078e3cff */
[----:B------:R-:W-:-:S04]  /*13510*/  @P0 LOP3.LUT R2, R3, R2, RZ, 0x3c, !PT ;  /* 0x0000000203020212 */ /* 0x000fc800078e3cff */
[----:B------:R-:W-:-:S05]  /*13520*/  @P0 LOP3.LUT R3, R3, R2, RZ, 0x3c, !PT ;  /* 0x0000000203030212 */ /* 0x000fca00078e3cff */
[----:B------:R0:W-:Y:S04]  /*13530*/  @P0 LDGSTS.E.BYPASS.LTC128B.128 [R8+0x16400], desc[UR52][R2.64], !P4 ;  /* 0x1640000002080fae */ /* 0x0001e8000e101d74 */
[----:B------:R0:W-:Y:S04]  /*13540*/  @P0 LDGSTS.E.BYPASS.LTC128B.128 [R8+0x18400], desc[UR52][R2.64+0x40], !P3 ;  /* 0x1840004002080fae */ /* 0x0001e8000d901d74 */
[----:B--2---:R0:W-:Y:S02]  /*13550*/  @P0 LDGSTS.E.BYPASS.LTC128B.128 [R8+0x1a400], desc[UR52][R2.64+0x80], !P2 ;  /* 0x1a40008002080fae */ /* 0x0041e4000d101d74 */
.L_x_991:
[----:B------:R-:W-:-:S13]  /*13560*/  ISETP.GE.AND P0, PT, R5, 0x61, PT ;  /* 0x000000610500780c */ /* 0x000fda0003f06270 */
[----:B0-----:R-:W-:Y:S01]  /*13570*/  @P0 LEA R2, P1, R9, R14, 0x1 ;  /* 0x0000000e09020211 */ /* 0x001fe200078208ff */
        /* <DEDUP_REMOVED lines=10> */
.L_x_931:
        /* <DEDUP_REMOVED lines=11> */
.L_x_932:
[----:B------:R-:W-:Y:S01]  /*136d0*/  VIADD R0, R16, 0xc400 ;  /* 0x0000c40010007836 */ /* 0x000fe20000000000 */
[----:B------:R1:W-:Y:S06]  /*136e0*/  SYNCS.ARRIVE.TRANS64.A1T0 RZ, [R6+URZ+0x2d830], RZ ;  /* 0x02d830ff06ff79a7 */ /* 0x0003ec000810003f */
[----:B------:R-:W-:Y:S05]  /*136f0*/  WARPSYNC.ALL ;  /* 0x0000000000007948 */ /* 0x000fea0003800000 */
[----:B------:R-:W-:Y:S01]  /*13700*/  BAR.SYNC.DEFER_BLOCKING 0x8, 0x200 ;  /* 0x0208000000007b1d */ /* 0x000fe20000010000 */
[----:B------:R-:W-:-:S05]  /*13710*/  LOP3.LUT P0, RZ, R0, 0x1bf, RZ, 0xc0, !PT ;  /* 0x000001bf00ff7812 */ /* 0x000fca000780c0ff */
[----:B------:R-:W-:Y:S08]  /*13720*/  BSSY B6, `(.L_x_933) ;  /* 0x0000012000067945 */ /* 0x000ff00003800000 */
[----:B------:R-:W-:Y:S05]  /*13730*/  @!P0 BRA `(.L_x_934) ;  /* 0x0000000000408947 */ /* 0x000fea0003800000 */
[----:B0-----:R-:W-:Y:S01]  /*13740*/  MOV R2, 0x0 ;  /* 0x0000000000027802 */ /* 0x001fe20000000f00 */
[----:B------:R-:W-:Y:S01]  /*13750*/  ULDC.64 UR6, c[0x4][0x88] ;  /* 0x0100220000067ab9 */ /* 0x000fe20000000a00 */
[----:B------:R-:W-:Y:S01]  /*13760*/  ULDC.64 UR8, c[0x4][0x90] ;  /* 0x0100240000087ab9 */ /* 0x000fe20000000a00 */
[----:B------:R-:W-:Y:S01]  /*13770*/  ULDC.64 UR4, c[0x4][0x20] ;  /* 0x0100080000047ab9 */ /* 0x000fe20000000a00 */
[----:B------:R-:W-:Y:S02]  /*13780*/  IMAD.U32 R4, RZ, RZ, UR6 ;  /* 0x00000006ff047e24 */ /* 0x000fe4000f8e00ff */
[----:B------:R-:W0:Y:S01]  /*13790*/  LDC.64 R2, c[0x4][R2] ;  /* 0x0100000002027b82 */ /* 0x000e220000000a00 */
[----:B------:R-:W-:Y:S02]  /*137a0*/  IMAD.U32 R5, RZ, RZ, UR7 ;  /* 0x00000007ff057e24 */ /* 0x000fe4000f8e00ff */
[----:B-1----:R-:W-:Y:S02]  /*137b0*/  IMAD.U32 R6, RZ, RZ, UR8 ;  /* 0x00000008ff067e24 */ /* 0x002fe4000f8e00ff */
[----:B------:R-:W-:-:S02]  /*137c0*/  IMAD.U32 R7, RZ, RZ, UR9 ;  /* 0x00000009ff077e24 */ /* 0x000fc4000f8e00ff */
[----:B------:R-:W-:Y:S02]  /*137d0*/  IMAD.U32 R10, RZ, RZ, UR4 ;  /* 0x00000004ff0a7e24 */ /* 0x000fe4000f8e00ff */
[----:B------:R-:W-:Y:S02]  /*137e0*/  IMAD.U32 R11, RZ, RZ, UR5 ;  /* 0x00000005ff0b7e24 */ /* 0x000fe4000f8e00ff */
[----:B------:R-:W-:Y:S02]  /*137f0*/  IMAD.MOV.U32 R8, RZ, RZ, 0x70 ;  /* 0x00000070ff087424 */ /* 0x000fe400078e00ff */
[----:B------:R-:W-:Y:S02]  /*13800*/  IMAD.MOV.U32 R12, RZ, RZ, 0x1 ;  /* 0x00000001ff0c7424 */ /* 0x000fe400078e00ff */
[----:B------:R-:W-:-:S07]  /*13810*/  IMAD.MOV.U32 R13, RZ, RZ, RZ ;  /* 0x000000ffff0d7224 */ /* 0x000fce00078e00ff */
[----:B------:R-:W-:-:S07]  /*13820*/  LEPC R20, `(.L_x_934) ;  /* 0x000000001014794e */ /* 0x000fce0000000000 */
[----:B0-----:R-:W-:Y:S05]  /*13830*/  CALL.ABS.NOINC R2 ;  /* 0x0000000002007343 */ /* 0x001fea0003c00000 */
.L_x_934:
[----:B------:R-:W-:Y:S05]  /*13840*/  BSYNC B6 ;  /* 0x0000000000067941 */ /* 0x000fea0003800000 */
.L_x_933:
[----:B------:R2:W5:Y:S01]  /*13850*/  LDL R10, [R1+0xc] ;  /* 0x00000c00010a7983 */ /* 0x0005620000100800 */
[----:B------:R-:W-:Y:S01]  /*13860*/  UISETP.NE.AND UP0, UPT, UR49, URZ, UPT ;  /* 0x0000003f3100728c */ /* 0x000fe2000bf05270 */
[----:B------:R-:W0:Y:S01]  /*13870*/  S2R R20, SR_TID.X ;  /* 0x0000000000147919 */ /* 0x000e220000002100 */
[----:B------:R-:W-:Y:S01]  /*13880*/  R2UR UR6, R29 ;  /* 0x000000001d0672ca */ /* 0x000fe200000e0000 */
[----:B------:R-:W-:-:S03]  /*13890*/  ULDC.64 UR8, c[0x0][0x2d8] ;  /* 0x0000b60000087ab9 */ /* 0x000fc60000000a00 */
[----:B------:R-:W-:Y:S01]  /*138a0*/  PLOP3.LUT P0, PT, PT, PT, UP0, 0x80, 0x0 ;  /* 0x000000000000781c */ /* 0x000fe20003f0f008 */
[----:B------:R-:W-:Y:S01]  /*138b0*/  ULDC UR12, c[0x0][0x448] ;  /* 0x00011200000c7ab9 */ /* 0x000fe20000000800 */
[----:B------:R-:W-:Y:S01]  /*138c0*/  R2UR UR7, R22 ;  /* 0x00000000160772ca */ /* 0x000fe200000e0000 */
[----:B------:R-:W-:Y:S01]  /*138d0*/  ULDC.64 UR10, c[0x0][0x280] ;  /* 0x0000a000000a7ab9 */ /* 0x000fe20000000a00 */
[C---:B------:R-:W-:Y:S01]  /*138e0*/  LOP3.LUT P3, RZ, R19.reuse, 0x400, RZ, 0xc0, !PT ;  /* 0x0000040013ff7812 */ /* 0x040fe2000786c0ff */
[----:B------:R-:W-:Y:S01]  /*138f0*/  @UP0 ULDC UR4, c[0x0][0x44c] ;  /* 0x0001130000040ab9 */ /* 0x000fe20000000800 */
[----:B------:R-:W-:Y:S01]  /*13900*/  @UP0 ULDC UR13, c[0x0][0x44c] ;  /* 0x00011300000d0ab9 */ /* 0x000fe20000000800 */
[C---:B------:R-:W-:Y:S02]  /*13910*/  LOP3.LUT P4, RZ, R19.reuse, 0x200, RZ, 0xc0, !PT ;  /* 0x0000020013ff7812 */ /* 0x040fe4000788c0ff */
[----:B------:R-:W-:Y:S02]  /*13920*/  LOP3.LUT P5, RZ, R19, 0x100, RZ, 0xc0, !PT ;  /* 0x0000010013ff7812 */ /* 0x000fe400078ac0ff */
[C---:B0-----:R-:W-:Y:S01]  /*13930*/  LOP3.LUT R2, R20.reuse, 0x7f, RZ, 0xc0, !PT ;  /* 0x0000007f14027812 */ /* 0x041fe200078ec0ff */
[----:B------:R-:W-:-:S03]  /*13940*/  IMAD.SHL.U32 R20, R20, 0x20, RZ ;  /* 0x0000002014147824 */ /* 0x000fc600078e00ff */
[----:B------:R-:W-:Y:S02]  /*13950*/  SHF.R.U32.HI R2, RZ, 0x2, R2 ;  /* 0x00000002ff027819 */ /* 0x000fe40000011602 */
[----:B------:R-:W-:-:S04]  /*13960*/  LOP3.LUT R20, R20, 0x60, RZ, 0xc0, !PT ;  /* 0x0000006014147812 */ /* 0x000fc800078ec0ff */
[----:B------:R-:W-:-:S05]  /*13970*/  LOP3.LUT R2, R2, R20, RZ, 0xfc, !PT ;  /* 0x0000001402027212 */ /* 0x000fca00078efcff */
[----:B-1----:R-:W-:-:S04]  /*13980*/  VIADD R6, R2, UR43 ;  /* 0x0000002b02067c36 */ /* 0x002fc80008000000 */
[----:B------:R-:W-:Y:S01]  /*13990*/  @P0 IMAD.HI.U32 R0, R6, UR4, RZ ;  /* 0x0000000406000c27 */ /* 0x000fe2000f8e00ff */
[----:B------:R-:W-:Y:S01]  /*139a0*/  PLOP3.LUT P0, PT, PT, PT, UP0, 0x80, 0x0 ;  /* 0x000000000000781c */ /* 0x000fe20003f0f008 */
[----:B------:R-:W-:Y:S02]  /*139b0*/  @UP0 ULDC UR4, c[0x0][0x450] ;  /* 0x0001140000040ab9 */ /* 0x000fe40000000800 */
[----:B------:R-:W-:Y:S01]  /*139c0*/  IMAD.MOV.U32 R3, RZ, RZ, R6 ;  /* 0x000000ffff037224 */ /* 0x000fe200078e0006 */
[----:B------:R-:W-:-:S09]  /*139d0*/  UIMAD UR6, UR6, UR8, URZ ;  /* 0x00000008060672a4 */ /* 0x000fd2000f8e023f */
[----:B------:R-:W-:Y:S02]  /*139e0*/  @P0 SHF.R.U32.HI R3, RZ, UR4, R0 ;  /* 0x00000004ff030c19 */ /* 0x000fe40008011600 */
[----:B------:R-:W-:Y:S01]  /*139f0*/  R2UR UR4, R22 ;  /* 0x00000000160472ca */ /* 0x000fe200000e0000 */
[----:B------:R-:W-:Y:S02]  /*13a00*/  UIMAD UR7, UR7, UR9, UR6 ;  /* 0x00000009070772a4 */ /* 0x000fe4000f8e0206 */
[----:B------:R-:W-:Y:S01]  /*13a10*/  USHF.R.S32.HI UR6, URZ, 0x1f, UR41 ;  /* 0x0000001f3f067899 */ /* 0x000fe20008011429 */
[----:B------:R-:W-:-:S09]  /*13a20*/  SHF.R.S32.HI R0, RZ, 0x1f, R3 ;  /* 0x0000001fff007819 */ /* 0x000fd20000011403 */
[----:B------:R-:W-:-:S03]  /*13a30*/  UIMAD.WIDE.U32 UR4, UR4, UR8, URZ ;  /* 0x00000008040472a5 */ /* 0x000fc6000f8e003f */
[----:B------:R-:W-:Y:S01]  /*13a40*/  ULDC.64 UR8, c[0x0][0x2e0] ;  /* 0x0000b80000087ab9 */ /* 0x000fe20000000a00 */
[----:B------:R-:W-:Y:S02]  /*13a50*/  UIADD3 UR5, UR5, UR7, URZ ;  /* 0x0000000705057290 */ /* 0x000fe4000fffe03f */
[----:B------:R-:W-:Y:S02]  /*13a60*/  UIMAD UR6, UR6, UR8, URZ ;  /* 0x00000008060672a4 */ /* 0x000fe4000f8e023f */
[----:B------:R-:W-:Y:S02]  /*13a70*/  UIMAD.WIDE.U32 UR4, UR41, UR8, UR4 ;  /* 0x00000008290472a5 */ /* 0x000fe4000f8e0004 */
[----:B------:R-:W-:-:S03]  /*13a80*/  UIMAD UR6, UR41, UR9, UR6 ;  /* 0x00000009290672a4 */ /* 0x000fc6000f8e0206 */
[----:B------:R-:W-:Y:S02]  /*13a90*/  ULDC.64 UR8, c[0x0][0x2d0] ;  /* 0x0000b40000087ab9 */ /* 0x000fe40000000a00 */
[----:B------:R-:W-:Y:S01]  /*13aa0*/  IMAD R0, R0, UR8, RZ ;  /* 0x0000000800007c24 */ /* 0x000fe2000f8e02ff */
[----:B------:R-:W-:Y:S01]  /*13ab0*/  UIADD3 UR5, UR5, UR6, URZ ;  /* 0x0000000605057290 */ /* 0x000fe2000fffe03f */
[----:B------:R-:W-:Y:S02]  /*13ac0*/  IMAD.U32 R4, RZ, RZ, UR8 ;  /* 0x00000008ff047e24 */ /* 0x000fe4000f8e00ff */
[C---:B------:R-:W-:Y:S01]  /*13ad0*/  IMAD R5, R3.reuse, UR9, R0 ;  /* 0x0000000903057c24 */ /* 0x040fe2000f8e0200 */
[----:B------:R-:W-:Y:S01]  /*13ae0*/  ULDC.64 UR6, c[0x0][0x2c8] ;  /* 0x0000b20000067ab9 */ /* 0x000fe20000000a00 */
[----:B------:R-:W-:Y:S02]  /*13af0*/  IMAD.MOV R0, RZ, RZ, -R3 ;  /* 0x000000ffff007224 */ /* 0x000fe400078e0a03 */
[----:B------:R-:W-:-:S04]  /*13b00*/  IMAD.WIDE.U32 R2, R3, R4, UR4 ;  /* 0x0000000403027e25 */ /* 0x000fc8000f8e0004 */
[----:B------:R-:W-:Y:S02]  /*13b10*/  IMAD R0, R0, UR12, R6 ;  /* 0x0000000c00007c24 */ /* 0x000fe4000f8e0206 */
[----:B------:R-:W-:-:S03]  /*13b20*/  IMAD.IADD R3, R3, 0x1, R5 ;  /* 0x0000000103037824 */ /* 0x000fc600078e0205 */
[----:B------:R-:W-:Y:S01]  /*13b30*/  SHF.R.S32.HI R5, RZ, 0x1f, R0 ;  /* 0x0000001fff057819 */ /* 0x000fe20000011400 */
[----:B------:R-:W-:-:S04]  /*13b40*/  IMAD.WIDE.U32 R2, R0, UR6, R2 ;  /* 0x0000000600027c25 */ /* 0x000fc8000f8e0002 */
[----:B------:R-:W-:-:S04]  /*13b50*/  IMAD R5, R5, UR6, RZ ;  /* 0x0000000605057c24 */ /* 0x000fc8000f8e02ff */
[----:B------:R-:W-:Y:S01]  /*13b60*/  IMAD R5, R0, UR7, R5 ;  /* 0x0000000700057c24 */ /* 0x000fe2000f8e0205 */
[----:B------:R-:W-:-:S03]  /*13b70*/  LEA R0, P0, R2, UR10, 0x1 ;  /* 0x0000000a02007c11 */ /* 0x000fc6000f8008ff */
[----:B------:R-:W-:-:S05]  /*13b80*/  IMAD.IADD R5, R3, 0x1, R5 ;  /* 0x0000000103057824 */ /* 0x000fca00078e0205 */
[----:B------:R-:W-:Y:S02]  /*13b90*/  LEA.HI.X R5, R2, UR11, R5, 0x1, P0 ;  /* 0x0000000b02057c11 */ /* 0x000fe400080f0c05 */
[----:B------:R-:W-:Y:S01]  /*13ba0*/  PLOP3.LUT P0, PT, PT, PT, UP0, 0x80, 0x0 ;  /* 0x000000000000781c */ /* 0x000fe20003f0f008 */
[----:B------:R-:W-:-:S12]  /*13bb0*/  VIADD R6, R6, 0x80 ;  /* 0x0000008006067836 */ /* 0x000fd80000000000 */
[----:B------:R-:W-:Y:S01]  /*13bc0*/  @P0 IMAD.HI.U32 R3, R6, UR13, RZ ;  /* 0x0000000d06030c27 */ /* 0x000fe2000f8e00ff */
[----:B------:R-:W-:Y:S01]  /*13bd0*/  PLOP3.LUT P0, PT, PT, PT, UP0, 0x80, 0x0 ;  /* 0x000000000000781c */ /* 0x000fe20003f0f008 */
[----:B------:R-:W-:Y:S02]  /*13be0*/  @UP0 ULDC UR13, c[0x0][0x450] ;  /* 0x00011400000d0ab9 */ /* 0x000fe40000000800 */
[----:B------:R-:W-:Y:S01]  /*13bf0*/  IMAD.MOV.U32 R2, RZ, RZ, R6 ;  /* 0x000000ffff027224 */ /* 0x000fe200078e0006 */
[----:B------:R-:W0:Y:S09]  /*13c00*/  S2R R20, SR_TID.X ;  /* 0x0000000000147919 */ /* 0x000e320000002100 */
[----:B------:R-:W-:-:S05]  /*13c10*/  @P0 SHF.R.U32.HI R2, RZ, UR13, R3 ;  /* 0x0000000dff020c19 */ /* 0x000fca0008011603 */
[----:B------:R-:W-:-:S04]  /*13c20*/  IMAD.MOV R3, RZ, RZ, -R2 ;  /* 0x000000ffff037224 */ /* 0x000fc800078e0a02 */
[----:B------:R-:W-:Y:S01]  /*13c30*/  IMAD R6, R3, UR12, R6 ;  /* 0x0000000c03067c24 */ /* 0x000fe2000f8e0206 */
[----:B------:R-:W-:-:S05]  /*13c40*/  SHF.R.S32.HI R3, RZ, 0x1f, R2 ;  /* 0x0000001fff037819 */ /* 0x000fca0000011402 */
[----:B------:R-:W-:-:S04]  /*13c50*/  IMAD R3, R3, UR8, RZ ;  /* 0x0000000803037c24 */ /* 0x000fc8000f8e02ff */
[C---:B------:R-:W-:Y:S02]  /*13c60*/  IMAD R7, R2.reuse, UR9, R3 ;  /* 0x0000000902077c24 */ /* 0x040fe4000f8e0203 */
[----:B------:R-:W-:Y:S01]  /*13c70*/  IMAD.WIDE.U32 R2, R2, R4, UR4 ;  /* 0x0000000402027e25 */ /* 0x000fe2000f8e0004 */
[----:B------:R-:W-:-:S03]  /*13c80*/  SHF.R.S32.HI R4, RZ, 0x1f, R6 ;  /* 0x0000001fff047819 */ /* 0x000fc60000011406 */
[----:B------:R-:W-:Y:S02]  /*13c90*/  IMAD.IADD R3, R3, 0x1, R7 ;  /* 0x0000000103037824 */ /* 0x000fe400078e0207 */
[----:B------:R-:W-:Y:S02]  /*13ca0*/  IMAD R4, R4, UR6, RZ ;  /* 0x0000000604047c24 */ /* 0x000fe4000f8e02ff */
[----:B------:R-:W-:-:S04]  /*13cb0*/  IMAD.WIDE.U32 R2, R6, UR6, R2 ;  /* 0x0000000606027c25 */ /* 0x000fc8000f8e0002 */
[----:B------:R-:W-:Y:S01]  /*13cc0*/  IMAD R7, R6, UR7, R4 ;  /* 0x0000000706077c24 */ /* 0x000fe2000f8e0204 */
[----:B0-----:R-:W-:-:S03]  /*13cd0*/  LOP3.LUT R21, R20, 0x7f, RZ, 0xc0, !PT ;  /* 0x0000007f14157812 */ /* 0x001fc600078ec0ff */
[----:B------:R-:W-:Y:S01]  /*13ce0*/  IMAD.IADD R6, R3, 0x1, R7 ;  /* 0x0000000103067824 */ /* 0x000fe200078e0207 */
[----:B------:R-:W-:Y:S01]  /*13cf0*/  LEA R7, P0, R2, UR10, 0x1 ;  /* 0x0000000a02077c11 */ /* 0x000fe2000f8008ff */
[----:B------:R-:W-:Y:S01]  /*13d00*/  IMAD.SHL.U32 R20, R20, 0x8, RZ ;  /* 0x0000000814147824 */ /* 0x000fe200078e00ff */
[----:B------:R-:W-:Y:S02]  /*13d10*/  UMOV UR4, 0xffffffff ;  /* 0xffffffff00047882 */ /* 0x000fe40000000000 */
[----:B------:R-:W-:Y:S02]  /*13d20*/  LEA.HI.X R6, R2, UR11, R6, 0x1, P0 ;  /* 0x0000000b02067c11 */ /* 0x000fe400080f0c06 */
[----:B------:R-:W-:Y:S02]  /*13d30*/  LOP3.LUT R20, R20, 0x18, RZ, 0xc0, !PT ;  /* 0x0000001814147812 */ /* 0x000fe400078ec0ff */
[----:B------:R-:W-:Y:S01]  /*13d40*/  SHF.R.U32.HI R21, RZ, 0x2, R21 ;  /* 0x00000002ff157819 */ /* 0x000fe20000011615 */
[----:B--2---:R-:W-:Y:S06]  /*13d50*/  BRA.DIV UR4, `(.L_x_935) ;  /* 0x0000002a04e47947 */ /* 0x004fec000b800000 */
[----:B------:R-:W0:Y:S01]  /*13d60*/  SHFL.IDX PT, R3, R0, RZ, 0x1c1f ;  /* 0x001c1fff00037589 */ /* 0x000e2200000e0000 */
[----:B------:R-:W-:-:S03]  /*13d70*/  VIADD R4, R21, UR43 ;  /* 0x0000002b15047c36 */ /* 0x000fc60008000000 */
        /* <DEDUP_REMOVED lines=9> */
[----:B-----5:R-:W-:Y:S04]  /*13e10*/  @!P0 LDGSTS.E.BYPASS.LTC128B.128 [R10+0xc400], desc[UR52][R2.64], !P3 ;  /* 0x0c400000020a8fae */ /* 0x020fe8000d901d74 */
[----:B------:R-:W-:Y:S04]  /*13e20*/  @!P0 LDGSTS.E.BYPASS.LTC128B.128 [R10+0xf400], desc[UR52][R2.64+0x40], !P4 ;  /* 0x0f400040020a8fae */ /* 0x000fe8000e101d74 */
[----:B------:R0:W-:Y:S01]  /*13e30*/  @!P0 LDGSTS.E.BYPASS.LTC128B.128 [R10+0x12400], desc[UR52][R2.64+0x80], !P5 ;  /* 0x12400080020a8fae */ /* 0x0001e2000e901d74 */
[----:B------:R-:W-:Y:S01]  /*13e40*/  ISETP.GE.AND P0, PT, R8, UR37, PT ;  /* 0x0000002508007c0c */ /* 0x000fe2000bf06270 */
[----:B------:R-:W-:-:S02]  /*13e50*/  VIADD R8, R4, 0x40 ;  /* 0x0000004004087836 */ /* 0x000fc40000000000 */
[----:B0-----:R-:W0:Y:S04]  /*13e60*/  SHFL.IDX PT, R3, R0, 0x1, 0x1c1f ;  /* 0x003c1f0000037f89 */ /* 0x001e2800000e0000 */
[----:B------:R-:W1:Y:S06]  /*13e70*/  SHFL.IDX PT, R2, R5, 0x1, 0x1c1f ;  /* 0x003c1f0005027f89 */ /* 0x000e6c00000e0000 */
        /* <DEDUP_REMOVED lines=8> */
[----:B------:R-:W-:-:S03]  /*13f00*/  ISETP.GE.AND P0, PT, R8, UR37, PT ;  /* 0x0000002508007c0c */ /* 0x000fc6000bf06270 */
[----:B0-----:R-:W0:Y:S04]  /*13f10*/  SHFL.IDX PT, R3, R0, 0x2, 0x1c1f ;  /* 0x005c1f0000037f89 */ /* 0x001e2800000e0000 */
[----:B------:R-:W1:Y:S04]  /*13f20*/  SHFL.IDX PT, R2, R5, 0x2, 0x1c1f ;  /* 0x005c1f0005027f89 */ /* 0x000e6800000e0000 */
[----:B------:R-:W2:Y:S04]  /*13f30*/  SHFL.IDX PT, R0, R0, 0x3, 0x1c1f ;  /* 0x007c1f0000007f89 */ /* 0x000ea800000e0000 */
[----:B------:R-:W3:Y:S01]  /*13f40*/  SHFL.IDX PT, R5, R5, 0x3, 0x1c1f ;  /* 0x007c1f0005057f89 */ /* 0x000ee200000e0000 */
        /* <DEDUP_REMOVED lines=8> */
[----:B0-----:R-:W-:-:S05]  /*13fd0*/  VIADD R2, R4, 0x60 ;  /* 0x0000006004027836 */ /* 0x001fca0000000000 */
[----:B------:R-:W-:-:S13]  /*13fe0*/  ISETP.GE.AND P0, PT, R2, UR37, PT ;  /* 0x0000002502007c0c */ /* 0x000fda000bf06270 */
[----:B--2---:R-:W-:Y:S02]  /*13ff0*/  @!P0 LEA R8, P1, R20, R0, 0x1 ;  /* 0x0000000014088211 */ /* 0x004fe400078208ff */
[----:B------:R-:W-:Y:S03]  /*14000*/  SHFL.IDX PT, R0, R6, RZ, 0x1c1f ;  /* 0x001c1fff06007589 */ /* 0x000fe600000e0000 */
[----:B---3--:R-:W-:Y:S01]  /*14010*/  @!P0 IMAD.X R9, RZ, RZ, R5, P1 ;  /* 0x000000ffff098224 */ /* 0x008fe200008e0605 */
[----:B------:R-:W-:Y:S01]  /*14020*/  SHFL.IDX PT, R6, R6, 0x1, 0x1c1f ;  /* 0x003c1f0006067f89 */ /* 0x000fe200000e0000 */
[----:B------:R-:W-:Y:S02]  /*14030*/  @!P0 IMAD.MOV.U32 R2, RZ, RZ, R8 ;  /* 0x000000ffff028224 */ /* 0x000fe400078e0008 */
[----:B------:R-:W-:-:S05]  /*14040*/  @!P0 IMAD.MOV.U32 R3, RZ, RZ, R9 ;  /* 0x000000ffff038224 */ /* 0x000fca00078e0009 */
[----:B------:R-:W-:Y:S04]  /*14050*/  @!P0 LDGSTS.E.BYPASS.LTC128B.128 [R10+0xdc00], desc[UR52][R2.64], !P3 ;  /* 0x0dc00000020a8fae */ /* 0x000fe8000d901d74 */
[----:B------:R-:W-:Y:S04]  /*14060*/  @!P0 LDGSTS.E.BYPASS.LTC128B.128 [R10+0x10c00], desc[UR52][R2.64+0x40], !P4 ;  /* 0x10c00040020a8fae */ /* 0x000fe8000e101d74 */
[----:B------:R0:W-:Y:S04]  /*14070*/  @!P0 LDGSTS.E.BYPASS.LTC128B.128 [R10+0x13c00], desc[UR52][R2.64+0x80], !P5 ;  /* 0x13c00080020a8fae */ /* 0x0001e8000e901d74 */
[----:B0-----:R-:W0:Y:S01]  /*14080*/  SHFL.IDX PT, R2, R7, RZ, 0x1c1f ;  /* 0x001c1fff07027589 */ /* 0x001e2200000e0000 */
[----:B------:R-:W-:-:S05]  /*14090*/  VIADD R3, R4, 0x80 ;  /* 0x0000008004037836 */ /* 0x000fca0000000000 */
[----:B------:R-:W-:-:S13]  /*140a0*/  ISETP.GE.AND P0, PT, R3, UR37, PT ;  /* 0x0000002503007c0c */ /* 0x000fda000bf06270 */
[----:B0-----:R-:W-:-:S05]  /*140b0*/  @!P0 LEA R5, P1, R20, R2, 0x1 ;  /* 0x0000000214058211 */ /* 0x001fca00078208ff */
[----:B------:R-:W-:Y:S02]  /*140c0*/  @!P0 IMAD.X R0, RZ, RZ, R0, P1 ;  /* 0x000000ffff008224 */ /* 0x000fe400008e0600 */
[----:B------:R-:W-:Y:S02]  /*140d0*/  @!P0 IMAD.MOV.U32 R2, RZ, RZ, R5 ;  /* 0x000000ffff028224 */ /* 0x000fe400078e0005 */
[----:B------:R-:W-:-:S05]  /*140e0*/  @!P0 IMAD.MOV.U32 R3, RZ, RZ, R0 ;  /* 0x000000ffff038224 */ /* 0x000fca00078e0000 */
[----:B------:R0:W-:Y:S04]  /*140f0*/  @!P0 LDGSTS.E.BYPASS.LTC128B.128 [R10+0xe400], desc[UR52][R2.64], !P3 ;  /* 0x0e400000020a8fae */ /* 0x0001e8000d901d74 */
[----:B------:R0:W-:Y:S04]  /*14100*/  @!P0 LDGSTS.E.BYPASS.LTC128B.128 [R10+0x11400], desc[UR52][R2.64+0x40], !P4 ;  /* 0x11400040020a8fae */ /* 0x0001e8000e101d74 */
[----:B------:R0:W-:Y:S02]  /*14110*/  @!P0 LDGSTS.E.BYPASS.LTC128B.128 [R10+0x14400], desc[UR52][R2.64+0x80], !P5 ;  /* 0x14400080020a8fae */ /* 0x0001e4000e901d74 */
.L_x_1004:
[----:B------:R-:W-:-:S05]  /*14120*/  VIADD R4, R4, 0xa0 ;  /* 0x000000a004047836 */ /* 0x000fca0000000000 */
[----:B------:R-:W-:-:S13]  /*14130*/  ISETP.GE.AND P0, PT, R4, UR37, PT ;  /* 0x0000002504007c0c */ /* 0x000fda000bf06270 */
[----:B0-----:R-:W-:-:S05]  /*14140*/  @!P0 LEA R2, P1, R20, R14, 0x1 ;  /* 0x0000000e14028211 */ /* 0x001fca00078208ff */
[----:B------:R-:W-:-:S05]  /*14150*/  @!P0 IMAD.X R3, RZ, RZ, R6, P1 ;  /* 0x000000ffff038224 */ /* 0x000fca00008e0606 */
[----:B------:R-:W-:Y:S01]  /*14160*/  @!PT LDS RZ, [RZ] ;  /* 0x00000000fffff984 */ /* 0x000fe20000000800 */
[----:B------:R-:W-:Y:S01]  /*14170*/  @!PT LDS RZ, [RZ] ;  /* 0x00000000fffff984 */ /* 0x000fe20000000800 */
[----:B------:R-:W-:Y:S01]  /*14180*/  @!PT LDS RZ, [RZ] ;  /* 0x00000000fffff984 */ /* 0x000fe20000000800 */
[----:B------:R0:W-:Y:S04]  /*14190*/  @!P0 LDGSTS.E.BYPASS.LTC128B.128 [R10+0xec00], desc[UR52][R2.64], !P3 ;  /* 0x0ec00000020a8fae */ /* 0x0001e8000d901d74 */
[----:B------:R0:W-:Y:S04]  /*141a0*/  @!P0 LDGSTS.E.BYPASS.LTC128B.128 [R10+0x11c00], desc[UR52][R2.64+0x40], !P4 ;  /* 0x11c00040020a8fae */ /* 0x0001e8000e101d74 */
[----:B------:R0:W-:Y:S01]  /*141b0*/  @!P0 LDGSTS.E.BYPASS.LTC128B.128 [R10+0x14c00], desc[UR52][R2.64+0x80], !P5 ;  /* 0x14c00080020a8fae */ /* 0x0001e2000e901d74 */
[----:B------:R-:W-:Y:S01]  /*141c0*/  PLOP3.LUT P0, PT, PT, PT, PT, 0x80, 0x0 ;  /* 0x000000000000781c */ /* 0x000fe20003f0f070 */
[----:B------:R-:W-:-:S12]  /*141d0*/  NOP ;  /* 0x0000000000007918 */ /* 0x000fd80000000000 */
.L_x_936:
[----:B------:R-:W-:Y:S02]  /*141e0*/  PLOP3.LUT P1, PT, P1, P0, PT, 0xa2, 0x0 ;  /* 0x000000000000781c */ /* 0x000fe40000f21472 */
[----:B------:R-:W-:-:S08]  /*141f0*/  @P0 R2UR P1, UR4, R16 ;  /* 0x00000000100402ca */ /* 0x000fd00000020000 */
[----:B------:R-:W-:-:S05]  /*14200*/  @P0 PLOP3.LUT P0, PT, P1, PT, PT, 0x80, 0x0 ;  /* 0x000000000000081c */ /* 0x000fca0000f0f070 */
[----:B------:R-:W-:Y:S01]  /*14210*/  @!P1 SYNCS.ARRIVE.TRANS64.RED.A0T1 RZ, [UR4+0x2d800], RZ ;  /* 0x02d800ffffff99a7 */ /* 0x000fe20008200404 */
[----:B------:R-:W-:Y:S07]  /*14220*/  @!P1 ARRIVES.LDGSTSBAR.64.TRANSCNT [UR4+0x2d800] ;  /* 0x02d80000ff0099b0 */ /* 0x000fee0008000a84 */
[----:B------:R-:W-:Y:S05]  /*14230*/  @P0 BRA.U.ANY `(.L_x_936) ;  /* 0xfffffffd00e80947 */ /* 0x000fea000393ffff */
[----:B0-----:R-:W2:Y:S02]  /*14240*/  LDL.LU R2, [R1+0x14] ;  /* 0x0000140001027983 */ /* 0x001ea40000300800 */
        /* <DEDUP_REMOVED lines=9> */
[----:B------:R-:W1:Y:S03]  /*142e0*/  SYNCS.PHASECHK.TRANS64.TRYWAIT P0, [R16+URZ+0x2d820], R3 ;  /* 0x02d82003100075a7 */ /* 0x000e66000800017f */
[----:B01----:R-:W-:Y:S05]  /*142f0*/  @!P0 BRA `(.L_x_938) ;  /* 0x0000002c00888947 */ /* 0x003fea0003800000 */
.L_x_1005:
[----:B------:R-:W-:Y:S05]  /*14300*/  BSYNC B0 ;  /* 0x0000000000007941 */ /* 0x000fea0003800000 */
.L_x_937:
[----:B------:R-:W-:-:S04]  /*14310*/  UIADD3 UR4, UR44, -0x2, URZ ;  /* 0xfffffffe2c047890 */ /* 0x000fc8000fffe03f */
[----:B------:R-:W-:-:S06]  /*14320*/  UISETP.GE.AND UP0, UPT, UR4, UR45, UPT ;  /* 0x0000002d0400728c */ /* 0x000fcc000bf06270 */
[----:B------:R-:W-:-:S13]  /*14330*/  PLOP3.LUT P0, PT, PT, PT, UP0, 0x40, 0x0 ;  /* 0x000000000000781c */ /* 0x000fda0003f0e808 */
[----:B------:R-:W-:Y:S05]  /*14340*/  @P0 BRA `(.L_x_939) ;  /* 0x0000000c00d00947 */ /* 0x000fea0003800000 */
[----:B------:R-:W-:Y:S01]  /*14350*/  BSSY B0, `(.L_x_939) ;  /* 0x00000f3000007945 */ /* 0x000fe20003800000 */
[----:B------:R-:W-:Y:S02]  /*14360*/  IMAD.MOV.U32 R9, RZ, RZ, R23 ;  /* 0x000000ffff097224 */ /* 0x000fe400078e0017 */
[----:B------:R-:W-:Y:S02]  /*14370*/  IMAD.MOV.U32 R20, RZ, RZ, R26 ;  /* 0x000000ffff147224 */ /* 0x000fe400078e001a */
[----:B------:R-:W-:Y:S02]  /*14380*/  IMAD.MOV.U32 R28, RZ, RZ, R24 ;  /* 0x000000ffff1c7224 */ /* 0x000fe400078e0018 */
[----:B------:R-:W-:-:S07]  /*14390*/  IMAD.U32 R0, RZ, RZ, UR4 ;  /* 0x00000004ff007e24 */ /* 0x000fce000f8e00ff */
.L_x_952:
[----:B------:R-:W2:Y:S01]  /*143a0*/  LDL R8, [R1+0x8] ;  /* 0x0000080001087983 */ /* 0x000ea20000100800 */
[----:B------:R-:W1:Y:S03]  /*143b0*/  LDC R4, c[0x0][0x430] ;  /* 0x00010c00ff047b82 */ /* 0x000e660000000800 */
[----:B------:R-:W3:Y:S04]  /*143c0*/  LDL R6, [R1+0x4] ;  /* 0x0000040001067983 */ /* 0x000ee80000100800 */
[----:B------:R-:W4:Y:S01]  /*143d0*/  LDL R7, [R1] ;  /* 0x0000000001077983 */ /* 0x000f220000100800 */
[----:B0-----:R-:W0:Y:S01]  /*143e0*/  S2R R3, SR_TID.X ;  /* 0x0000000000037919 */ /* 0x001e220000002100 */
        /* <DEDUP_REMOVED lines=11> */
[----:B-1----:R-:W-:-:S04]  /*144a0*/  @P0 IMAD.HI.U32 R3, R5, R4, RZ ;  /* 0x0000000405030227 */ /* 0x002fc800078e00ff */
[----:B------:R-:W-:Y:S01]  /*144b0*/  IMAD.MOV.U32 R4, RZ, RZ, R5 ;  /* 0x000000ffff047224 */ /* 0x000fe200078e0005 */
[----:B0-----:R-:W-:Y:S01]  /*144c0*/  @P0 SHF.R.U32.HI R4, RZ, R2, R3 ;  /* 0x00000002ff040219 */ /* 0x001fe20000011603 */
        /* <DEDUP_REMOVED lines=9> */
[----:B------:R-:W-:Y:S02]  /*14560*/  ULDC UR4, c[0x0][0x430] ;  /* 0x00010c0000047ab9 */ /* 0x000fe40000000800 */
[----:B------:R-:W-:Y:S01]  /*14570*/  LEA.HI.X R7, R2, UR5, R3, 0x2, P0 ;  /* 0x0000000502077c11 */ /* 0x000fe200080f1403 */
[----:B------:R-:W-:-:S04]  /*14580*/  IMAD.MOV R2, RZ, RZ, -R4 ;  /* 0x000000ffff027224 */ /* 0x000fc800078e0a04 */
[----:B------:R-:W2:Y:S01]  /*14590*/  LDG.E R4, desc[UR52][R6.64] ;  /* 0x0000003406047981 */ /* 0x000ea2000c1e1900 */
[----:B------:R-:W-:Y:S01]  /*145a0*/  ISETP.NE.AND P1, PT, R8, 0x3, PT ;  /* 0x000000030800780c */ /* 0x000fe20003f25270 */
[----:B------:R-:W-:-:S05]  /*145b0*/  VIADD R23, R9, 0x1 ;  /* 0x0000000109177836 */ /* 0x000fca0000000000 */
        /* <DEDUP_REMOVED lines=9> */
.L_x_940:
[----:B------:R-:W-:Y:S01]  /*14650*/  IMAD R6, R23, 0x8, R16 ;  /* 0x0000000817067824 */ /* 0x000fe200078e0210 */
[----:B------:R-:W-:Y:S01]  /*14660*/  SHF.L.U32 R0, R26, 0x1f, RZ ;  /* 0x0000001f1a007819 */ /* 0x000fe200000006ff */
[----:B------:R-:W-:Y:S03]  /*14670*/  BSSY B1, `(.L_x_941) ;  /* 0x0000003000017945 */ /* 0x000fe60003800000 */
[----:B------:R-:W0:Y:S02]  /*14680*/  SYNCS.PHASECHK.TRANS64.TRYWAIT P0, [R6+URZ+0x2d840], R0 ;  /* 0x02d84000060075a7 */ /* 0x000e24000800017f */
[----:B0-----:R-:W-:Y:S05]  /*14690*/  @!P0 BRA `(.L_x_942) ;  /* 0x0000002800b48947 */ /* 0x001fea0003800000 */
.L_x_1006:
[----:B------:R-:W-:Y:S05]  /*146a0*/  BSYNC B1 ;  /* 0x0000000000017941 */ /* 0x000fea0003800000 */
.L_x_941:
[----:B------:R-:W1:Y:S01]  /*146b0*/  S2R R12, SR_TID.X ;  /* 0x00000000000c7919 */ /* 0x000e620000002100 */
[----:B------:R-:W-:Y:S01]  /*146c0*/  SHF.R.S32.HI R21, RZ, 0x1f, R5 ;  /* 0x0000001fff157819 */ /* 0x000fe20000011405 */
[----:B------:R-:W-:Y:S01]  /*146d0*/  ULDC.64 UR4, c[0x0][0x300] ;  /* 0x0000c00000047ab9 */ /* 0x000fe20000000a00 */
[----:B------:R-:W-:Y:S01]  /*146e0*/  LOP3.LUT P3, RZ, R19, 0x4, RZ, 0xc0, !PT ;  /* 0x0000000413ff7812 */ /* 0x000fe2000786c0ff */
[----:B------:R-:W-:Y:S01]  /*146f0*/  IMAD.WIDE.U32 R2, R5, UR4, RZ ;  /* 0x0000000405027c25 */ /* 0x000fe2000f8e00ff */
[C---:B------:R-:W-:Y:S02]  /*14700*/  LOP3.LUT P2, RZ, R19.reuse, 0x2, RZ, 0xc0, !PT ;  /* 0x0000000213ff7812 */ /* 0x040fe4000784c0ff */
[----:B------:R-:W-:Y:S01]  /*14710*/  LOP3.LUT P1, RZ, R19, 0x1, RZ, 0xc0, !PT ;  /* 0x0000000113ff7812 */ /* 0x000fe2000782c0ff */
[----:B0-----:R-:W-:-:S04]  /*14720*/  IMAD R0, R21, UR4, RZ ;  /* 0x0000000415007c24 */ /* 0x001fc8000f8e02ff */
        /* <DEDUP_REMOVED lines=9> */
[----:B-1----:R-:W-:Y:S02]  /*147c0*/  IMAD.SHL.U32 R8, R12, 0x8, RZ ;  /* 0x000000080c087824 */ /* 0x002fe400078e00ff */
[C---:B------:R-:W-:Y:S02]  /*147d0*/  IMAD R0, R22.reuse, UR5, R0 ;  /* 0x0000000516007c24 */ /* 0x040fe4000f8e0200 */
[----:B------:R-:W-:Y:S01]  /*147e0*/  IMAD.WIDE.U32 R2, R22, UR4, R2 ;  /* 0x0000000416027c25 */ /* 0x000fe2000f8e0002 */
[----:B------:R-:W-:Y:S01]  /*147f0*/  LOP3.LUT R8, R8, 0xd8, RZ, 0xc0, !PT ;  /* 0x000000d808087812 */ /* 0x000fe200078ec0ff */
[----:B------:R-:W-:-:S02]  /*14800*/  ULDC.64 UR4, c[0x0][0x2e8] ;  /* 0x0000ba0000047ab9 */ /* 0x000fc40000000a00 */
[----:B------:R-:W-:Y:S01]  /*14810*/  IMAD.SHL.U32 R11, R12, 0x8, RZ ;  /* 0x000000080c0b7824 */ /* 0x000fe200078e00ff */
[----:B------:R-:W-:Y:S01]  /*14820*/  LOP3.LUT R8, R8, 0x18, R12, 0x78, !PT ;  /* 0x0000001808087812 */ /* 0x000fe200078e780c */
[----:B------:R-:W-:Y:S01]  /*14830*/  IMAD.IADD R0, R0, 0x1, R3 ;  /* 0x0000000100007824 */ /* 0x000fe200078e0203 */
[----:B------:R-:W-:Y:S01]  /*14840*/  LEA R7, P0, R2, UR4, 0x1 ;  /* 0x0000000402077c11 */ /* 0x000fe2000f8008ff */
[----:B------:R-:W-:Y:S01]  /*14850*/  UMOV UR4, 0xffffffff ;  /* 0xffffffff00047882 */ /* 0x000fe20000000000 */
[----:B------:R-:W-:Y:S02]  /*14860*/  LOP3.LUT R8, R8, 0x320, R11, 0xf8, !PT ;  /* 0x0000032008087812 */ /* 0x000fe400078ef80b */
[----:B------:R-:W-:-:S03]  /*14870*/  LEA.HI.X R10, R2, UR5, R0, 0x1, P0 ;  /* 0x00000005020a7c11 */ /* 0x000fc600080f0c00 */
[----:B------:R-:W-:Y:S01]  /*14880*/  IMAD R8, R23, 0x3000, R8 ;  /* 0x0000300017087824 */ /* 0x000fe200078e0208 */
[----:B------:R-:W-:Y:S06]  /*14890*/  BRA.DIV UR4, `(.L_x_943) ;  /* 0x0000002a04487947 */ /* 0x000fec000b800000 */
[----:B------:R-:W0:Y:S01]  /*148a0*/  S2R R3, SR_TID.X ;  /* 0x0000000000037919 */ /* 0x000e220000002100 */
[----:B------:R-:W-:Y:S01]  /*148b0*/  IMAD R8, R8, 0x2, R16 ;  /* 0x0000000208087824 */ /* 0x000fe200078e0210 */
[----:B------:R-:W1:Y:S04]  /*148c0*/  SHFL.IDX PT, R2, R7, RZ, 0x1c1f ;  /* 0x001c1fff07027589 */ /* 0x000e6800000e0000 */
[----:B------:R-:W-:Y:S01]  /*148d0*/  SHFL.IDX PT, R27, R10, 0x2, 0x1c1f ;  /* 0x005c1f000a1b7f89 */ /* 0x000fe200000e0000 */
[----:B0-----:R-:W-:-:S03]  /*148e0*/  IMAD.SHL.U32 R11, R3, 0x8, RZ ;  /* 0x00000008030b7824 */ /* 0x001fc600078e00ff */
[----:B------:R-:W0:Y:S02]  /*148f0*/  SHFL.IDX PT, R3, R10, RZ, 0x1c1f ;  /* 0x001c1fff0a037589 */ /* 0x000e2400000e0000 */
[----:B------:R-:W-:-:S05]  /*14900*/  LOP3.LUT R11, R11, 0x18, RZ, 0xc0, !PT ;  /* 0x000000180b0b7812 */ /* 0x000fca00078ec0ff */
[----:B------:R-:W-:-:S05]  /*14910*/  IMAD.SHL.U32 R0, R11, 0x2, RZ ;  /* 0x000000020b007824 */ /* 0x000fca00078e00ff */
        /* <DEDUP_REMOVED lines=20> */
.L_x_1016:
        /* <DEDUP_REMOVED lines=10> */
.L_x_944:
        /* <DEDUP_REMOVED lines=11> */
.L_x_945:
[----:B------:R1:W-:Y:S01]  /*14bb0*/  SYNCS.ARRIVE.TRANS64.A1T0 RZ, [R6+URZ+0x2d830], RZ ;  /* 0x02d830ff06ff79a7 */ /* 0x0003e2000810003f */
[----:B------:R-:W-:Y:S05]  /*14bc0*/  @!P2 BRA `(.L_x_946) ;  /* 0x000000000004a947 */ /* 0x000fea0003800000 */
[----:B------:R-:W-:Y:S01]  /*14bd0*/  BPT.TRAP 0x1 ;  /* 0x000000040000795c */ /* 0x000fe20000300000 */
.L_x_946:
[----:B------:R-:W-:Y:S01]  /*14be0*/  SHF.L.U32 R2, R20, 0x1f, RZ ;  /* 0x0000001f14027819 */ /* 0x000fe200000006ff */
[----:B-1----:R-:W-:Y:S01]  /*14bf0*/  IMAD R6, R9, 0x8, R16 ;  /* 0x0000000809067824 */ /* 0x002fe200078e0210 */
[----:B------:R-:W-:Y:S03]  /*14c00*/  BSSY B1, `(.L_x_947) ;  /* 0x0000003000017945 */ /* 0x000fe60003800000 */
[----:B------:R-:W1:Y:S02]  /*14c10*/  SYNCS.PHASECHK.TRANS64.TRYWAIT P0, [R6+URZ+0x2d860], R2 ;  /* 0x02d86002060075a7 */ /* 0x000e64000800017f */
[----:B-1----:R-:W-:Y:S05]  /*14c20*/  @!P0 BRA `(.L_x_948) ;  /* 0x0000002800a88947 */ /* 0x002fea0003800000 */
.L_x_1017:
[----:B------:R-:W-:Y:S05]  /*14c30*/  BSYNC B1 ;  /* 0x0000000000017941 */ /* 0x000fea0003800000 */
.L_x_947:
[----:B------:R-:W0:Y:S01]  /*14c40*/  S2R R3, SR_TID.X ;  /* 0x0000000000037919 */ /* 0x000e220000002100 */
[----:B-1----:R-:W-:Y:S01]  /*14c50*/  IMAD.MOV.U32 R2, RZ, RZ, -0x80 ;  /* 0xffffff80ff027424 */ /* 0x002fe200078e00ff */
[----:B------:R-:W-:Y:S01]  /*14c60*/  UMOV UR4, 0xffffffff ;  /* 0xffffffff00047882 */ /* 0x000fe20000000000 */
[C---:B------:R-:W-:Y:S02]  /*14c70*/  LOP3.LUT P3, RZ, R19.reuse, 0x20, RZ, 0xc0, !PT ;  /* 0x0000002013ff7812 */ /* 0x040fe4000786c0ff */
[----:B------:R-:W-:Y:S01]  /*14c80*/  IMAD R2, R28, R2, UR36 ;  /* 0x000000241c027e24 */ /* 0x000fe2000f8e0202 */
[C---:B------:R-:W-:Y:S02]  /*14c90*/  LOP3.LUT P2, RZ, R19.reuse, 0x10, RZ, 0xc0, !PT ;  /* 0x0000001013ff7812 */ /* 0x040fe4000784c0ff */
[----:B------:R-:W-:Y:S01]  /*14ca0*/  LOP3.LUT P1, RZ, R19, 0x8, RZ, 0xc0, !PT ;  /* 0x0000000813ff7812 */ /* 0x000fe2000782c0ff */
[C---:B0-----:R-:W-:Y:S02]  /*14cb0*/  IMAD.SHL.U32 R7, R3.reuse, 0x8, RZ ;  /* 0x0000000803077824 */ /* 0x041fe400078e00ff */
[----:B------:R-:W-:-:S03]  /*14cc0*/  IMAD.SHL.U32 R8, R3, 0x8, RZ ;  /* 0x0000000803087824 */ /* 0x000fc600078e00ff */
[----:B------:R-:W-:-:S04]  /*14cd0*/  LOP3.LUT R7, R7, 0xd8, RZ, 0xc0, !PT ;  /* 0x000000d807077812 */ /* 0x000fc800078ec0ff */
[----:B------:R-:W-:Y:S02]  /*14ce0*/  LOP3.LUT R7, R7, 0x18, R3, 0x78, !PT ;  /* 0x0000001807077812 */ /* 0x000fe400078e7803 */
[----:B------:R-:W-:Y:S02]  /*14cf0*/  LOP3.LUT R3, R3, 0x7f, RZ, 0xc0, !PT ;  /* 0x0000007f03037812 */ /* 0x000fe400078ec0ff */
[----:B------:R-:W-:Y:S02]  /*14d00*/  LOP3.LUT R7, R7, 0x320, R8, 0xf8, !PT ;  /* 0x0000032007077812 */ /* 0x000fe400078ef808 */
[----:B------:R-:W-:-:S03]  /*14d10*/  SHF.R.U32.HI R3, RZ, 0x2, R3 ;  /* 0x00000002ff037819 */ /* 0x000fc60000011603 */
[----:B------:R-:W-:Y:S02]  /*14d20*/  IMAD R7, R9, 0x3000, R7 ;  /* 0x0000300009077824 */ /* 0x000fe400078e0207 */
[----:B------:R-:W-:Y:S01]  /*14d30*/  IMAD.IADD R8, R2, 0x1, -R3 ;  /* 0x0000000102087824 */ /* 0x000fe200078e0a03 */
[----:B------:R-:W-:Y:S06]  /*14d40*/  BRA.DIV UR4, `(.L_x_949) ;  /* 0x0000002a04747947 */ /* 0x000fec000b800000 */
[----:B------:R-:W0:Y:S01]  /*14d50*/  SHFL.IDX PT, R2, R17, RZ, 0x1c1f ;  /* 0x001c1fff11027589 */ /* 0x000e2200000e0000 */
[----:B------:R-:W-:-:S03]  /*14d60*/  IMAD R7, R7, 0x2, R16 ;  /* 0x0000000207077824 */ /* 0x000fc600078e0210 */
        /* <DEDUP_REMOVED lines=32> */
.L_x_1027:
        /* <DEDUP_REMOVED lines=21> */
[----:B------:R-:W-:Y:S02]  /*150c0*/  ULDC.64 UR4, c[0x0][0x330] ;  /* 0x0000cc0000047ab9 */ /* 0x000fe40000000a00 */
[----:B------:R-:W-:Y:S02]  /*150d0*/  IMAD R5, R29, UR4, RZ ;  /* 0x000000041d057c24 */ /* 0x000fe4000f8e02ff */
[----:B------:R-:W-:Y:S02]  /*150e0*/  IMAD.IADD R3, R3, 0x1, R25 ;  /* 0x0000000103037824 */ /* 0x000fe400078e0219 */
[C---:B------:R-:W-:Y:S02]  /*150f0*/  IMAD R5, R22.reuse, UR5, R5 ;  /* 0x0000000516057c24 */ /* 0x040fe4000f8e0205 */
[----:B------:R-:W-:Y:S01]  /*15100*/  IMAD.WIDE.U32 R2, R22, UR4, R2 ;  /* 0x0000000416027c25 */ /* 0x000fe2000f8e0002 */
[----:B------:R-:W-:-:S03]  /*15110*/  ULDC.64 UR4, c[0x0][0x318] ;  /* 0x0000c60000047ab9 */ /* 0x000fc60000000a00 */
[----:B------:R-:W-:Y:S01]  /*15120*/  IMAD.IADD R3, R5, 0x1, R3 ;  /* 0x0000000105037824 */ /* 0x000fe200078e0203 */
[----:B0-----:R-:W-:-:S04]  /*15130*/  LEA R17, P0, R2, UR4, 0x1 ;  /* 0x0000000402117c11 */ /* 0x001fc8000f8008ff */
[----:B------:R-:W-:Y:S02]  /*15140*/  LEA.HI.X R18, R2, UR5, R3, 0x1, P0 ;  /* 0x0000000502127c11 */ /* 0x000fe400080f0c03 */
[----:B------:R-:W-:-:S13]  /*15150*/  PLOP3.LUT P0, PT, PT, PT, PT, 0x80, 0x0 ;  /* 0x000000000000781c */ /* 0x000fda0003f0f070 */
.L_x_950:
        /* <DEDUP_REMOVED lines=11> */
.L_x_951:
[C---:B------:R-:W-:Y:S01]  /*15210*/  ISETP.GT.AND P0, PT, R24.reuse, UR45, PT ;  /* 0x0000002d18007c0c */ /* 0x040fe2000bf04270 */
[----:B------:R1:W-:Y:S01]  /*15220*/  SYNCS.ARRIVE.TRANS64.A1T0 RZ, [R6+URZ+0x2d850], RZ ;  /* 0x02d850ff06ff79a7 */ /* 0x0003e2000810003f */
[----:B------:R-:W-:Y:S02]  /*15230*/  VIADD R0, R24, 0xffffffff ;  /* 0xffffffff18007836 */ /* 0x000fe40000000000 */
[----:B------:R-:W-:Y:S02]  /*15240*/  IMAD.MOV.U32 R9, RZ, RZ, R23 ;  /* 0x000000ffff097224 */ /* 0x000fe400078e0017 */
[----:B------:R-:W-:Y:S02]  /*15250*/  IMAD.MOV.U32 R20, RZ, RZ, R26 ;  /* 0x000000ffff147224 */ /* 0x000fe400078e001a */
[----:B------:R-:W-:-:S05]  /*15260*/  IMAD.MOV.U32 R28, RZ, RZ, R24 ;  /* 0x000000ffff1c7224 */ /* 0x000fca00078e0018 */
[----:B-1----:R-:W-:Y:S05]  /*15270*/  @P0 BRA `(.L_x_952) ;  /* 0xfffffff000480947 */ /* 0x002fea000383ffff */
[----:B------:R-:W-:Y:S05]  /*15280*/  BSYNC B0 ;  /* 0x0000000000007941 */ /* 0x000fea0003800000 */
.L_x_939:
[----:B------:R-:W1:Y:S01]  /*15290*/  S2R R0, SR_TID.X ;  /* 0x0000000000007919 */ /* 0x000e620000002100 */
[----:B------:R-:W-:Y:S01]  /*152a0*/  BSSY B0, `(.L_x_953) ;  /* 0x0000011000007945 */ /* 0x000fe20003800000 */
[----:B-1----:R-:W-:-:S04]  /*152b0*/  LOP3.LUT R0, R0, 0x7f, RZ, 0xc0, !PT ;  /* 0x0000007f00007812 */ /* 0x002fc800078ec0ff */
[----:B------:R-:W-:-:S13]  /*152c0*/  ISETP.NE.AND P2, PT, R0, RZ, PT ;  /* 0x000000ff0000720c */ /* 0x000fda0003f45270 */
[----:B------:R-:W-:Y:S05]  /*152d0*/  @P2 BRA `(.L_x_954) ;  /* 0x0000000000342947 */ /* 0x000fea0003800000 */
[----:B------:R-:W1:Y:S01]  /*152e0*/  S2R R7, SR_LANEID ;  /* 0x0000000000077919 */ /* 0x000e620000000000 */
[----:B------:R-:W-:Y:S01]  /*152f0*/  VOTEU.ANY UR4, UPT, PT ;  /* 0x0000000000047886 */ /* 0x000fe200038e0100 */
[----:B0-----:R-:W0:Y:S01]  /*15300*/  LDC.64 R2, c[0x0][0xc80] ;  /* 0x00032000ff027b82 */ /* 0x001e220000000a00 */
[----:B------:R-:W1:Y:S08]  /*15310*/  FLO.U32 R0, UR4 ;  /* 0x0000000400007d00 */ /* 0x000e7000080e0000 */
[----:B------:R-:W0:Y:S01]  /*15320*/  POPC R5, UR4 ;  /* 0x0000000400057d09 */ /* 0x000e220008000000 */
[----:B-1----:R-:W-:-:S13]  /*15330*/  ISETP.EQ.U32.AND P0, PT, R0, R7, PT ;  /* 0x000000070000720c */ /* 0x002fda0003f02070 */
[----:B0-----:R-:W2:Y:S01]  /*15340*/  @P0 ATOMG.E.ADD.STRONG.GPU PT, R3, desc[UR52][R2.64], R5 ;  /* 0x00000005020309a8 */ /* 0x001ea200081ee1f4 */
[----:B------:R-:W0:Y:S02]  /*15350*/  S2R R4, SR_LTMASK ;  /* 0x0000000000047919 */ /* 0x000e240000003900 */
[----:B0-----:R-:W-:-:S04]  /*15360*/  LOP3.LUT R4, R4, UR4, RZ, 0xc0, !PT ;  /* 0x0000000404047c12 */ /* 0x001fc8000f8ec0ff */
[----:B------:R-:W0:Y:S01]  /*15370*/  POPC R7, R4 ;  /* 0x0000000400077309 */ /* 0x000e220000000000 */
[----:B--2---:R-:W0:Y:S02]  /*15380*/  SHFL.IDX PT, R0, R3, R0, 0x1f ;  /* 0x00001f0003007589 */ /* 0x004e2400000e0000 */
[----:B0-----:R-:W-:-:S05]  /*15390*/  IADD3 R0, R0, UR46, R7 ;  /* 0x0000002e00007c10 */ /* 0x001fca000fffe007 */
[----:B------:R1:W-:Y:S02]  /*153a0*/  STL [R1+0x10], R0 ;  /* 0x0000100001007387 */ /* 0x0003e40000100800 */
.L_x_954:
[----:B------:R-:W-:Y:S05]  /*153b0*/  BSYNC B0 ;  /* 0x0000000000007941 */ /* 0x000fea0003800000 */
.L_x_953:
[----:B-1----:R-:W-:-:S05]  /*153c0*/  IMAD.U32 R0, RZ, RZ, UR47 ;  /* 0x0000002fff007e24 */ /* 0x002fca000f8e00ff */
[----:B------:R-:W-:-:S13]  /*153d0*/  ISETP.NE.AND P0, PT, R0, 0x3, PT ;  /* 0x000000030000780c */ /* 0x000fda0003f05270 */
[----:B------:R-:W-:Y:S05]  /*153e0*/  @!P0 BRA `(.L_x_955) ;  /* 0x0000000000048947 */ /* 0x000fea0003800000 */
[----:B------:R-:W-:Y:S01]  /*153f0*/  BPT.TRAP 0x1 ;  /* 0x000000040000795c */ /* 0x000fe20000300000 */
.L_x_955:
[----:B------:R-:W-:Y:S01]  /*15400*/  IMAD R4, R23, 0x8, R16 ;  /* 0x0000000817047824 */ /* 0x000fe200078e0210 */
[----:B0-----:R-:W-:Y:S01]  /*15410*/  SHF.L.U32 R3, R26, 0x1f, RZ ;  /* 0x0000001f1a037819 */ /* 0x001fe200000006ff */
[----:B------:R-:W-:Y:S03]  /*15420*/  BSSY B0, `(.L_x_956) ;  /* 0x0000003000007945 */ /* 0x000fe60003800000 */
[----:B------:R-:W0:Y:S02]  /*15430*/  SYNCS.PHASECHK.TRANS64.TRYWAIT P0, [R4+URZ+0x2d860], R3 ;  /* 0x02d86003040075a7 */ /* 0x000e24000800017f */
[----:B0-----:R-:W-:Y:S05]  /*15440*/  @!P0 BRA `(.L_x_957) ;  /* 0x0000002800188947 */ /* 0x001fea0003800000 */
.L_x_1028:
[----:B------:R-:W-:Y:S05]  /*15450*/  BSYNC B0 ;  /* 0x0000000000007941 */ /* 0x000fea0003800000 */
.L_x_956:
[----:B------:R-:W1:Y:S01]  /*15460*/  S2R R7, SR_TID.X ;  /* 0x0000000000077919 */ /* 0x000e620000002100 */
[----:B------:R-:W-:Y:S01]  /*15470*/  IMAD.MOV.U32 R5, RZ, RZ, -0x80 ;  /* 0xffffff80ff057424 */ /* 0x000fe200078e00ff */
[----:B------:R-:W-:Y:S01]  /*15480*/  UMOV UR4, 0xffffffff ;  /* 0xffffffff00047882 */ /* 0x000fe20000000000 */
[C---:B------:R-:W-:Y:S02]  /*15490*/  LOP3.LUT P4, RZ, R19.reuse, 0x20, RZ, 0xc0, !PT ;  /* 0x0000002013ff7812 */ /* 0x040fe4000788c0ff */
[----:B------:R-:W-:Y:S01]  /*154a0*/  IMAD R5, R24, R5, UR36 ;  /* 0x0000002418057e24 */ /* 0x000fe2000f8e0205 */
[C---:B------:R-:W-:Y:S02]  /*154b0*/  LOP3.LUT P3, RZ, R19.reuse, 0x10, RZ, 0xc0, !PT ;  /* 0x0000001013ff7812 */ /* 0x040fe4000786c0ff */
[----:B------:R-:W-:Y:S01]  /*154c0*/  LOP3.LUT P1, RZ, R19, 0x8, RZ, 0xc0, !PT ;  /* 0x0000000813ff7812 */ /* 0x000fe2000782c0ff */
[C---:B-1----:R-:W-:Y:S01]  /*154d0*/  IMAD.SHL.U32 R0, R7.reuse, 0x8, RZ ;  /* 0x0000000807007824 */ /* 0x042fe200078e00ff */
[C---:B------:R-:W-:Y:S01]  /*154e0*/  LOP3.LUT R6, R7.reuse, 0x7f, RZ, 0xc0, !PT ;  /* 0x0000007f07067812 */ /* 0x040fe200078ec0ff */
[----:B------:R-:W-:-:S03]  /*154f0*/  IMAD.SHL.U32 R2, R7, 0x8, RZ ;  /* 0x0000000807027824 */ /* 0x000fc600078e00ff */
[----:B------:R-:W-:Y:S02]  /*15500*/  LOP3.LUT R0, R0, 0xd8, RZ, 0xc0, !PT ;  /* 0x000000d800007812 */ /* 0x000fe400078ec0ff */
[----:B------:R-:W-:Y:S02]  /*15510*/  SHF.R.U32.HI R6, RZ, 0x2, R6 ;  /* 0x00000002ff067819 */ /* 0x000fe40000011606 */
[----:B------:R-:W-:-:S03]  /*15520*/  LOP3.LUT R0, R0, 0x18, R7, 0x78, !PT ;  /* 0x0000001800007812 */ /* 0x000fc600078e7807 */
[----:B------:R-:W-:Y:S01]  /*15530*/  IMAD.IADD R5, R5, 0x1, -R6 ;  /* 0x0000000105057824 */ /* 0x000fe200078e0a06 */
[----:B------:R-:W-:-:S05]  /*15540*/  LOP3.LUT R0, R0, 0x320, R2, 0xf8, !PT ;  /* 0x0000032000007812 */ /* 0x000fca00078ef802 */
[----:B------:R-:W-:Y:S01]  /*15550*/  IMAD R7, R23, 0x3000, R0 ;  /* 0x0000300017077824 */ /* 0x000fe200078e0200 */
        /* <DEDUP_REMOVED lines=8> */
[----:B------:R-:W1:Y:S03]  /*155e0*/  SHFL.IDX PT, R14, R17, 0x1, 0x1c1f ;  /* 0x003c1f00110e7f89 */ /* 0x000e6600000e0000 */
[----:B0-----:R-:W-:Y:S01]  /*155f0*/  IMAD.X R3, RZ, RZ, R0, P0 ;  /* 0x000000ffff037224 */ /* 0x001fe200000e0600 */
[----:B------:R-:W-:Y:S01]  /*15600*/  ISETP.LT.OR P0, PT, R5, 0x1, P4 ;  /* 0x000000010500780c */ /* 0x000fe20002701670 */
[----:B------:R-:W-:Y:S02]  /*15610*/  IMAD R0, R7, 0x2, R16 ;  /* 0x0000000207007824 */ /* 0x000fe400078e0210 */
[----:B------:R-:W-:Y:S10]  /*15620*/  SHFL.IDX PT, R7, R18, 0x3, 0x1c1f ;  /* 0x007c1f0012077f89 */ /* 0x000ff400000e0000 */
        /* <DEDUP_REMOVED lines=25> */
.L_x_1038:
        /* <DEDUP_REMOVED lines=13> */
.L_x_959:
        /* <DEDUP_REMOVED lines=11> */
.L_x_960:
[----:B------:R0:W-:Y:S01]  /*15940*/  SYNCS.ARRIVE.TRANS64.A1T0 RZ, [R4+URZ+0x2d850], RZ ;  /* 0x02d850ff04ff79a7 */ /* 0x0001e2000810003f */
[----:B------:R-:W-:-:S05]  /*15950*/  VIADD R23, R23, 0x1 ;  /* 0x0000000117177836 */ /* 0x000fca0000000000 */
[----:B------:R-:W-:-:S04]  /*15960*/  ISETP.NE.AND P0, PT, R23, 0x2, PT ;  /* 0x000000021700780c */ /* 0x000fc80003f05270 */
[----:B------:R-:W-:Y:S02]  /*15970*/  SEL R3, RZ, 0x1, P0 ;  /* 0x00000001ff037807 */ /* 0x000fe40000000000 */
[----:B------:R-:W-:Y:S02]  /*15980*/  SEL R23, R23, RZ, P0 ;  /* 0x000000ff17177207 */ /* 0x000fe40000000000 */
[----:B0-----:R-:W-:-:S07]  /*15990*/  LOP3.LUT R26, R26, R3, RZ, 0x3c, !PT ;  /* 0x000000031a1a7212 */ /* 0x001fce00078e3cff */
.L_x_920:
[----:B------:R-:W-:Y:S05]  /*159a0*/  BSYNC B7 ;  /* 0x0000000000077941 */ /* 0x000fea0003800000 */
.L_x_918:
[----:B------:R2:W5:Y:S01]  /*159b0*/  LDL R2, [R1+0x10] ;  /* 0x0000100001027983 */ /* 0x0005620000100800 */
[----:B------:R-:W-:-:S13]  /*159c0*/  LOP3.LUT P0, RZ, R19, 0x800, RZ, 0xc0, !PT ;  /* 0x0000080013ff7812 */ /* 0x000fda000780c0ff */
[----:B--2---:R-:W-:Y:S05]  /*159d0*/  @!P0 BRA `(.L_x_961) ;  /* 0x0000000000288947 */ /* 0x004fea0003800000 */
[----:B------:R-:W-:Y:S05]  /*159e0*/  WARPSYNC.ALL ;  /* 0x0000000000007948 */ /* 0x000fea0003800000 */
[----:B------:R-:W2:Y:S08]  /*159f0*/  S2UR UR5, SR_CgaCtaId ;  /* 0x00000000000579c3 */ /* 0x000eb00000008800 */
[----:B------:R-:W-:Y:S06]  /*15a00*/  BAR.SYNC.DEFER_BLOCKING 0x5, 0x200 ;  /* 0x0148000000007b1d */ /* 0x000fec0000010000 */
[----:B------:R-:W-:-:S02]  /*15a10*/  UMOV UR4, 0x400 ;  /* 0x0000040000047882 */ /* 0x000fc40000000000 */
[----:B--2---:R-:W-:-:S06]  /*15a20*/  ULEA UR4, UR5, UR4, 0x18 ;  /* 0x0000000405047291 */ /* 0x004fcc000f8ec03f */
[----:B------:R-:W-:-:S05]  /*15a30*/  IMAD.U32 R16, RZ, RZ, UR4 ;  /* 0x00000004ff107e24 */ /* 0x000fca000f8e00ff */
[----:B-----5:R-:W2:Y:S04]  /*15a40*/  LDS R2, [R16+0x2d8d0] ;  /* 0x02d8d00010027984 */ /* 0x020ea80000000800 */
[----:B--2---:R2:W-:Y:S01]  /*15a50*/  STL [R1+0x10], R2 ;  /* 0x0000100201007387 */ /* 0x0045e20000100800 */
[----:B------:R-:W-:Y:S06]  /*15a60*/  BAR.ARV 0x4, 0x200 ;  /* 0x0108000000007b1d */ /* 0x000fec0000002000 */
[----:B------:R-:W-:Y:S05]  /*15a70*/  BRA `(.L_x_962) ;  /* 0x00000000002c7947 */ /* 0x000fea0003800000 */
.L_x_961:
[----:B------:R-:W-:-:S03]  /*15a80*/  UMOV UR4, 0xffffffff ;  /* 0xffffffff00047882 */ /* 0x000fc60000000000 */
[----:B------:R-:W-:Y:S05]  /*15a90*/  BRA.DIV UR4, `(.L_x_963) ;  /* 0x0000002604fc7947 */ /* 0x000fea000b800000 */
[----:B-----5:R2:W3:Y:S02]  /*15aa0*/  SHFL.IDX PT, R14, R2, RZ, 0x1f ;  /* 0x00001fff020e7589 */ /* 0x0204e400000e0000 */
.L_x_1041:
[----:B------:R-:W4:Y:S01]  /*15ab0*/  @!P2 S2R R3, SR_CgaCtaId ;  /* 0x000000000003a919 */ /* 0x000f220000008800 */
[----:B------:R-:W-:Y:S05]  /*15ac0*/  WARPSYNC.ALL ;  /* 0x0000000000007948 */ /* 0x000fea0003800000 */
[----:B------:R-:W-:Y:S01]  /*15ad0*/  BAR.SYNC.DEFER_BLOCKING 0x4, 0x200 ;  /* 0x0108000000007b1d */ /* 0x000fe20000010000 */
[----:B-1----:R-:W-:-:S05]  /*15ae0*/  @!P2 MOV R0, 0x400 ;  /* 0x000004000000a802 */ /* 0x002fca0000000f00 */
[----:B---3--:R3:W-:Y:S01]  /*15af0*/  STL [R1+0x10], R14 ;  /* 0x0000100e01007387 */ /* 0x0087e20000100800 */
[----:B----4-:R-:W-:-:S05]  /*15b00*/  @!P2 LEA R16, R3, R0, 0x18 ;  /* 0x000000000310a211 */ /* 0x010fca00078ec0ff */
[----:B------:R3:W-:Y:S01]  /*15b10*/  @!P2 STS [R16+0x2d8d0], R2 ;  /* 0x02d8d0021000a388 */ /* 0x0007e20000000800 */
[----:B------:R-:W-:Y:S06]  /*15b20*/  BAR.ARV 0x5, 0x200 ;  /* 0x0148000000007b1d */ /* 0x000fec0000002000 */
.L_x_962:
[----:B-1----:R-:W4:Y:S01]  /*15b30*/  LDL R0, [R1+0x10] ;  /* 0x0000100001007983 */ /* 0x002f220000100800 */
[----:B------:R-:W-:Y:S02]  /*15b40*/  ULDC UR4, c[0x0][0xc38] ;  /* 0x00030e0000047ab9 */ /* 0x000fe40000000800 */
[----:B----4-:R-:W-:-:S13]  /*15b50*/  ISETP.GE.AND P0, PT, R0, UR4, PT ;  /* 0x0000000400007c0c */ /* 0x010fda000bf06270 */
[----:B------:R-:W-:Y:S05]  /*15b60*/  @!P0 BRA `(.L_x_964) ;  /* 0xffffffc000c48947 */ /* 0x000fea000383ffff */
.L_x_909:
[----:B------:R-:W4:Y:S01]  /*15b70*/  LDL.LU R0, [R1+0x14] ;  /* 0x0000140001007983 */ /* 0x000f220000300800 */
[----:B------:R-:W-:Y:S01]  /*15b80*/  BSSY B0, `(.L_x_965) ;  /* 0x000000b000007945 */ /* 0x000fe20003800000 */
[----:B------:R-:W1:Y:S01]  /*15b90*/  S2R R5, SR_CgaCtaId ;  /* 0x0000000000057919 */ /* 0x000e620000008800 */
[----:B----4-:R-:W-:-:S05]  /*15ba0*/  VIADD R0, R0, 0x1 ;  /* 0x0000000100007836 */ /* 0x010fca0000000000 */
[----:B--23--:R-:W-:-:S04]  /*15bb0*/  LEA.HI R2, R0, R0, RZ, 0x1 ;  /* 0x0000000000027211 */ /* 0x00cfc800078f08ff */
[----:B------:R-:W-:Y:S02]  /*15bc0*/  LOP3.LUT R3, R2, 0xfffffffe, RZ, 0xc0, !PT ;  /* 0xfffffffe02037812 */ /* 0x000fe400078ec0ff */
[----:B------:R-:W-:-:S03]  /*15bd0*/  MOV R2, 0x400 ;  /* 0x0000040000027802 */ /* 0x000fc60000000f00 */
[----:B------:R-:W-:Y:S01]  /*15be0*/  IMAD.IADD R0, R0, 0x1, -R3 ;  /* 0x0000000100007824 */ /* 0x000fe200078e0a03 */
[----:B-1----:R-:W-:-:S04]  /*15bf0*/  LEA R4, R5, R2, 0x18 ;  /* 0x0000000205047211 */ /* 0x002fc800078ec0ff */
[----:B------:R-:W-:-:S04]  /*15c00*/  SHF.L.U32 R0, R0, 0x1f, RZ ;  /* 0x0000001f00007819 */ /* 0x000fc800000006ff */
[----:B------:R-:W1:Y:S02]  /*15c10*/  SYNCS.PHASECHK.TRANS64.TRYWAIT P0, [R4+URZ+0x2d820], R0 ;  /* 0x02d82000040075a7 */ /* 0x000e64000800017f */
[----:B-1----:R-:W-:Y:S05]  /*15c20*/  @!P0 BRA `(.L_x_966) ;  /* 0x0000002400c08947 */ /* 0x002fea0003800000 */
.L_x_1042:
[----:B------:R-:W-:Y:S05]  /*15c30*/  BSYNC B0 ;  /* 0x0000000000007941 */ /* 0x000fea0003800000 */
.L_x_965:
[----:B------:R-:W-:-:S03]  /*15c40*/  UMOV UR4, 0xffffffff ;  /* 0xffffffff00047882 */ /* 0x000fc60000000000 */
[----:B------:R-:W-:Y:S05]  /*15c50*/  BRA.DIV UR4, `(.L_x_967) ;  /* 0x0000002604c87947 */ /* 0x000fea000b800000 */
[----:B-1----:R-:W1:Y:S02]  /*15c60*/  S2R R0, SR_TID.X ;  /* 0x0000000000007919 */ /* 0x002e640000002100 */
[----:B-1----:R-:W-:-:S04]  /*15c70*/  SHF.R.U32.HI R0, RZ, 0x5, R0 ;  /* 0x00000005ff007819 */ /* 0x002fc80000011600 */
[----:B------:R-:W-:-:S05]  /*15c80*/  LOP3.LUT R0, R0, 0x3, RZ, 0xc0, !PT ;  /* 0x0000000300007812 */ /* 0x000fca00078ec0ff */
[----:B------:R1:W2:Y:S02]  /*15c90*/  SHFL.IDX PT, R14, R0, RZ, 0x1f ;  /* 0x00001fff000e7589 */ /* 0x0002a400000e0000 */
.L_x_1045:
[----:B--2---:R-:W-:Y:S01]  /*15ca0*/  ISETP.NE.AND P0, PT, R14, RZ, PT ;  /* 0x000000ff0e00720c */ /* 0x004fe20003f05270 */
[----:B------:R-:W-:-:S12]  /*15cb0*/  BSSY B0, `(.L_x_968) ;  /* 0x0000024000007945 */ /* 0x000fd80003800000 */
[----:B------:R-:W-:Y:S05]  /*15cc0*/  @P0 BRA `(.L_x_969) ;  /* 0x0000000000880947 */ /* 0x000fea0003800000 */
[----:B------:R-:W-:-:S03]  /*15cd0*/  UMOV UR4, 0xffffffff ;  /* 0xffffffff00047882 */ /* 0x000fc60000000000 */
[----:B------:R-:W-:Y:S05]  /*15ce0*/  BRA.DIV UR4, `(.L_x_970) ;  /* 0x0000002604d87947 */ /* 0x000fea000b800000 */
[----:B------:R-:W-:-:S13]  /*15cf0*/  ELECT P6, URZ, PT ;  /* 0x00000000003f782f */ /* 0x000fda00038c0000 */
.L_x_1048:
[----:B------:R-:W-:Y:S05]  /*15d00*/  @!P6 BRA `(.L_x_969) ;  /* 0x000000000078e947 */ /* 0x000fea0003800000 */
[----:B------:R-:W-:-:S06]  /*15d10*/  ULOP3.LUT UR4, UR42, 0x2, URZ, 0xfc, !UPT ;  /* 0x000000022a047892 */ /* 0x000fcc000f8efc3f */
[----:B-1----:R-:W-:-:S05]  /*15d20*/  IMAD.U32 R0, RZ, RZ, UR4 ;  /* 0x00000004ff007e24 */ /* 0x002fca000f8e00ff */
[----:B------:R-:W-:-:S13]  /*15d30*/  ISETP.NE.AND P0, PT, R0, 0x3, PT ;  /* 0x000000030000780c */ /* 0x000fda0003f05270 */
[----:B------:R-:W-:Y:S05]  /*15d40*/  @!P0 BRA `(.L_x_971) ;  /* 0x0000000000048947 */ /* 0x000fea0003800000 */
[----:B------:R-:W-:Y:S01]  /*15d50*/  BPT.TRAP 0x1 ;  /* 0x000000040000795c */ /* 0x000fe20000300000 */
.L_x_971:
[C---:B------:R-:W-:Y:S01]  /*15d60*/  IMAD R5, R23.reuse, 0x8, R4 ;  /* 0x0000000817057824 */ /* 0x040fe200078e0204 */
[----:B------:R-:W-:Y:S01]  /*15d70*/  SHF.L.U32 R0, R26, 0x1f, RZ ;  /* 0x0000001f1a007819 */ /* 0x000fe200000006ff */
[----:B------:R-:W-:-:S03]  /*15d80*/  VIADD R23, R23, 0x1 ;  /* 0x0000000117177836 */ /* 0x000fc60000000000 */
[----:B------:R-:W1:Y:S02]  /*15d90*/  SYNCS.PHASECHK.TRANS64.TRYWAIT P1, [R5+URZ+0x2d840], R0 ;  /* 0x02d84000050075a7 */ /* 0x000e64000802017f */
[----:B------:R-:W-:-:S04]  /*15da0*/  ISETP.NE.AND P2, PT, R23, 0x2, PT ;  /* 0x000000021700780c */ /* 0x000fc80003f45270 */
[----:B------:R-:W-:Y:S01]  /*15db0*/  SEL R3, RZ, 0x1, P2 ;  /* 0x00000001ff037807 */ /* 0x000fe20001000000 */
[----:B-1----:R-:W-:Y:S08]  /*15dc0*/  @!P1 BRA `(.L_x_972) ;  /* 0x0000002400c09947 */ /* 0x002ff00003800000 */
.L_x_1049:
[----:B------:R-:W-:Y:S02]  /*15dd0*/  SEL R23, R23, RZ, P2 ;  /* 0x000000ff17177207 */ /* 0x000fe40001000000 */
[----:B------:R-:W-:Y:S01]  /*15de0*/  LOP3.LUT R2, R26, R3, RZ, 0x3c, !PT ;  /* 0x000000031a027212 */ /* 0x000fe200078e3cff */
[----:B------:R-:W-:Y:S06]  /*15df0*/  @!P0 BRA `(.L_x_973) ;  /* 0x0000000000048947 */ /* 0x000fec0003800000 */
[----:B------:R-:W-:Y:S01]  /*15e00*/  BPT.TRAP 0x1 ;  /* 0x000000040000795c */ /* 0x000fe20000300000 */
.L_x_973:
[----:B------:R-:W-:Y:S01]  /*15e10*/  IMAD R23, R23, 0x8, R4 ;  /* 0x0000000817177824 */ /* 0x000fe200078e0204 */
[----:B------:R-:W-:-:S04]  /*15e20*/  SHF.L.U32 R2, R2, 0x1f, RZ ;  /* 0x0000001f02027819 */ /* 0x000fc800000006ff */
[----:B------:R-:W2:Y:S02]  /*15e30*/  SYNCS.PHASECHK.TRANS64.TRYWAIT P1, [R23+URZ+0x2d840], R2 ;  /* 0x02d84002170075a7 */ /* 0x000ea4000802017f */
[----:B--2---:R-:W-:Y:S05]  /*15e40*/  @!P1 BRA `(.L_x_974) ;  /* 0x0000002400b49947 */ /* 0x004fea0003800000 */
.L_x_1050:
[----:B------:R-:W-:Y:S05]  /*15e50*/  @!P0 BRA `(.L_x_975) ;  /* 0x0000000000048947 */ /* 0x000fea0003800000 */
[----:B------:R-:W-:Y:S01]  /*15e60*/  BPT.TRAP 0x1 ;  /* 0x000000040000795c */ /* 0x000fe20000300000 */
.L_x_975:
[----:B------:R-:W3:Y:S02]  /*15e70*/  SYNCS.PHASECHK.TRANS64.TRYWAIT P1, [R5+URZ+0x2d860], R0 ;  /* 0x02d86000050075a7 */ /* 0x000ee4000802017f */
[----:B---3--:R-:W-:Y:S05]  /*15e80*/  @!P1 BRA `(.L_x_976) ;  /* 0x0000002400b89947 */ /* 0x008fea0003800000 */
.L_x_1051:
[----:B------:R-:W-:Y:S05]  /*15e90*/  @!P0 BRA `(.L_x_977) ;  /* 0x0000000000048947 */ /* 0x000fea0003800000 */
[----:B------:R-:W-:Y:S01]  /*15ea0*/  BPT.TRAP 0x1 ;  /* 0x000000040000795c */ /* 0x000fe20000300000 */
.L_x_977:
[----:B----4-:R4:W0:Y:S02]  /*15eb0*/  SYNCS.PHASECHK.TRANS64.TRYWAIT P0, [R23+URZ+0x2d860], R2 ;  /* 0x02d86002170075a7 */ /* 0x010824000800017f */
[----:B0-----:R-:W-:Y:S05]  /*15ec0*/  @!P0 NANOSLEEP.SYNCS 0x989680 ;  /* 0x009896800000895d */ /* 0x001fea0003900000 */
[----:B------:R-:W0:Y:S02]  /*15ed0*/  @!P0 SYNCS.PHASECHK.TRANS64 P0, [R23+URZ+0x2d860], R2 ;  /* 0x02d86002170085a7 */ /* 0x000e24000800007f */
[----:B0-----:R-:W-:Y:S05]  /*15ee0*/  @!P0 BRA `(.L_x_977) ;  /* 0xfffffffc00f08947 */ /* 0x001fea000383ffff */
.L_x_969:
[----:B------:R-:W-:Y:S05]  /*15ef0*/  BSYNC B0 ;  /* 0x0000000000007941 */ /* 0x000fea0003800000 */
.L_x_968:
[----:B------:R-:W-:Y:S05]  /*15f00*/  EXIT ;  /* 0x000000000000794d */ /* 0x000fea0003800000 */
.L_x_822:
[----:B0-----:R-:W-:-:S04]  /*15f10*/  IMAD.U32 R3, RZ, RZ, UR40 ;  /* 0x00000028ff037e24 */ /* 0x001fc8000f8e00ff */
[----:B------:R0:W1:Y:S03]  /*15f20*/  SYNCS.PHASECHK.TRANS64.TRYWAIT P1, [R3+URZ+0x2d800], R0 ;  /* 0x02d80000030075a7 */ /* 0x000066000802017f */
[----:B-1----:R-:W-:Y:S05]  /*15f30*/  @!P1 NANOSLEEP.SYNCS 0x989680 ;  /* 0x009896800000995d */ /* 0x002fea0003900000 */
[----:B------:R-:W1:Y:S02]  /*15f40*/  @!P1 SYNCS.PHASECHK.TRANS64 P1, [R3+URZ+0x2d800], R0 ;  /* 0x02d80000030095a7 */ /* 0x000e64000802007f */
[----:B-1----:R-:W-:Y:S05]  /*15f50*/  @!P1 BRA `(.L_x_822) ;  /* 0xfffffffc00ec9947 */ /* 0x002fea000383ffff */
[----:B------:R-:W-:Y:S05]  /*15f60*/  BRA `(.L_x_978) ;  /* 0xfffffeb800e47947 */ /* 0x000fea000383ffff */
.L_x_826:
[----:B-1----:R1:W2:Y:S02]  /*15f70*/  SYNCS.PHASECHK.TRANS64.TRYWAIT P1, [R6+URZ+0x2d830], R3 ;  /* 0x02d83003060075a7 */ /* 0x0022a4000802017f */
[----:B--2---:R-:W-:Y:S05]  /*15f80*/  @!P1 NANOSLEEP.SYNCS 0x989680 ;  /* 0x009896800000995d */ /* 0x004fea0003900000 */
[----:B------:R-:W2:Y:S02]  /*15f90*/  @!P1 SYNCS.PHASECHK.TRANS64 P1, [R6+URZ+0x2d830], R3 ;  /* 0x02d83003060095a7 */ /* 0x000ea4000802007f */
[----:B--2---:R-:W-:Y:S05]  /*15fa0*/  @!P1 BRA `(.L_x_826) ;  /* 0xfffffffc00f09947 */ /* 0x004fea000383ffff */
[----:B------:R-:W-:Y:S05]  /*15fb0*/  BRA `(.L_x_825) ;  /* 0xfffffebc00007947 */ /* 0x000fea000383ffff */
.L_x_843:
[----:B-1----:R-:W-:-:S04]  /*15fc0*/  IMAD.U32 R7, RZ, RZ, UR6 ;  /* 0x00000006ff077e24 */ /* 0x002fc8000f8e00ff */
[----:B------:R1:W2:Y:S03]  /*15fd0*/  SYNCS.PHASECHK.TRANS64.TRYWAIT P1, [R7+URZ+0x2d830], R6 ;  /* 0x02d83006070075a7 */ /* 0x0002a6000802017f */
[----:B--2---:R-:W-:Y:S05]  /*15fe0*/  @!P1 NANOSLEEP.SYNCS 0x989680 ;  /* 0x009896800000995d */ /* 0x004fea0003900000 */
[----:B------:R-:W2:Y:S02]  /*15ff0*/  @!P1 SYNCS.PHASECHK.TRANS64 P1, [R7+URZ+0x2d830], R6 ;  /* 0x02d83006070095a7 */ /* 0x000ea4000802007f */
[----:B--2---:R-:W-:Y:S05]  /*16000*/  @!P1 BRA `(.L_x_843) ;  /* 0xfffffffc00ec9947 */ /* 0x004fea000383ffff */
[----:B------:R-:W-:Y:S05]  /*16010*/  BRA `(.L_x_840) ;  /* 0xfffffef800247947 */ /* 0x000fea000383ffff */
.L_x_847:
[----:B-1----:R-:W-:-:S04]  /*16020*/  IMAD.U32 R7, RZ, RZ, UR6 ;  /* 0x00000006ff077e24 */ /* 0x002fc8000f8e00ff */
[----:B------:R1:W2:Y:S03]  /*16030*/  SYNCS.PHASECHK.TRANS64.TRYWAIT P1, [R7+URZ+0x2d850], R6 ;  /* 0x02d85006070075a7 */ /* 0x0002a6000802017f */
[----:B--2---:R-:W-:Y:S05]  /*16040*/  @!P1 NANOSLEEP.SYNCS 0x989680 ;  /* 0x009896800000995d */ /* 0x004fea0003900000 */
[----:B------:R-:W2:Y:S02]  /*16050*/  @!P1 SYNCS.PHASECHK.TRANS64 P1, [R7+URZ+0x2d850], R6 ;  /* 0x02d85006070095a7 */ /* 0x000ea4000802007f */
[----:B--2---:R-:W-:Y:S05]  /*16060*/  @!P1 BRA `(.L_x_847) ;  /* 0xfffffffc00ec9947 */ /* 0x004fea000383ffff */
[----:B------:R-:W-:Y:S05]  /*16070*/  BRA `(.L_x_844) ;  /* 0xfffffef800d07947 */ /* 0x000fea000383ffff */
.L_x_866:
[----:B-1----:R-:W-:-:S04]  /*16080*/  IMAD.U32 R8, RZ, RZ, UR6 ;  /* 0x00000006ff087e24 */ /* 0x002fc8000f8e00ff */
[----:B------:R1:W2:Y:S03]  /*16090*/  SYNCS.PHASECHK.TRANS64.TRYWAIT P1, [R8+URZ+0x2d830], R7 ;  /* 0x02d83007080075a7 */ /* 0x0002a6000802017f */
[----:B--2---:R-:W-:Y:S05]  /*160a0*/  @!P1 NANOSLEEP.SYNCS 0x989680 ;  /* 0x009896800000995d */ /* 0x004fea0003900000 */
[----:B------:R-:W2:Y:S02]  /*160b0*/  @!P1 SYNCS.PHASECHK.TRANS64 P1, [R8+URZ+0x2d830], R7 ;  /* 0x02d83007080095a7 */ /* 0x000ea4000802007f */
[----:B--2---:R-:W-:Y:S05]  /*160c0*/  @!P1 BRA `(.L_x_866) ;  /* 0xfffffffc00ec9947 */ /* 0x004fea000383ffff */
[----:B------:R-:W-:Y:S05]  /*160d0*/  BRA `(.L_x_863) ;  /* 0xffffff34002c7947 */ /* 0x000fea000383ffff */
.L_x_870:
[----:B-1----:R-:W-:-:S04]  /*160e0*/  IMAD.U32 R8, RZ, RZ, UR6 ;  /* 0x00000006ff087e24 */ /* 0x002fc8000f8e00ff */
[----:B------:R1:W2:Y:S03]  /*160f0*/  SYNCS.PHASECHK.TRANS64.TRYWAIT P1, [R8+URZ+0x2d850], R7 ;  /* 0x02d85007080075a7 */ /* 0x0002a6000802017f */
[----:B--2---:R-:W-:Y:S05]  /*16100*/  @!P1 NANOSLEEP.SYNCS 0x989680 ;  /* 0x009896800000995d */ /* 0x004fea0003900000 */
[----:B------:R-:W2:Y:S02]  /*16110*/  @!P1 SYNCS.PHASECHK.TRANS64 P1, [R8+URZ+0x2d850], R7 ;  /* 0x02d85007080095a7 */ /* 0x000ea4000802007f */
[----:B--2---:R-:W-:Y:S05]  /*16120*/  @!P1 BRA `(.L_x_870) ;  /* 0xfffffffc00ec9947 */ /* 0x004fea000383ffff */
[----:B------:R-:W-:Y:S05]  /*16130*/  BRA `(.L_x_867) ;  /* 0xffffff3400d87947 */ /* 0x000fea000383ffff */
.L_x_878:
[----:B-1----:R-:W-:-:S04]  /*16140*/  IMAD.U32 R6, RZ, RZ, UR6 ;  /* 0x00000006ff067e24 */ /* 0x002fc8000f8e00ff */
[----:B------:R1:W2:Y:S03]  /*16150*/  SYNCS.PHASECHK.TRANS64.TRYWAIT P1, [R6+URZ+0x2d830], R5 ;  /* 0x02d83005060075a7 */ /* 0x0002a6000802017f */
[----:B--2---:R-:W-:Y:S05]  /*16160*/  @!P1 NANOSLEEP.SYNCS 0x989680 ;  /* 0x009896800000995d */ /* 0x004fea0003900000 */
[----:B------:R-:W2:Y:S02]  /*16170*/  @!P1 SYNCS.PHASECHK.TRANS64 P1, [R6+URZ+0x2d830], R5 ;  /* 0x02d83005060095a7 */ /* 0x000ea4000802007f */
[----:B--2---:R-:W-:Y:S05]  /*16180*/  @!P1 BRA `(.L_x_878) ;  /* 0xfffffffc00ec9947 */ /* 0x004fea000383ffff */
[----:B------:R-:W-:Y:S05]  /*16190*/  BRA `(.L_x_875) ;  /* 0xffffff5c00587947 */ /* 0x000fea000383ffff */
.L_x_882:
[----:B-1----:R-:W-:-:S04]  /*161a0*/  IMAD.U32 R6, RZ, RZ, UR6 ;  /* 0x00000006ff067e24 */ /* 0x002fc8000f8e00ff */
[----:B------:R1:W2:Y:S03]  /*161b0*/  SYNCS.PHASECHK.TRANS64.TRYWAIT P1, [R6+URZ+0x2d850], R5 ;  /* 0x02d85005060075a7 */ /* 0x0002a6000802017f */
[----:B--2---:R-:W-:Y:S05]  /*161c0*/  @!P1 NANOSLEEP.SYNCS 0x989680 ;  /* 0x009896800000995d */ /* 0x004fea0003900000 */
[----:B------:R-:W2:Y:S02]  /*161d0*/  @!P1 SYNCS.PHASECHK.TRANS64 P1, [R6+URZ+0x2d850], R5 ;  /* 0x02d85005060095a7 */ /* 0x000ea4000802007f */
[----:B--2---:R-:W-:Y:S05]  /*161e0*/  @!P1 BRA `(.L_x_882) ;  /* 0xfffffffc00ec9947 */ /* 0x004fea000383ffff */
[----:B------:R-:W-:Y:S05]  /*161f0*/  BRA `(.L_x_879) ;  /* 0xffffff6000047947 */ /* 0x000fea000383ffff */
.L_x_897:
[----:B-1----:R-:W-:-:S04]  /*16200*/  IMAD.U32 R4, RZ, RZ, UR8 ;  /* 0x00000008ff047e24 */ /* 0x002fc8000f8e00ff */
[----:B------:R1:W2:Y:S03]  /*16210*/  SYNCS.PHASECHK.TRANS64.TRYWAIT P1, [R4+URZ+0x2d850], R3 ;  /* 0x02d85003040075a7 */ /* 0x0002a6000802017f */
[----:B--2---:R-:W-:Y:S05]  /*16220*/  @!P1 NANOSLEEP.SYNCS 0x989680 ;  /* 0x009896800000995d */ /* 0x004fea0003900000 */
[----:B------:R-:W2:Y:S02]  /*16230*/  @!P1 SYNCS.PHASECHK.TRANS64 P1, [R4+URZ+0x2d850], R3 ;  /* 0x02d85003040095a7 */ /* 0x000ea4000802007f */
[----:B--2---:R-:W-:Y:S05]  /*16240*/  @!P1 BRA `(.L_x_897) ;  /* 0xfffffffc00ec9947 */ /* 0x004fea000383ffff */
[----:B------:R-:W-:Y:S05]  /*16250*/  BRA `(.L_x_896) ;  /* 0xffffff9400807947 */ /* 0x000fea000383ffff */
.L_x_926:
[----:B------:R-:W1:Y:S01]  /*16260*/  S2R R20, SR_TID.X ;  /* 0x0000000000147919 */ /* 0x000e620000002100 */
[----:B------:R-:W-:Y:S02]  /*16270*/  IMAD.MOV.U32 R12, RZ, RZ, RZ ;  /* 0x000000ffff0c7224 */ /* 0x000fe400078e00ff */
[----:B------:R-:W-:Y:S02]  /*16280*/  IMAD.MOV.U32 R11, RZ, RZ, 0x1f ;  /* 0x0000001fff0b7424 */ /* 0x000fe400078e00ff */
[----:B------:R-:W-:Y:S01]  /*16290*/  IMAD.MOV.U32 R15, RZ, RZ, -0x1 ;  /* 0xffffffffff0f7424 */ /* 0x000fe200078e00ff */
[----:B-1----:R-:W-:-:S04]  /*162a0*/  SHF.R.U32.HI R20, RZ, 0x5, R20 ;  /* 0x00000005ff147819 */ /* 0x002fc80000011614 */
[----:B------:R-:W-:-:S05]  /*162b0*/  LOP3.LUT R20, R20, 0x3, RZ, 0xc0, !PT ;  /* 0x0000000314147812 */ /* 0x000fca00078ec0ff */
[----:B------:R-:W-:-:S07]  /*162c0*/  IMAD.MOV.U32 R13, RZ, RZ, R20 ;  /* 0x000000ffff0d7224 */ /* 0x000fce00078e0014 */
[----:B0-2---:R-:W-:Y:S05]  /*162d0*/  WARPSYNC.COLLECTIVE R15, `(.L_x_979) ;  /* 0x000000000f087348 */ /* 0x005fea0003c00000 */
[----:B------:R1:W3:Y:S02]  /*162e0*/  SHFL.IDX P6, R14, R13, R12, R11 ;  /* 0x0000000c0d0e7389 */ /* 0x0002e400000c000b */
[----:B0123--:R-:W-:Y:S01]  /*162f0*/  ENDCOLLECTIVE ;  /* 0x000000000000791b */ /* 0x00ffe20003800000 */
.L_x_979:
[----:B------:R-:W-:Y:S05]  /*16300*/  BRA `(.L_x_980) ;  /* 0xffffffc8004c7947 */ /* 0x000fea000383ffff */
.L_x_929:
[----:B0-----:R0:W1:Y:S02]  /*16310*/  SYNCS.PHASECHK.TRANS64.TRYWAIT P0, [R6+URZ+0x2d840], R2 ;  /* 0x02d84002060075a7 */ /* 0x001064000800017f */
[----:B-1----:R-:W-:Y:S05]  /*16320*/  @!P0 NANOSLEEP.SYNCS 0x989680 ;  /* 0x009896800000895d */ /* 0x002fea0003900000 */
[----:B------:R-:W1:Y:S02]  /*16330*/  @!P0 SYNCS.PHASECHK.TRANS64 P0, [R6+URZ+0x2d840], R2 ;  /* 0x02d84002060085a7 */ /* 0x000e64000800007f */
[----:B-1----:R-:W-:Y:S05]  /*16340*/  @!P0 BRA `(.L_x_929) ;  /* 0xfffffffc00f08947 */ /* 0x002fea000383ffff */
[----:B------:R-:W-:Y:S05]  /*16350*/  BRA `(.L_x_981) ;  /* 0xffffffcc00547947 */ /* 0x000fea000383ffff */
.L_x_930:
[----:B------:R-:W-:Y:S01]  /*16360*/  BSSY B0, `(.L_x_982) ;  /* 0x0000008000007945 */ /* 0x000fe20003800000 */
[----:B------:R-:W-:Y:S02]  /*16370*/  IMAD.MOV.U32 R13, RZ, RZ, R0 ;  /* 0x000000ffff0d7224 */ /* 0x000fe400078e0000 */
[----:B------:R-:W-:Y:S02]  /*16380*/  IMAD.MOV.U32 R12, RZ, RZ, RZ ;  /* 0x000000ffff0c7224 */ /* 0x000fe400078e00ff */
[----:B------:R-:W-:Y:S02]  /*16390*/  IMAD.MOV.U32 R11, RZ, RZ, 0x1c1f ;  /* 0x00001c1fff0b7424 */ /* 0x000fe400078e00ff */
[----:B------:R-:W-:-:S07]  /*163a0*/  IMAD.MOV.U32 R15, RZ, RZ, -0x1 ;  /* 0xffffffffff0f7424 */ /* 0x000fce00078e00ff */
[----:B------:R-:W-:Y:S05]  /*163b0*/  WARPSYNC.COLLECTIVE R15, `(.L_x_983) ;  /* 0x000000000f087348 */ /* 0x000fea0003c00000 */
[----:B------:R0:W1:Y:S02]  /*163c0*/  SHFL.IDX P6, R14, R13, R12, R11 ;  /* 0x0000000c0d0e7389 */ /* 0x00006400000c000b */
[----:B01----:R-:W-:Y:S01]  /*163d0*/  ENDCOLLECTIVE ;  /* 0x000000000000791b */ /* 0x003fe20003800000 */
.L_x_983:
[----:B------:R-:W-:Y:S05]  /*163e0*/  BSYNC B0 ;  /* 0x0000000000007941 */ /* 0x000fea0003800000 */
.L_x_982:
[----:B------:R-:W-:Y:S02]  /*163f0*/  IMAD.MOV.U32 R13, RZ, RZ, R4 ;  /* 0x000000ffff0d7224 */ /* 0x000fe400078e0004 */
[----:B------:R-:W-:Y:S02]  /*16400*/  IMAD.MOV.U32 R12, RZ, RZ, RZ ;  /* 0x000000ffff0c7224 */ /* 0x000fe400078e00ff */
[----:B------:R-:W-:Y:S02]  /*16410*/  IMAD.MOV.U32 R11, RZ, RZ, 0x1c1f ;  /* 0x00001c1fff0b7424 */ /* 0x000fe400078e00ff */
[----:B------:R-:W-:Y:S02]  /*16420*/  IMAD.MOV.U32 R15, RZ, RZ, -0x1 ;  /* 0xffffffffff0f7424 */ /* 0x000fe400078e00ff */
[----:B------:R-:W-:Y:S02]  /*16430*/  IMAD.MOV.U32 R2, RZ, RZ, R14 ;  /* 0x000000ffff027224 */ /* 0x000fe400078e000e */
[----:B------:R-:W-:-:S07]  /*16440*/  @P0 IMAD R8, R7, 0x2, R16 ;  /* 0x0000000207080824 */ /* 0x000fce00078e0210 */
[----:B------:R-:W-:Y:S05]  /*16450*/  WARPSYNC.COLLECTIVE R15, `(.L_x_984) ;  /* 0x000000000f087348 */ /* 0x000fea0003c00000 */
[----:B------:R0:W1:Y:S02]  /*16460*/  SHFL.IDX P6, R14, R13, R12, R11 ;  /* 0x0000000c0d0e7389 */ /* 0x00006400000c000b */
[----:B01----:R-:W-:Y:S01]  /*16470*/  ENDCOLLECTIVE ;  /* 0x000000000000791b */ /* 0x003fe20003800000 */
.L_x_984:
[----:B------:R-:W-:Y:S02]  /*16480*/  IMAD.MOV.U32 R13, RZ, RZ, R0 ;  /* 0x000000ffff0d7224 */ /* 0x000fe400078e0000 */
[----:B------:R-:W-:Y:S02]  /*16490*/  IMAD.MOV.U32 R12, RZ, RZ, 0x1 ;  /* 0x00000001ff0c7424 */ /* 0x000fe400078e00ff */
[----:B------:R-:W-:-:S07]  /*164a0*/  IMAD.MOV.U32 R3, RZ, RZ, R14 ;  /* 0x000000ffff037224 */ /* 0x000fce00078e000e */
[----:B------:R-:W-:Y:S05]  /*164b0*/  WARPSYNC.COLLECTIVE R15, `(.L_x_985) ;  /* 0x000000000f087348 */ /* 0x000fea0003c00000 */
[----:B------:R0:W1:Y:S02]  /*164c0*/  SHFL.IDX P6, R14, R13, R12, R11 ;  /* 0x0000000c0d0e7389 */ /* 0x00006400000c000b */
[----:B01----:R-:W-:Y:S01]  /*164d0*/  ENDCOLLECTIVE ;  /* 0x000000000000791b */ /* 0x003fe20003800000 */
.L_x_985:
        /* <DEDUP_REMOVED lines=17> */
.L_x_986:
[----:B------:R-:W-:Y:S02]  /*165f0*/  @P0 IMAD R8, R7, 0x2, R16 ;  /* 0x0000000207080824 */ /* 0x000fe400078e0210 */
[----:B------:R-:W-:Y:S02]  /*16600*/  IMAD.MOV.U32 R13, RZ, RZ, R0 ;  /* 0x000000ffff0d7224 */ /* 0x000fe400078e0000 */
[----:B------:R-:W-:Y:S02]  /*16610*/  IMAD.MOV.U32 R12, RZ, RZ, 0x2 ;  /* 0x00000002ff0c7424 */ /* 0x000fe400078e00ff */
[----:B------:R-:W-:-:S07]  /*16620*/  IMAD.MOV.U32 R3, RZ, RZ, R14 ;  /* 0x000000ffff037224 */ /* 0x000fce00078e000e */
[----:B------:R-:W-:Y:S05]  /*16630*/  WARPSYNC.COLLECTIVE R15, `(.L_x_987) ;  /* 0x000000000f087348 */ /* 0x000fea0003c00000 */
[----:B------:R0:W1:Y:S02]  /*16640*/  SHFL.IDX P6, R14, R13, R12, R11 ;  /* 0x0000000c0d0e7389 */ /* 0x00006400000c000b */
[----:B01----:R-:W-:Y:S01]  /*16650*/  ENDCOLLECTIVE ;  /* 0x000000000000791b */ /* 0x003fe20003800000 */
.L_x_987:
        /* <DEDUP_REMOVED lines=17> */
.L_x_988:
[----:B------:R-:W-:Y:S02]  /*16770*/  @P0 IMAD R8, R7, 0x2, R16 ;  /* 0x0000000207080824 */ /* 0x000fe400078e0210 */
[----:B------:R-:W-:Y:S02]  /*16780*/  IMAD.MOV.U32 R13, RZ, RZ, R0 ;  /* 0x000000ffff0d7224 */ /* 0x000fe400078e0000 */
[----:B------:R-:W-:Y:S02]  /*16790*/  IMAD.MOV.U32 R12, RZ, RZ, 0x3 ;  /* 0x00000003ff0c7424 */ /* 0x000fe400078e00ff */
[----:B------:R-:W-:-:S07]  /*167a0*/  IMAD.MOV.U32 R3, RZ, RZ, R14 ;  /* 0x000000ffff037224 */ /* 0x000fce00078e000e */
[----:B------:R-:W-:Y:S05]  /*167b0*/  WARPSYNC.COLLECTIVE R15, `(.L_x_989) ;  /* 0x000000000f087348 */ /* 0x000fea0003c00000 */
[----:B------:R0:W1:Y:S02]  /*167c0*/  SHFL.IDX P6, R14, R13, R12, R11 ;  /* 0x0000000c0d0e7389 */ /* 0x00006400000c000b */
[----:B01----:R-:W-:Y:S01]  /*167d0*/  ENDCOLLECTIVE ;  /* 0x000000000000791b */ /* 0x003fe20003800000 */
.L_x_989:
        /* <DEDUP_REMOVED lines=16> */
.L_x_990:
[----:B------:R-:W-:Y:S05]  /*168e0*/  BRA `(.L_x_991) ;  /* 0xffffffcc001c7947 */ /* 0x000fea000383ffff */
.L_x_935:
[----:B------:R-:W-:Y:S02]  /*168f0*/  IMAD.MOV.U32 R13, RZ, RZ, R5 ;  /* 0x000000ffff0d7224 */ /* 0x000fe400078e0005 */
[----:B------:R-:W-:Y:S02]  /*16900*/  IMAD.MOV.U32 R12, RZ, RZ, RZ ;  /* 0x000000ffff0c7224 */ /* 0x000fe400078e00ff */
[----:B------:R-:W-:Y:S02]  /*16910*/  IMAD.MOV.U32 R11, RZ, RZ, 0x1c1f ;  /* 0x00001c1fff0b7424 */ /* 0x000fe400078e00ff */
[----:B------:R-:W-:Y:S02]  /*16920*/  IMAD.MOV.U32 R15, RZ, RZ, -0x1 ;  /* 0xffffffffff0f7424 */ /* 0x000fe400078e00ff */
[----:B------:R-:W-:-:S07]  /*16930*/  VIADD R4, R21, UR43 ;  /* 0x0000002b15047c36 */ /* 0x000fce0008000000 */
[----:B-----5:R-:W-:Y:S05]  /*16940*/  WARPSYNC.COLLECTIVE R15, `(.L_x_992) ;  /* 0x000000000f087348 */ /* 0x020fea0003c00000 */
[----:B------:R0:W1:Y:S02]  /*16950*/  SHFL.IDX P6, R14, R13, R12, R11 ;  /* 0x0000000c0d0e7389 */ /* 0x00006400000c000b */
[----:B01---5:R-:W-:Y:S01]  /*16960*/  ENDCOLLECTIVE ;  /* 0x000000000000791b */ /* 0x023fe20003800000 */
.L_x_992:
[C---:B------:R-:W-:Y:S01]  /*16970*/  VIADD R8, R4.reuse, 0x20 ;  /* 0x0000002004087836 */ /* 0x040fe20000000000 */
[----:B------:R-:W-:Y:S01]  /*16980*/  ISETP.GE.AND P0, PT, R4, UR37, PT ;  /* 0x0000002504007c0c */ /* 0x000fe2000bf06270 */
[----:B------:R-:W-:Y:S02]  /*16990*/  IMAD.MOV.U32 R13, RZ, RZ, R0 ;  /* 0x000000ffff0d7224 */ /* 0x000fe400078e0000 */
[----:B------:R-:W-:-:S10]  /*169a0*/  IMAD.MOV.U32 R2, RZ, RZ, R14 ;  /* 0x000000ffff027224 */ /* 0x000fd400078e000e */
[----:B------:R-:W-:Y:S05]  /*169b0*/  WARPSYNC.COLLECTIVE R15, `(.L_x_993) ;  /* 0x000000000f087348 */ /* 0x000fea0003c00000 */
[----:B------:R0:W1:Y:S02]  /*169c0*/  SHFL.IDX P6, R14, R13, R12, R11 ;  /* 0x0000000c0d0e7389 */ /* 0x00006400000c000b */
[----:B01----:R-:W-:Y:S01]  /*169d0*/  ENDCOLLECTIVE ;  /* 0x000000000000791b */ /* 0x003fe20003800000 */
.L_x_993:
[----:B------:R-:W-:Y:S02]  /*169e0*/  IMAD.MOV.U32 R13, RZ, RZ, R5 ;  /* 0x000000ffff0d7224 */ /* 0x000fe400078e0005 */
[----:B------:R-:W-:Y:S02]  /*169f0*/  IMAD.MOV.U32 R12, RZ, RZ, 0x1 ;  /* 0x00000001ff0c7424 */ /* 0x000fe400078e00ff */
[----:B------:R-:W-:-:S07]  /*16a00*/  IMAD.MOV.U32 R3, RZ, RZ, R14 ;  /* 0x000000ffff037224 */ /* 0x000fce00078e000e */
[----:B------:R-:W-:Y:S05]  /*16a10*/  WARPSYNC.COLLECTIVE R15, `(.L_x_994) ;  /* 0x000000000f087348 */ /* 0x000fea0003c00000 */
[----:B------:R0:W1:Y:S02]  /*16a20*/  SHFL.IDX P6, R14, R13, R12, R11 ;  /* 0x0000000c0d0e7389 */ /* 0x00006400000c000b */
[----:B01----:R-:W-:Y:S01]  /*16a30*/  ENDCOLLECTIVE ;  /* 0x000000000000791b */ /* 0x003fe20003800000 */
.L_x_994:
        /* <DEDUP_REMOVED lines=17> */
.L_x_995:
[----:B------:R-:W-:Y:S02]  /*16b50*/  IMAD.MOV.U32 R13, RZ, RZ, R5 ;  /* 0x000000ffff0d7224 */ /* 0x000fe400078e0005 */
[----:B------:R-:W-:Y:S02]  /*16b60*/  IMAD.MOV.U32 R12, RZ, RZ, 0x2 ;  /* 0x00000002ff0c7424 */ /* 0x000fe400078e00ff */
[----:B------:R-:W-:-:S07]  /*16b70*/  IMAD.MOV.U32 R3, RZ, RZ, R14 ;  /* 0x000000ffff037224 */ /* 0x000fce00078e000e */
[----:B------:R-:W-:Y:S05]  /*16b80*/  WARPSYNC.COLLECTIVE R15, `(.L_x_996) ;  /* 0x000000000f087348 */ /* 0x000fea0003c00000 */
[----:B------:R0:W1:Y:S02]  /*16b90*/  SHFL.IDX P6, R14, R13, R12, R11 ;  /* 0x0000000c0d0e7389 */ /* 0x00006400000c000b */
[----:B01----:R-:W-:Y:S01]  /*16ba0*/  ENDCOLLECTIVE ;  /* 0x000000000000791b */ /* 0x003fe20003800000 */
.L_x_996:
        /* <DEDUP_REMOVED lines=13> */
[----:B------:R-:W-:Y:S01]  /*16c80*/  ISETP.GE.AND P0, PT, R2, UR37, PT ;  /* 0x0000002502007c0c */ /* 0x000fe2000bf06270 */
[----:B------:R-:W-:-:S12]  /*16c90*/  IMAD.MOV.U32 R2, RZ, RZ, R14 ;  /* 0x000000ffff027224 */ /* 0x000fd800078e000e */
[----:B------:R-:W-:Y:S05]  /*16ca0*/  WARPSYNC.COLLECTIVE R15, `(.L_x_997) ;  /* 0x000000000f087348 */ /* 0x000fea0003c00000 */
[----:B------:R0:W1:Y:S02]  /*16cb0*/  SHFL.IDX P6, R14, R13, R12, R11 ;  /* 0x0000000c0d0e7389 */ /* 0x00006400000c000b */
[----:B01----:R-:W-:Y:S01]  /*16cc0*/  ENDCOLLECTIVE ;  /* 0x000000000000791b */ /* 0x003fe20003800000 */
.L_x_997:
[----:B------:R-:W-:Y:S02]  /*16cd0*/  IMAD.MOV.U32 R13, RZ, RZ, R5 ;  /* 0x000000ffff0d7224 */ /* 0x000fe400078e0005 */
[----:B------:R-:W-:Y:S02]  /*16ce0*/  IMAD.MOV.U32 R12, RZ, RZ, 0x3 ;  /* 0x00000003ff0c7424 */ /* 0x000fe400078e00ff */
[----:B------:R-:W-:-:S07]  /*16cf0*/  IMAD.MOV.U32 R3, RZ, RZ, R14 ;  /* 0x000000ffff037224 */ /* 0x000fce00078e000e */
[----:B------:R-:W-:Y:S05]  /*16d00*/  WARPSYNC.COLLECTIVE R15, `(.L_x_998) ;  /* 0x000000000f087348 */ /* 0x000fea0003c00000 */
[----:B------:R0:W1:Y:S02]  /*16d10*/  SHFL.IDX P6, R14, R13, R12, R11 ;  /* 0x0000000c0d0e7389 */ /* 0x00006400000c000b */
[----:B01----:R-:W-:Y:S01]  /*16d20*/  ENDCOLLECTIVE ;  /* 0x000000000000791b */ /* 0x003fe20003800000 */
.L_x_998:
        /* <DEDUP_REMOVED lines=10> */
.L_x_999:
[----:B------:R-:W-:Y:S01]  /*16dd0*/  @!PT LDS RZ, [RZ] ;  /* 0x00000000fffff984 */ /* 0x000fe20000000800 */
[----:B------:R-:W-:Y:S01]  /*16de0*/  @!PT LDS RZ, [RZ] ;  /* 0x00000000fffff984 */ /* 0x000fe20000000800 */
[----:B------:R-:W-:Y:S01]  /*16df0*/  @!PT LDS RZ, [RZ] ;  /* 0x00000000fffff984 */ /* 0x000fe20000000800 */
[----:B------:R-:W-:Y:S04]  /*16e00*/  @!P0 LDGSTS.E.BYPASS.LTC128B.128 [R10+0xd400], desc[UR52][R2.64], !P3 ;  /* 0x0d400000020a8fae */ /* 0x000fe8000d901d74 */
[----:B------:R-:W-:Y:S04]  /*16e10*/  @!P0 LDGSTS.E.BYPASS.LTC128B.128 [R10+0x10400], desc[UR52][R2.64+0x40], !P4 ;  /* 0x10400040020a8fae */ /* 0x000fe8000e101d74 */
[----:B------:R0:W-:Y:S01]  /*16e20*/  @!P0 LDGSTS.E.BYPASS.LTC128B.128 [R10+0x13400], desc[UR52][R2.64+0x80], !P5 ;  /* 0x13400080020a8fae */ /* 0x0001e2000e901d74 */
[----:B------:R-:W-:Y:S02]  /*16e30*/  IMAD.MOV.U32 R13, RZ, RZ, R6 ;  /* 0x000000ffff0d7224 */ /* 0x000fe400078e0006 */
[----:B------:R-:W-:-:S02]  /*16e40*/  IMAD.MOV.U32 R12, RZ, RZ, RZ ;  /* 0x000000ffff0c7224 */ /* 0x000fc400078e00ff */
[----:B0-----:R-:W-:Y:S02]  /*16e50*/  VIADD R2, R4, 0x60 ;  /* 0x0000006004027836 */ /* 0x001fe40000000000 */
[----:B------:R-:W-:-:S07]  /*16e60*/  IMAD.MOV.U32 R0, RZ, RZ, R14 ;  /* 0x000000ffff007224 */ /* 0x000fce00078e000e */
[----:B------:R-:W-:Y:S05]  /*16e70*/  WARPSYNC.COLLECTIVE R15, `(.L_x_1000) ;  /* 0x000000000f087348 */ /* 0x000fea0003c00000 */
[----:B------:R0:W1:Y:S02]  /*16e80*/  SHFL.IDX P6, R14, R13, R12, R11 ;  /* 0x0000000c0d0e7389 */ /* 0x00006400000c000b */
[----:B01----:R-:W-:Y:S01]  /*16e90*/  ENDCOLLECTIVE ;  /* 0x000000000000791b */ /* 0x003fe20003800000 */
.L_x_1000:
[----:B------:R-:W-:-:S13]  /*16ea0*/  ISETP.GE.AND P0, PT, R2, UR37, PT ;  /* 0x0000002502007c0c */ /* 0x000fda000bf06270 */
[----:B------:R-:W-:Y:S01]  /*16eb0*/  @!P0 LEA R8, P1, R20, R0, 0x1 ;  /* 0x0000000014088211 */ /* 0x000fe200078208ff */
[----:B------:R-:W-:Y:S02]  /*16ec0*/  VIADD R0, R4, 0x80 ;  /* 0x0000008004007836 */ /* 0x000fe40000000000 */
[----:B------:R-:W-:Y:S02]  /*16ed0*/  IMAD.MOV.U32 R13, RZ, RZ, R7 ;  /* 0x000000ffff0d7224 */ /* 0x000fe400078e0007 */
[----:B------:R-:W-:Y:S02]  /*16ee0*/  @!P0 IMAD.X R9, RZ, RZ, R5, P1 ;  /* 0x000000ffff098224 */ /* 0x000fe400008e0605 */
[----:B------:R-:W-:Y:S02]  /*16ef0*/  @!P0 IMAD.MOV.U32 R2, RZ, RZ, R8 ;  /* 0x000000ffff028224 */ /* 0x000fe400078e0008 */
[----:B------:R-:W-:-:S05]  /*16f00*/  @!P0 IMAD.MOV.U32 R3, RZ, RZ, R9 ;  /* 0x000000ffff038224 */ /* 0x000fca00078e0009 */
[----:B------:R-:W-:Y:S01]  /*16f10*/  @!PT LDS RZ, [RZ] ;  /* 0x00000000fffff984 */ /* 0x000fe20000000800 */
[----:B------:R-:W-:Y:S01]  /*16f20*/  @!PT LDS RZ, [RZ] ;  /* 0x00000000fffff984 */ /* 0x000fe20000000800 */
[----:B------:R-:W-:Y:S01]  /*16f30*/  @!PT LDS RZ, [RZ] ;  /* 0x00000000fffff984 */ /* 0x000fe20000000800 */
[----:B------:R0:W-:Y:S04]  /*16f40*/  @!P0 LDGSTS.E.BYPASS.LTC128B.128 [R10+0xdc00], desc[UR52][R2.64], !P3 ;  /* 0x0dc00000020a8fae */ /* 0x0001e8000d901d74 */
[----:B------:R0:W-:Y:S04]  /*16f50*/  @!P0 LDGSTS.E.BYPASS.LTC128B.128 [R10+0x10c00], desc[UR52][R2.64+0x40], !P4 ;  /* 0x10c00040020a8fae */ /* 0x0001e8000e101d74 */
[----:B------:R0:W-:Y:S01]  /*16f60*/  @!P0 LDGSTS.E.BYPASS.LTC128B.128 [R10+0x13c00], desc[UR52][R2.64+0x80], !P5 ;  /* 0x13c00080020a8fae */ /* 0x0001e2000e901d74 */
[----:B------:R-:W-:Y:S01]  /*16f70*/  ISETP.GE.AND P0, PT, R0, UR37, PT ;  /* 0x0000002500007c0c */ /* 0x000fe2000bf06270 */
[----:B------:R-:W-:-:S12]  /*16f80*/  IMAD.MOV.U32 R0, RZ, RZ, R14 ;  /* 0x000000ffff007224 */ /* 0x000fd800078e000e */
[----:B0-----:R-:W-:Y:S05]  /*16f90*/  WARPSYNC.COLLECTIVE R15, `(.L_x_1001) ;  /* 0x000000000f087348 */ /* 0x001fea0003c00000 */
[----:B------:R1:W2:Y:S02]  /*16fa0*/  SHFL.IDX P6, R14, R13, R12, R11 ;  /* 0x0000000c0d0e7389 */ /* 0x0002a400000c000b */
[----:B012---:R-:W-:Y:S01]  /*16fb0*/  ENDCOLLECTIVE ;  /* 0x000000000000791b */ /* 0x007fe20003800000 */
.L_x_1001:
[----:B------:R-:W-:Y:S02]  /*16fc0*/  IMAD.MOV.U32 R13, RZ, RZ, R6 ;  /* 0x000000ffff0d7224 */ /* 0x000fe400078e0006 */
[----:B------:R-:W-:Y:S02]  /*16fd0*/  IMAD.MOV.U32 R12, RZ, RZ, 0x1 ;  /* 0x00000001ff0c7424 */ /* 0x000fe400078e00ff */
[----:B------:R-:W-:-:S07]  /*16fe0*/  IMAD.MOV.U32 R2, RZ, RZ, R14 ;  /* 0x000000ffff027224 */ /* 0x000fce00078e000e */
[----:B------:R-:W-:Y:S05]  /*16ff0*/  WARPSYNC.COLLECTIVE R15, `(.L_x_1002) ;  /* 0x000000000f087348 */ /* 0x000fea0003c00000 */
[----:B------:R0:W1:Y:S02]  /*17000*/  SHFL.IDX P6, R14, R13, R12, R11 ;  /* 0x0000000c0d0e7389 */ /* 0x00006400000c000b */
[----:B01----:R-:W-:Y:S01]  /*17010*/  ENDCOLLECTIVE ;  /* 0x000000000000791b */ /* 0x003fe20003800000 */
.L_x_1002:
[----:B------:R-:W-:-:S05]  /*17020*/  @!P0 LEA R5, P1, R20, R2, 0x1 ;  /* 0x0000000214058211 */ /* 0x000fca00078208ff */
[----:B------:R-:W-:Y:S02]  /*17030*/  @!P0 IMAD.X R0, RZ, RZ, R0, P1 ;  /* 0x000000ffff008224 */ /* 0x000fe400008e0600 */
[----:B------:R-:W-:Y:S02]  /*17040*/  @!P0 IMAD.MOV.U32 R2, RZ, RZ, R5 ;  /* 0x000000ffff028224 */ /* 0x000fe400078e0005 */
        /* <DEDUP_REMOVED lines=12> */
.L_x_1003:
[----:B------:R-:W-:Y:S05]  /*17110*/  BRA `(.L_x_1004) ;  /* 0xffffffd000007947 */ /* 0x000fea000383ffff */
.L_x_938:
[----:B0-----:R0:W1:Y:S02]  /*17120*/  SYNCS.PHASECHK.TRANS64.TRYWAIT P0, [R16+URZ+0x2d820], R3 ;  /* 0x02d82003100075a7 */ /* 0x001064000800017f */
[----:B-1----:R-:W-:Y:S05]  /*17130*/  @!P0 NANOSLEEP.SYNCS 0x989680 ;  /* 0x009896800000895d */ /* 0x002fea0003900000 */
[----:B------:R-:W1:Y:S02]  /*17140*/  @!P0 SYNCS.PHASECHK.TRANS64 P0, [R16+URZ+0x2d820], R3 ;  /* 0x02d82003100085a7 */ /* 0x000e64000800007f */
[----:B-1----:R-:W-:Y:S05]  /*17150*/  @!P0 BRA `(.L_x_938) ;  /* 0xfffffffc00f08947 */ /* 0x002fea000383ffff */
[----:B------:R-:W-:Y:S05]  /*17160*/  BRA `(.L_x_1005) ;  /* 0xffffffd000647947 */ /* 0x000fea000383ffff */
.L_x_942:
[----:B0-----:R0:W1:Y:S02]  /*17170*/  SYNCS.PHASECHK.TRANS64.TRYWAIT P0, [R6+URZ+0x2d840], R0 ;  /* 0x02d84000060075a7 */ /* 0x001064000800017f */
[----:B-1----:R-:W-:Y:S05]  /*17180*/  @!P0 NANOSLEEP.SYNCS 0x989680 ;  /* 0x009896800000895d */ /* 0x002fea0003900000 */
[----:B------:R-:W1:Y:S02]  /*17190*/  @!P0 SYNCS.PHASECHK.TRANS64 P0, [R6+URZ+0x2d840], R0 ;  /* 0x02d84000060085a7 */ /* 0x000e64000800007f */
[----:B-1----:R-:W-:Y:S05]  /*171a0*/  @!P0 BRA `(.L_x_942) ;  /* 0xfffffffc00f08947 */ /* 0x002fea000383ffff */
[----:B------:R-:W-:Y:S05]  /*171b0*/  BRA `(.L_x_1006) ;  /* 0xffffffd400387947 */ /* 0x000fea000383ffff */
.L_x_943:
        /* <DEDUP_REMOVED lines=8> */
.L_x_1008:
[----:B------:R-:W-:Y:S05]  /*17240*/  BSYNC B1 ;  /* 0x0000000000017941 */ /* 0x000fea0003800000 */
.L_x_1007:
[----:B------:R-:W0:Y:S01]  /*17250*/  S2R R27, SR_TID.X ;  /* 0x00000000001b7919 */ /* 0x000e220000002100 */
[----:B------:R-:W-:Y:S02]  /*17260*/  IMAD.MOV.U32 R13, RZ, RZ, R7 ;  /* 0x000000ffff0d7224 */ /* 0x000fe400078e0007 */
[----:B------:R-:W-:Y:S02]  /*17270*/  IMAD.MOV.U32 R12, RZ, RZ, RZ ;  /* 0x000000ffff0c7224 */ /* 0x000fe400078e00ff */
[----:B------:R-:W-:Y:S02]  /*17280*/  IMAD.MOV.U32 R11, RZ, RZ, 0x1c1f ;  /* 0x00001c1fff0b7424 */ /* 0x000fe400078e00ff */
[----:B------:R-:W-:Y:S02]  /*17290*/  IMAD.MOV.U32 R15, RZ, RZ, -0x1 ;  /* 0xffffffffff0f7424 */ /* 0x000fe400078e00ff */
[----:B------:R-:W-:Y:S02]  /*172a0*/  IMAD.MOV.U32 R3, RZ, RZ, R14 ;  /* 0x000000ffff037224 */ /* 0x000fe400078e000e */
[----:B------:R-:W-:-:S07]  /*172b0*/  IMAD R8, R8, 0x2, R16 ;  /* 0x0000000208087824 */ /* 0x000fce00078e0210 */
[----:B0-----:R-:W-:Y:S05]  /*172c0*/  WARPSYNC.COLLECTIVE R15, `(.L_x_1009) ;  /* 0x000000000f087348 */ /* 0x001fea0003c00000 */
[----:B------:R1:W2:Y:S02]  /*172d0*/  SHFL.IDX P6, R14, R13, R12, R11 ;  /* 0x0000000c0d0e7389 */ /* 0x0002a400000c000b */
[----:B012---:R-:W-:Y:S01]  /*172e0*/  ENDCOLLECTIVE ;  /* 0x000000000000791b */ /* 0x007fe20003800000 */
.L_x_1009:
[----:B------:R-:W-:Y:S02]  /*172f0*/  IMAD.MOV.U32 R13, RZ, RZ, R10 ;  /* 0x000000ffff0d7224 */ /* 0x000fe400078e000a */
[----:B------:R-:W-:Y:S02]  /*17300*/  IMAD.MOV.U32 R12, RZ, RZ, 0x1 ;  /* 0x00000001ff0c7424 */ /* 0x000fe400078e00ff */
[----:B------:R-:W-:Y:S02]  /*17310*/  IMAD.SHL.U32 R27, R27, 0x8, RZ ;  /* 0x000000081b1b7824 */ /* 0x000fe400078e00ff */
[----:B------:R-:W-:-:S03]  /*17320*/  IMAD.MOV.U32 R2, RZ, RZ, R14 ;  /* 0x000000ffff027224 */ /* 0x000fc600078e000e */
[----:B------:R-:W-:-:S07]  /*17330*/  LOP3.LUT R27, R27, 0x18, RZ, 0xc0, !PT ;  /* 0x000000181b1b7812 */ /* 0x000fce00078ec0ff */
[----:B------:R-:W-:Y:S05]  /*17340*/  WARPSYNC.COLLECTIVE R15, `(.L_x_1010) ;  /* 0x000000000f087348 */ /* 0x000fea0003c00000 */
[----:B------:R0:W1:Y:S02]  /*17350*/  SHFL.IDX P6, R14, R13, R12, R11 ;  /* 0x0000000c0d0e7389 */ /* 0x00006400000c000b */
[----:B01----:R-:W-:Y:S01]  /*17360*/  ENDCOLLECTIVE ;  /* 0x000000000000791b */ /* 0x003fe20003800000 */
.L_x_1010:
[----:B------:R-:W-:-:S05]  /*17370*/  IMAD.SHL.U32 R0, R27, 0x2, RZ ;  /* 0x000000021b007824 */ /* 0x000fca00078e00ff */
[----:B------:R-:W-:-:S05]  /*17380*/  IADD3 R2, P0, R2, R0, RZ ;  /* 0x0000000002027210 */ /* 0x000fca0007f1e0ff */
[----:B------:R-:W-:Y:S02]  /*17390*/  IMAD.X R3, RZ, RZ, R3, P0 ;  /* 0x000000ffff037224 */ /* 0x000fe400000e0603 */
[----:B------:R-:W-:-:S03]  /*173a0*/  IMAD.MOV.U32 R13, RZ, RZ, R7 ;  /* 0x000000ffff0d7224 */ /* 0x000fc600078e0007 */
        /* <DEDUP_REMOVED lines=10> */
.L_x_1011:
[----:B------:R-:W-:Y:S02]  /*17450*/  IMAD.MOV.U32 R13, RZ, RZ, R10 ;  /* 0x000000ffff0d7224 */ /* 0x000fe400078e000a */
[----:B------:R-:W-:Y:S02]  /*17460*/  IMAD.MOV.U32 R12, RZ, RZ, 0x2 ;  /* 0x00000002ff0c7424 */ /* 0x000fe400078e00ff */
[----:B------:R-:W-:-:S07]  /*17470*/  IMAD.MOV.U32 R2, RZ, RZ, R14 ;  /* 0x000000ffff027224 */ /* 0x000fce00078e000e */
[----:B------:R-:W-:Y:S05]  /*17480*/  WARPSYNC.COLLECTIVE R15, `(.L_x_1012) ;  /* 0x000000000f087348 */ /* 0x000fea0003c00000 */
[----:B------:R0:W1:Y:S02]  /*17490*/  SHFL.IDX P6, R14, R13, R12, R11 ;  /* 0x0000000c0d0e7389 */ /* 0x00006400000c000b */
[----:B01----:R-:W-:Y:S01]  /*174a0*/  ENDCOLLECTIVE ;  /* 0x000000000000791b */ /* 0x003fe20003800000 */
.L_x_1012:
        /* <DEDUP_REMOVED lines=13> */
.L_x_1013:
[----:B------:R-:W-:Y:S02]  /*17580*/  IMAD.MOV.U32 R13, RZ, RZ, R10 ;  /* 0x000000ffff0d7224 */ /* 0x000fe400078e000a */
[----:B------:R-:W-:Y:S02]  /*17590*/  IMAD.MOV.U32 R12, RZ, RZ, 0x3 ;  /* 0x00000003ff0c7424 */ /* 0x000fe400078e00ff */
[----:B------:R-:W-:-:S07]  /*175a0*/  IMAD.MOV.U32 R2, RZ, RZ, R14 ;  /* 0x000000ffff027224 */ /* 0x000fce00078e000e */
[----:B------:R-:W-:Y:S05]  /*175b0*/  WARPSYNC.COLLECTIVE R15, `(.L_x_1014) ;  /* 0x000000000f087348 */ /* 0x000fea0003c00000 */
[----:B------:R0:W1:Y:S02]  /*175c0*/  SHFL.IDX P6, R14, R13, R12, R11 ;  /* 0x0000000c0d0e7389 */ /* 0x00006400000c000b */
[----:B01----:R-:W-:Y:S01]  /*175d0*/  ENDCOLLECTIVE ;  /* 0x000000000000791b */ /* 0x003fe20003800000 */
.L_x_1014:
        /* <DEDUP_REMOVED lines=13> */
.L_x_1015:
[----:B------:R-:W-:Y:S01]  /*176b0*/  IMAD.MOV.U32 R2, RZ, RZ, R14 ;  /* 0x000000ffff027224 */ /* 0x000fe200078e000e */
[----:B------:R-:W-:Y:S06]  /*176c0*/  BRA `(.L_x_1016) ;  /* 0xffffffd000e47947 */ /* 0x000fec000383ffff */
.L_x_948:
[----:B-1----:R1:W2:Y:S02]  /*176d0*/  SYNCS.PHASECHK.TRANS64.TRYWAIT P0, [R6+URZ+0x2d860], R2 ;  /* 0x02d86002060075a7 */ /* 0x0022a4000800017f */
[----:B--2---:R-:W-:Y:S05]  /*176e0*/  @!P0 NANOSLEEP.SYNCS 0x989680 ;  /* 0x009896800000895d */ /* 0x004fea0003900000 */
[----:B------:R-:W2:Y:S02]  /*176f0*/  @!P0 SYNCS.PHASECHK.TRANS64 P0, [R6+URZ+0x2d860], R2 ;  /* 0x02d86002060085a7 */ /* 0x000ea4000800007f */
[----:B--2---:R-:W-:Y:S05]  /*17700*/  @!P0 BRA `(.L_x_948) ;  /* 0xfffffffc00f08947 */ /* 0x004fea000383ffff */
[----:B------:R-:W-:Y:S05]  /*17710*/  BRA `(.L_x_1017) ;  /* 0xffffffd400447947 */ /* 0x000fea000383ffff */
.L_x_949:
        /* <DEDUP_REMOVED lines=8> */
.L_x_1019:
[----:B------:R-:W-:Y:S05]  /*177a0*/  BSYNC B1 ;  /* 0x0000000000017941 */ /* 0x000fea0003800000 */
.L_x_1018:
[----:B------:R-:W-:Y:S02]  /*177b0*/  IMAD.MOV.U32 R13, RZ, RZ, R17 ;  /* 0x000000ffff0d7224 */ /* 0x000fe400078e0011 */
        /* <DEDUP_REMOVED lines=8> */
.L_x_1020:
[----:B------:R-:W-:Y:S02]  /*17840*/  IMAD.MOV.U32 R13, RZ, RZ, R18 ;  /* 0x000000ffff0d7224 */ /* 0x000fe400078e0012 */
[----:B------:R-:W-:Y:S02]  /*17850*/  IMAD.MOV.U32 R12, RZ, RZ, 0x1 ;  /* 0x00000001ff0c7424 */ /* 0x000fe400078e00ff */
[----:B------:R-:W-:-:S07]  /*17860*/  IMAD.MOV.U32 R2, RZ, RZ, R14 ;  /* 0x000000ffff027224 */ /* 0x000fce00078e000e */
[----:B------:R-:W-:Y:S05]  /*17870*/  WARPSYNC.COLLECTIVE R15, `(.L_x_1021) ;  /* 0x000000000f087348 */ /* 0x000fea0003c00000 */
[----:B------:R0:W1:Y:S02]  /*17880*/  SHFL.IDX P6, R14, R13, R12, R11 ;  /* 0x0000000c0d0e7389 */ /* 0x00006400000c000b */
[----:B01----:R-:W-:Y:S01]  /*17890*/  ENDCOLLECTIVE ;  /* 0x000000000000791b */ /* 0x003fe20003800000 */
.L_x_1021:
        /* <DEDUP_REMOVED lines=16> */
.L_x_1022:
[----:B------:R-:W-:Y:S02]  /*179a0*/  IMAD.MOV.U32 R13, RZ, RZ, R18 ;  /* 0x000000ffff0d7224 */ /* 0x000fe400078e0012 */
[----:B------:R-:W-:Y:S02]  /*179b0*/  IMAD.MOV.U32 R12, RZ, RZ, 0x2 ;  /* 0x00000002ff0c7424 */ /* 0x000fe400078e00ff */
[----:B------:R-:W-:-:S07]  /*179c0*/  IMAD.MOV.U32 R2, RZ, RZ, R14 ;  /* 0x000000ffff027224 */ /* 0x000fce00078e000e */
[----:B------:R-:W-:Y:S05]  /*179d0*/  WARPSYNC.COLLECTIVE R15, `(.L_x_1023) ;  /* 0x000000000f087348 */ /* 0x000fea0003c00000 */
[----:B------:R0:W1:Y:S02]  /*179e0*/  SHFL.IDX P6, R14, R13, R12, R11 ;  /* 0x0000000c0d0e7389 */ /* 0x00006400000c000b */
[----:B01----:R-:W-:Y:S01]  /*179f0*/  ENDCOLLECTIVE ;  /* 0x000000000000791b */ /* 0x003fe20003800000 */
.L_x_1023:
        /* <DEDUP_REMOVED lines=16> */
.L_x_1024:
[----:B------:R-:W-:Y:S02]  /*17b00*/  IMAD.MOV.U32 R13, RZ, RZ, R18 ;  /* 0x000000ffff0d7224 */ /* 0x000fe400078e0012 */
[----:B------:R-:W-:Y:S02]  /*17b10*/  IMAD.MOV.U32 R12, RZ, RZ, 0x3 ;  /* 0x00000003ff0c7424 */ /* 0x000fe400078e00ff */
[----:B------:R-:W-:-:S07]  /*17b20*/  IMAD.MOV.U32 R2, RZ, RZ, R14 ;  /* 0x000000ffff027224 */ /* 0x000fce00078e000e */
[----:B------:R-:W-:Y:S05]  /*17b30*/  WARPSYNC.COLLECTIVE R15, `(.L_x_1025) ;  /* 0x000000000f087348 */ /* 0x000fea0003c00000 */
[----:B------:R0:W1:Y:S02]  /*17b40*/  SHFL.IDX P6, R14, R13, R12, R11 ;  /* 0x0000000c0d0e7389 */ /* 0x00006400000c000b */
[----:B01----:R-:W-:Y:S01]  /*17b50*/  ENDCOLLECTIVE ;  /* 0x000000000000791b */ /* 0x003fe20003800000 */
.L_x_1025:
        /* <DEDUP_REMOVED lines=13> */
.L_x_1026:
        /* <DEDUP_REMOVED lines=8> */
.L_x_957:
[----:B0-----:R0:W1:Y:S02]  /*17cb0*/  SYNCS.PHASECHK.TRANS64.TRYWAIT P0, [R4+URZ+0x2d860], R3 ;  /* 0x02d86003040075a7 */ /* 0x001064000800017f */
[----:B-1----:R-:W-:Y:S05]  /*17cc0*/  @!P0 NANOSLEEP.SYNCS 0x989680 ;  /* 0x009896800000895d */ /* 0x002fea0003900000 */
[----:B------:R-:W1:Y:S02]  /*17cd0*/  @!P0 SYNCS.PHASECHK.TRANS64 P0, [R4+URZ+0x2d860], R3 ;  /* 0x02d86003040085a7 */ /* 0x000e64000800007f */
[----:B-1----:R-:W-:Y:S05]  /*17ce0*/  @!P0 BRA `(.L_x_957) ;  /* 0xfffffffc00f08947 */ /* 0x002fea000383ffff */
[----:B------:R-:W-:Y:S05]  /*17cf0*/  BRA `(.L_x_1028) ;  /* 0xffffffd400d47947 */ /* 0x000fea000383ffff */
.L_x_958:
[----:B------:R-:W-:Y:S01]  /*17d00*/  BSSY B0, `(.L_x_1029) ;  /* 0x0000008000007945 */ /* 0x000fe20003800000 */
[----:B------:R-:W-:Y:S02]  /*17d10*/  IMAD.MOV.U32 R13, RZ, RZ, R18 ;  /* 0x000000ffff0d7224 */ /* 0x000fe400078e0012 */
[----:B------:R-:W-:Y:S02]  /*17d20*/  IMAD.MOV.U32 R12, RZ, RZ, RZ ;  /* 0x000000ffff0c7224 */ /* 0x000fe400078e00ff */
[----:B------:R-:W-:Y:S02]  /*17d30*/  IMAD.MOV.U32 R11, RZ, RZ, 0x1c1f ;  /* 0x00001c1fff0b7424 */ /* 0x000fe400078e00ff */
[----:B------:R-:W-:-:S07]  /*17d40*/  IMAD.MOV.U32 R15, RZ, RZ, -0x1 ;  /* 0xffffffffff0f7424 */ /* 0x000fce00078e00ff */
[----:B0-----:R-:W-:Y:S05]  /*17d50*/  WARPSYNC.COLLECTIVE R15, `(.L_x_1030) ;  /* 0x000000000f087348 */ /* 0x001fea0003c00000 */
[----:B------:R1:W2:Y:S02]  /*17d60*/  SHFL.IDX P6, R14, R13, R12, R11 ;  /* 0x0000000c0d0e7389 */ /* 0x0002a400000c000b */
[----:B012---:R-:W-:Y:S01]  /*17d70*/  ENDCOLLECTIVE ;  /* 0x000000000000791b */ /* 0x007fe20003800000 */
.L_x_1030:
[----:B------:R-:W-:Y:S05]  /*17d80*/  BSYNC B0 ;  /* 0x0000000000007941 */ /* 0x000fea0003800000 */
.L_x_1029:
[----:B------:R-:W0:Y:S01]  /*17d90*/  S2R R2, SR_TID.X ;  /* 0x0000000000027919 */ /* 0x000e220000002100 */
[----:B------:R-:W-:Y:S02]  /*17da0*/  IMAD.MOV.U32 R13, RZ, RZ, R17 ;  /* 0x000000ffff0d7224 */ /* 0x000fe400078e0011 */
[----:B------:R-:W-:Y:S02]  /*17db0*/  IMAD.MOV.U32 R12, RZ, RZ, RZ ;  /* 0x000000ffff0c7224 */ /* 0x000fe400078e00ff */
[----:B------:R-:W-:Y:S02]  /*17dc0*/  IMAD.MOV.U32 R11, RZ, RZ, 0x1c1f ;  /* 0x00001c1fff0b7424 */ /* 0x000fe400078e00ff */
[----:B------:R-:W-:Y:S02]  /*17dd0*/  IMAD.MOV.U32 R15, RZ, RZ, -0x1 ;  /* 0xffffffffff0f7424 */ /* 0x000fe400078e00ff */
[----:B------:R-:W-:-:S07]  /*17de0*/  IMAD.MOV.U32 R0, RZ, RZ, R14 ;  /* 0x000000ffff007224 */ /* 0x000fce00078e000e */
[----:B0-----:R-:W-:Y:S05]  /*17df0*/  WARPSYNC.COLLECTIVE R15, `(.L_x_1031) ;  /* 0x000000000f087348 */ /* 0x001fea0003c00000 */
[----:B------:R1:W2:Y:S02]  /*17e00*/  SHFL.IDX P6, R14, R13, R12, R11 ;  /* 0x0000000c0d0e7389 */ /* 0x0002a400000c000b */
[----:B012---:R-:W-:Y:S01]  /*17e10*/  ENDCOLLECTIVE ;  /* 0x000000000000791b */ /* 0x007fe20003800000 */
.L_x_1031:
[----:B------:R-:W-:Y:S02]  /*17e20*/  IMAD.MOV.U32 R13, RZ, RZ, R18 ;  /* 0x000000ffff0d7224 */ /* 0x000fe400078e0012 */
[----:B------:R-:W-:Y:S02]  /*17e30*/  IMAD.MOV.U32 R12, RZ, RZ, 0x1 ;  /* 0x00000001ff0c7424 */ /* 0x000fe400078e00ff */
[----:B------:R-:W-:-:S05]  /*17e40*/  IMAD.SHL.U32 R2, R2, 0x8, RZ ;  /* 0x0000000802027824 */ /* 0x000fca00078e00ff */
[----:B------:R-:W-:-:S05]  /*17e50*/  LOP3.LUT R2, R2, 0x18, RZ, 0xc0, !PT ;  /* 0x0000001802027812 */ /* 0x000fca00078ec0ff */
[----:B------:R-:W-:-:S05]  /*17e60*/  IMAD.SHL.U32 R6, R2, 0x2, RZ ;  /* 0x0000000202067824 */ /* 0x000fca00078e00ff */
[----:B------:R-:W-:-:S13]  /*17e70*/  IADD3 R2, P0, R14, R6, RZ ;  /* 0x000000060e027210 */ /* 0x000fda0007f1e0ff */
[----:B------:R-:W-:Y:S05]  /*17e80*/  WARPSYNC.COLLECTIVE R15, `(.L_x_1032) ;  /* 0x000000000f087348 */ /* 0x000fea0003c00000 */
[----:B------:R0:W1:Y:S02]  /*17e90*/  SHFL.IDX P6, R14, R13, R12, R11 ;  /* 0x0000000c0d0e7389 */ /* 0x00006400000c000b */
[----:B01----:R-:W-:Y:S01]  /*17ea0*/  ENDCOLLECTIVE ;  /* 0x000000000000791b */ /* 0x003fe20003800000 */
.L_x_1032:
[----:B------:R-:W-:Y:S01]  /*17eb0*/  IMAD.X R3, RZ, RZ, R0, P0 ;  /* 0x000000ffff037224 */ /* 0x000fe200000e0600 */
[----:B------:R-:W-:Y:S01]  /*17ec0*/  ISETP.LT.OR P0, PT, R5, 0x1, P4 ;  /* 0x000000010500780c */ /* 0x000fe20002701670 */
[----:B------:R-:W-:Y:S02]  /*17ed0*/  IMAD R0, R7, 0x2, R16 ;  /* 0x0000000207007824 */ /* 0x000fe400078e0210 */
        /* <DEDUP_REMOVED lines=13> */
.L_x_1033:
[----:B------:R-:W-:Y:S02]  /*17fb0*/  IMAD.MOV.U32 R13, RZ, RZ, R18 ;  /* 0x000000ffff0d7224 */ /* 0x000fe400078e0012 */
[----:B------:R-:W-:Y:S01]  /*17fc0*/  IMAD.MOV.U32 R12, RZ, RZ, 0x2 ;  /* 0x00000002ff0c7424 */ /* 0x000fe200078e00ff */
[----:B------:R-:W-:-:S13]  /*17fd0*/  IADD3 R2, P0, R14, R6, RZ ;  /* 0x000000060e027210 */ /* 0x000fda0007f1e0ff */
[----:B------:R-:W-:Y:S05]  /*17fe0*/  WARPSYNC.COLLECTIVE R15, `(.L_x_1034) ;  /* 0x000000000f087348 */ /* 0x000fea0003c00000 */
[----:B------:R0:W1:Y:S02]  /*17ff0*/  SHFL.IDX P6, R14, R13, R12, R11 ;  /* 0x0000000c0d0e7389 */ /* 0x00006400000c000b */
[----:B01----:R-:W-:Y:S01]  /*18000*/  ENDCOLLECTIVE ;  /* 0x000000000000791b */ /* 0x003fe20003800000 */
.L_x_1034:
        /* <DEDUP_REMOVED lines=15> */
.L_x_1035:
[----:B------:R-:W-:Y:S02]  /*18100*/  IMAD.MOV.U32 R13, RZ, RZ, R18 ;  /* 0x000000ffff0d7224 */ /* 0x000fe400078e0012 */
[----:B------:R-:W-:Y:S01]  /*18110*/  IMAD.MOV.U32 R12, RZ, RZ, 0x3 ;  /* 0x00000003ff0c7424 */ /* 0x000fe200078e00ff */
[----:B------:R-:W-:-:S13]  /*18120*/  IADD3 R2, P0, R14, R6, RZ ;  /* 0x000000060e027210 */ /* 0x000fda0007f1e0ff */
[----:B------:R-:W-:Y:S05]  /*18130*/  WARPSYNC.COLLECTIVE R15, `(.L_x_1036) ;  /* 0x000000000f087348 */ /* 0x000fea0003c00000 */
[----:B------:R0:W1:Y:S02]  /*18140*/  SHFL.IDX P6, R14, R13, R12, R11 ;  /* 0x0000000c0d0e7389 */ /* 0x00006400000c000b */
[----:B01----:R-:W-:Y:S01]  /*18150*/  ENDCOLLECTIVE ;  /* 0x000000000000791b */ /* 0x003fe20003800000 */
.L_x_1036:
        /* <DEDUP_REMOVED lines=12> */
.L_x_1037:
[----:B------:R-:W-:Y:S01]  /*18220*/  @!PT LDS RZ, [RZ] ;  /* 0x00000000fffff984 */ /* 0x000fe20000000800 */
[----:B------:R-:W-:Y:S01]  /*18230*/  @!PT LDS RZ, [RZ] ;  /* 0x00000000fffff984 */ /* 0x000fe20000000800 */
[----:B------:R-:W-:Y:S01]  /*18240*/  @!PT LDS RZ, [RZ] ;  /* 0x00000000fffff984 */ /* 0x000fe20000000800 */
[----:B------:R0:W-:Y:S01]  /*18250*/  LDGSTS.E.BYPASS.LTC128B.128 [R0+0x3400], desc[UR52][R2.64+0x40], !P0 ;  /* 0x0340004002007fae */ /* 0x0001e2000c101d74 */
[----:B------:R-:W-:-:S13]  /*18260*/  ISETP.LT.OR P0, PT, R5, 0x41, P1 ;  /* 0x000000410500780c */ /* 0x000fda0000f01670 */
[----:B------:R0:W-:Y:S01]  /*18270*/  LDGSTS.E.BYPASS.LTC128B.128 [R0+0x5400], desc[UR52][R2.64+0x80], !P0 ;  /* 0x0540008002007fae */ /* 0x0001e2000c101d74 */
[----:B------:R-:W-:Y:S05]  /*18280*/  BRA `(.L_x_1038) ;  /* 0xffffffd4004c7947 */ /* 0x000fea000383ffff */
.L_x_963:
[----:B------:R-:W-:Y:S01]  /*18290*/  BSSY B0, `(.L_x_1039) ;  /* 0x0000008000007945 */ /* 0x000fe20003800000 */
[----:B-----5:R-:W-:Y:S02]  /*182a0*/  IMAD.MOV.U32 R13, RZ, RZ, R2 ;  /* 0x000000ffff0d7224 */ /* 0x020fe400078e0002 */
[----:B------:R-:W-:Y:S02]  /*182b0*/  IMAD.MOV.U32 R12, RZ, RZ, RZ ;  /* 0x000000ffff0c7224 */ /* 0x000fe400078e00ff */
[----:B------:R-:W-:Y:S02]  /*182c0*/  IMAD.MOV.U32 R11, RZ, RZ, 0x1f ;  /* 0x0000001fff0b7424 */ /* 0x000fe400078e00ff */
[----:B------:R-:W-:-:S07]  /*182d0*/  IMAD.MOV.U32 R15, RZ, RZ, -0x1 ;  /* 0xffffffffff0f7424 */ /* 0x000fce00078e00ff */
[----:B01----:R-:W-:Y:S05]  /*182e0*/  WARPSYNC.COLLECTIVE R15, `(.L_x_1040) ;  /* 0x000000000f087348 */ /* 0x003fea0003c00000 */
[----:B------:R2:W3:Y:S02]  /*182f0*/  SHFL.IDX P6, R14, R13, R12, R11 ;  /* 0x0000000c0d0e7389 */ /* 0x0004e400000c000b */
[----:B0123--:R-:W-:Y:S01]  /*18300*/  ENDCOLLECTIVE ;  /* 0x000000000000791b */ /* 0x00ffe20003800000 */
.L_x_1040:
[----:B------:R-:W-:Y:S05]  /*18310*/  BSYNC B0 ;  /* 0x0000000000007941 */ /* 0x000fea0003800000 */
.L_x_1039:
[----:B------:R-:W-:Y:S05]  /*18320*/  BRA `(.L_x_1041) ;  /* 0xffffffd400e07947 */ /* 0x000fea000383ffff */
.L_x_966:
[----:B-1----:R1:W2:Y:S02]  /*18330*/  SYNCS.PHASECHK.TRANS64.TRYWAIT P0, [R4+URZ+0x2d820], R0 ;  /* 0x02d82000040075a7 */ /* 0x0022a4000800017f */
[----:B--2---:R-:W-:Y:S05]  /*18340*/  @!P0 NANOSLEEP.SYNCS 0x989680 ;  /* 0x009896800000895d */ /* 0x004fea0003900000 */
[----:B------:R-:W2:Y:S02]  /*18350*/  @!P0 SYNCS.PHASECHK.TRANS64 P0, [R4+URZ+0x2d820], R0 ;  /* 0x02d82000040085a7 */ /* 0x000ea4000800007f */
[----:B--2---:R-:W-:Y:S05]  /*18360*/  @!P0 BRA `(.L_x_966) ;  /* 0xfffffffc00f08947 */ /* 0x004fea000383ffff */
[----:B------:R-:W-:Y:S05]  /*18370*/  BRA `(.L_x_1042) ;  /* 0xffffffd8002c7947 */ /* 0x000fea000383ffff */
.L_x_967:
[----:B------:R-:W2:Y:S01]  /*18380*/  S2R R2, SR_TID.X ;  /* 0x0000000000027919 */ /* 0x000ea20000002100 */
[----:B------:R-:W-:Y:S01]  /*18390*/  BSSY B0, `(.L_x_1043) ;  /* 0x000000a000007945 */ /* 0x000fe20003800000 */
[----:B------:R-:W-:Y:S02]  /*183a0*/  IMAD.MOV.U32 R12, RZ, RZ, RZ ;  /* 0x000000ffff0c7224 */ /* 0x000fe400078e00ff */
[----:B------:R-:W-:Y:S02]  /*183b0*/  IMAD.MOV.U32 R11, RZ, RZ, 0x1f ;  /* 0x0000001fff0b7424 */ /* 0x000fe400078e00ff */
[----:B------:R-:W-:Y:S01]  /*183c0*/  IMAD.MOV.U32 R15, RZ, RZ, -0x1 ;  /* 0xffffffffff0f7424 */ /* 0x000fe200078e00ff */
[----:B--2---:R-:W-:-:S04]  /*183d0*/  SHF.R.U32.HI R2, RZ, 0x5, R2 ;  /* 0x00000005ff027819 */ /* 0x004fc80000011602 */
[----:B------:R-:W-:-:S05]  /*183e0*/  LOP3.LUT R2, R2, 0x3, RZ, 0xc0, !PT ;  /* 0x0000000302027812 */ /* 0x000fca00078ec0ff */
[----:B------:R-:W-:-:S07]  /*183f0*/  IMAD.MOV.U32 R13, RZ, RZ, R2 ;  /* 0x000000ffff0d7224 */ /* 0x000fce00078e0002 */
[----:B01----:R-:W-:Y:S05]  /*18400*/  WARPSYNC.COLLECTIVE R15, `(.L_x_1044) ;  /* 0x000000000f087348 */ /* 0x003fea0003c00000 */
[----:B------:R2:W3:Y:S02]  /*18410*/  SHFL.IDX P6, R14, R13, R12, R11 ;  /* 0x0000000c0d0e7389 */ /* 0x0004e400000c000b */
[----:B0123--:R-:W-:Y:S01]  /*18420*/  ENDCOLLECTIVE ;  /* 0x000000000000791b */ /* 0x00ffe20003800000 */
.L_x_1044:
[----:B------:R-:W-:Y:S05]  /*18430*/  BSYNC B0 ;  /* 0x0000000000007941 */ /* 0x000fea0003800000 */
.L_x_1043:
[----:B------:R-:W-:Y:S05]  /*18440*/  BRA `(.L_x_1045) ;  /* 0xffffffd800147947 */ /* 0x000fea000383ffff */
.L_x_970:
[----:B------:R-:W-:Y:S01]  /*18450*/  BSSY B1, `(.L_x_1046) ;  /* 0x0000006000017945 */ /* 0x000fe20003800000 */
[----:B------:R-:W-:-:S07]  /*18460*/  IMAD.MOV.U32 R15, RZ, RZ, -0x1 ;  /* 0xffffffffff0f7424 */ /* 0x000fce00078e00ff */
[----:B01----:R-:W-:Y:S05]  /*18470*/  WARPSYNC.COLLECTIVE R15, `(.L_x_1047) ;  /* 0x000000000f0c7348 */ /* 0x003fea0003c00000 */
[----:B------:R-:W-:Y:S02]  /*18480*/  ELECT P6, UR62, PT ;  /* 0x00000000003e782f */ /* 0x000fe400038c0000 */
[----:B------:R-:W-:Y:S01]  /*18490*/  MOV R14, UR62 ;  /* 0x0000003e000e7c02 */ /* 0x000fe20008000f00 */
[----:B01----:R-:W-:Y:S10]  /*184a0*/  ENDCOLLECTIVE ;  /* 0x000000000000791b */ /* 0x003ff40003800000 */
.L_x_1047:
[----:B------:R-:W-:Y:S05]  /*184b0*/  BSYNC B1 ;  /* 0x0000000000017941 */ /* 0x000fea0003800000 */
.L_x_1046:
[----:B------:R-:W-:Y:S05]  /*184c0*/  BRA `(.L_x_1048) ;  /* 0xffffffd8000c7947 */ /* 0x000fea000383ffff */
.L_x_972:
[----:B-1----:R1:W2:Y:S02]  /*184d0*/  SYNCS.PHASECHK.TRANS64.TRYWAIT P1, [R5+URZ+0x2d840], R0 ;  /* 0x02d84000050075a7 */ /* 0x0022a4000802017f */
[----:B--2---:R-:W-:Y:S05]  /*184e0*/  @!P1 NANOSLEEP.SYNCS 0x989680 ;  /* 0x009896800000995d */ /* 0x004fea0003900000 */
[----:B------:R-:W2:Y:S02]  /*184f0*/  @!P1 SYNCS.PHASECHK.TRANS64 P1, [R5+URZ+0x2d840], R0 ;  /* 0x02d84000050095a7 */ /* 0x000ea4000802007f */
[----:B--2---:R-:W-:Y:S05]  /*18500*/  @!P1 BRA `(.L_x_972) ;  /* 0xfffffffc00f09947 */ /* 0x004fea000383ffff */
[----:B------:R-:W-:Y:S05]  /*18510*/  BRA `(.L_x_1049) ;  /* 0xffffffd8002c7947 */ /* 0x000fea000383ffff */
.L_x_974:
[----:B--2---:R2:W3:Y:S02]  /*18520*/  SYNCS.PHASECHK.TRANS64.TRYWAIT P1, [R23+URZ+0x2d840], R2 ;  /* 0x02d84002170075a7 */ /* 0x0044e4000802017f */
[----:B---3--:R-:W-:Y:S05]  /*18530*/  @!P1 NANOSLEEP.SYNCS 0x989680 ;  /* 0x009896800000995d */ /* 0x008fea0003900000 */
[----:B------:R-:W3:Y:S02]  /*18540*/  @!P1 SYNCS.PHASECHK.TRANS64 P1, [R23+URZ+0x2d840], R2 ;  /* 0x02d84002170095a7 */ /* 0x000ee4000802007f */
[----:B---3--:R-:W-:Y:S05]  /*18550*/  @!P1 BRA `(.L_x_974) ;  /* 0xfffffffc00f09947 */ /* 0x008fea000383ffff */
[----:B------:R-:W-:Y:S05]  /*18560*/  BRA `(.L_x_1050) ;  /* 0xffffffd800387947 */ /* 0x000fea000383ffff */
.L_x_976:
[----:B---3--:R3:W4:Y:S02]  /*18570*/  SYNCS.PHASECHK.TRANS64.TRYWAIT P1, [R5+URZ+0x2d860], R0 ;  /* 0x02d86000050075a7 */ /* 0x008724000802017f */
[----:B----4-:R-:W-:Y:S05]  /*18580*/  @!P1 NANOSLEEP.SYNCS 0x989680 ;  /* 0x009896800000995d */ /* 0x010fea0003900000 */
[----:B------:R-:W4:Y:S02]  /*18590*/  @!P1 SYNCS.PHASECHK.TRANS64 P1, [R5+URZ+0x2d860], R0 ;  /* 0x02d86000050095a7 */ /* 0x000f24000802007f */
[----:B----4-:R-:W-:Y:S05]  /*185a0*/  @!P1 BRA `(.L_x_976) ;  /* 0xfffffffc00f09947 */ /* 0x010fea000383ffff */
[----:B------:R-:W-:Y:S05]  /*185b0*/  BRA `(.L_x_1051) ;  /* 0xffffffd800347947 */ /* 0x000fea000383ffff */
.L_x_1052:
        /* <DEDUP_REMOVED lines=12> */
.L_x_2731:


//--------------------- .text._ZN7cutlass13device_kernelIN5flash11enable_sm90INS1_16FlashAttnFwdSm90INS1_25CollectiveMainloopFwdSm90ILi2EN4cute5tupleIJNS5_1CILi1EEES8_S8_EEENS6_IJNS7_ILi192EEENS7_ILi128EEENS7_ILi96EEEEEELi96ENS_6half_tEfNS_4arch4Sm90ELb0ELb1ELb1ELb1ELb1ELb0ELb0ELb0ELb1ELb1ELb0ELb0EEENS1_21CollectiveEpilogueFwdINS6_IJSA_SC_SB_EEES9_SE_SG_Li384ELb1ELb1ELb0ELb0EEENS1_36VarlenDynamicPersistentTileSchedulerILi192ELi128ELi384ELi128ELb0ELb1ELb1ELb1ELb0ELb1EEEEEEEEEvNT_6ParamsE --------------------------
	.section	.text._ZN7cutlass13device_kernelIN5flash11enable_sm90INS1_16FlashAttnFwdSm90INS1_25CollectiveMainloopFwdSm90ILi2EN4cute5tupleIJNS5_1CILi1EEES8_S8_EEENS6_IJNS7_ILi192EEENS7_ILi128EEENS7_ILi96EEEEEELi96ENS_6half_tEfNS_4arch4Sm90ELb0ELb1ELb1ELb1ELb1ELb0ELb0ELb0ELb1ELb1ELb0ELb0EEENS1_21CollectiveEpilogueFwdINS6_IJSA_SC_SB_EEES9_SE_SG_Li384ELb1ELb1ELb0ELb0EEENS1_36VarlenDynamicPersistentTileSchedulerILi192ELi128ELi384ELi128ELb0ELb1ELb1ELb1ELb0ELb1EEEEEEEEEvNT_6ParamsE,"ax",@progbits
	.align	128
.text._ZN7cutlass13device_kernelIN5flash11enable_sm90INS1_16FlashAttnFwdSm90INS1_25CollectiveMainloopFwdSm90ILi2EN4cute5tupleIJNS5_1CILi1EEES8_S8_EEENS6_IJNS7_ILi192EEENS7_ILi128EEENS7_ILi96EEEEEELi96ENS_6half_tEfNS_4arch4Sm90ELb0ELb1ELb1ELb1ELb1ELb0ELb0ELb0ELb1ELb1ELb0ELb0EEENS1_21CollectiveEpilogueFwdINS6_IJSA_SC_SB_EEES9_SE_SG_Li384ELb1ELb1ELb0ELb0EEENS1_36VarlenDynamicPersistentTileSchedulerILi192ELi128ELi384ELi128ELb0ELb1ELb1ELb1ELb0ELb1EEEEEEEEEvNT_6ParamsE:
        .type           _ZN7cutlass13device_kernelIN5flash11enable_sm90INS1_16FlashAttnFwdSm90INS1_25CollectiveMainloopFwdSm90ILi2EN4cute5tupleIJNS5_1CILi1EEES8_S8_EEENS6_IJNS7_ILi192EEENS7_ILi128EEENS7_ILi96EEEEEELi96ENS_6half_tEfNS_4arch4Sm90ELb0ELb1ELb1ELb1ELb1ELb0ELb0ELb0ELb1ELb1ELb0ELb0EEENS1_21CollectiveEpilogueFwdINS6_IJSA_SC_SB_EEES9_SE_SG_Li384ELb1ELb1ELb0ELb0EEENS1_36VarlenDynamicPersistentTileSchedulerILi192ELi128ELi384ELi128ELb0ELb1ELb1ELb1ELb0ELb1EEEEEEEEEvNT_6ParamsE,@function
        .size           _ZN7cutlass13device_kernelIN5flash11enable_sm90INS1_16FlashAttnFwdSm90INS1_25CollectiveMainloopFwdSm90ILi2EN4cute5tupleIJNS5_1CILi1EEES8_S8_EEENS6_IJNS7_ILi192EEENS7_ILi128EEENS7_ILi96EEEEEELi96ENS_6half_tEfNS_4arch4Sm90ELb0ELb1ELb1ELb1ELb1ELb0ELb0ELb0ELb1ELb1ELb0ELb0EEENS1_21CollectiveEpilogueFwdINS6_IJSA_SC_SB_EEES9_SE_SG_Li384ELb1ELb1ELb0ELb0EEENS1_36VarlenDynamicPersistentTileSchedulerILi192ELi128ELi384ELi128ELb0ELb1ELb1ELb1ELb0ELb1EEEEEEEEEvNT_6ParamsE,(.L_x_2732 - _ZN7cutlass13device_kernelIN5flash11enable_sm90INS1_16FlashAttnFwdSm90INS1_25CollectiveMainloopFwdSm90ILi2EN4cute5tupleIJNS5_1CILi1EEES8_S8_EEENS6_IJNS7_ILi192EEENS7_ILi128EEENS7_ILi96EEEEEELi96ENS_6half_tEfNS_4arch4Sm90ELb0ELb1ELb1ELb1ELb1ELb0ELb0ELb0ELb1ELb1ELb0ELb0EEENS1_21CollectiveEpilogueFwdINS6_IJSA_SC_SB_EEES9_SE_SG_Li384ELb1ELb1ELb0ELb0EEENS1_36VarlenDynamicPersistentTileSchedulerILi192ELi128ELi384ELi128ELb0ELb1ELb1ELb1ELb0ELb1EEEEEEEEEvNT_6ParamsE)
        .other          _ZN7cutlass13device_kernelIN5flash11enable_sm90INS1_16FlashAttnFwdSm90INS1_25CollectiveMainloopFwdSm90ILi2EN4cute5tupleIJNS5_1CILi1EEES8_S8_EEENS6_IJNS7_ILi192EEENS7_ILi128EEENS7_ILi96EEEEEELi96ENS_6half_tEfNS_4arch4Sm90ELb0ELb1ELb1ELb1ELb1ELb0ELb0ELb0ELb1ELb1ELb0ELb0EEENS1_21CollectiveEpilogueFwdINS6_IJSA_SC_SB_EEES9_SE_SG_Li384ELb1ELb1ELb0ELb0EEENS1_36VarlenDynamicPersistentTileSchedulerILi192ELi128ELi384ELi128ELb0ELb1ELb1ELb1ELb0ELb1EEEEEEEEEvNT_6ParamsE,@"STO_CUDA_ENTRY STV_DEFAULT"
_ZN7cutlass13device_kernelIN5flash11enable_sm90INS1_16FlashAttnFwdSm90INS1_25CollectiveMainloopFwdSm90ILi2EN4cute5tupleIJNS5_1CILi1EEES8_S8_EEENS6_IJNS7_ILi192EEENS7_ILi128EEENS7_ILi96EEEEEELi96ENS_6half_tEfNS_4arch4Sm90ELb0ELb1ELb1ELb1ELb1ELb0ELb0ELb0ELb1ELb1ELb0ELb0EEENS1_21CollectiveEpilogueFwdINS6_IJSA_SC_SB_EEES9_SE_SG_Li384ELb1ELb1ELb0ELb0EEENS1_36VarlenDynamicPersistentTileSchedulerILi192ELi128ELi384ELi128ELb0ELb1ELb1ELb1ELb0ELb1EEEEEEEEEvNT_6ParamsE:
        /* <DEDUP_REMOVED lines=45> */
.L_x_1053:
        /* <DEDUP_REMOVED lines=22> */
.L_x_1054:
        /* <DEDUP_REMOVED lines=18> */
.L_x_1055:
        /* <DEDUP_REMOVED lines=22> */
.L_x_1056:
        /* <DEDUP_REMOVED lines=23> */
.L_x_1057:
        /* <DEDUP_REMOVED lines=8> */
.L_x_1059:
        /* <DEDUP_REMOVED lines=18> */
[----:B------:R-:W-:Y:S01]  /*09c0*/  VIADD R149, R2, 0xffffff80 ;  /* 0xffffff8002957836 */ /* 0x000fe20000000000 */
[----:B------:R-:W-:Y:S01]  /*09d0*/  R2UR UR5, R9 ;  /* 0x00000000090572ca */ /* 0x000fe200000e0000 */
[----:B------:R-:W-:Y:S01]  /*09e0*/  IMAD.MOV.U32 R18, RZ, RZ, 0x40 ;  /* 0x00000040ff127424 */ /* 0x000fe200078e00ff */
[----:B------:R-:W-:Y:S01]  /*09f0*/  R2UR UR7, R10 ;  /* 0x000000000a0772ca */ /* 0x000fe200000e0000 */
[----:B------:R-:W-:Y:S01]  /*0a00*/  ULOP3.LUT UR50, UR43, 0x1, URZ, 0xfc, !UPT ;  /* 0x000000012b327892 */ /* 0x000fe2000f8efc3f */
[----:B------:R-:W-:Y:S01]  /*0a10*/  SHF.R.S32.HI R0, RZ, 0x1f, R149 ;  /* 0x0000001fff007819 */ /* 0x000fe20000011495 */
[----:B------:R-:W-:Y:S01]  /*0a20*/  UMOV UR49, URZ ;  /* 0x0000003f00317c82 */ /* 0x000fe20008000000 */
[----:B------:R-:W-:Y:S01]  /*0a30*/  R2UR UR6, R11 ;  /* 0x000000000b0672ca */ /* 0x000fe200000e0000 */
[----:B------:R-:W-:Y:S01]  /*0a40*/  UMOV UR48, URZ ;  /* 0x0000003f00307c82 */ /* 0x000fe20008000000 */
[CC--:B------:R-:W-:Y:S01]  /*0a50*/  LEA.HI R2, R0.reuse, R149.reuse, RZ, 0x4 ;  /* 0x0000009500027211 */ /* 0x0c0fe200078f20ff */
[----:B------:R-:W-:Y:S01]  /*0a60*/  UMOV UR47, URZ ;  /* 0x0000003f002f7c82 */ /* 0x000fe20008000000 */
        /* <DEDUP_REMOVED lines=9> */
[----:B------:R-:W-:Y:S02]  /*0b00*/  LOP3.LUT R2, R2, 0x1ffffffe, RZ, 0xc0, !PT ;  /* 0x1ffffffe02027812 */ /* 0x000fe400078ec0ff */
[----:B------:R-:W-:Y:S02]  /*0b10*/  LEA.HI R3, R3, R4, RZ, 0x3 ;  /* 0x0000000403037211 */ /* 0x000fe400078f18ff */
[----:B------:R-:W-:Y:S01]  /*0b20*/  LEA.HI R6, R0, R149, RZ, 0x5 ;  /* 0x0000009500067211 */ /* 0x000fe200078f28ff */
[----:B------:R-:W-:Y:S01]  /*0b30*/  IMAD.IADD R2, R5, 0x1, -R2 ;  /* 0x0000000105027824 */ /* 0x000fe200078e0a02 */
[----:B------:R-:W-:Y:S01]  /*0b40*/  SHF.R.S32.HI R8, RZ, 0x1f, R143 ;  /* 0x0000001fff087819 */ /* 0x000fe2000001148f */
[C---:B------:R-:W-:Y:S01]  /*0b50*/  IMAD.SHL.U32 R5, R3.reuse, 0x40, RZ ;  /* 0x0000004003057824 */ /* 0x040fe200078e00ff */
[----:B------:R-:W-:Y:S02]  /*0b60*/  LOP3.LUT R3, R3, 0xfffffff8, RZ, 0xc0, !PT ;  /* 0xfffffff803037812 */ /* 0x000fe400078ec0ff */
[----:B------:R-:W-:-:S02]  /*0b70*/  SHF.R.S32.HI R6, RZ, 0x5, R6 ;  /* 0x00000005ff067819 */ /* 0x000fc40000011406 */
[----:B------:R-:W-:Y:S01]  /*0b80*/  LOP3.LUT R5, R5, 0x7ffffe00, RZ, 0xc0, !PT ;  /* 0x7ffffe0005057812 */ /* 0x000fe200078ec0ff */
[----:B------:R-:W-:Y:S01]  /*0b90*/  IMAD.IADD R3, R4, 0x1, -R3 ;  /* 0x0000000104037824 */ /* 0x000fe200078e0a03 */
[----:B------:R-:W-:Y:S01]  /*0ba0*/  LEA.HI R9, R8, R143, RZ, 0x2 ;  /* 0x0000008f08097211 */ /* 0x000fe200078f10ff */
[----:B------:R-:W-:Y:S01]  /*0bb0*/  IMAD R146, R6, 0x10, R4 ;  /* 0x0000001006927824 */ /* 0x000fe200078e0204 */
[----:B------:R-:W-:Y:S01]  /*0bc0*/  LEA.HI R0, R0, R149, RZ, 0x2 ;  /* 0x0000009500007211 */ /* 0x000fe200078f10ff */
[----:B------:R-:W-:Y:S01]  /*0bd0*/  IMAD.SHL.U32 R4, R3, 0x40, RZ ;  /* 0x0000004003047824 */ /* 0x000fe200078e00ff */
[----:B------:R-:W-:Y:S01]  /*0be0*/  SHF.R.S32.HI R7, RZ, 0x2, R9 ;  /* 0x00000002ff077819 */ /* 0x000fe20000011409 */
[----:B------:R-:W-:Y:S01]  /*0bf0*/  IMAD R6, R6, 0x400, R5 ;  /* 0x0000040006067824 */ /* 0x000fe200078e0205 */
[----:B------:R-:W-:Y:S01]  /*0c00*/  SHF.R.S32.HI R10, RZ, 0x1f, R9 ;  /* 0x0000001fff0a7819 */ /* 0x000fe20000011409 */
[----:B------:R-:W-:Y:S01]  /*0c10*/  IMAD.SHL.U32 R5, R2, 0x8, RZ ;  /* 0x0000000802057824 */ /* 0x000fe200078e00ff */
[----:B------:R-:W-:-:S02]  /*0c20*/  LOP3.LUT R4, R4, 0x1c0, RZ, 0xc0, !PT ;  /* 0x000001c004047812 */ /* 0x000fc400078ec0ff */
[----:B------:R-:W-:Y:S01]  /*0c30*/  LEA.HI R10, R10, R7, RZ, 0x3 ;  /* 0x000000070a0a7211 */ /* 0x000fe200078f18ff */
[--C-:B------:R-:W-:Y:S01]  /*0c40*/  IMAD.U32 R146, R146, 0x20, R5.reuse ;  /* 0x0000002092927824 */ /* 0x100fe200078e0005 */
[----:B------:R-:W-:Y:S02]  /*0c50*/  LOP3.LUT R5, R4, 0x8, R5, 0xf8, !PT ;  /* 0x0000000804057812 */ /* 0x000fe400078ef805 */
[----:B------:R-:W-:Y:S02]  /*0c60*/  SHF.R.U32.HI R4, RZ, 0x3, R4 ;  /* 0x00000003ff047819 */ /* 0x000fe40000011604 */
[----:B------:R-:W-:Y:S02]  /*0c70*/  LOP3.LUT R10, R10, 0xfffffff8, RZ, 0xc0, !PT ;  /* 0xfffffff80a0a7812 */ /* 0x000fe400078ec0ff */
[----:B------:R-:W-:Y:S02]  /*0c80*/  LOP3.LUT R2, R0, 0xfffffffc, RZ, 0xc0, !PT ;  /* 0xfffffffc00027812 */ /* 0x000fe400078ec0ff */
[----:B------:R-:W-:Y:S01]  /*0c90*/  LOP3.LUT R5, R5, R4, RZ, 0x3c, !PT ;  /* 0x0000000405057212 */ /* 0x000fe200078e3cff */
[----:B------:R-:W-:Y:S01]  /*0ca0*/  IMAD.IADD R11, R7, 0x1, -R10 ;  /* 0x00000001070b7824 */ /* 0x000fe200078e0a0a */
[----:B------:R-:W-:Y:S01]  /*0cb0*/  LEA.HI R8, R8, R143, RZ, 0x5 ;  /* 0x0000008f08087211 */ /* 0x000fe200078f28ff */
[----:B------:R-:W-:Y:S01]  /*0cc0*/  IMAD.HI R7, R144, 0x55555556, RZ ;  /* 0x5555555690077827 */ /* 0x000fe200078e02ff */
[----:B------:R-:W-:-:S02]  /*0cd0*/  R2P PR, R3, 0x6 ;  /* 0x0000000603007804 */ /* 0x000fc40000000000 */
[----:B------:R-:W-:Y:S01]  /*0ce0*/  SHF.R.S32.HI R8, RZ, 0x5, R8 ;  /* 0x00000005ff087819 */ /* 0x000fe20000011408 */
[----:B------:R-:W-:Y:S01]  /*0cf0*/  IMAD.IADD R141, R149, 0x1, -R2 ;  /* 0x00000001958d7824 */ /* 0x000fe200078e0a02 */
[----:B------:R-:W-:Y:S01]  /*0d00*/  LEA.HI R7, R7, R7, RZ, 0x1 ;  /* 0x0000000707077211 */ /* 0x000fe200078f08ff */
[----:B------:R-:W-:Y:S01]  /*0d10*/  IMAD.IADD R5, R6, 0x1, R5 ;  /* 0x0000000106057824 */ /* 0x000fe200078e0205 */
[----:B------:R-:W-:Y:S01]  /*0d20*/  SEL R18, R18, 0xffffffc0, !P2 ;  /* 0xffffffc012127807 */ /* 0x000fe20005000000 */
[C---:B------:R-:W-:Y:S01]  /*0d30*/  IMAD.SHL.U32 R138, R141.reuse, 0x8, RZ ;  /* 0x000000088d8a7824 */ /* 0x040fe200078e00ff */
[----:B------:R-:W-:Y:S01]  /*0d40*/  LEA.HI R2, R141, R141, RZ, 0x1 ;  /* 0x0000008d8d027211 */ /* 0x000fe200078f08ff */
[----:B------:R-:W-:Y:S01]  /*0d50*/  IMAD R7, R7, -0x3, R144 ;  /* 0xfffffffd07077824 */ /* 0x000fe200078e0290 */
[----:B------:R-:W-:Y:S01]  /*0d60*/  LEA R17, R5, UR41, 0x1 ;  /* 0x0000002905117c11 */ /* 0x000fe2000f8e08ff */
[----:B------:R-:W-:Y:S01]  /*0d70*/  IMAD R8, R8, 0x10, R11 ;  /* 0x0000001008087824 */ /* 0x000fe200078e020b */
[----:B------:R-:W-:Y:S01]  /*0d80*/  LOP3.LUT R2, R2, 0x1ffffffe, RZ, 0xc0, !PT ;  /* 0x1ffffffe02027812 */ /* 0x000fe200078ec0ff */
[C---:B------:R-:W-:Y:S01]  /*0d90*/  VIADD R139, R138.reuse, 0x20 ;  /* 0x000000208a8b7836 */ /* 0x040fe20000000000 */
[----:B------:R-:W-:Y:S01]  /*0da0*/  LOP3.LUT R16, R9, 0x7ffffffc, RZ, 0xc0, !PT ;  /* 0x7ffffffc09107812 */ /* 0x000fe200078ec0ff */
[C---:B------:R-:W-:Y:S01]  /*0db0*/  VIADD R19, R17.reuse, 0x21800 ;  /* 0x0002180011137836 */ /* 0x040fe20000000000 */
[----:B------:R-:W-:Y:S01]  /*0dc0*/  SHF.R.S32.HI R142, RZ, 0x2, R0 ;  /* 0x00000002ff8e7819 */ /* 0x000fe20000011400 */
        /* <DEDUP_REMOVED lines=12> */
.L_x_1159:
[----:B------:R-:W-:Y:S01]  /*0e90*/  ULDC.64 UR8, c[0x0][0xa28] ;  /* 0x00028a0000087ab9 */ /* 0x000fe20000000a00 */
[----:B------:R-:W-:Y:S01]  /*0ea0*/  ULDC UR4, c[0x0][0x424] ;  /* 0x0001090000047ab9 */ /* 0x000fe20000000800 */
[----:B------:R-:W-:-:S04]  /*0eb0*/  UISETP.NE.U32.AND UP0, UPT, UR8, URZ, UPT ;  /* 0x0000003f0800728c */ /* 0x000fc8000bf05070 */
[----:B------:R-:W-:-:S03]  /*0ec0*/  UISETP.NE.AND.EX UP0, UPT, UR9, URZ, UPT, UP0 ;  /* 0x0000003f0900728c */ /* 0x000fc6000bf05300 */
[----:B------:R-:W-:Y:S02]  /*0ed0*/  ULDC.64 UR8, c[0x0][0xa18] ;  /* 0x0002860000087ab9 */ /* 0x000fe40000000a00 */
[----:B------:R-:W-:Y:S01]  /*0ee0*/  UISETP.NE.U32.AND UP1, UPT, UR8, URZ, UPT ;  /* 0x0000003f0800728c */ /* 0x000fe2000bf25070 */
[----:B------:R-:W-:-:S03]  /*0ef0*/  PLOP3.LUT P0, PT, PT, PT, UP0, 0x80, 0x0 ;  /* 0x000000000000781c */ /* 0x000fc60003f0f008 */
[----:B------:R-:W-:-:S03]  /*0f00*/  UISETP.NE.AND.EX UP1, UPT, UR9, URZ, UPT, UP1 ;  /* 0x0000003f0900728c */ /* 0x000fc6000bf25310 */
[----:B------:R-:W-:Y:S02]  /*0f10*/  @UP0 ULDC.64 UR8, c[0x0][0xa28] ;  /* 0x00028a0000080ab9 */ /* 0x000fe40000000a00 */
[----:B------:R-:W-:Y:S01]  /*0f20*/  @UP0 UIMAD.WIDE UR8, UR6, 0x4, UR8 ;  /* 0x00000004060808a5 */ /* 0x000fe2000f8e0208 */
[----:B------:R-:W-:-:S05]  /*0f30*/  PLOP3.LUT P2, PT, PT, PT, UP1, 0x80, 0x0 ;  /* 0x000000000000781c */ /* 0x000fca0003f4f018 */
[----:B------:R-:W-:Y:S01]  /*0f40*/  @UP1 ULDC.64 UR10, c[0x0][0xa18] ;  /* 0x00028600000a1ab9 */ /* 0x000fe20000000a00 */
[----:B01-3--:R-:W-:Y:S02]  /*0f50*/  IMAD.U32 R2, RZ, RZ, UR8 ;  /* 0x00000008ff027e24 */ /* 0x00bfe4000f8e00ff */
[----:B----4-:R-:W-:Y:S01]  /*0f60*/  IMAD.U32 R3, RZ, RZ, UR9 ;  /* 0x00000009ff037e24 */ /* 0x010fe2000f8e00ff */
[----:B------:R-:W-:-:S04]  /*0f70*/  @UP1 UIMAD.WIDE UR8, UR6, 0x4, UR10 ;  /* 0x00000004060818a5 */ /* 0x000fc8000f8e020a */
[----:B--2---:R-:W2:Y:S02]  /*0f80*/  @P0 LDG.E R2, desc[UR54][R2.64] ;  /* 0x0000003602020981 */ /* 0x004ea4000c1e1900 */
[----:B------:R-:W-:Y:S02]  /*0f90*/  IMAD.U32 R4, RZ, RZ, UR8 ;  /* 0x00000008ff047e24 */ /* 0x000fe4000f8e00ff */
[----:B------:R-:W-:Y:S01]  /*0fa0*/  IMAD.U32 R5, RZ, RZ, UR9 ;  /* 0x00000009ff057e24 */ /* 0x000fe2000f8e00ff */
[----:B------:R-:W-:-:S04]  /*0fb0*/  ULDC.64 UR8, c[0x0][0x418] ;  /* 0x0001060000087ab9 */ /* 0x000fc80000000a00 */
[----:B------:R-:W3:Y:S01]  /*0fc0*/  @P2 LDG.E R4, desc[UR54][R4.64] ;  /* 0x0000003604042981 */ /* 0x000ee2000c1e1900 */
[----:B------:R-:W-:Y:S01]  /*0fd0*/  UISETP.NE.U32.AND UP0, UPT, UR8, URZ, UPT ;  /* 0x0000003f0800728c */ /* 0x000fe2000bf05070 */
[----:B------:R-:W-:Y:S01]  /*0fe0*/  UMOV UR37, URZ ;  /* 0x0000003f00257c82 */ /* 0x000fe20008000000 */
[----:B------:R-:W-:Y:S02]  /*0ff0*/  UMOV UR40, UR7 ;  /* 0x0000000700287c82 */ /* 0x000fe40008000000 */
[----:B------:R-:W-:-:S03]  /*1000*/  UISETP.NE.AND.EX UP0, UPT, UR9, URZ, UPT, UP0 ;  /* 0x0000003f0900728c */ /* 0x000fc6000bf05300 */
[----:B------:R-:W-:Y:S01]  /*1010*/  ULDC.64 UR8, c[0x0][0xa20] ;  /* 0x0002880000087ab9 */ /* 0x000fe20000000a00 */
[----:B------:R-:W-:Y:S01]  /*1020*/  USEL UR4, UR4, 0x1, UP0 ;  /* 0x0000000104047887 */ /* 0x000fe20008000000 */
[----:B------:R-:W-:Y:S01]  /*1030*/  ISETP.NE.U32.AND P1, PT, RZ, UR8, PT ;  /* 0x00000008ff007c0c */ /* 0x000fe2000bf25070 */
[----:B------:R-:W-:Y:S02]  /*1040*/  ULDC UR8, c[0x0][0x2f0] ;  /* 0x0000bc0000087ab9 */ /* 0x000fe40000000800 */
[----:B------:R-:W-:Y:S01]  /*1050*/  UIMAD UR4, UR4, UR8, URZ ;  /* 0x00000008040472a4 */ /* 0x000fe2000f8e023f */
[----:B------:R-:W-:Y:S02]  /*1060*/  ISETP.NE.AND.EX P1, PT, RZ, UR9, PT, P1 ;  /* 0x00000009ff007c0c */ /* 0x000fe4000bf25310 */
[----:B--2---:R-:W-:Y:S02]  /*1070*/  @P0 R2UR UR37, R2 ;  /* 0x00000000022502ca */ /* 0x004fe400000e0000 */
[----:B---3--:R-:W-:Y:S01]  /*1080*/  @P2 R2UR UR46, R4 ;  /* 0x00000000042e22ca */ /* 0x008fe200000e0000 */
[----:B------:R-:W-:-:S14]  /*1090*/  @P2 BRA `(.L_x_1060) ;  /* 0x0000000000382947 */ /* 0x000fdc0003800000 */
[----:B------:R-:W-:Y:S01]  /*10a0*/  ULDC.64 UR8, c[0x0][0xa00] ;  /* 0x0002800000087ab9 */ /* 0x000fe20000000a00 */
[----:B------:R-:W-:Y:S01]  /*10b0*/  ULDC UR46, c[0x0][0x288] ;  /* 0x0000a200002e7ab9 */ /* 0x000fe20000000800 */
[----:B------:R-:W-:-:S04]  /*10c0*/  ISETP.NE.U32.AND P0, PT, RZ, UR8, PT ;  /* 0x00000008ff007c0c */ /* 0x000fc8000bf05070 */
[----:B------:R-:W-:-:S13]  /*10d0*/  ISETP.NE.AND.EX P0, PT, RZ, UR9, PT, P0 ;  /* 0x00000009ff007c0c */ /* 0x000fda000bf05300 */
[----:B------:R-:W-:Y:S05]  /*10e0*/  @!P0 BRA `(.L_x_1060) ;  /* 0x0000000000248947 */ /* 0x000fea0003800000 */
[----:B------:R-:W-:Y:S02]  /*10f0*/  ULDC.64 UR8, c[0x0][0xa00] ;  /* 0x0002800000087ab9 */ /* 0x000fe40000000a00 */
[----:B------:R-:W-:-:S06]  /*1100*/  UIMAD.WIDE UR8, UR6, 0x4, UR8 ;  /* 0x00000004060878a5 */ /* 0x000fcc000f8e0208 */
[----:B------:R-:W-:Y:S02]  /*1110*/  IMAD.U32 R2, RZ, RZ, UR8 ;  /* 0x00000008ff027e24 */ /* 0x000fe4000f8e00ff */
[----:B------:R-:W-:-:S05]  /*1120*/  IMAD.U32 R3, RZ, RZ, UR9 ;  /* 0x00000009ff037e24 */ /* 0x000fca000f8e00ff */
[----:B------:R-:W2:Y:S04]  /*1130*/  LDG.E R4, desc[UR54][R2.64] ;  /* 0x0000003602047981 */ /* 0x000ea8000c1e1900 */
[----:B------:R-:W3:Y:S01]  /*1140*/  LDG.E R0, desc[UR54][R2.64+0x4] ;  /* 0x0000043602007981 */ /* 0x000ee2000c1e1900 */
[----:B--2---:R-:W-:Y:S02]  /*1150*/  R2UR UR46, R4 ;  /* 0x00000000042e72ca */ /* 0x004fe400000e0000 */
[----:B---3--:R-:W-:-:S13]  /*1160*/  R2UR UR7, R0 ;  /* 0x00000000000772ca */ /* 0x008fda00000e0000 */
[----:B------:R-:W-:-:S12]  /*1170*/  UIADD3 UR46, -UR46, UR7, URZ ;  /* 0x000000072e2e7290 */ /* 0x000fd8000fffe13f */
.L_x_1060:
[----:B------:R-:W-:Y:S01]  /*1180*/  UMOV UR39, UR6 ;  /* 0x0000000600277c82 */ /* 0x000fe20008000000 */
[----:B------:R-:W-:Y:S05]  /*1190*/  @!P1 BRA `(.L_x_1061) ;  /* 0x00000000001c9947 */ /* 0x000fea0003800000 */
[----:B------:R-:W-:Y:S02]  /*11a0*/  ULDC.64 UR8, c[0x0][0xa20] ;  /* 0x0002880000087ab9 */ /* 0x000fe40000000a00 */
[----:B------:R-:W-:-:S06]  /*11b0*/  UIMAD.WIDE UR6, UR6, 0x4, UR8 ;  /* 0x00000004060678a5 */ /* 0x000fcc000f8e0208 */
[----:B------:R-:W-:Y:S02]  /*11c0*/  IMAD.U32 R2, RZ, RZ, UR6 ;  /* 0x00000006ff027e24 */ /* 0x000fe4000f8e00ff */
[----:B------:R-:W-:-:S05]  /*11d0*/  IMAD.U32 R3, RZ, RZ, UR7 ;  /* 0x00000007ff037e24 */ /* 0x000fca000f8e00ff */
[----:B------:R-:W2:Y:S02]  /*11e0*/  LDG.E R2, desc[UR54][R2.64] ;  /* 0x0000003602027981 */ /* 0x000ea4000c1e1900 */
[----:B--2---:R-:W-:Y:S01]  /*11f0*/  R2UR UR4, R2 ;  /* 0x00000000020472ca */ /* 0x004fe200000e0000 */
[----:B------:R-:W-:-:S14]  /*1200*/  BRA `(.L_x_1062) ;  /* 0x0000000000347947 */ /* 0x000fdc0003800000 */
.L_x_1061:
[----:B------:R-:W-:Y:S02]  /*1210*/  ULDC.64 UR8, c[0x0][0xa08] ;  /* 0x0002820000087ab9 */ /* 0x000fe40000000a00 */
        /* <DEDUP_REMOVED lines=12> */
.L_x_1062:
[----:B------:R-:W-:Y:S01]  /*12e0*/  ULDC UR6, c[0x0][0x448] ;  /* 0x0001120000067ab9 */ /* 0x000fe20000000800 */
[----:B------:R-:W-:Y:S02]  /*12f0*/  UIMAD UR38, UR5, 0xc0, URZ ;  /* 0x000000c0052678a4 */ /* 0x000fe4000f8e023f */
[----:B------:R-:W-:Y:S02]  /*1300*/  UISETP.NE.AND UP0, UPT, UR6, 0x1, UPT ;  /* 0x000000010600788c */ /* 0x000fe4000bf05270 */
[----:B------:R-:W-:Y:S02]  /*1310*/  UIADD3 UR8, UR38, 0xbf, URZ ;  /* 0x000000bf26087890 */ /* 0x000fe4000fffe03f */
[----:B------:R-:W-:Y:S02]  /*1320*/  UIADD3 UR37, -UR37, UR4, URZ ;  /* 0x0000000425257290 */ /* 0x000fe4000fffe13f */
[----:B------:R-:W-:Y:S01]  /*1330*/  UP2UR UR52, UPR, URZ, 0x1 ;  /* 0x000000013f347883 */ /* 0x000fe20008000000 */
[----:B------:R-:W-:Y:S01]  /*1340*/  ULDC.64 UR4, c[0x0][0x9e0] ;  /* 0x0002780000047ab9 */ /* 0x000fe20000000a00 */
[----:B------:R-:W-:-:S03]  /*1350*/  UIADD3 UR9, UR37, 0x1, -UR46 ;  /* 0x0000000125097890 */ /* 0x000fc6000fffe82e */
[----:B------:R-:W-:Y:S01]  /*1360*/  @UP0 ULDC UR6, c[0x0][0x44c] ;  /* 0x0001130000060ab9 */ /* 0x000fe20000000800 */
[----:B------:R-:W-:Y:S01]  /*1370*/  @UP0 ULDC UR10, c[0x0][0x450] ;  /* 0x00011400000a0ab9 */ /* 0x000fe20000000800 */
[----:B------:R-:W-:-:S04]  /*1380*/  UIMAD.WIDE.U32 UR6, UR8, UR6, URZ ;  /* 0x00000006080672a5 */ /* 0x000fc8000f8e003f */
[----:B------:R-:W-:Y:S02]  /*1390*/  @UP0 USHF.R.U32.HI UR8, URZ, UR10, UR7 ;  /* 0x0000000a3f080299 */ /* 0x000fe40008011607 */
[----:B------:R-:W-:Y:S02]  /*13a0*/  UISETP.GE.AND UP0, UPT, UR5, 0x1, UPT ;  /* 0x000000010500788c */ /* 0x000fe4000bf06270 */
[----:B------:R-:W-:Y:S02]  /*13b0*/  UIADD3 UR8, UR9, UR8, URZ ;  /* 0x0000000809087290 */ /* 0x000fe4000fffe03f */
[----:B------:R-:W-:Y:S02]  /*13c0*/  UP2UR UR51, UPR, URZ, 0x1 ;  /* 0x000000013f337883 */ /* 0x000fe40008000000 */
[----:B------:R-:W-:Y:S01]  /*13d0*/  PLOP3.LUT P0, PT, PT, PT, UP0, 0x40, 0x0 ;  /* 0x000000000000781c */ /* 0x000fe20003f0e808 */
[----:B------:R-:W-:-:S06]  /*13e0*/  UIADD3 UR4, UR8, UR4, URZ ;  /* 0x0000000408047290 */ /* 0x000fcc000fffe03f */
[----:B------:R-:W-:-:S06]  /*13f0*/  IMAD.U32 R0, RZ, RZ, UR4 ;  /* 0x00000004ff007e24 */ /* 0x000fcc000f8e00ff */
        /* <DEDUP_REMOVED lines=11> */
.L_x_1064:
[----:B------:R-:W-:-:S11]  /*14b0*/  UISETP.NE.AND UP0, UPT, UR5, 0x1, UPT ;  /* 0x000000010500788c */ /* 0x000fd6000bf05270 */
[----:B------:R-:W-:Y:S02]  /*14c0*/  @UP0 ULDC.64 UR8, c[0x0][0x9e8] ;  /* 0x00027a0000080ab9 */ /* 0x000fe40000000a00 */
[----:B------:R-:W-:-:S04]  /*14d0*/  UIMAD.WIDE.U32 UR6, UR4, UR8, URZ ;  /* 0x00000008040672a5 */ /* 0x000fc8000f8e003f */
[----:B------:R-:W-:-:S12]  /*14e0*/  @UP0 USHF.R.U32.HI UR4, URZ, UR9, UR7 ;  /* 0x000000093f040299 */ /* 0x000fd80008011607 */
.L_x_1065:
[----:B------:R-:W-:-:S06]  /*14f0*/  UIMAD UR4, UR4, UR5, UR5 ;  /* 0x00000005040472a4 */ /* 0x000fcc000f8e0205 */
[----:B------:R-:W-:-:S07]  /*1500*/  VIMNMX R0, R0, UR4, PT ;  /* 0x0000000400007c48 */ /* 0x000fce000bfe0100 */
.L_x_1063:
[----:B------:R-:W-:Y:S01]  /*1510*/  UISETP.NE.AND UP0, UPT, UR52, URZ, UPT ;  /* 0x0000003f3400728c */ /* 0x000fe2000bf05270 */
[----:B------:R-:W-:Y:S01]  /*1520*/  VIADD R0, R0, 0x7f ;  /* 0x0000007f00007836 */ /* 0x000fe20000000000 */
[----:B------:R-:W-:Y:S01]  /*1530*/  UMOV UR9, UR38 ;  /* 0x0000002600097c82 */ /* 0x000fe20008000000 */
[----:B------:R-:W-:Y:S02]  /*1540*/  UIADD3 UR4, UR37, 0x7f, URZ ;  /* 0x0000007f25047890 */ /* 0x000fe4000fffe03f */
[----:B------:R-:W-:Y:S01]  /*1550*/  UIADD3 UR56, UR37, -UR46, URZ ;  /* 0x8000002e25387290 */ /* 0x000fe2000fffe03f */
        /* <DEDUP_REMOVED lines=27> */
.L_x_1067:
[----:B------:R-:W-:-:S11]  /*1710*/  UISETP.NE.AND UP0, UPT, UR5, 0x1, UPT ;  /* 0x000000010500788c */ /* 0x000fd6000bf05270 */
[----:B------:R-:W-:Y:S02]  /*1720*/  @UP0 ULDC.64 UR10, c[0x0][0x9e8] ;  /* 0x00027a00000a0ab9 */ /* 0x000fe40000000a00 */
[----:B------:R-:W-:-:S04]  /*1730*/  UIMAD.WIDE.U32 UR6, UR4, UR10, URZ ;  /* 0x0000000a040672a5 */ /* 0x000fc8000f8e003f */
[----:B------:R-:W-:-:S12]  /*1740*/  @UP0 USHF.R.U32.HI UR4, URZ, UR11, UR7 ;  /* 0x0000000b3f040299 */ /* 0x000fd80008011607 */
.L_x_1068:
[----:B------:R-:W-:-:S04]  /*1750*/  UIMAD UR4, UR4, UR5, URZ ;  /* 0x00000005040472a4 */ /* 0x000fc8000f8e023f */
[----:B------:R-:W-:-:S04]  /*1760*/  UISETP.LT.AND UP0, UPT, UR9, UR4, UPT ;  /* 0x000000040900728c */ /* 0x000fc8000bf01270 */
[----:B------:R-:W-:-:S12]  /*1770*/  USEL UR9, UR9, UR4, !UP0 ;  /* 0x0000000409097287 */ /* 0x000fd8000c000000 */
.L_x_1066:
[----:B------:R-:W-:Y:S01]  /*1780*/  USHF.R.S32.HI UR4, URZ, 0x1f, UR9 ;  /* 0x0000001f3f047899 */ /* 0x000fe20008011409 */
[----:B------:R-:W-:Y:S01]  /*1790*/  PLOP3.LUT P0, PT, PT, PT, PT, 0x80, 0x0 ;  /* 0x000000000000781c */ /* 0x000fe20003f0f070 */
[----:B------:R-:W-:Y:S01]  /*17a0*/  IMAD.MOV.U32 R0, RZ, RZ, RZ ;  /* 0x000000ffff007224 */ /* 0x000fe200078e00ff */
[----:B------:R-:W-:Y:S01]  /*17b0*/  CS2R R134, SRZ ;  /* 0x0000000000867805 */ /* 0x000fe2000001ff00 */
[----:B------:R-:W-:Y:S01]  /*17c0*/  ULEA.HI UR4, UR4, UR9, URZ, 0x7 ;  /* 0x0000000904047291 */ /* 0x000fe2000f8f383f */
[----:B------:R-:W-:Y:S01]  /*17d0*/  IMAD.MOV.U32 R2, RZ, RZ, RZ ;  /* 0x000000ffff027224 */ /* 0x000fe200078e00ff */
[----:B------:R-:W-:Y:S02]  /*17e0*/  CS2R R132, SRZ ;  /* 0x0000000000847805 */ /* 0x000fe4000001ff00 */
[----:B------:R-:W-:Y:S01]  /*17f0*/  CS2R R130, SRZ ;  /* 0x0000000000827805 */ /* 0x000fe2000001ff00 */
[----:B------:R-:W-:Y:S01]  /*1800*/  USHF.R.S32.HI UR4, URZ, 0x7, UR4 ;  /* 0x000000073f047899 */ /* 0x000fe20008011404 */
[----:B------:R-:W-:-:S02]  /*1810*/  CS2R R128, SRZ ;  /* 0x0000000000807805 */ /* 0x000fc4000001ff00 */
[----:B------:R-:W-:Y:S01]  /*1820*/  CS2R R26, SRZ ;  /* 0x00000000001a7805 */ /* 0x000fe2000001ff00 */
[----:B------:R-:W-:Y:S01]  /*1830*/  IMAD.MOV.U32 R126, RZ, RZ, RZ ;  /* 0x000000ffff7e7224 */ /* 0x000fe200078e00ff */
[----:B------:R-:W-:Y:S01]  /*1840*/  UISETP.LT.AND UP0, UPT, URZ, UR4, UPT ;  /* 0x000000043f00728c */ /* 0x000fe2000bf01270 */
[----:B------:R-:W-:Y:S01]  /*1850*/  IMAD.MOV.U32 R125, RZ, RZ, RZ ;  /* 0x000000ffff7d7224 */ /* 0x000fe200078e00ff */
[----:B------:R-:W-:Y:S02]  /*1860*/  CS2R R122, SRZ ;  /* 0x00000000007a7805 */ /* 0x000fe4000001ff00 */
[----:B------:R-:W-:Y:S01]  /*1870*/  CS2R R120, SRZ ;  /* 0x0000000000787805 */ /* 0x000fe2000001ff00 */
[----:B------:R-:W-:Y:S01]  /*1880*/  USEL UR36, URZ, UR4, !UP0 ;  /* 0x000000043f247287 */ /* 0x000fe2000c000000 */
[----:B------:R-:W-:Y:S02]  /*1890*/  CS2R R118, SRZ ;  /* 0x0000000000767805 */ /* 0x000fe4000001ff00 */
        /* <DEDUP_REMOVED lines=15> */
[----:B------:R-:W-:Y:S02]  /*1990*/  IMAD.MOV.U32 R89, RZ, RZ, RZ ;  /* 0x000000ffff597224 */ /* 0x000fe400078e00ff */
        /* <DEDUP_REMOVED lines=34> */
.L_x_1070:
        /* <DEDUP_REMOVED lines=9> */
.L_x_1252:
[----:B------:R-:W-:Y:S05]  /*1c50*/  @!P0 BRA `(.L_x_1072) ;  /* 0x0000000000048947 */ /* 0x000fea0003800000 */
[----:B------:R-:W-:Y:S01]  /*1c60*/  BPT.TRAP 0x1 ;  /* 0x000000040000795c */ /* 0x000fe20000300000 */
.L_x_1072:
[----:B------:R-:W-:Y:S02]  /*1c70*/  IMAD.U32 R6, RZ, RZ, UR47 ;  /* 0x0000002fff067e24 */ /* 0x000fe4000f8e00ff */
[----:B0-----:R-:W-:-:S03]  /*1c80*/  IMAD.U32 R3, RZ, RZ, UR48 ;  /* 0x00000030ff037e24 */ /* 0x001fc6000f8e00ff */
[----:B------:R-:W-:Y:S02]  /*1c90*/  LEA R6, R6, UR41, 0x3 ;  /* 0x0000002906067c11 */ /* 0x000fe4000f8e18ff */
[----:B------:R-:W-:-:S04]  /*1ca0*/  SHF.L.U32 R3, R3, 0x1f, RZ ;  /* 0x0000001f03037819 */ /* 0x000fc800000006ff */
[----:B------:R0:W1:Y:S01]  /*1cb0*/  SYNCS.PHASECHK.TRANS64.TRYWAIT P1, [R6+URZ+0x2d830], R3 ;  /* 0x02d83003060075a7 */ /* 0x000062000802017f */
[----:B------:R-:W-:Y:S05]  /*1cc0*/  @!P0 BRA `(.L_x_1073) ;  /* 0x0000000000048947 */ /* 0x000fea0003800000 */
[----:B------:R-:W-:Y:S01]  /*1cd0*/  BPT.TRAP 0x1 ;  /* 0x000000040000795c */ /* 0x000fe20000300000 */
.L_x_1073:
[----:B-1----:R-:W-:Y:S05]  /*1ce0*/  @P1 BRA `(.L_x_1074) ;  /* 0x0000000000081947 */ /* 0x002fea0003800000 */
[----:B------:R-:W1:Y:S02]  /*1cf0*/  SYNCS.PHASECHK.TRANS64.TRYWAIT P1, [R6+URZ+0x2d830], R3 ;  /* 0x02d83003060075a7 */ /* 0x000e64000802017f */
[----:B-1----:R-:W-:Y:S05]  /*1d00*/  @!P1 BRA `(.L_x_1075) ;  /* 0x0000015c002c9947 */ /* 0x002fea0003800000 */
.L_x_1074:
        /* <DEDUP_REMOVED lines=49> */
.L_x_1076:
[----:B------:R-:W-:Y:S01]  /*2020*/  UISETP.NE.AND UP1, UPT, UR52, URZ, UPT ;  /* 0x0000003f3400728c */ /* 0x000fe2000bf25270 */
[----:B------:R-:W-:Y:S01]  /*2030*/  R2UR UR6, R6 ;  /* 0x00000000060672ca */ /* 0x000fe200000e0000 */
[----:B------:R-:W-:Y:S01]  /*2040*/  ULDC UR7, c[0x0][0x9d8] ;  /* 0x0002760000077ab9 */ /* 0x000fe20000000800 */
[----:B------:R-:W-:Y:S02]  /*2050*/  IMAD.MOV.U32 R7, RZ, RZ, -0x80 ;  /* 0xffffff80ff077424 */ /* 0x000fe400078e00ff */
[----:B------:R-:W-:Y:S01]  /*2060*/  FMUL.FTZ R89, R25, UR7 ;  /* 0x0000000719597c20 */ /* 0x000fe20008410000 */
[----:B------:R-:W-:Y:S01]  /*2070*/  FMUL.FTZ R25, R54, UR7 ;  /* 0x0000000736197c20 */ /* 0x000fe20008410000 */
[----:B------:R-:W-:Y:S01]  /*2080*/  PLOP3.LUT P1, PT, PT, PT, UP1, 0x80, 0x0 ;  /* 0x000000000000781c */ /* 0x000fe20003f2f018 */
[----:B------:R-:W-:Y:S01]  /*2090*/  FMUL.FTZ R54, R68, UR7 ;  /* 0x0000000744367c20 */ /* 0x000fe20008410000 */
[----:B------:R-:W-:Y:S01]  /*20a0*/  PLOP3.LUT P2, PT, PT, PT, UP1, 0x80, 0x0 ;  /* 0x000000000000781c */ /* 0x000fe20003f4f018 */
[----:B------:R-:W-:-:S02]  /*20b0*/  VIADD R68, R137, UR38 ;  /* 0x0000002689447c36 */ /* 0x000fc40008000000 */
[----:B------:R-:W-:Y:S01]  /*20c0*/  FMUL.FTZ R12, R42, UR7 ;  /* 0x000000072a0c7c20 */ /* 0x000fe20008410000 */
[----:B------:R-:W-:Y:S01]  /*20d0*/  @UP1 ULDC UR10, c[0x0][0x44c] ;  /* 0x00011300000a1ab9 */ /* 0x000fe20000000800 */
[----:B------:R-:W-:Y:S01]  /*20e0*/  FMUL.FTZ R42, R44, UR7 ;  /* 0x000000072c2a7c20 */ /* 0x000fe20008410000 */
[----:B------:R-:W-:Y:S01]  /*20f0*/  FMUL.FTZ R44, R48, UR7 ;  /* 0x00000007302c7c20 */ /* 0x000fe20008410000 */
[----:B------:R-:W-:Y:S01]  /*2100*/  FMUL.FTZ R92, R32, UR7 ;  /* 0x00000007205c7c20 */ /* 0x000fe20008410000 */
[----:B------:R-:W-:Y:S01]  /*2110*/  FMUL.FTZ R48, R56, UR7 ;  /* 0x0000000738307c20 */ /* 0x000fe20008410000 */
[----:B------:R-:W-:Y:S01]  /*2120*/  FMUL.FTZ R32, R71, UR7 ;  /* 0x0000000747207c20 */ /* 0x000fe20008410000 */
[----:B------:R-:W-:Y:S01]  /*2130*/  UIADD3 UR6, UR6, 0x2d840, URZ ;  /* 0x0002d84006067890 */ /* 0x000fe2000fffe03f */
[----:B------:R-:W-:Y:S01]  /*2140*/  IMAD R71, R88, R7, 0x80 ;  /* 0x0000008058477424 */ /* 0x000fe200078e0207 */
[----:B------:R-:W-:Y:S01]  /*2150*/  UISETP.NE.AND UP0, UPT, UR51, URZ, UPT ;  /* 0x0000003f3300728c */ /* 0x000fe2000bf05270 */
[----:B01----:R-:W-:Y:S01]  /*2160*/  @P1 IMAD.HI.U32 R6, R68, UR10, RZ ;  /* 0x0000000a44061c27 */ /* 0x003fe2000f8e00ff */
[----:B------:R-:W-:-:S03]  /*2170*/  @UP1 ULDC UR10, c[0x0][0x450] ;  /* 0x00011400000a1ab9 */ /* 0x000fc60000000800 */
[----:B------:R-:W-:Y:S01]  /*2180*/  FMUL.FTZ R13, R43, UR7 ;  /* 0x000000072b0d7c20 */ /* 0x000fe20008410000 */
[----:B------:R-:W-:Y:S01]  /*2190*/  FMUL.FTZ R14, R46, UR7 ;  /* 0x000000072e0e7c20 */ /* 0x000fe20008410000 */
[----:B------:R-:W-:Y:S01]  /*21a0*/  FMUL.FTZ R15, R47, UR7 ;  /* 0x000000072f0f7c20 */ /* 0x000fe20008410000 */
[----:B------:R-:W-:Y:S01]  /*21b0*/  @P2 SHF.R.U32.HI R68, RZ, UR10, R6 ;  /* 0x0000000aff442c19 */ /* 0x000fe20008011606 */
[----:B------:R-:W-:Y:S01]  /*21c0*/  FMUL.FTZ R3, R24, UR7 ;  /* 0x0000000718037c20 */ /* 0x000fe20008410000 */
[----:B------:R-:W-:Y:S01]  /*21d0*/  FMUL.FTZ R4, R30, UR7 ;  /* 0x000000071e047c20 */ /* 0x000fe20008410000 */
[----:B------:R-:W-:Y:S01]  /*21e0*/  FMUL.FTZ R5, R31, UR7 ;  /* 0x000000071f057c20 */ /* 0x000fe20008410000 */
[----:B------:R-:W-:Y:S01]  /*21f0*/  FMUL.FTZ R43, R45, UR7 ;  /* 0x000000072d2b7c20 */ /* 0x000fe20008410000 */
[----:B------:R-:W0:Y:S01]  /*2200*/  SHFL.IDX PT, R56, R68, RZ, 0x1c1f ;  /* 0x001c1fff44387589 */ /* 0x000e2200000e0000 */
        /* <DEDUP_REMOVED lines=24> */
[----:B------:R-:W-:-:S02]  /*2390*/  VIADD R7, R71, 0x1 ;  /* 0x0000000147077836 */ /* 0x000fc40000000000 */
        /* <DEDUP_REMOVED lines=27> */
[----:B------:R-:W-:Y:S01]  /*2550*/  IMAD.U32 R57, RZ, RZ, UR46 ;  /* 0x0000002eff397e24 */ /* 0x000fe2000f8e00ff */
[----:B------:R-:W1:Y:S01]  /*2560*/  MUFU.TANH R3, R3 ;  /* 0x0000000300037308 */ /* 0x000e620000002400 */
[----:B------:R-:W-:Y:S01]  /*2570*/  ULDC UR35, c[0x0][0x9dc] ;  /* 0x0002770000237ab9 */ /* 0x000fe20000000800 */
[----:B------:R-:W-:Y:S01]  /*2580*/  SYNCS.ARRIVE.TRANS64.RED.A1T0 RZ, [UR6], RZ ;  /* 0x000000ffffff79a7 */ /* 0x000fe20008100406 */
[----:B------:R-:W-:Y:S01]  /*2590*/  ULOP3.LUT UR6, URZ, UR35, URZ, 0x33, !UPT ;  /* 0x000000233f067292 */ /* 0x000fe2000f8e333f */
[----:B------:R-:W-:Y:S01]  /*25a0*/  IADD3 R6, -R57, UR37, R6 ;  /* 0x0000002539067c10 */ /* 0x000fe2000fffe106 */
[----:B------:R-:W-:Y:S01]  /*25b0*/  VIADD R7, R71, UR37 ;  /* 0x0000002547077c36 */ /* 0x000fe20008000000 */
[----:B------:R-:W-:Y:S01]  /*25c0*/  ULDC UR14, c[0x0][0x9e0] ;  /* 0x00027800000e7ab9 */ /* 0x000fe20000000800 */
[----:B------:R-:W-:Y:S01]  /*25d0*/  LEA R72, R88, 0xffffff80, 0x7 ;  /* 0xffffff8058487811 */ /* 0x000fe200078e38ff */
[----:B------:R-:W2:Y:S01]  /*25e0*/  MUFU.TANH R89, R89 ;  /* 0x0000005900597308 */ /* 0x000ea20000002400 */
[----:B------:R-:W-:-:S02]  /*25f0*/  IMAD R73, R16, -0x2, R7 ;  /* 0xfffffffe10497824 */ /* 0x000fc400078e0207 */
[C---:B------:R-:W-:Y:S02]  /*2600*/  VIADD R74, R6.reuse, UR14 ;  /* 0x0000000e064a7c36 */ /* 0x040fe40008000000 */
[----:B------:R-:W-:-:S03]  /*2610*/  VIADD R75, R6, UR6 ;  /* 0x00000006064b7c36 */ /* 0x000fc60008000000 */
[----:B------:R-:W3:Y:S01]  /*2620*/  MUFU.TANH R0, R0 ;  /* 0x0000000000007308 */ /* 0x000ee20000002400 */
[----:B0-----:R-:W-:Y:S01]  /*2630*/  VIADDMNMX R69, R56, R74, R73, PT ;  /* 0x0000004a38457246 */ /* 0x001fe20003800149 */
[----:B------:R-:W-:-:S06]  /*2640*/  IMAD.IADD R70, R75, 0x1, R56 ;  /* 0x000000014b467824 */ /* 0x000fcc00078e0238 */
[----:B------:R-:W0:Y:S08]  /*2650*/  MUFU.TANH R2, R2 ;  /* 0x0000000200027308 */ /* 0x000e300000002400 */
        /* <DEDUP_REMOVED lines=61> */
[----:B------:R-:W-:Y:S01]  /*2a30*/  IMAD.U32 R57, RZ, RZ, UR46 ;  /* 0x0000002eff397e24 */ /* 0x000fe2000f8e00ff */
[----:B------:R-:W-:Y:S04]  /*2a40*/  BSSY B0, `(.L_x_1078) ;  /* 0x0000013000007945 */ /* 0x000fe80003800000 */
[----:B------:R-:W-:-:S04]  /*2a50*/  IADD3 R57, -R57, UR37, R56 ;  /* 0x0000002539397c10 */ /* 0x000fc8000fffe138 */
        /* <DEDUP_REMOVED lines=11> */
.L_x_1079:
[----:B------:R-:W-:Y:S02]  /*2b10*/  ULDC UR6, c[0x0][0x9e4] ;  /* 0x0002790000067ab9 */ /* 0x000fe40000000800 */
[----:B------:R-:W-:-:S05]  /*2b20*/  IMAD.U32 R56, RZ, RZ, UR6 ;  /* 0x00000006ff387e24 */ /* 0x000fca000f8e00ff */
[----:B------:R-:W-:-:S13]  /*2b30*/  ISETP.NE.AND P1, PT, R56, 0x1, PT ;  /* 0x000000013800780c */ /* 0x000fda0003f25270 */
[----:B------:R-:W1:Y:S02]  /*2b40*/  @P1 LDC.64 R6, c[0x0][0x9e8] ;  /* 0x00027a00ff061b82 */ /* 0x000e640000000a00 */
[----:B-1----:R-:W-:-:S05]  /*2b50*/  @P1 IMAD.HI.U32 R6, R57, R6, RZ ;  /* 0x0000000639061227 */ /* 0x002fca00078e00ff */
[----:B------:R-:W-:-:S07]  /*2b60*/  @P1 SHF.R.U32.HI R57, RZ, R7, R6 ;  /* 0x00000007ff391219 */ /* 0x000fce0000011606 */
.L_x_1080:
[----:B------:R-:W-:Y:S05]  /*2b70*/  BSYNC B0 ;  /* 0x0000000000007941 */ /* 0x000fea0003800000 */
.L_x_1078:
[----:B------:R-:W-:-:S04]  /*2b80*/  IMAD R57, R57, R56, -R72 ;  /* 0x0000003839397224 */ /* 0x000fc800078e0a48 */
[----:B------:R-:W-:-:S05]  /*2b90*/  IMAD R57, R16, -0x2, R57 ;  /* 0xfffffffe10397824 */ /* 0x000fca00078e0239 */
[----:B------:R-:W-:Y:S02]  /*2ba0*/  VIADDMNMX R69, R57, R56, R69, PT ;  /* 0x0000003839457246 */ /* 0x000fe40003800145 */
[----:B------:R-:W-:-:S07]  /*2bb0*/  VIMNMX R70, R70, R57, !PT ;  /* 0x0000003946467248 */ /* 0x000fce0007fe0100 */
.L_x_1077:
        /* <DEDUP_REMOVED lines=13> */
[----:B------:R-:W-:-:S02]  /*2c90*/  FSEL R89, R89, -INF , !P4 ;  /* 0xff80000059597808 */ /* 0x000fc40006000000 */
[----:B------:R-:W-:Y:S02]  /*2ca0*/  FSEL R90, R90, -INF , !P3 ;  /* 0xff8000005a5a7808 */ /* 0x000fe40005800000 */
[C---:B------:R-:W-:Y:S02]  /*2cb0*/  ISETP.GT.AND P4, PT, R70.reuse, 0x9, !P6 ;  /* 0x000000094600780c */ /* 0x040fe40007784270 */
[----:B------:R-:W-:Y:S02]  /*2cc0*/  @P5 LOP3.LUT R23, R23, 0x8, RZ, 0xfc, !PT ;  /* 0x0000000817175812 */ /* 0x000fe400078efcff */
[----:B------:R-:W-:Y:S02]  /*2cd0*/  ISETP.GT.AND P3, PT, R70, 0x10, !P5 ;  /* 0x000000104600780c */ /* 0x000fe40006f64270 */
[----:B------:R-:W-:Y:S02]  /*2ce0*/  ISETP.GE.AND P5, PT, R71, 0x12, PT ;  /* 0x000000124700780c */ /* 0x000fe40003fa6270 */
[----:B------:R-:W-:-:S02]  /*2cf0*/  ISETP.LT.OR P4, PT, R69, 0xa, P4 ;  /* 0x0000000a4500780c */ /* 0x000fc40002781670 */
[----:B------:R-:W-:Y:S02]  /*2d00*/  ISETP.LT.OR P3, PT, R69, 0x11, P3 ;  /* 0x000000114500780c */ /* 0x000fe40001f61670 */
[----:B0-----:R-:W-:Y:S02]  /*2d10*/  FSEL R91, R91, -INF , !P4 ;  /* 0xff8000005b5b7808 */ /* 0x001fe40006000000 */
        /* <DEDUP_REMOVED lines=180> */
.L_x_1083:
[----:B------:R-:W-:Y:S02]  /*3860*/  ULDC UR6, c[0x0][0x9e4] ;  /* 0x0002790000067ab9 */ /* 0x000fe40000000800 */
[----:B------:R-:W-:-:S05]  /*3870*/  IMAD.U32 R68, RZ, RZ, UR6 ;  /* 0x00000006ff447e24 */ /* 0x000fca000f8e00ff */
[----:B------:R-:W-:-:S13]  /*3880*/  ISETP.NE.AND P6, PT, R68, 0x1, PT ;  /* 0x000000014400780c */ /* 0x000fda0003fc5270 */
[----:B------:R-:W0:Y:S02]  /*3890*/  @P6 LDC.64 R6, c[0x0][0x9e8] ;  /* 0x00027a00ff066b82 */ /* 0x000e240000000a00 */
[----:B0-----:R-:W-:-:S05]  /*38a0*/  @P6 IMAD.HI.U32 R6, R65, R6, RZ ;  /* 0x0000000641066227 */ /* 0x001fca00078e00ff */
[----:B------:R-:W-:-:S07]  /*38b0*/  @P6 SHF.R.U32.HI R65, RZ, R7, R6 ;  /* 0x00000007ff416219 */ /* 0x000fce0000011606 */
.L_x_1084:
[----:B------:R-:W-:Y:S05]  /*38c0*/  BSYNC B0 ;  /* 0x0000000000007941 */ /* 0x000fea0003800000 */
.L_x_1082:
[----:B------:R-:W-:-:S04]  /*38d0*/  IMAD R65, R65, R68, -R72 ;  /* 0x0000004441417224 */ /* 0x000fc800078e0a48 */
[----:B------:R-:W-:-:S05]  /*38e0*/  IMAD R65, R16, -0x2, R65 ;  /* 0xfffffffe10417824 */ /* 0x000fca00078e0241 */
[----:B------:R-:W-:Y:S02]  /*38f0*/  VIADDMNMX R55, R65, R68, R55, PT ;  /* 0x0000004441377246 */ /* 0x000fe40003800137 */
[----:B------:R-:W-:-:S07]  /*3900*/  VIMNMX R64, R64, R65, !PT ;  /* 0x0000004140407248 */ /* 0x000fce0007fe0100 */
.L_x_1081:
[C---:B------:R-:W-:Y:S01]  /*3910*/  ISETP.GT.AND P1, PT, R64.reuse, 0x1, !P1 ;  /* 0x000000014000780c */ /* 0x040fe20004f24270 */
[----:B------:R-:W-:Y:S01]  /*3920*/  ULDC UR33, c[0x0][0x988] ;  /* 0x0002620000217ab9 */ /* 0x000fe20000000800 */
[----:B------:R-:W-:Y:S01]  /*3930*/  LOP3.LUT P6, RZ, R23, 0x4, RZ, 0xc0, !PT ;  /* 0x0000000417ff7812 */ /* 0x000fe200078cc0ff */
[----:B------:R-:W-:Y:S01]  /*3940*/  UISETP.NE.AND UP1, UPT, UR52, URZ, UPT ;  /* 0x0000003f3400728c */ /* 0x000fe2000bf25270 */
[----:B------:R-:W-:Y:S01]  /*3950*/  ISETP.LT.OR P1, PT, R55, 0x2, P1 ;  /* 0x000000023700780c */ /* 0x000fe20000f21670 */
[----:B------:R-:W-:Y:S01]  /*3960*/  UISETP.NE.AND UP0, UPT, UR51, URZ, UPT ;  /* 0x0000003f3300728c */ /* 0x000fe2000bf05270 */
[----:B------:R-:W-:Y:S01]  /*3970*/  ISETP.GT.AND P2, PT, R64, 0x8, !P2 ;  /* 0x000000084000780c */ /* 0x000fe20005744270 */
[----:B------:R-:W-:Y:S01]  /*3980*/  UMOV UR10, UR38 ;  /* 0x00000026000a7c82 */ /* 0x000fe20008000000 */
[----:B------:R-:W-:Y:S02]  /*3990*/  FSEL R2, R2, -INF , !P1 ;  /* 0xff80000002027808 */ /* 0x000fe40004800000 */
[----:B------:R-:W-:-:S02]  /*39a0*/  ISETP.GT.AND P1, PT, R64, 0x9, !P6 ;  /* 0x000000094000780c */ /* 0x000fc40007724270 */
[C---:B------:R-:W-:Y:S02]  /*39b0*/  ISETP.LT.OR P2, PT, R55.reuse, 0x9, P2 ;  /* 0x000000093700780c */ /* 0x040fe40001741670 */
[----:B------:R-:W-:Y:S01]  /*39c0*/  ISETP.LT.OR P1, PT, R55, 0xa, P1 ;  /* 0x0000000a3700780c */ /* 0x000fe20000f21670 */
[----:B------:R-:W-:Y:S01]  /*39d0*/  @UP1 ULDC UR6, c[0x0][0x44c] ;  /* 0x0001130000061ab9 */ /* 0x000fe20000000800 */
[----:B------:R-:W-:Y:S01]  /*39e0*/  FSEL R4, R4, -INF , !P2 ;  /* 0xff80000004047808 */ /* 0x000fe20005000000 */
[----:B------:R-:W-:Y:S01]  /*39f0*/  UIMAD.WIDE.U32 UR6, UR38, UR6, URZ ;  /* 0x00000006260672a5 */ /* 0x000fe2000f8e003f */
[----:B------:R-:W-:Y:S01]  /*3a00*/  FSEL R5, R5, -INF , !P1 ;  /* 0xff80000005057808 */ /* 0x000fe20004800000 */
[----:B------:R-:W-:Y:S01]  /*3a10*/  @UP1 ULDC UR11, c[0x0][0x450] ;  /* 0x00011400000b1ab9 */ /* 0x000fe20000000800 */
[C---:B------:R-:W-:Y:S01]  /*3a20*/  LOP3.LUT P1, RZ, R23.reuse, 0x8, RZ, 0xc0, !PT ;  /* 0x0000000817ff7812 */ /* 0x040fe2000782c0ff */
[----:B------:R-:W-:Y:S01]  /*3a30*/  @UP1 USHF.R.U32.HI UR10, URZ, UR11, UR7 ;  /* 0x0000000b3f0a1299 */ /* 0x000fe20008011607 */
[----:B------:R-:W-:-:S02]  /*3a40*/  LOP3.LUT P2, RZ, R23, 0x40000, RZ, 0xc0, !PT ;  /* 0x0004000017ff7812 */ /* 0x000fc4000784c0ff */
[----:B------:R-:W-:Y:S01]  /*3a50*/  ISETP.GT.AND P1, PT, R64, 0x10, !P1 ;  /* 0x000000104000780c */ /* 0x000fe20004f24270 */
[----:B------:R-:W-:Y:S01]  /*3a60*/  UIADD3 UR56, UR56, UR10, URZ ;  /* 0x0000000a38387290 */ /* 0x000fe2000fffe03f */
[----:B------:R-:W-:Y:S02]  /*3a70*/  LOP3.LUT P6, RZ, R23, 0x20000, RZ, 0xc0, !PT ;  /* 0x0002000017ff7812 */ /* 0x000fe400078cc0ff */
[----:B------:R-:W-:Y:S01]  /*3a80*/  ISETP.LT.OR P1, PT, R55, 0x11, P1 ;  /* 0x000000113700780c */ /* 0x000fe20000f21670 */
[----:B------:R-:W-:Y:S01]  /*3a90*/  UIADD3 UR14, UR56, UR14, URZ ;  /* 0x0000000e380e7290 */ /* 0x000fe2000fffe03f */
[----:B------:R-:W-:Y:S02]  /*3aa0*/  FMNMX.FTZ R7, R66, R89, !PT ;  /* 0x0000005942077209 */ /* 0x000fe40007810000 */
[----:B------:R-:W-:Y:S02]  /*3ab0*/  FSEL R8, R8, -INF , !P1 ;  /* 0xff80000008087808 */ /* 0x000fe40004800000 */
[----:B------:R-:W-:-:S02]  /*3ac0*/  LOP3.LUT P1, RZ, R23, 0x10, RZ, 0xc0, !PT ;  /* 0x0000001017ff7812 */ /* 0x000fc4000782c0ff */
[C---:B------:R-:W-:Y:S02]  /*3ad0*/  ISETP.GT.AND P3, PT, R64.reuse, 0x70, !P3 ;  /* 0x000000704000780c */ /* 0x040fe40005f64270 */
[C---:B------:R-:W-:Y:S02]  /*3ae0*/  ISETP.GT.AND P1, PT, R64.reuse, 0x11, !P1 ;  /* 0x000000114000780c */ /* 0x040fe40004f24270 */
[C---:B------:R-:W-:Y:S02]  /*3af0*/  ISETP.GT.AND P4, PT, R64.reuse, 0x71, !P4 ;  /* 0x000000714000780c */ /* 0x040fe40006784270 */
[----:B------:R-:W-:Y:S02]  /*3b00*/  ISETP.LT.OR P1, PT, R55, 0x12, P1 ;  /* 0x000000123700780c */ /* 0x000fe40000f21670 */
[----:B------:R-:W-:Y:S02]  /*3b10*/  ISETP.GT.AND P5, PT, R64, 0x78, !P5 ;  /* 0x000000784000780c */ /* 0x000fe40006fa4270 */
[----:B------:R-:W-:-:S02]  /*3b20*/  FSEL R9, R9, -INF , !P1 ;  /* 0xff80000009097808 */ /* 0x000fc40004800000 */
[----:B------:R-:W-:Y:S02]  /*3b30*/  LOP3.LUT P1, RZ, R23, 0x2000000, RZ, 0xc0, !PT ;  /* 0x0200000017ff7812 */ /* 0x000fe4000782c0ff */
[C---:B------:R-:W-:Y:S02]  /*3b40*/  ISETP.LT.OR P3, PT, R55.reuse, 0x71, P3 ;  /* 0x000000713700780c */ /* 0x040fe40001f61670 */
[----:B------:R-:W-:Y:S02]  /*3b50*/  ISETP.GT.AND P1, PT, R64, 0x18, !P1 ;  /* 0x000000184000780c */ /* 0x000fe40004f24270 */
[C---:B------:R-:W-:Y:S02]  /*3b60*/  ISETP.LT.OR P4, PT, R55.reuse, 0x72, P4 ;  /* 0x000000723700780c */ /* 0x040fe40002781670 */
[C---:B------:R-:W-:Y:S02]  /*3b70*/  ISETP.LT.OR P1, PT, R55.reuse, 0x19, P1 ;  /* 0x000000193700780c */ /* 0x040fe40000f21670 */
[----:B------:R-:W-:-:S02]  /*3b80*/  ISETP.LT.OR P5, PT, R55, 0x79, P5 ;  /* 0x000000793700780c */ /* 0x000fc40002fa1670 */
        /* <DEDUP_REMOVED lines=27> */
[----:B------:R-:W-:-:S04]  /*3d40*/  ISETP.LT.OR P1, PT, R55, 0x32, P1 ;  /* 0x000000323700780c */ /* 0x000fc80000f21670 */
[----:B------:R-:W-:Y:S02]  /*3d50*/  FSEL R21, R21, -INF , !P1 ;  /* 0xff80000015157808 */ /* 0x000fe40004800000 */
[----:B------:R-:W-:Y:S02]  /*3d60*/  ISETP.GT.AND P1, PT, R64, 0x38, !P6 ;  /* 0x000000384000780c */ /* 0x000fe40007724270 */
[----:B------:R-:W-:Y:S02]  /*3d70*/  LOP3.LUT P6, RZ, R23, 0x40, RZ, 0xc0, !PT ;  /* 0x0000004017ff7812 */ /* 0x000fe400078cc0ff */
[----:B------:R-:W-:-:S04]  /*3d80*/  ISETP.LT.OR P1, PT, R55, 0x39, P1 ;  /* 0x000000393700780c */ /* 0x000fc80000f21670 */
[----:B------:R-:W-:Y:S02]  /*3d90*/  FSEL R25, R25, -INF , !P1 ;  /* 0xff80000019197808 */ /* 0x000fe40004800000 */
[----:B------:R-:W-:-:S04]  /*3da0*/  LOP3.LUT P1, RZ, R23, 0x10000, RZ, 0xc0, !PT ;  /* 0x0001000017ff7812 */ /* 0x000fc8000782c0ff */
[----:B------:R-:W-:-:S04]  /*3db0*/  ISETP.GT.AND P1, PT, R64, 0x39, !P1 ;  /* 0x000000394000780c */ /* 0x000fc80004f24270 */
[----:B------:R-:W-:-:S04]  /*3dc0*/  ISETP.LT.OR P1, PT, R55, 0x3a, P1 ;  /* 0x0000003a3700780c */ /* 0x000fc80000f21670 */
[----:B------:R-:W-:Y:S02]  /*3dd0*/  FSEL R6, R24, -INF , !P1 ;  /* 0xff80000018067808 */ /* 0x000fe40004800000 */
[----:B------:R-:W-:Y:S02]  /*3de0*/  FMNMX.FTZ R24, R90, R7, !PT ;  /* 0x000000075a187209 */ /* 0x000fe40007810000 */
[----:B------:R-:W-:Y:S02]  /*3df0*/  LOP3.LUT P1, RZ, R23, 0x8000, RZ, 0xc0, !PT ;  /* 0x0000800017ff7812 */ /* 0x000fe4000782c0ff */
[----:B------:R-:W-:Y:S02]  /*3e00*/  FMNMX.FTZ R7, R91, R24, !PT ;  /* 0x000000185b077209 */ /* 0x000fe40007810000 */
[----:B------:R-:W-:Y:S02]  /*3e10*/  ISETP.GT.AND P1, PT, R64, 0x40, !P1 ;  /* 0x000000404000780c */ /* 0x000fe40004f24270 */
[----:B------:R-:W-:-:S02]  /*3e20*/  FMNMX.FTZ R24, R92, R7, !PT ;  /* 0x000000075c187209 */ /* 0x000fc40007810000 */
[----:B------:R-:W-:Y:S02]  /*3e30*/  ISETP.LT.OR P1, PT, R55, 0x41, P1 ;  /* 0x000000413700780c */ /* 0x000fe40000f21670 */
[----:B------:R-:W-:Y:S02]  /*3e40*/  FMNMX.FTZ R7, R93, R24, !PT ;  /* 0x000000185d077209 */ /* 0x000fe40007810000 */
[----:B------:R-:W-:Y:S02]  /*3e50*/  FSEL R27, R27, -INF , !P1 ;  /* 0xff8000001b1b7808 */ /* 0x000fe40004800000 */
[----:B------:R-:W-:Y:S02]  /*3e60*/  FMNMX.FTZ R24, R94, R7, !PT ;  /* 0x000000075e187209 */ /* 0x000fe40007810000 */
[----:B------:R-:W-:Y:S02]  /*3e70*/  LOP3.LUT P1, RZ, R23, 0x4000, RZ, 0xc0, !PT ;  /* 0x0000400017ff7812 */ /* 0x000fe4000782c0ff */
[----:B------:R-:W-:-:S02]  /*3e80*/  FMNMX.FTZ R7, R95, R24, !PT ;  /* 0x000000185f077209 */ /* 0x000fc40007810000 */
[----:B------:R-:W-:Y:S02]  /*3e90*/  ISETP.GT.AND P1, PT, R64, 0x41, !P1 ;  /* 0x000000414000780c */ /* 0x000fe40004f24270 */
[----:B------:R-:W-:Y:S02]  /*3ea0*/  FMNMX.FTZ R24, R96, R7, !PT ;  /* 0x0000000760187209 */ /* 0x000fe40007810000 */
[----:B------:R-:W-:Y:S02]  /*3eb0*/  ISETP.LT.OR P1, PT, R55, 0x42, P1 ;  /* 0x000000423700780c */ /* 0x000fe40000f21670 */
[----:B------:R-:W-:Y:S02]  /*3ec0*/  FMNMX.FTZ R7, R97, R24, !PT ;  /* 0x0000001861077209 */ /* 0x000fe40007810000 */
[----:B------:R-:W-:Y:S02]  /*3ed0*/  FSEL R26, R26, -INF , !P1 ;  /* 0xff8000001a1a7808 */ /* 0x000fe40004800000 */
[----:B------:R-:W-:-:S02]  /*3ee0*/  FMNMX.FTZ R24, R58, R7, !PT ;  /* 0x000000073a187209 */ /* 0x000fc40007810000 */
[----:B------:R-:W-:Y:S02]  /*3ef0*/  LOP3.LUT P1, RZ, R23, 0x2000, RZ, 0xc0, !PT ;  /* 0x0000200017ff7812 */ /* 0x000fe4000782c0ff */
[----:B------:R-:W-:Y:S02]  /*3f00*/  FMNMX.FTZ R7, R59, R24, !PT ;  /* 0x000000183b077209 */ /* 0x000fe40007810000 */
[----:B------:R-:W-:Y:S02]  /*3f10*/  ISETP.GT.AND P1, PT, R64, 0x48, !P1 ;  /* 0x000000484000780c */ /* 0x000fe40004f24270 */
[----:B------:R-:W-:Y:S02]  /*3f20*/  FMNMX.FTZ R24, R60, R7, !PT ;  /* 0x000000073c187209 */ /* 0x000fe40007810000 */
[----:B------:R-:W-:Y:S02]  /*3f30*/  ISETP.LT.OR P1, PT, R55, 0x49, P1 ;  /* 0x000000493700780c */ /* 0x000fe40000f21670 */
[----:B------:R-:W-:-:S02]  /*3f40*/  FMNMX.FTZ R7, R61, R24, !PT ;  /* 0x000000183d077209 */ /* 0x000fc40007810000 */
        /* <DEDUP_REMOVED lines=36> */
[----:B------:R-:W-:-:S03]  /*4190*/  ISETP.GT.AND P1, PT, R64, 0x59, !P1 ;  /* 0x000000594000780c */ /* 0x000fc60004f24270 */
[----:B------:R-:W0:Y:S01]  /*41a0*/  SHFL.BFLY PT, R24, R7, 0x2, 0x1f ;  /* 0x0c401f0007187f89 */ /* 0x000e2200000e0000 */
[----:B------:R-:W-:-:S04]  /*41b0*/  ISETP.LT.OR P1, PT, R55, 0x5a, P1 ;  /* 0x0000005a3700780c */ /* 0x000fc80000f21670 */
[----:B------:R-:W-:Y:S02]  /*41c0*/  FSEL R32, R32, -INF , !P1 ;  /* 0xff80000020207808 */ /* 0x000fe40004800000 */
[C---:B------:R-:W-:Y:S02]  /*41d0*/  ISETP.GT.AND P1, PT, R64.reuse, 0x60, !P2 ;  /* 0x000000604000780c */ /* 0x040fe40005724270 */
        /* <DEDUP_REMOVED lines=8> */
[----:B0-----:R-:W-:Y:S02]  /*4260*/  FMNMX.FTZ R65, R7, R24, !PT ;  /* 0x0000001807417209 */ /* 0x001fe40007810000 */
[----:B------:R-:W-:-:S03]  /*4270*/  FSEL R40, R40, -INF , !P1 ;  /* 0xff80000028287808 */ /* 0x000fc60004800000 */
[----:B------:R-:W0:Y:S02]  /*4280*/  SHFL.BFLY PT, R24, R65, 0x1, 0x1f ;  /* 0x0c201f0041187f89 */ /* 0x000e2400000e0000 */
[----:B0-----:R-:W-:-:S04]  /*4290*/  FMNMX.FTZ R24, R65, R24, !PT ;  /* 0x0000001841187209 */ /* 0x001fc80007810000 */
[C---:B------:R-:W-:Y:S01]  /*42a0*/  FSETP.NEU.FTZ.AND P1, PT, R24.reuse, -INF , PT ;  /* 0xff8000001800780b */ /* 0x040fe20003f3d000 */
[----:B------:R-:W-:-:S05]  /*42b0*/  FMUL.FTZ R74, R24, UR33 ;  /* 0x00000021184a7c20 */ /* 0x000fca0008410000 */
        /* <DEDUP_REMOVED lines=9> */
[----:B------:R-:W-:Y:S01]  /*4350*/  MUFU.EX2 R7, R7 ;  /* 0x0000000700077308 */ /* 0x000fe20000000800 */
[----:B------:R-:W-:Y:S01]  /*4360*/  LOP3.LUT P1, RZ, R23, 0x4000000, RZ, 0xc0, !PT ;  /* 0x0400000017ff7812 */ /* 0x000fe2000782c0ff */
[--C-:B------:R-:W-:Y:S01]  /*4370*/  FFMA.FTZ R68, R91, UR33, -R74.reuse ;  /* 0x000000215b447c23 */ /* 0x100fe2000801084a */
[----:B------:R-:W-:Y:S01]  /*4380*/  FMNMX.FTZ R67, R73, R2, !PT ;  /* 0x0000000249437209 */ /* 0x000fe20007810000 */
[--C-:B------:R-:W-:Y:S01]  /*4390*/  FFMA.FTZ R0, R92, UR33, -R74.reuse ;  /* 0x000000215c007c23 */ /* 0x100fe2000801084a */
[----:B------:R-:W-:Y:S01]  /*43a0*/  ISETP.GT.AND P1, PT, R64, 0x68, !P1 ;  /* 0x000000684000780c */ /* 0x000fe20004f24270 */
[--C-:B------:R-:W-:Y:S01]  /*43b0*/  FFMA.FTZ R93, R93, UR33, -R74.reuse ;  /* 0x000000215d5d7c23 */ /* 0x100fe2000801084a */
[----:B------:R-:W-:Y:S01]  /*43c0*/  FMNMX.FTZ R70, R4, R67, !PT ;  /* 0x0000004304467209 */ /* 0x000fe20007810000 */
[----:B------:R-:W-:Y:S01]  /*43d0*/  MUFU.EX2 R66, R66 ;  /* 0x0000004200427308 */ /* 0x000fe20000000800 */
[----:B------:R-:W-:Y:S01]  /*43e0*/  ISETP.LT.OR P1, PT, R55, 0x69, P1 ;  /* 0x000000693700780c */ /* 0x000fe20000f21670 */
        /* <DEDUP_REMOVED lines=14> */
[----:B------:R-:W0:Y:S03]  /*44d0*/  MUFU.EX2 R68, R68 ;  /* 0x0000004400447308 */ /* 0x000e260000000800 */
[----:B------:R-:W-:Y:S01]  /*44e0*/  FMNMX.FTZ R71, R11, R70, !PT ;  /* 0x000000460b477209 */ /* 0x000fe20007810000 */
[----:B------:R-:W-:-:S03]  /*44f0*/  FFMA.FTZ R70, R95, UR33, -R74 ;  /* 0x000000215f467c23 */ /* 0x000fc6000801084a */
[----:B------:R-:W-:Y:S01]  /*4500*/  FMNMX.FTZ R72, R12, R71, !PT ;  /* 0x000000470c487209 */ /* 0x000fe20007810000 */
[----:B------:R-:W-:Y:S03]  /*4510*/  MUFU.EX2 R0, R0 ;  /* 0x0000000000007308 */ /* 0x000fe60000000800 */
[----:B------:R-:W-:-:S04]  /*4520*/  FMNMX.FTZ R71, R13, R72, !PT ;  /* 0x000000480d477209 */ /* 0x000fc80007810000 */
[----:B------:R-:W-:Y:S01]  /*4530*/  FMNMX.FTZ R72, R14, R71, !PT ;  /* 0x000000470e487209 */ /* 0x000fe20007810000 */
[----:B------:R-:W-:Y:S03]  /*4540*/  MUFU.EX2 R67, R93 ;  /* 0x0000005d00437308 */ /* 0x000fe60000000800 */
        /* <DEDUP_REMOVED lines=11> */
[----:B------:R-:W-:Y:S01]  /*4600*/  FMNMX.FTZ R76, R26, R59, !PT ;  /* 0x0000003b1a4c7209 */ /* 0x000fe20007810000 */
[--C-:B------:R-:W-:Y:S01]  /*4610*/  FFMA.FTZ R59, R60, UR33, -R74.reuse ;  /* 0x000000213c3b7c23 */ /* 0x100fe2000801084a */
[--C-:B------:R-:W-:Y:S01]  /*4620*/  FFMA.FTZ R60, R61, UR33, -R74.reuse ;  /* 0x000000213d3c7c23 */ /* 0x100fe2000801084a */
[----:B------:R-:W-:Y:S01]  /*4630*/  FFMA.FTZ R61, R62, UR33, -R74 ;  /* 0x000000213e3d7c23 */ /* 0x000fe2000801084a */
[----:B------:R-:W-:Y:S01]  /*4640*/  FMNMX.FTZ R77, R29, R76, !PT ;  /* 0x0000004c1d4d7209 */ /* 0x000fe20007810000 */
[----:B------:R-:W-:Y:S03]  /*4650*/  MUFU.EX2 R72, R72 ;  /* 0x0000004800487308 */ /* 0x000fe60000000800 */
[----:B------:R-:W-:-:S04]  /*4660*/  FMNMX.FTZ R77, R28, R77, !PT ;  /* 0x0000004d1c4d7209 */ /* 0x000fc80007810000 */
[----:B------:R-:W-:Y:S01]  /*4670*/  FMNMX.FTZ R76, R30, R77, !PT ;  /* 0x0000004d1e4c7209 */ /* 0x000fe20007810000 */
[----:B------:R-:W-:Y:S03]  /*4680*/  MUFU.EX2 R58, R58 ;  /* 0x0000003a003a7308 */ /* 0x000fe60000000800 */
[----:B------:R-:W-:-:S04]  /*4690*/  FMNMX.FTZ R76, R31, R76, !PT ;  /* 0x0000004c1f4c7209 */ /* 0x000fc80007810000 */
[----:B------:R-:W-:Y:S01]  /*46a0*/  FMNMX.FTZ R77, R33, R76, !PT ;  /* 0x0000004c214d7209 */ /* 0x000fe20007810000 */
[----:B------:R-:W-:Y:S01]  /*46b0*/  FFMA.FTZ R76, R63, UR33, -R74 ;  /* 0x000000213f4c7c23 */ /* 0x000fe2000801084a */
[----:B------:R-:W-:Y:S02]  /*46c0*/  MUFU.EX2 R75, R75 ;  /* 0x0000004b004b7308 */ /* 0x000fe40000000800 */
[----:B------:R-:W-:-:S04]  /*46d0*/  FMNMX.FTZ R62, R32, R77, !PT ;  /* 0x0000004d203e7209 */ /* 0x000fc80007810000 */
[----:B------:R-:W-:Y:S02]  /*46e0*/  FMNMX.FTZ R63, R41, R62, !PT ;  /* 0x0000003e293f7209 */ /* 0x000fe40007810000 */
[----:B------:R-:W-:Y:S01]  /*46f0*/  FSEL R62, R34, -INF , !P1 ;  /* 0xff800000223e7808 */ /* 0x000fe20004800000 */
[----:B------:R-:W-:Y:S01]  /*4700*/  MUFU.EX2 R59, R59 ;  /* 0x0000003b003b7308 */ /* 0x000fe20000000800 */
[----:B------:R-:W-:Y:S02]  /*4710*/  FMNMX.FTZ R77, R40, R63, !PT ;  /* 0x0000003f284d7209 */ /* 0x000fe40007810000 */
[----:B------:R-:W-:Y:S01]  /*4720*/  FSEL R63, R35, -INF , !P2 ;  /* 0xff800000233f7808 */ /* 0x000fe20005000000 */
[----:B------:R-:W-:Y:S01]  /*4730*/  FFMA.FTZ R35, R57, UR33, -R74 ;  /* 0x0000002139237c23 */ /* 0x000fe2000801084a */
[----:B------:R-:W-:Y:S02]  /*4740*/  FMNMX.FTZ R64, R62, R77, !PT ;  /* 0x0000004d3e407209 */ /* 0x000fe40007810000 */
[----:B------:R-:W-:Y:S01]  /*4750*/  FSEL R57, R36, -INF , !P3 ;  /* 0xff80000024397808 */ /* 0x000fe20005800000 */
[----:B------:R1:W-:Y:S01]  /*4760*/  MUFU.EX2 R34, R76 ;  /* 0x0000004c00227308 */ /* 0x0003e20000000800 */
[----:B------:R-:W-:-:S02]  /*4770*/  FMNMX.FTZ R36, R63, R64, !PT ;  /* 0x000000403f247209 */ /* 0x000fc40007810000 */
[----:B------:R-:W-:Y:S02]  /*4780*/  FSEL R64, R37, -INF , !P4 ;  /* 0xff80000025407808 */ /* 0x000fe40006000000 */
[----:B------:R-:W-:-:S03]  /*4790*/  FMNMX.FTZ R37, R57, R36, !PT ;  /* 0x0000002439257209 */ /* 0x000fc60007810000 */
[----:B------:R-:W-:Y:S01]  /*47a0*/  MUFU.EX2 R60, R60 ;  /* 0x0000003c003c7308 */ /* 0x000fe20000000800 */
[----:B------:R-:W-:Y:S01]  /*47b0*/  FMNMX.FTZ R38, R64, R37, !PT ;  /* 0x0000002540267209 */ /* 0x000fe20007810000 */
[--C-:B-1----:R-:W-:Y:S01]  /*47c0*/  FFMA.FTZ R76, R56, UR33, -R74.reuse ;  /* 0x00000021384c7c23 */ /* 0x102fe2000801084a */
[----:B------:R-:W-:Y:S01]  /*47d0*/  FSEL R56, R39, -INF , !P6 ;  /* 0xff80000027387808 */ /* 0x000fe20007000000 */
        /* <DEDUP_REMOVED lines=9> */
[----:B------:R1:W-:Y:S01]  /*4870*/  MUFU.EX2 R36, R76 ;  /* 0x0000004c00247308 */ /* 0x0003e20000000800 */
[----:B------:R-:W2:Y:S07]  /*4880*/  SHFL.BFLY PT, R78, R77, 0x2, 0x1f ;  /* 0x0c401f004d4e7f89 */ /* 0x000eae00000e0000 */
[----:B------:R-:W-:Y:S01]  /*4890*/  MUFU.EX2 R61, R61 ;  /* 0x0000003d003d7308 */ /* 0x000fe20000000800 */
[--C-:B-1----:R-:W-:Y:S01]  /*48a0*/  FFMA.FTZ R76, R46, UR33, -R74.reuse ;  /* 0x000000212e4c7c23 */ /* 0x102fe2000801084a */
[--C-:B------:R-:W-:Y:S01]  /*48b0*/  FFMA.FTZ R46, R48, UR33, -R74.reuse ;  /* 0x00000021302e7c23 */ /* 0x100fe2000801084a */
[----:B------:R-:W-:-:S05]  /*48c0*/  FFMA.FTZ R48, R54, UR33, -R74 ;  /* 0x0000002136307c23 */ /* 0x000fca000801084a */
[----:B------:R-:W-:Y:S08]  /*48d0*/  MUFU.EX2 R35, R35 ;  /* 0x0000002300237308 */ /* 0x000ff00000000800 */
[----:B------:R-:W-:Y:S01]  /*48e0*/  MUFU.EX2 R37, R37 ;  /* 0x0000002500257308 */ /* 0x000fe20000000800 */
[----:B--2---:R-:W-:-:S05]  /*48f0*/  FMNMX.FTZ R78, R77, R78, !PT ;  /* 0x0000004e4d4e7209 */ /* 0x004fca0007810000 */
[----:B------:R-:W1:Y:S02]  /*4900*/  SHFL.BFLY PT, R53, R78, 0x1, 0x1f ;  /* 0x0c201f004e357f89 */ /* 0x000e6400000e0000 */
[----:B------:R-:W-:Y:S08]  /*4910*/  MUFU.EX2 R38, R38 ;  /* 0x0000002600267308 */ /* 0x000ff00000000800 */
[----:B------:R-:W-:Y:S08]  /*4920*/  MUFU.EX2 R39, R39 ;  /* 0x0000002700277308 */ /* 0x000ff00000000800 */
[----:B------:R-:W-:Y:S01]  /*4930*/  MUFU.EX2 R50, R50 ;  /* 0x0000003200327308 */ /* 0x000fe20000000800 */
[----:B-1----:R-:W-:-:S07]  /*4940*/  FMNMX.FTZ R52, R78, R53, !PT ;  /* 0x000000354e347209 */ /* 0x002fce0007810000 */
[----:B------:R-:W-:Y:S01]  /*4950*/  MUFU.EX2 R51, R51 ;  /* 0x0000003300337308 */ /* 0x000fe20000000800 */
[C---:B------:R-:W-:Y:S01]  /*4960*/  FSETP.NEU.FTZ.AND P1, PT, R52.reuse, -INF , PT ;  /* 0xff8000003400780b */ /* 0x040fe20003f3d000 */
[----:B------:R-:W-:-:S05]  /*4970*/  FMUL.FTZ R49, R52, UR33 ;  /* 0x0000002134317c20 */ /* 0x000fca0008410000 */
[----:B------:R-:W-:Y:S01]  /*4980*/  FSEL R49, R49, RZ, P1 ;  /* 0x000000ff31317208 */ /* 0x000fe20000800000 */
[----:B------:R-:W-:Y:S01]  /*4990*/  MUFU.EX2 R76, R76 ;  /* 0x0000004c004c7308 */ /* 0x000fe20000000800 */
[----:B------:R-:W-:-:S03]  /*49a0*/  PLOP3.LUT P1, PT, PT, PT, UP0, 0x40, 0x0 ;  /* 0x000000000000781c */ /* 0x000fc60003f2e808 */
        /* <DEDUP_REMOVED lines=13> */
[--C-:B-1----:R-:W-:Y:S01]  /*4a80*/  FFMA.FTZ R73, R12, UR33, -R49.reuse ;  /* 0x000000210c497c23 */ /* 0x102fe20008010831 */
[--C-:B------:R-:W-:Y:S01]  /*4a90*/  FFMA.FTZ R21, R21, UR33, -R49.reuse ;  /* 0x0000002115157c23 */ /* 0x100fe20008010831 */
[--C-:B------:R-:W-:Y:S01]  /*4aa0*/  FFMA.FTZ R25, R25, UR33, -R49.reuse ;  /* 0x0000002119197c23 */ /* 0x100fe20008010831 */
[--C-:B------:R-:W-:Y:S01]  /*4ab0*/  FFMA.FTZ R78, R6, UR33, -R49.reuse ;  /* 0x00000021064e7c23 */ /* 0x100fe20008010831 */
[--C-:B------:R-:W-:Y:S01]  /*4ac0*/  FFMA.FTZ R27, R27, UR33, -R49.reuse ;  /* 0x000000211b1b7c23 */ /* 0x100fe20008010831 */
[--C-:B------:R-:W-:Y:S01]  /*4ad0*/  FFMA.FTZ R26, R26, UR33, -R49.reuse ;  /* 0x000000211a1a7c23 */ /* 0x100fe20008010831 */
[--C-:B------:R-:W-:Y:S01]  /*4ae0*/  FFMA.FTZ R79, R29, UR33, -R49.reuse ;  /* 0x000000211d4f7c23 */ /* 0x100fe20008010831 */
[----:B------:R1:W4:Y:S01]  /*4af0*/  MUFU.EX2 R83, R4 ;  /* 0x0000000400537308 */ /* 0x0003220000000800 */
[--C-:B--2---:R-:W-:Y:S01]  /*4b00*/  FFMA.FTZ R54, R11, UR33, -R49.reuse ;  /* 0x000000210b367c23 */ /* 0x104fe20008010831 */
[----:B0-----:R-:W-:Y:S01]  /*4b10*/  F2FP.F16.F32.PACK_AB R6, R68, R65 ;  /* 0x000000414406723e */ /* 0x001fe200000000ff */
[--C-:B------:R-:W-:Y:S01]  /*4b20*/  FFMA.FTZ R82, R28, UR33, -R49.reuse ;  /* 0x000000211c527c23 */ /* 0x100fe20008010831 */
[--C-:B------:R-:W-:Y:S01]  /*4b30*/  FFMA.FTZ R30, R30, UR33, -R49.reuse ;  /* 0x000000211e1e7c23 */ /* 0x100fe20008010831 */
[--C-:B------:R-:W-:Y:S01]  /*4b40*/  FFMA.FTZ R33, R33, UR33, -R49.reuse ;  /* 0x0000002121217c23 */ /* 0x100fe20008010831 */
[--C-:B------:R-:W-:Y:S01]  /*4b50*/  FFMA.FTZ R32, R32, UR33, -R49.reuse ;  /* 0x0000002120207c23 */ /* 0x100fe20008010831 */
[--C-:B------:R-:W-:Y:S01]  /*4b60*/  FFMA.FTZ R41, R41, UR33, -R49.reuse ;  /* 0x0000002129297c23 */ /* 0x100fe20008010831 */
[----:B------:R0:W2:Y:S01]  /*4b70*/  MUFU.EX2 R86, R5 ;  /* 0x0000000500567308 */ /* 0x0000a20000000800 */
[----:B-1----:R-:W-:Y:S01]  /*4b80*/  FADD.FTZ R4, R7, R66 ;  /* 0x0000004207047221 */ /* 0x002fe20000010000 */
[----:B---3--:R-:W-:Y:S01]  /*4b90*/  FADD.FTZ R8, R81, R84 ;  /* 0x0000005451087221 */ /* 0x008fe20000010000 */
[--C-:B------:R-:W-:Y:S01]  /*4ba0*/  FFMA.FTZ R40, R40, UR33, -R49.reuse ;  /* 0x0000002128287c23 */ /* 0x100fe20008010831 */
[--C-:B------:R-:W-:Y:S01]  /*4bb0*/  FFMA.FTZ R62, R62, UR33, -R49.reuse ;  /* 0x000000213e3e7c23 */ /* 0x100fe20008010831 */
[--C-:B------:R-:W-:Y:S01]  /*4bc0*/  FFMA.FTZ R63, R63, UR33, -R49.reuse ;  /* 0x000000213f3f7c23 */ /* 0x100fe20008010831 */
[--C-:B------:R-:W-:Y:S01]  /*4bd0*/  FFMA.FTZ R57, R57, UR33, -R49.reuse ;  /* 0x0000002139397c23 */ /* 0x100fe20008010831 */
[--C-:B------:R-:W-:Y:S01]  /*4be0*/  FFMA.FTZ R64, R64, UR33, -R49.reuse ;  /* 0x0000002140407c23 */ /* 0x100fe20008010831 */
[----:B------:R-:W1:Y:S01]  /*4bf0*/  MUFU.EX2 R2, R2 ;  /* 0x0000000200027308 */ /* 0x000e620000000800 */
[----:B0-----:R-:W-:Y:S01]  /*4c00*/  FADD.FTZ R5, R65, R4 ;  /* 0x0000000441057221 */ /* 0x001fe20000010000 */
[----:B------:R-:W-:Y:S01]  /*4c10*/  F2FP.F16.F32.PACK_AB R4, R66, R7 ;  /* 0x000000074204723e */ /* 0x000fe200000000ff */
[----:B----4-:R-:W-:Y:S01]  /*4c20*/  FADD.FTZ R7, R83, R8 ;  /* 0x0000000853077221 */ /* 0x010fe20000010000 */
[----:B------:R-:W-:Y:S01]  /*4c30*/  FFMA.FTZ R66, R31, UR33, -R49 ;  /* 0x000000211f427c23 */ /* 0x000fe20008010831 */
[----:B------:R-:W-:Y:S01]  /*4c40*/  FADD.FTZ R5, R68, R5 ;  /* 0x0000000544057221 */ /* 0x000fe20000010000 */
[--C-:B------:R-:W-:Y:S01]  /*4c50*/  FFMA.FTZ R55, R55, UR33, -R49.reuse ;  /* 0x0000002137377c23 */ /* 0x100fe20008010831 */
[----:B------:R-:W-:Y:S01]  /*4c60*/  FFMA.FTZ R49, R56, UR33, -R49 ;  /* 0x0000002138317c23 */ /* 0x000fe20008010831 */
[----:B------:R-:W0:Y:S01]  /*4c70*/  MUFU.EX2 R9, R9 ;  /* 0x0000000900097308 */ /* 0x000e220000000800 */
[----:B--2---:R-:W-:Y:S01]  /*4c80*/  FADD.FTZ R11, R86, R7 ;  /* 0x00000007560b7221 */ /* 0x004fe20000010000 */
[----:B------:R-:W-:Y:S01]  /*4c90*/  FADD.FTZ R10, R0, R5 ;  /* 0x00000005000a7221 */ /* 0x000fe20000010000 */
[----:B------:R-:W-:-:S02]  /*4ca0*/  F2FP.F16.F32.PACK_AB R5, R84, R81 ;  /* 0x000000515405723e */ /* 0x000fc400000000ff */
[----:B------:R-:W-:Y:S01]  /*4cb0*/  F2FP.F16.F32.PACK_AB R7, R86, R83 ;  /* 0x000000535607723e */ /* 0x000fe200000000ff */
[----:B------:R-:W-:Y:S01]  /*4cc0*/  FADD.FTZ R10, R67, R10 ;  /* 0x0000000a430a7221 */ /* 0x000fe20000010000 */
[----:B------:R-:W-:Y:S01]  /*4cd0*/  F2FP.F16.F32.PACK_AB R14, R75, R58 ;  /* 0x0000003a4b0e723e */ /* 0x000fe200000000ff */
[----:B------:R-:W2:Y:S01]  /*4ce0*/  MUFU.EX2 R53, R53 ;  /* 0x0000003500357308 */ /* 0x000ea20000000800 */
[----:B-1----:R-:W-:Y:S01]  /*4cf0*/  FADD.FTZ R8, R2, R11 ;  /* 0x0000000b02087221 */ /* 0x002fe20000010000 */
[----:B------:R-:W-:Y:S01]  /*4d00*/  FADD.FTZ R13, R69, R10 ;  /* 0x0000000a450d7221 */ /* 0x000fe20000010000 */
[----:B------:R1:W-:Y:S03]  /*4d10*/  STSM.16.M88.4 [R17+0x21800], R4 ;  /* 0x0218000411007844 */ /* 0x0003e60000000200 */
[----:B------:R-:W-:Y:S02]  /*4d20*/  FADD.FTZ R10, R70, R13 ;  /* 0x0000000d460a7221 */ /* 0x000fe40000010000 */
[----:B------:R-:W3:Y:S01]  /*4d30*/  MUFU.EX2 R54, R54 ;  /* 0x0000003600367308 */ /* 0x000ee20000000800 */
[----:B0-----:R-:W-:Y:S01]  /*4d40*/  FADD.FTZ R8, R9, R8 ;  /* 0x0000000809087221 */ /* 0x001fe20000010000 */
        /* <DEDUP_REMOVED lines=12> */
[----:B------:R-:W-:-:S03]  /*4e10*/  F2FP.F16.F32.PACK_AB R10, R70, R69 ;  /* 0x00000045460a723e */ /* 0x000fc600000000ff */
[----:B------:R-:W-:Y:S02]  /*4e20*/  FADD.FTZ R12, R60, R13 ;  /* 0x0000000d3c0c7221 */ /* 0x000fe40000010000 */
[----:B------:R-:W2:Y:S01]  /*4e30*/  MUFU.EX2 R77, R77 ;  /* 0x0000004d004d7308 */ /* 0x000ea20000000800 */
[----:B0-----:R-:W-:Y:S01]  /*4e40*/  FADD.FTZ R11, R73, R8 ;  /* 0x00000008490b7221 */ /* 0x001fe20000010000 */
[----:B------:R-:W-:Y:S01]  /*4e50*/  FADD.FTZ R13, R61, R12 ;  /* 0x0000000c3d0d7221 */ /* 0x000fe20000010000 */
[----:B------:R-:W-:-:S03]  /*4e60*/  F2FP.F16.F32.PACK_AB R12, R72, R71 ;  /* 0x00000047480c723e */ /* 0x000fc600000000ff */
[----:B------:R-:W-:Y:S02]  /*4e70*/  FADD.FTZ R28, R34, R13 ;  /* 0x0000000d221c7221 */ /* 0x000fe40000010000 */
[----:B------:R-:W0:Y:S01]  /*4e80*/  MUFU.EX2 R80, R80 ;  /* 0x0000005000507308 */ /* 0x000e220000000800 */
[C---:B-1----:R-:W-:Y:S01]  /*4e90*/  FADD.FTZ R8, R74.reuse, R11 ;  /* 0x0000000b4a087221 */ /* 0x042fe20000010000 */
        /* <DEDUP_REMOVED lines=10> */
[C---:B0-----:R-:W-:Y:S01]  /*4f40*/  FADD.FTZ R11, R80.reuse, R11 ;  /* 0x0000000b500b7221 */ /* 0x041fe20000010000 */
[----:B------:R-:W-:Y:S01]  /*4f50*/  F2FP.F16.F32.PACK_AB R15, R80, R77 ;  /* 0x0000004d500f723e */ /* 0x000fe200000000ff */
[----:B------:R-:W-:-:S04]  /*4f60*/  FADD.FTZ R7, R39, R2 ;  /* 0x0000000227077221 */ /* 0x000fc80000010000 */
[----:B------:R-:W-:Y:S01]  /*4f70*/  FADD.FTZ R2, R50, R7 ;  /* 0x0000000732027221 */ /* 0x000fe20000010000 */
[----:B------:R-:W0:Y:S01]  /*4f80*/  MUFU.EX2 R25, R25 ;  /* 0x0000001900197308 */ /* 0x000e220000000800 */
[----:B-1----:R-:W-:Y:S01]  /*4f90*/  FADD.FTZ R0, R20, R11 ;  /* 0x0000000b14007221 */ /* 0x002fe20000010000 */
[----:B------:R-:W-:Y:S01]  /*4fa0*/  F2FP.F16.F32.PACK_AB R11, R54, R53 ;  /* 0x00000035360b723e */ /* 0x000fe200000000ff */
[----:B------:R-:W-:-:S04]  /*4fb0*/  FADD.FTZ R7, R51, R2 ;  /* 0x0000000233077221 */ /* 0x000fc80000010000 */
[----:B------:R1:W-:Y:S01]  /*4fc0*/  STSM.16.M88.4 [R22], R8 ;  /* 0x0000000816007844 */ /* 0x0003e20000000200 */
[----:B------:R-:W3:Y:S01]  /*4fd0*/  MUFU.EX2 R78, R78 ;  /* 0x0000004e004e7308 */ /* 0x000ee20000000800 */
[----:B--2---:R-:W-:Y:S01]  /*4fe0*/  FADD.FTZ R0, R21, R0 ;  /* 0x0000000015007221 */ /* 0x004fe20000010000 */
[----:B------:R-:W-:Y:S01]  /*4ff0*/  FADD.FTZ R2, R76, R7 ;  /* 0x000000074c027221 */ /* 0x000fe20000010000 */
[----:B------:R2:W-:Y:S05]  /*5000*/  STSM.16.M88.4 [R19], R12 ;  /* 0x0000000c13007844 */ /* 0x0005ea0000000200 */
[----:B------:R-:W4:Y:S01]  /*5010*/  MUFU.EX2 R27, R27 ;  /* 0x0000001b001b7308 */ /* 0x000f220000000800 */
[----:B0-----:R-:W-:Y:S01]  /*5020*/  FADD.FTZ R5, R25, R0 ;  /* 0x0000000019057221 */ /* 0x001fe20000010000 */
[----:B-1----:R-:W-:-:S06]  /*5030*/  F2FP.F16.F32.PACK_AB R8, R50, R39 ;  /* 0x000000273208723e */ /* 0x002fcc00000000ff */
[----:B------:R-:W0:Y:S01]  /*5040*/  MUFU.EX2 R26, R26 ;  /* 0x0000001a001a7308 */ /* 0x000e220000000800 */
[C---:B---3--:R-:W-:Y:S01]  /*5050*/  FADD.FTZ R0, R78.reuse, R5 ;  /* 0x000000054e007221 */ /* 0x048fe20000010000 */
[----:B------:R-:W-:Y:S02]  /*5060*/  F2FP.F16.F32.PACK_AB R7, R78, R25 ;  /* 0x000000194e07723e */ /* 0x000fe400000000ff */
[----:B------:R-:W-:-:S04]  /*5070*/  F2FP.F16.F32.PACK_AB R10, R76, R51 ;  /* 0x000000334c0a723e */ /* 0x000fc800000000ff */
[----:B------:R-:W1:Y:S01]  /*5080*/  MUFU.EX2 R79, R79 ;  /* 0x0000004f004f7308 */ /* 0x000e620000000800 */
[----:B----4-:R-:W-:-:S07]  /*5090*/  FADD.FTZ R5, R27, R0 ;  /* 0x000000001b057221 */ /* 0x010fce0000010000 */
[----:B------:R-:W3:Y:S01]  /*50a0*/  MUFU.EX2 R82, R82 ;  /* 0x0000005200527308 */ /* 0x000ee20000000800 */
[C---:B0-----:R-:W-:Y:S01]  /*50b0*/  FADD.FTZ R0, R26.reuse, R5 ;  /* 0x000000051a007221 */ /* 0x041fe20000010000 */
[----:B------:R-:W-:-:S06]  /*50c0*/  F2FP.F16.F32.PACK_AB R29, R26, R27 ;  /* 0x0000001b1a1d723e */ /* 0x000fcc00000000ff */
[----:B------:R0:W4:Y:S01]  /*50d0*/  MUFU.EX2 R65, R30 ;  /* 0x0000001e00417308 */ /* 0x0001220000000800 */
[----:B-1----:R-:W-:-:S07]  /*50e0*/  FADD.FTZ R5, R79, R0 ;  /* 0x000000004f057221 */ /* 0x002fce0000010000 */
[----:B------:R-:W1:Y:S01]  /*50f0*/  MUFU.EX2 R66, R66 ;  /* 0x0000004200427308 */ /* 0x000e620000000800 */
[----:B---3--:R-:W-:Y:S01]  /*5100*/  FADD.FTZ R0, R82, R5 ;  /* 0x0000000552007221 */ /* 0x008fe20000010000 */
[----:B0-----:R-:W-:Y:S02]  /*5110*/  F2FP.F16.F32.PACK_AB R30, R38, R37 ;  /* 0x00000025261e723e */ /* 0x001fe400000000ff */
[----:B------:R-:W-:-:S04]  /*5120*/  F2FP.F16.F32.PACK_AB R31, R82, R79 ;  /* 0x0000004f521f723e */ /* 0x000fc800000000ff */
[----:B------:R-:W0:Y:S01]  /*5130*/  MUFU.EX2 R33, R33 ;  /* 0x0000002100217308 */ /* 0x000e220000000800 */
[----:B----4-:R-:W-:-:S07]  /*5140*/  FADD.FTZ R5, R65, R0 ;  /* 0x0000000041057221 */ /* 0x010fce0000010000 */
[----:B------:R-:W2:Y:S01]  /*5150*/  MUFU.EX2 R45, R45 ;  /* 0x0000002d002d7308 */ /* 0x000ea20000000800 */
[C---:B-1----:R-:W-:Y:S01]  /*5160*/  FADD.FTZ R0, R66.reuse, R5 ;  /* 0x0000000542007221 */ /* 0x042fe20000010000 */
[----:B------:R-:W-:Y:S02]  /*5170*/  F2FP.F16.F32.PACK_AB R5, R21, R20 ;  /* 0x000000141505723e */ /* 0x000fe400000000ff */
[----:B------:R-:W-:-:S03]  /*5180*/  F2FP.F16.F32.PACK_AB R9, R66, R65 ;  /* 0x000000414209723e */ /* 0x000fc600000000ff */
[----:B------:R1:W-:Y:S01]  /*5190*/  STSM.16.M88.4 [R18], R4 ;  /* 0x0000000412007844 */ /* 0x0003e20000000200 */
[----:B------:R-:W3:Y:S01]  /*51a0*/  MUFU.EX2 R32, R32 ;  /* 0x0000002000207308 */ /* 0x000ee20000000800 */
[----:B0-----:R-:W-:Y:S02]  /*51b0*/  FADD.FTZ R11, R33, R0 ;  /* 0x00000000210b7221 */ /* 0x001fe40000010000 */
[----:B------:R-:W-:Y:S05]  /*51c0*/  STSM.16.M88.4 [R17+0x27800], R28 ;  /* 0x0278001c11007844 */ /* 0x000fea0000000200 */
[----:B------:R-:W0:Y:S01]  /*51d0*/  MUFU.EX2 R46, R46 ;  /* 0x0000002e002e7308 */ /* 0x000e220000000800 */
[----:B--2---:R-:W-:-:S07]  /*51e0*/  FADD.FTZ R13, R45, R2 ;  /* 0x000000022d0d7221 */ /* 0x004fce0000010000 */
[----:B------:R-:W2:Y:S01]  /*51f0*/  MUFU.EX2 R41, R41 ;  /* 0x0000002900297308 */ /* 0x000ea20000000800 */
[C---:B---3--:R-:W-:Y:S01]  /*5200*/  FADD.FTZ R12, R32.reuse, R11 ;  /* 0x0000000b200c7221 */ /* 0x048fe20000010000 */
[----:B------:R-:W-:-:S05]  /*5210*/  F2FP.F16.F32.PACK_AB R11, R32, R33 ;  /* 0x00000021200b723e */ /* 0x000fca00000000ff */
[----:B------:R-:W-:Y:S01]  /*5220*/  STSM.16.M88.4 [R136], R8 ;  /* 0x0000000888007844 */ /* 0x000fe20000000200 */
[----:B------:R-:W3:Y:S01]  /*5230*/  MUFU.EX2 R47, R47 ;  /* 0x0000002f002f7308 */ /* 0x000ee20000000800 */
[----:B0-----:R-:W-:-:S07]  /*5240*/  FADD.FTZ R2, R46, R13 ;  /* 0x0000000d2e027221 */ /* 0x001fce0000010000 */
[----:B------:R-:W0:Y:S01]  /*5250*/  MUFU.EX2 R40, R40 ;  /* 0x0000002800287308 */ /* 0x000e220000000800 */
[----:B--2---:R-:W-:Y:S01]  /*5260*/  FADD.FTZ R15, R41, R12 ;  /* 0x0000000c290f7221 */ /* 0x004fe20000010000 */
[----:B------:R-:W-:-:S06]  /*5270*/  F2FP.F16.F32.PACK_AB R12, R46, R45 ;  /* 0x0000002d2e0c723e */ /* 0x000fcc00000000ff */
[----:B------:R-:W2:Y:S01]  /*5280*/  MUFU.EX2 R48, R48 ;  /* 0x0000003000307308 */ /* 0x000ea20000000800 */
[----:B---3--:R-:W-:-:S07]  /*5290*/  FADD.FTZ R13, R47, R2 ;  /* 0x000000022f0d7221 */ /* 0x008fce0000010000 */
[----:B------:R-:W3:Y:S01]  /*52a0*/  MUFU.EX2 R62, R62 ;  /* 0x0000003e003e7308 */ /* 0x000ee20000000800 */
[----:B0-----:R-:W-:-:S07]  /*52b0*/  FADD.FTZ R15, R40, R15 ;  /* 0x0000000f280f7221 */ /* 0x001fce0000010000 */
[----:B------:R-:W0:Y:S01]  /*52c0*/  MUFU.EX2 R63, R63 ;  /* 0x0000003f003f7308 */ /* 0x000e220000000800 */
[C---:B--2---:R-:W-:Y:S01]  /*52d0*/  FADD.FTZ R21, R48.reuse, R13 ;  /* 0x0000000d30157221 */ /* 0x044fe20000010000 */
[----:B------:R-:W-:Y:S02]  /*52e0*/  F2FP.F16.F32.PACK_AB R14, R48, R47 ;  /* 0x0000002f300e723e */ /* 0x000fe400000000ff */
[----:B------:R-:W-:-:S04]  /*52f0*/  F2FP.F16.F32.PACK_AB R13, R40, R41 ;  /* 0x00000029280d723e */ /* 0x000fc800000000ff */
[----:B------:R-:W-:Y:S01]  /*5300*/  MUFU.EX2 R44, R44 ;  /* 0x0000002c002c7308 */ /* 0x000fe20000000800 */
[----:B---3--:R-:W-:-:S07]  /*5310*/  FADD.FTZ R2, R62, R15 ;  /* 0x0000000f3e027221 */ /* 0x008fce0000010000 */
[----:B------:R-:W1:Y:S01]  /*5320*/  MUFU.EX2 R43, R43 ;  /* 0x0000002b002b7308 */ /* 0x000e620000000800 */
[C---:B0-----:R-:W-:Y:S01]  /*5330*/  F2FP.F16.F32.PACK_AB R15, R63.reuse, R62 ;  /* 0x0000003e3f0f723e */ /* 0x041fe200000000ff */
[----:B------:R-:W-:-:S04]  /*5340*/  FADD.FTZ R2, R63, R2 ;  /* 0x000000023f027221 */ /* 0x000fc80000010000 */
[----:B------:R-:W-:Y:S02]  /*5350*/  STSM.16.M88.4 [R19+0x6000], R12 ;  /* 0x0060000c13007844 */ /* 0x000fe40000000200 */
[----:B------:R-:W-:Y:S08]  /*5360*/  MUFU.EX2 R42, R42 ;  /* 0x0000002a002a7308 */ /* 0x000ff00000000800 */
[----:B------:R-:W0:Y:S01]  /*5370*/  MUFU.EX2 R3, R3 ;  /* 0x0000000300037308 */ /* 0x000e220000000800 */
[----:B-1----:R-:W-:Y:S01]  /*5380*/  F2FP.F16.F32.PACK_AB R4, R43, R44 ;  /* 0x0000002c2b04723e */ /* 0x002fe200000000ff */
        /* <DEDUP_REMOVED lines=32> */
.L_x_1086:
[----:B------:R-:W-:Y:S02]  /*5590*/  ULDC UR18, c[0x0][0x9e4] ;  /* 0x0002790000127ab9 */ /* 0x000fe40000000800 */
[----:B------:R-:W-:-:S11]  /*55a0*/  UISETP.NE.AND UP0, UPT, UR18, 0x1, UPT ;  /* 0x000000011200788c */ /* 0x000fd6000bf05270 */
[----:B------:R-:W-:Y:S02]  /*55b0*/  @UP0 ULDC.64 UR6, c[0x0][0x9e8] ;  /* 0x00027a0000060ab9 */ /* 0x000fe40000000a00 */
[----:B------:R-:W-:-:S04]  /*55c0*/  UIMAD.WIDE.U32 UR10, UR15, UR6, URZ ;  /* 0x000000060f0a72a5 */ /* 0x000fc8000f8e003f */
[----:B------:R-:W-:-:S12]  /*55d0*/  @UP0 USHF.R.U32.HI UR15, URZ, UR7, UR11 ;  /* 0x000000073f0f0299 */ /* 0x000fd8000801160b */
.L_x_1087:
[----:B------:R-:W-:-:S04]  /*55e0*/  UIMAD UR15, UR15, UR18, UR18 ;  /* 0x000000120f0f72a4 */ /* 0x000fc8000f8e0212 */
[----:B------:R-:W-:-:S04]  /*55f0*/  UISETP.LT.AND UP0, UPT, UR14, UR15, UPT ;  /* 0x0000000f0e00728c */ /* 0x000fc8000bf01270 */
[----:B------:R-:W-:-:S12]  /*5600*/  USEL UR14, UR14, UR15, UP0 ;  /* 0x0000000f0e0e7287 */ /* 0x000fd80008000000 */
.L_x_1085:
        /* <DEDUP_REMOVED lines=42> */
.L_x_1107:
[----:B------:R-:W-:Y:S01]  /*58b0*/  ISETP.NE.AND P2, PT, RZ, UR45, PT ;  /* 0x0000002dff007c0c */ /* 0x000fe2000bf45270 */
[----:B------:R-:W-:-:S04]  /*58c0*/  UISETP.NE.AND UP0, UPT, UR59, 0x1, UPT ;  /* 0x000000013b00788c */ /* 0x000fc8000bf05270 */
[----:B------:R-:W-:-:S04]  /*58d0*/  USEL UR48, URZ, 0x1, UP0 ;  /* 0x000000013f307887 */ /* 0x000fc80008000000 */
[----:B------:R-:W-:-:S04]  /*58e0*/  ULOP3.LUT UR48, UR28, UR48, URZ, 0x3c, !UPT ;  /* 0x000000301c307292 */ /* 0x000fc8000f8e3c3f */
[----:B------:R-:W-:Y:S08]  /*58f0*/  @P2 BRA `(.L_x_1089) ;  /* 0x0000000000382947 */ /* 0x000ff00003800000 */
[----:B------:R-:W-:Y:S05]  /*5900*/  @!P0 BRA `(.L_x_1090) ;  /* 0x0000000000048947 */ /* 0x000fea0003800000 */
[----:B------:R-:W-:Y:S01]  /*5910*/  BPT.TRAP 0x1 ;  /* 0x000000040000795c */ /* 0x000fe20000300000 */
.L_x_1090:
        /* <DEDUP_REMOVED lines=9> */
.L_x_1091:
[----:B-1----:R-:W-:Y:S05]  /*59b0*/  @P1 BRA `(.L_x_1089) ;  /* 0x0000000000081947 */ /* 0x002fea0003800000 */
[----:B------:R-:W1:Y:S02]  /*59c0*/  SYNCS.PHASECHK.TRANS64.TRYWAIT P1, [UR6+0x2d830], R6 ;  /* 0x02d83006ff0075a7 */ /* 0x000e640008020146 */
[----:B-1----:R-:W-:Y:S05]  /*59d0*/  @!P1 BRA `(.L_x_1092) ;  /* 0x00000120000c9947 */ /* 0x002fea0003800000 */
.L_x_1089:
        /* <DEDUP_REMOVED lines=40> */
.L_x_1094:
[----:B------:R-:W-:Y:S01]  /*5c60*/  ULEA UR6, UR59, UR41, 0x3 ;  /* 0x000000293b067291 */ /* 0x000fe2000f8e183f */
[----:B------:R-:W-:-:S05]  /*5c70*/  IMAD.U32 R6, RZ, RZ, UR28 ;  /* 0x0000001cff067e24 */ /* 0x000fca000f8e00ff */
[----:B------:R-:W-:-:S04]  /*5c80*/  SHF.L.U32 R6, R6, 0x1f, RZ ;  /* 0x0000001f06067819 */ /* 0x000fc800000006ff */
[----:B------:R0:W1:Y:S01]  /*5c90*/  SYNCS.PHASECHK.TRANS64.TRYWAIT P1, [UR6+0x2d850], R6 ;  /* 0x02d85006ff0075a7 */ /* 0x0000620008020146 */
[----:B------:R-:W-:Y:S05]  /*5ca0*/  @!P0 BRA `(.L_x_1095) ;  /* 0x0000000000048947 */ /* 0x000fea0003800000 */
[----:B------:R-:W-:Y:S01]  /*5cb0*/  BPT.TRAP 0x1 ;  /* 0x000000040000795c */ /* 0x000fe20000300000 */
.L_x_1095:
[----:B-1----:R-:W-:Y:S05]  /*5cc0*/  @P1 BRA `(.L_x_1093) ;  /* 0x0000000000081947 */ /* 0x002fea0003800000 */
[----:B------:R-:W1:Y:S02]  /*5cd0*/  SYNCS.PHASECHK.TRANS64.TRYWAIT P1, [UR6+0x2d850], R6 ;  /* 0x02d85006ff0075a7 */ /* 0x000e640008020146 */
[----:B-1----:R-:W-:Y:S05]  /*5ce0*/  @!P1 BRA `(.L_x_1096) ;  /* 0x0000011c00609947 */ /* 0x002fea0003800000 */
.L_x_1093:
        /* <DEDUP_REMOVED lines=74> */
.L_x_1097:
        /* <DEDUP_REMOVED lines=13> */
[----:B------:R-:W-:Y:S01]  /*6260*/  FMUL.FTZ R40, R52, UR57 ;  /* 0x0000003934287c20 */ /* 0x000fe20008410000 */
[----:B------:R-:W-:Y:S01]  /*6270*/  FMUL.FTZ R12, R30, UR57 ;  /* 0x000000391e0c7c20 */ /* 0x000fe20008410000 */
[----:B------:R-:W-:Y:S01]  /*6280*/  FMUL.FTZ R15, R33, UR57 ;  /* 0x00000039210f7c20 */ /* 0x000fe20008410000 */
[----:B------:R-:W-:Y:S01]  /*6290*/  FMUL.FTZ R30, R42, UR57 ;  /* 0x000000392a1e7c20 */ /* 0x000fe20008410000 */
[----:B------:R-:W-:Y:S01]  /*62a0*/  FMUL.FTZ R33, R45, UR57 ;  /* 0x000000392d217c20 */ /* 0x000fe20008410000 */
[----:B------:R-:W-:Y:S01]  /*62b0*/  FMUL.FTZ R42, R54, UR57 ;  /* 0x00000039362a7c20 */ /* 0x000fe20008410000 */
[----:B------:R-:W-:Y:S01]  /*62c0*/  @P1 IMAD.HI.U32 R52, R83, UR7, RZ ;  /* 0x0000000753341c27 */ /* 0x000fe2000f8e00ff */
[----:B------:R-:W-:Y:S01]  /*62d0*/  @UP1 ULDC UR7, c[0x0][0x450] ;  /* 0x0001140000071ab9 */ /* 0x000fe20000000800 */
[----:B------:R-:W-:-:S02]  /*62e0*/  ULEA UR6, UR47, UR41, 0x3 ;  /* 0x000000292f067291 */ /* 0x000fc4000f8e183f */
[----:B------:R-:W-:Y:S01]  /*62f0*/  FMUL.FTZ R45, R57, UR57 ;  /* 0x00000039392d7c20 */ /* 0x000fe20008410000 */
[----:B------:R-:W-:Y:S01]  /*6300*/  FMUL.FTZ R54, R64, UR57 ;  /* 0x0000003940367c20 */ /* 0x000fe20008410000 */
[----:B------:R-:W-:Y:S01]  /*6310*/  @P2 SHF.R.U32.HI R83, RZ, UR7, R52 ;  /* 0x00000007ff532c19 */ /* 0x000fe20008011634 */
[----:B------:R-:W-:Y:S01]  /*6320*/  FMUL.FTZ R57, R67, UR57 ;  /* 0x0000003943397c20 */ /* 0x000fe20008410000 */
[----:B------:R-:W-:Y:S01]  /*6330*/  FMUL.FTZ R64, R74, UR57 ;  /* 0x000000394a407c20 */ /* 0x000fe20008410000 */
[----:B------:R-:W-:Y:S01]  /*6340*/  FMUL.FTZ R67, R77, UR57 ;  /* 0x000000394d437c20 */ /* 0x000fe20008410000 */
[----:B------:R-:W-:Y:S01]  /*6350*/  FMUL.FTZ R74, R84, UR57 ;  /* 0x00000039544a7c20 */ /* 0x000fe20008410000 */
[----:B------:R-:W-:Y:S01]  /*6360*/  UIADD3 UR6, UR6, 0x2d840, URZ ;  /* 0x0002d84006067890 */ /* 0x000fe2000fffe03f */
[----:B------:R-:W1:Y:S01]  /*6370*/  SHFL.IDX PT, R84, R83, RZ, 0x1c1f ;  /* 0x001c1fff53547589 */ /* 0x000e6200000e0000 */
[----:B------:R-:W-:Y:S02]  /*6380*/  IMAD.SHL.U32 R77, R3, 0x80, RZ ;  /* 0x00000080034d7824 */ /* 0x000fe400078e00ff */
        /* <DEDUP_REMOVED lines=47> */
[----:B------:R-:W-:Y:S01]  /*6680*/  PLOP3.LUT P1, PT, PT, PT, UP0, 0x40, 0x0 ;  /* 0x000000000000781c */ /* 0x000fe20003f2e808 */
[----:B------:R-:W-:Y:S01]  /*6690*/  IMAD R53, R16, -0x2, R53 ;  /* 0xfffffffe10357824 */ /* 0x000fe200078e0235 */
[----:B------:R-:W0:Y:S01]  /*66a0*/  MUFU.TANH R6, R6 ;  /* 0x0000000600067308 */ /* 0x000e220000002400 */
[----:B------:R-:W-:Y:S01]  /*66b0*/  IMAD.U32 R52, RZ, RZ, UR46 ;  /* 0x0000002eff347e24 */ /* 0x000fe2000f8e00ff */
[----:B------:R-:W-:Y:S01]  /*66c0*/  SYNCS.ARRIVE.TRANS64.RED.A1T0 RZ, [UR6], RZ ;  /* 0x000000ffffff79a7 */ /* 0x000fe20008100406 */
[----:B------:R-:W-:-:S03]  /*66d0*/  ULOP3.LUT UR6, URZ, UR35, URZ, 0x33, !UPT ;  /* 0x000000233f067292 */ /* 0x000fc6000f8e333f */
[----:B------:R-:W-:Y:S02]  /*66e0*/  IADD3 R53, -R52, UR37, R53 ;  /* 0x0000002534357c10 */ /* 0x000fe4000fffe135 */
[----:B------:R-:W2:Y:S03]  /*66f0*/  MUFU.TANH R7, R7 ;  /* 0x0000000700077308 */ /* 0x000ea60000002400 */
[C---:B------:R-:W-:Y:S02]  /*6700*/  VIADD R82, R53.reuse, UR56 ;  /* 0x0000003835527c36 */ /* 0x040fe40008000000 */
[----:B------:R-:W-:Y:S02]  /*6710*/  VIADD R81, R53, UR6 ;  /* 0x0000000635517c36 */ /* 0x000fe40008000000 */
[----:B-1----:R-:W-:Y:S01]  /*6720*/  IMAD.IADD R80, R82, 0x1, R84 ;  /* 0x0000000152507824 */ /* 0x002fe200078e0254 */
[----:B------:R-:W1:Y:S01]  /*6730*/  MUFU.TANH R8, R8 ;  /* 0x0000000800087308 */ /* 0x000e620000002400 */
        /* <DEDUP_REMOVED lines=76> */
.L_x_1100:
[----:B------:R-:W-:-:S05]  /*6c00*/  IMAD.U32 R86, RZ, RZ, UR34 ;  /* 0x00000022ff567e24 */ /* 0x000fca000f8e00ff */
[----:B------:R-:W-:-:S13]  /*6c10*/  ISETP.NE.AND P1, PT, R86, 0x1, PT ;  /* 0x000000015600780c */ /* 0x000fda0003f25270 */
[----:B------:R-:W1:Y:S02]  /*6c20*/  @P1 LDC.64 R52, c[0x0][0x9e8] ;  /* 0x00027a00ff341b82 */ /* 0x000e640000000a00 */
[----:B-1----:R-:W-:-:S05]  /*6c30*/  @P1 IMAD.HI.U32 R52, R84, R52, RZ ;  /* 0x0000003454341227 */ /* 0x002fca00078e00ff */
[----:B------:R-:W-:-:S07]  /*6c40*/  @P1 SHF.R.U32.HI R84, RZ, R53, R52 ;  /* 0x00000035ff541219 */ /* 0x000fce0000011634 */
.L_x_1101:
[----:B------:R-:W-:Y:S05]  /*6c50*/  BSYNC B0 ;  /* 0x0000000000007941 */ /* 0x000fea0003800000 */
.L_x_1099:
[----:B------:R-:W-:-:S04]  /*6c60*/  IMAD R53, R84, R86, -R77 ;  /* 0x0000005654357224 */ /* 0x000fc800078e0a4d */
[----:B------:R-:W-:-:S05]  /*6c70*/  IMAD R53, R16, -0x2, R53 ;  /* 0xfffffffe10357824 */ /* 0x000fca00078e0235 */
[----:B------:R-:W-:Y:S02]  /*6c80*/  VIADDMNMX R80, R53, R86, R80, PT ;  /* 0x0000005635507246 */ /* 0x000fe40003800150 */
[----:B------:R-:W-:-:S07]  /*6c90*/  VIMNMX R79, R79, R53, !PT ;  /* 0x000000354f4f7248 */ /* 0x000fce0007fe0100 */
.L_x_1098:
        /* <DEDUP_REMOVED lines=116> */
.L_x_1104:
[----:B------:R-:W-:-:S05]  /*73e0*/  IMAD.U32 R80, RZ, RZ, UR34 ;  /* 0x00000022ff507e24 */ /* 0x000fca000f8e00ff */
[----:B------:R-:W-:-:S13]  /*73f0*/  ISETP.NE.AND P2, PT, R80, 0x1, PT ;  /* 0x000000015000780c */ /* 0x000fda0003f45270 */
[----:B------:R-:W0:Y:S02]  /*7400*/  @P2 LDC.64 R24, c[0x0][0x9e8] ;  /* 0x00027a00ff182b82 */ /* 0x000e240000000a00 */
[----:B0-----:R-:W-:-:S05]  /*7410*/  @P2 IMAD.HI.U32 R24, R52, R24, RZ ;  /* 0x0000001834182227 */ /* 0x001fca00078e00ff */
[----:B------:R-:W-:-:S07]  /*7420*/  @P2 SHF.R.U32.HI R52, RZ, R25, R24 ;  /* 0x00000019ff342219 */ /* 0x000fce0000011618 */
.L_x_1105:
[----:B------:R-:W-:Y:S05]  /*7430*/  BSYNC B0 ;  /* 0x0000000000007941 */ /* 0x000fea0003800000 */
.L_x_1103:
[----:B------:R-:W-:-:S04]  /*7440*/  IMAD R77, R52, R80, -R77 ;  /* 0x00000050344d7224 */ /* 0x000fc800078e0a4d */
[----:B------:R-:W-:-:S05]  /*7450*/  IMAD R77, R16, -0x2, R77 ;  /* 0xfffffffe104d7824 */ /* 0x000fca00078e024d */
[----:B------:R-:W-:Y:S02]  /*7460*/  VIADDMNMX R82, R77, R80, R82, PT ;  /* 0x000000504d527246 */ /* 0x000fe40003800152 */
[----:B------:R-:W-:-:S07]  /*7470*/  VIMNMX R81, R81, R77, !PT ;  /* 0x0000004d51517248 */ /* 0x000fce0007fe0100 */
.L_x_1102:
        /* <DEDUP_REMOVED lines=101> */
[C---:B------:R-:W-:Y:S02]  /*7ad0*/  ISETP.GT.AND P3, PT, R81.reuse, 0x61, P1 ;  /* 0x000000615100780c */ /* 0x040fe40000f64270 */
        /* <DEDUP_REMOVED lines=26> */
[----:B0-----:R-:W-:Y:S01]  /*7c80*/  FMNMX.FTZ R77, R21, R80, !PT ;  /* 0x00000050154d7209 */ /* 0x001fe20007810000 */
        /* <DEDUP_REMOVED lines=38> */
[----:B------:R-:W-:Y:S02]  /*7ef0*/  ISETP.GT.AND P2, PT, R81, 0x70, P1 ;  /* 0x000000705100780c */ /* 0x000fe40000f44270 */
[----:B------:R-:W-:Y:S02]  /*7f00*/  FMNMX.FTZ R80, R46, R77, !PT ;  /* 0x0000004d2e507209 */ /* 0x000fe40007810000 */
[----:B------:R-:W-:-:S02]  /*7f10*/  ISETP.LT.OR P4, PT, R82, 0x6a, P4 ;  /* 0x0000006a5200780c */ /* 0x000fc40002781670 */
[----:B------:R-:W-:Y:S01]  /*7f20*/  FMNMX.FTZ R77, R47, R80, !PT ;  /* 0x000000502f4d7209 */ /* 0x000fe20007810000 */
[----:B------:R-:W-:Y:S01]  /*7f30*/  MUFU.EX2 R42, R83 ;  /* 0x00000053002a7308 */ /* 0x000fe20000000800 */
[----:B------:R-:W-:Y:S02]  /*7f40*/  ISETP.GT.AND P3, PT, R81, 0x71, P1 ;  /* 0x000000715100780c */ /* 0x000fe40000f64270 */
[----:B------:R-:W-:Y:S02]  /*7f50*/  FMNMX.FTZ R80, R50, R77, !PT ;  /* 0x0000004d32507209 */ /* 0x000fe40007810000 */
[C---:B------:R-:W-:Y:S02]  /*7f60*/  ISETP.LT.OR P2, PT, R82.reuse, 0x71, P2 ;  /* 0x000000715200780c */ /* 0x040fe40001741670 */
[----:B------:R-:W-:Y:S01]  /*7f70*/  FMNMX.FTZ R77, R51, R80, !PT ;  /* 0x00000050334d7209 */ /* 0x000fe20007810000 */
[----:B------:R-:W-:Y:S01]  /*7f80*/  MUFU.EX2 R10, R10 ;  /* 0x0000000a000a7308 */ /* 0x000fe20000000800 */
[----:B------:R-:W-:-:S02]  /*7f90*/  ISETP.LT.OR P3, PT, R82, 0x72, P3 ;  /* 0x000000725200780c */ /* 0x000fc40001f61670 */
[----:B------:R-:W-:Y:S02]  /*7fa0*/  FMNMX.FTZ R80, R56, R77, !PT ;  /* 0x0000004d38507209 */ /* 0x000fe40007810000 */
[----:B------:R-:W-:Y:S02]  /*7fb0*/  FSEL R73, R73, -INF , !P3 ;  /* 0xff80000049497808 */ /* 0x000fe40005800000 */
[----:B------:R-:W-:Y:S01]  /*7fc0*/  FMNMX.FTZ R77, R57, R80, !PT ;  /* 0x00000050394d7209 */ /* 0x000fe20007810000 */
[----:B------:R-:W-:Y:S03]  /*7fd0*/  MUFU.EX2 R11, R11 ;  /* 0x0000000b000b7308 */ /* 0x000fe60000000800 */
[----:B------:R-:W-:Y:S02]  /*7fe0*/  FMNMX.FTZ R80, R60, R77, !PT ;  /* 0x0000004d3c507209 */ /* 0x000fe40007810000 */
[----:B------:R-:W-:-:S02]  /*7ff0*/  FSEL R77, R68, -INF , !P5 ;  /* 0xff800000444d7808 */ /* 0x000fc40006800000 */
[----:B------:R-:W-:Y:S01]  /*8000*/  FMNMX.FTZ R79, R61, R80, !PT ;  /* 0x000000503d4f7209 */ /* 0x000fe20007810000 */
[----:B------:R-:W-:Y:S01]  /*8010*/  MUFU.EX2 R15, R15 ;  /* 0x0000000f000f7308 */ /* 0x000fe20000000800 */
[----:B------:R-:W-:Y:S02]  /*8020*/  ISETP.GT.AND P5, PT, R81, 0x78, P1 ;  /* 0x000000785100780c */ /* 0x000fe40000fa4270 */
[----:B------:R-:W-:Y:S02]  /*8030*/  FMNMX.FTZ R68, R64, R79, !PT ;  /* 0x0000004f40447209 */ /* 0x000fe40007810000 */
[----:B------:R-:W-:Y:S02]  /*8040*/  FSEL R79, R69, -INF , !P4 ;  /* 0xff800000454f7808 */ /* 0x000fe40006000000 */
[----:B------:R-:W-:Y:S01]  /*8050*/  FMNMX.FTZ R68, R65, R68, !PT ;  /* 0x0000004441447209 */ /* 0x000fe20007810000 */
[----:B------:R-:W-:Y:S01]  /*8060*/  MUFU.EX2 R25, R25 ;  /* 0x0000001900197308 */ /* 0x000fe20000000800 */
[----:B------:R-:W-:-:S02]  /*8070*/  FSEL R80, R72, -INF , !P2 ;  /* 0xff80000048507808 */ /* 0x000fc40005000000 */
[----:B------:R-:W-:Y:S02]  /*8080*/  FMNMX.FTZ R68, R77, R68, !PT ;  /* 0x000000444d447209 */ /* 0x000fe40007810000 */
[----:B------:R-:W-:Y:S02]  /*8090*/  ISETP.GT.AND P1, PT, R81, 0x79, P1 ;  /* 0x000000795100780c */ /* 0x000fe40000f24270 */
[----:B------:R-:W-:Y:S01]  /*80a0*/  FMNMX.FTZ R69, R79, R68, !PT ;  /* 0x000000444f457209 */ /* 0x000fe20007810000 */
[----:B------:R-:W-:Y:S01]  /*80b0*/  MUFU.EX2 R28, R28 ;  /* 0x0000001c001c7308 */ /* 0x000fe20000000800 */
[----:B------:R-:W-:Y:S02]  /*80c0*/  ISETP.LT.OR P5, PT, R82, 0x79, P5 ;  /* 0x000000795200780c */ /* 0x000fe40002fa1670 */
[----:B------:R-:W-:Y:S02]  /*80d0*/  FMNMX.FTZ R68, R80, R69, !PT ;  /* 0x0000004550447209 */ /* 0x000fe40007810000 */
[----:B------:R-:W-:-:S02]  /*80e0*/  ISETP.LT.OR P1, PT, R82, 0x7a, P1 ;  /* 0x0000007a5200780c */ /* 0x000fc40000f21670 */
[----:B------:R-:W-:Y:S01]  /*80f0*/  FSEL R76, R76, -INF , !P5 ;  /* 0xff8000004c4c7808 */ /* 0x000fe20006800000 */
[----:B------:R-:W-:Y:S01]  /*8100*/  MUFU.EX2 R29, R29 ;  /* 0x0000001d001d7308 */ /* 0x000fe20000000800 */
[----:B------:R-:W-:Y:S02]  /*8110*/  FMNMX.FTZ R69, R73, R68, !PT ;  /* 0x0000004449457209 */ /* 0x000fe40007810000 */
[----:B------:R-:W-:Y:S02]  /*8120*/  FSEL R78, R78, -INF , !P1 ;  /* 0xff8000004e4e7808 */ /* 0x000fe40004800000 */
[----:B------:R-:W-:-:S03]  /*8130*/  FMNMX.FTZ R69, R76, R69, !PT ;  /* 0x000000454c457209 */ /* 0x000fc60007810000 */
[----:B------:R-:W-:Y:S01]  /*8140*/  MUFU.EX2 R32, R32 ;  /* 0x0000002000207308 */ /* 0x000fe20000000800 */
[----:B------:R-:W-:-:S05]  /*8150*/  FMNMX.FTZ R69, R78, R69, !PT ;  /* 0x000000454e457209 */ /* 0x000fca0007810000 */
[----:B------:R-:W0:Y:S02]  /*8160*/  SHFL.BFLY PT, R68, R69, 0x2, 0x1f ;  /* 0x0c401f0045447f89 */ /* 0x000e2400000e0000 */
[----:B------:R-:W-:Y:S08]  /*8170*/  MUFU.EX2 R33, R33 ;  /* 0x0000002100217308 */ /* 0x000ff00000000800 */
[----:B------:R-:W-:Y:S08]  /*8180*/  MUFU.EX2 R36, R36 ;  /* 0x0000002400247308 */ /* 0x000ff00000000800 */
[----:B------:R-:W-:Y:S01]  /*8190*/  MUFU.EX2 R37, R37 ;  /* 0x0000002500257308 */ /* 0x000fe20000000800 */
[----:B0-----:R-:W-:Y:S01]  /*81a0*/  FMNMX.FTZ R72, R69, R68, !PT ;  /* 0x0000004445487209 */ /* 0x001fe20007810000 */
[--C-:B------:R-:W-:Y:S01]  /*81b0*/  FFMA.FTZ R68, R70, UR33, -R52.reuse ;  /* 0x0000002146447c23 */ /* 0x100fe20008010834 */
[--C-:B------:R-:W-:Y:S01]  /*81c0*/  FFMA.FTZ R69, R71, UR33, -R52.reuse ;  /* 0x0000002147457c23 */ /* 0x100fe20008010834 */
[--C-:B------:R-:W-:Y:S01]  /*81d0*/  FFMA.FTZ R70, R74, UR33, -R52.reuse ;  /* 0x000000214a467c23 */ /* 0x100fe20008010834 */
[----:B------:R-:W-:Y:S01]  /*81e0*/  FSEL R71, R24, RZ, P6 ;  /* 0x000000ff18477208 */ /* 0x000fe20003000000 */
[----:B------:R-:W0:Y:S01]  /*81f0*/  SHFL.BFLY PT, R81, R72, 0x1, 0x1f ;  /* 0x0c201f0048517f89 */ /* 0x000e2200000e0000 */
[----:B------:R-:W-:Y:S01]  /*8200*/  FFMA.FTZ R74, R75, UR33, -R52 ;  /* 0x000000214b4a7c23 */ /* 0x000fe20008010834 */
[----:B------:R-:W-:Y:S02]  /*8210*/  MUFU.EX2 R40, R40 ;  /* 0x0000002800287308 */ /* 0x000fe40000000800 */
[----:B------:R-:W-:-:S04]  /*8220*/  FADD.FTZ R71, -R71, R4 ;  /* 0x0000000447477221 */ /* 0x000fc80000010100 */
[----:B------:R-:W-:Y:S02]  /*8230*/  FMUL.FTZ R71, R71, UR33 ;  /* 0x0000002147477c20 */ /* 0x000fe40008410000 */
[----:B------:R-:W-:Y:S08]  /*8240*/  MUFU.EX2 R41, R41 ;  /* 0x0000002900297308 */ /* 0x000ff00000000800 */
[----:B------:R-:W1:Y:S01]  /*8250*/  MUFU.EX2 R71, R71 ;  /* 0x0000004700477308 */ /* 0x000e620000000800 */
[----:B0-----:R-:W-:-:S07]  /*8260*/  FMNMX.FTZ R52, R72, R81, !PT ;  /* 0x0000005148347209 */ /* 0x001fce0007810000 */
[----:B------:R-:W-:Y:S01]  /*8270*/  MUFU.EX2 R72, R74 ;  /* 0x0000004a00487308 */ /* 0x000fe20000000800 */
[C---:B------:R-:W-:Y:S01]  /*8280*/  FSETP.NEU.FTZ.AND P1, PT, R52.reuse, -INF , PT ;  /* 0xff8000003400780b */ /* 0x040fe20003f3d000 */
[----:B------:R-:W-:-:S05]  /*8290*/  FMUL.FTZ R4, R52, UR33 ;  /* 0x0000002134047c20 */ /* 0x000fca0008410000 */
[----:B------:R-:W-:Y:S01]  /*82a0*/  FSEL R4, R4, RZ, P1 ;  /* 0x000000ff04047208 */ /* 0x000fe20000800000 */
[----:B-1----:R-:W-:Y:S01]  /*82b0*/  FFMA.FTZ R2, R71, R2, R6 ;  /* 0x0000000247027223 */ /* 0x002fe20000010006 */
[----:B------:R-:W-:Y:S03]  /*82c0*/  MUFU.EX2 R44, R44 ;  /* 0x0000002c002c7308 */ /* 0x000fe60000000800 */
        /* <DEDUP_REMOVED lines=8> */
[----:B------:R-:W-:Y:S01]  /*8350*/  FFMA.FTZ R26, R35, UR33, -R4 ;  /* 0x00000021231a7c23 */ /* 0x000fe20008010804 */
[----:B------:R-:W-:Y:S01]  /*8360*/  FADD.FTZ R35, R7, R2 ;  /* 0x0000000207237221 */ /* 0x000fe20000010000 */
[--C-:B------:R-:W-:Y:S01]  /*8370*/  FFMA.FTZ R81, R27, UR33, -R4.reuse ;  /* 0x000000211b517c23 */ /* 0x100fe20008010804 */
[--C-:B------:R-:W-:Y:S01]  /*8380*/  FFMA.FTZ R14, R30, UR33, -R4.reuse ;  /* 0x000000211e0e7c23 */ /* 0x100fe20008010804 */
[--C-:B------:R-:W-:Y:S01]  /*8390*/  FFMA.FTZ R27, R31, UR33, -R4.reuse ;  /* 0x000000211f1b7c23 */ /* 0x100fe20008010804 */
[----:B------:R-:W-:Y:S01]  /*83a0*/  MUFU.EX2 R75, R75 ;  /* 0x0000004b004b7308 */ /* 0x000fe20000000800 */
[----:B0-----:R-:W-:Y:S01]  /*83b0*/  FSEL R12, R52, RZ, P1 ;  /* 0x000000ff340c7208 */ /* 0x001fe20000800000 */
[--C-:B------:R-:W-:Y:S01]  /*83c0*/  FFMA.FTZ R31, R34, UR33, -R4.reuse ;  /* 0x00000021221f7c23 */ /* 0x100fe20008010804 */
[--C-:B------:R-:W-:Y:S01]  /*83d0*/  FFMA.FTZ R87, R43, UR33, -R4.reuse ;  /* 0x000000212b577c23 */ /* 0x100fe20008010804 */
[--C-:B------:R-:W-:Y:S01]  /*83e0*/  FFMA.FTZ R13, R38, UR33, -R4.reuse ;  /* 0x00000021260d7c23 */ /* 0x100fe20008010804 */
[--C-:B------:R-:W-:Y:S01]  /*83f0*/  FFMA.FTZ R86, R51, UR33, -R4.reuse ;  /* 0x0000002133567c23 */ /* 0x100fe20008010804 */
[----:B------:R-:W-:Y:S01]  /*8400*/  FADD.FTZ R12, -R12, R5 ;  /* 0x000000050c0c7221 */ /* 0x000fe20000010100 */
[--C-:B------:R-:W-:Y:S01]  /*8410*/  FFMA.FTZ R21, R39, UR33, -R4.reuse ;  /* 0x0000002127157c23 */ /* 0x100fe20008010804 */
[----:B------:R-:W-:Y:S01]  /*8420*/  MUFU.EX2 R84, R84 ;  /* 0x0000005400547308 */ /* 0x000fe20000000800 */
[--C-:B------:R-:W-:Y:S01]  /*8430*/  FFMA.FTZ R39, R53, UR33, -R4.reuse ;  /* 0x0000002135277c23 */ /* 0x100fe20008010804 */
[----:B------:R-:W-:Y:S01]  /*8440*/  FMUL.FTZ R12, R12, UR33 ;  /* 0x000000210c0c7c20 */ /* 0x000fe20008410000 */
        /* <DEDUP_REMOVED lines=8> */
[----:B------:R-:W-:-:S05]  /*84d0*/  FFMA.FTZ R64, R73, UR33, -R4 ;  /* 0x0000002149407c23 */ /* 0x000fca0008010804 */
[----:B------:R-:W1:Y:S08]  /*84e0*/  MUFU.EX2 R83, R83 ;  /* 0x0000005300537308 */ /* 0x000e700000000800 */
[----:B------:R-:W2:Y:S01]  /*84f0*/  MUFU.EX2 R9, R9 ;  /* 0x0000000900097308 */ /* 0x000ea20000000800 */
[----:B0-----:R-:W-:Y:S01]  /*8500*/  FFMA.FTZ R5, R12, R0, R75 ;  /* 0x000000000c057223 */ /* 0x001fe2000001004b */
[----:B------:R-:W-:Y:S01]  /*8510*/  FADD.FTZ R0, R10, R35 ;  /* 0x000000230a007221 */ /* 0x000fe20000010000 */
[----:B------:R-:W-:-:S02]  /*8520*/  FFMA.FTZ R35, R56, UR33, -R4 ;  /* 0x0000002138237c23 */ /* 0x000fc40008010804 */
[----:B------:R-:W-:-:S03]  /*8530*/  FADD.FTZ R5, R84, R5 ;  /* 0x0000000554057221 */ /* 0x000fc60000010000 */
[----:B------:R-:W0:Y:S01]  /*8540*/  MUFU.EX2 R82, R82 ;  /* 0x0000005200527308 */ /* 0x000e220000000800 */
[----:B------:R-:W-:Y:S01]  /*8550*/  FADD.FTZ R2, R74, R5 ;  /* 0x000000054a027221 */ /* 0x000fe20000010000 */
[----:B------:R-:W-:-:S03]  /*8560*/  FADD.FTZ R5, R11, R0 ;  /* 0x000000000b057221 */ /* 0x000fc60000010000 */
[----:B-1----:R-:W-:Y:S01]  /*8570*/  FADD.FTZ R2, R83, R2 ;  /* 0x0000000253027221 */ /* 0x002fe20000010000 */
[----:B------:R-:W-:Y:S02]  /*8580*/  FADD.FTZ R0, R8, R5 ;  /* 0x0000000508007221 */ /* 0x000fe40000010000 */
[----:B------:R-:W1:Y:S01]  /*8590*/  MUFU.EX2 R20, R20 ;  /* 0x0000001400147308 */ /* 0x000e620000000800 */
[----:B--2---:R-:W-:Y:S01]  /*85a0*/  FADD.FTZ R5, R9, R2 ;  /* 0x0000000209057221 */ /* 0x004fe20000010000 */
[----:B------:R-:W-:-:S04]  /*85b0*/  FADD.FTZ R0, R15, R0 ;  /* 0x000000000f007221 */ /* 0x000fc80000010000 */
[----:B------:R-:W-:Y:S02]  /*85c0*/  FADD.FTZ R43, R25, R0 ;  /* 0x00000000192b7221 */ /* 0x000fe40000010000 */
[----:B------:R-:W2:Y:S01]  /*85d0*/  MUFU.EX2 R81, R81 ;  /* 0x0000005100517308 */ /* 0x000ea20000000800 */
[----:B0-----:R-:W-:-:S07]  /*85e0*/  FADD.FTZ R5, R82, R5 ;  /* 0x0000000552057221 */ /* 0x001fce0000010000 */
[----:B------:R-:W0:Y:S01]  /*85f0*/  MUFU.EX2 R14, R14 ;  /* 0x0000000e000e7308 */ /* 0x000e220000000800 */
[----:B-1----:R-:W-:Y:S01]  /*8600*/  FADD.FTZ R0, R20, R5 ;  /* 0x0000000514007221 */ /* 0x002fe20000010000 */
[----:B------:R-:W-:Y:S01]  /*8610*/  FADD.FTZ R5, R42, R43 ;  /* 0x0000002b2a057221 */ /* 0x000fe20000010000 */
[--C-:B------:R-:W-:Y:S01]  /*8620*/  FFMA.FTZ R43, R60, UR33, -R4.reuse ;  /* 0x000000213c2b7c23 */ /* 0x100fe20008010804 */
[----:B------:R-:W-:-:S04]  /*8630*/  FFMA.FTZ R60, R79, UR33, -R4 ;  /* 0x000000214f3c7c23 */ /* 0x000fc80008010804 */
        /* <DEDUP_REMOVED lines=11> */
[----:B--2---:R-:W-:Y:S01]  /*86f0*/  FADD.FTZ R5, R31, R2 ;  /* 0x000000021f057221 */ /* 0x004fe20000010000 */
[----:B------:R-:W-:Y:S01]  /*8700*/  FADD.FTZ R2, R36, R51 ;  /* 0x0000003324027221 */ /* 0x000fe20000010000 */
[----:B------:R-:W-:-:S05]  /*8710*/  FFMA.FTZ R51, R77, UR33, -R4 ;  /* 0x000000214d337c23 */ /* 0x000fca0008010804 */
[----:B------:R-:W2:Y:S01]  /*8720*/  MUFU.EX2 R21, R21 ;  /* 0x0000001500157308 */ /* 0x000ea20000000800 */
[----:B0-----:R-:W-:Y:S01]  /*8730*/  FADD.FTZ R0, R26, R5 ;  /* 0x000000051a007221 */ /* 0x001fe20000010000 */
[----:B------:R-:W-:-:S04]  /*8740*/  FADD.FTZ R5, R37, R2 ;  /* 0x0000000225057221 */ /* 0x000fc80000010000 */
[----:B------:R-:W-:Y:S02]  /*8750*/  FADD.FTZ R2, R40, R5 ;  /* 0x0000000528027221 */ /* 0x000fe40000010000 */
[----:B------:R-:W0:Y:S01]  /*8760*/  MUFU.EX2 R39, R39 ;  /* 0x0000002700277308 */ /* 0x000e220000000800 */
[----:B-1----:R-:W-:Y:S01]  /*8770*/  FADD.FTZ R0, R13, R0 ;  /* 0x000000000d007221 */ /* 0x002fe20000010000 */
[----:B------:R-:W-:-:S06]  /*8780*/  FADD.FTZ R5, R41, R2 ;  /* 0x0000000229057221 */ /* 0x000fcc0000010000 */
[----:B------:R-:W1:Y:S01]  /*8790*/  MUFU.EX2 R87, R87 ;  /* 0x0000005700577308 */ /* 0x000e620000000800 */
[----:B--2---:R-:W-:-:S07]  /*87a0*/  FADD.FTZ R0, R21, R0 ;  /* 0x0000000015007221 */ /* 0x004fce0000010000 */
[----:B------:R-:W2:Y:S01]  /*87b0*/  MUFU.EX2 R34, R34 ;  /* 0x0000002200227308 */ /* 0x000ea20000000800 */
[----:B0-----:R-:W-:-:S07]  /*87c0*/  FADD.FTZ R0, R39, R0 ;  /* 0x0000000027007221 */ /* 0x001fce0000010000 */
        /* <DEDUP_REMOVED lines=61> */
[----:B--2---:R-:W-:-:S04]  /*8ba0*/  FADD.FTZ R77, R70, R77 ;  /* 0x0000004d464d7221 */ /* 0x004fc80000010000 */
[----:B------:R-:W-:Y:S01]  /*8bb0*/  FADD.FTZ R2, R72, R77 ;  /* 0x0000004d48027221 */ /* 0x000fe20000010000 */
[----:B0-----:R-:W-:-:S04]  /*8bc0*/  FADD.FTZ R0, R65, R0 ;  /* 0x0000000041007221 */ /* 0x001fc80000010000 */
[----:B-1----:R-:W-:Y:S01]  /*8bd0*/  FADD.FTZ R0, R73, R0 ;  /* 0x0000000049007221 */ /* 0x002fe20000010000 */
[----:B------:R-:W-:Y:S06]  /*8be0*/  @!P0 BRA `(.L_x_1106) ;  /* 0x0000000000048947 */ /* 0x000fec0003800000 */
[----:B------:R-:W-:Y:S01]  /*8bf0*/  BPT.TRAP 0x1 ;  /* 0x000000040000795c */ /* 0x000fe20000300000 */
.L_x_1106:
        /* <DEDUP_REMOVED lines=24> */
[----:B------:R-:W-:Y:S01]  /*8d80*/  STSM.16.M88.4 [R22], R8 ;  /* 0x0000000816007844 */ /* 0x000fe20000000200 */
[----:B------:R-:W-:Y:S01]  /*8d90*/  F2FP.F16.F32.PACK_AB R36, R37, R36 ;  /* 0x000000242524723e */ /* 0x000fe200000000ff */
[----:B------:R-:W-:Y:S01]  /*8da0*/  FMUL.FTZ R97, R97, R71 ;  /* 0x0000004761617220 */ /* 0x000fe20000410000 */
[----:B------:R-:W-:Y:S01]  /*8db0*/  F2FP.F16.F32.PACK_AB R44, R45, R44 ;  /* 0x0000002c2d2c723e */ /* 0x000fe200000000ff */
[----:B------:R-:W-:Y:S01]  /*8dc0*/  STSM.16.M88.4 [R19], R28 ;  /* 0x0000001c13007844 */ /* 0x000fe20000000200 */
[----:B------:R-:W-:Y:S01]  /*8dd0*/  F2FP.F16.F32.PACK_AB R37, R21, R13 ;  /* 0x0000000d1525723e */ /* 0x000fe200000000ff */
[-C--:B------:R-:W-:Y:S01]  /*8de0*/  FMUL.FTZ R100, R100, R71.reuse ;  /* 0x0000004764647220 */ /* 0x080fe20000410000 */
        /* <DEDUP_REMOVED lines=19> */
[-C--:B------:R-:W-:Y:S01]  /*8f20*/  FMUL.FTZ R116, R116, R71.reuse ;  /* 0x0000004774747220 */ /* 0x080fe20000410000 */
        /* <DEDUP_REMOVED lines=53> */
[----:B-1----:R-:W-:Y:S01]  /*9280*/  NOP ;  /* 0x0000000000007918 */ /* 0x002fe20000000000 */
[----:B------:R-:W-:Y:S05]  /*9290*/  @P1 BRA `(.L_x_1107) ;  /* 0xffffffc400841947 */ /* 0x000fea000383ffff */
[----:B------:R-:W-:-:S07]  /*92a0*/  IMAD.MOV.U32 R6, RZ, RZ, R3 ;  /* 0x000000ffff067224 */ /* 0x000fce00078e0003 */
.L_x_1088:
[----:B------:R-:W-:Y:S02]  /*92b0*/  UISETP.NE.AND UP1, UPT, UR52, URZ, UPT ;  /* 0x0000003f3400728c */ /* 0x000fe4000bf25270 */
[----:B------:R-:W-:Y:S02]  /*92c0*/  UISETP.NE.AND UP0, UPT, UR51, URZ, UPT ;  /* 0x0000003f3300728c */ /* 0x000fe4000bf05270 */
[----:B------:R-:W-:Y:S02]  /*92d0*/  UIADD3 UR10, UR38, 0xbf, URZ ;  /* 0x000000bf260a7890 */ /* 0x000fe4000fffe03f */
[----:B------:R-:W-:Y:S02]  /*92e0*/  UIADD3 UR11, UR37, 0x1, -UR46 ;  /* 0x00000001250b7890 */ /* 0x000fe4000fffe82e */
[----:B------:R-:W-:-:S03]  /*92f0*/  PLOP3.LUT P1, PT, PT, PT, UP0, 0x40, 0x0 ;  /* 0x000000000000781c */ /* 0x000fc60003f2e808 */
[----:B------:R-:W-:Y:S01]  /*9300*/  @UP1 ULDC UR6, c[0x0][0x44c] ;  /* 0x0001130000061ab9 */ /* 0x000fe20000000800 */
[----:B------:R-:W-:Y:S01]  /*9310*/  @UP1 ULDC UR14, c[0x0][0x450] ;  /* 0x00011400000e1ab9 */ /* 0x000fe20000000800 */
[----:B------:R-:W-:-:S04]  /*9320*/  UIMAD.WIDE.U32 UR6, UR10, UR6, URZ ;  /* 0x000000060a0672a5 */ /* 0x000fc8000f8e003f */
[----:B------:R-:W-:-:S04]  /*9330*/  @UP1 USHF.R.U32.HI UR10, URZ, UR14, UR7 ;  /* 0x0000000e3f0a1299 */ /* 0x000fc80008011607 */
[----:B------:R-:W-:-:S04]  /*9340*/  UIADD3 UR10, UR11, UR10, URZ ;  /* 0x0000000a0b0a7290 */ /* 0x000fc8000fffe03f */
[----:B------:R-:W-:Y:S01]  /*9350*/  UIADD3 UR35, UR10, -UR35, URZ ;  /* 0x800000230a237290 */ /* 0x000fe2000fffe03f */
[----:B------:R-:W-:Y:S11]  /*9360*/  @P1 BRA `(.L_x_1108) ;  /* 0x0000000000501947 */ /* 0x000ff60003800000 */
[----:B------:R-:W-:Y:S02]  /*9370*/  UMOV UR14, UR10 ;  /* 0x0000000a000e7c82 */ /* 0x000fe40008000000 */
[----:B------:R-:W-:-:S06]  /*9380*/  UISETP.GT.AND UP0, UPT, UR14, -0x1, UPT ;  /* 0xffffffff0e00788c */ /* 0x000fcc000bf04270 */
[----:B------:R-:W-:-:S13]  /*9390*/  PLOP3.LUT P1, PT, PT, PT, UP0, 0x80, 0x0 ;  /* 0x000000000000781c */ /* 0x000fda0003f2f008 */
[----:B------:R-:W-:Y:S05]  /*93a0*/  @P1 BRA `(.L_x_1109) ;  /* 0x0000000000201947 */ /* 0x000fea0003800000 */
[----:B------:R-:W-:Y:S01]  /*93b0*/  ULDC UR15, c[0x0][0x9e4] ;  /* 0x00027900000f7ab9 */ /* 0x000fe20000000800 */
[----:B------:R-:W-:Y:S02]  /*93c0*/  ULOP3.LUT UR14, URZ, UR14, URZ, 0x33, !UPT ;  /* 0x0000000e3f0e7292 */ /* 0x000fe4000f8e333f */
[----:B------:R-:W-:-:S11]  /*93d0*/  UISETP.NE.AND UP0, UPT, UR15, 0x1, UPT ;  /* 0x000000010f00788c */ /* 0x000fd6000bf05270 */
[----:B------:R-:W-:Y:S02]  /*93e0*/  @UP0 ULDC.64 UR6, c[0x0][0x9e8] ;  /* 0x00027a0000060ab9 */ /* 0x000fe40000000a00 */
[----:B------:R-:W-:-:S04]  /*93f0*/  UIMAD.WIDE.U32 UR10, UR14, UR6, URZ ;  /* 0x000000060e0a72a5 */ /* 0x000fc8000f8e003f */
[----:B------:R-:W-:-:S04]  /*9400*/  @UP0 USHF.R.U32.HI UR14, URZ, UR7, UR11 ;  /* 0x000000073f0e0299 */ /* 0x000fc8000801160b */
[----:B------:R-:W-:Y:S01]  /*9410*/  ULOP3.LUT UR14, URZ, UR14, URZ, 0x33, !UPT ;  /* 0x0000000e3f0e7292 */ /* 0x000fe2000f8e333f */
[----:B------:R-:W-:Y:S11]  /*9420*/  BRA `(.L_x_1110) ;  /* 0x0000000000147947 */ /* 0x000ff60003800000 */
.L_x_1109:
[----:B------:R-:W-:Y:S02]  /*9430*/  ULDC UR15, c[0x0][0x9e4] ;  /* 0x00027900000f7ab9 */ /* 0x000fe40000000800 */
[----:B------:R-:W-:-:S11]  /*9440*/  UISETP.NE.AND UP0, UPT, UR15, 0x1, UPT ;  /* 0x000000010f00788c */ /* 0x000fd6000bf05270 */
[----:B------:R-:W-:Y:S02]  /*9450*/  @UP0 ULDC.64 UR6, c[0x0][0x9e8] ;  /* 0x00027a0000060ab9 */ /* 0x000fe40000000a00 */
[----:B------:R-:W-:-:S04]  /*9460*/  UIMAD.WIDE.U32 UR10, UR14, UR6, URZ ;  /* 0x000000060e0a72a5 */ /* 0x000fc8000f8e003f */
[----:B------:R-:W-:-:S12]  /*9470*/  @UP0 USHF.R.U32.HI UR14, URZ, UR7, UR11 ;  /* 0x000000073f0e0299 */ /* 0x000fd8000801160b */
.L_x_1110:
[----:B------:R-:W-:-:S04]  /*9480*/  UIMAD UR14, UR14, UR15, URZ ;  /* 0x0000000f0e0e72a4 */ /* 0x000fc8000f8e023f */
[----:B------:R-:W-:-:S04]  /*9490*/  UISETP.LT.AND UP0, UPT, UR35, UR14, UPT ;  /* 0x0000000e2300728c */ /* 0x000fc8000bf01270 */
[----:B------:R-:W-:-:S12]  /*94a0*/  USEL UR35, UR35, UR14, !UP0 ;  /* 0x0000000e23237287 */ /* 0x000fd8000c000000 */
.L_x_1108:
[----:B------:R-:W-:-:S04]  /*94b0*/  UIADD3 UR35, UR35, 0x7f, URZ ;  /* 0x0000007f23237890 */ /* 0x000fc8000fffe03f */
[----:B------:R-:W-:-:S04]  /*94c0*/  USHF.R.S32.HI UR6, URZ, 0x1f, UR35 ;  /* 0x0000001f3f067899 */ /* 0x000fc80008011423 */
[----:B------:R-:W-:-:S04]  /*94d0*/  ULEA.HI UR6, UR6, UR35, URZ, 0x7 ;  /* 0x0000002306067291 */ /* 0x000fc8000f8f383f */
[----:B------:R-:W-:-:S04]  /*94e0*/  USHF.R.S32.HI UR6, URZ, 0x7, UR6 ;  /* 0x000000073f067899 */ /* 0x000fc80008011406 */
[----:B------:R-:W-:-:S04]  /*94f0*/  UISETP.LT.AND UP0, UPT, UR36, UR6, UPT ;  /* 0x000000062400728c */ /* 0x000fc8000bf01270 */
[----:B------:R-:W-:-:S06]  /*9500*/  USEL UR35, UR36, UR6, !UP0 ;  /* 0x0000000624237287 */ /* 0x000fcc000c000000 */
[----:B------:R-:W-:-:S13]  /*9510*/  ISETP.GE.AND P1, PT, R6, UR35, PT ;  /* 0x0000002306007c0c */ /* 0x000fda000bf26270 */
        /* <DEDUP_REMOVED lines=8> */
.L_x_1122:
[----:B------:R-:W-:Y:S01]  /*95a0*/  ISETP.NE.AND P2, PT, RZ, UR45, PT ;  /* 0x0000002dff007c0c */ /* 0x000fe2000bf45270 */
[----:B------:R-:W-:-:S04]  /*95b0*/  UISETP.NE.AND UP0, UPT, UR53, 0x1, UPT ;  /* 0x000000013500788c */ /* 0x000fc8000bf05270 */
[----:B------:R-:W-:-:S04]  /*95c0*/  USEL UR48, URZ, 0x1, UP0 ;  /* 0x000000013f307887 */ /* 0x000fc80008000000 */
[----:B------:R-:W-:-:S04]  /*95d0*/  ULOP3.LUT UR48, UR28, UR48, URZ, 0x3c, !UPT ;  /* 0x000000301c307292 */ /* 0x000fc8000f8e3c3f */
[----:B------:R-:W-:Y:S08]  /*95e0*/  @P2 BRA `(.L_x_1112) ;  /* 0x0000000000382947 */ /* 0x000ff00003800000 */
[----:B------:R-:W-:Y:S05]  /*95f0*/  @!P0 BRA `(.L_x_1113) ;  /* 0x0000000000048947 */ /* 0x000fea0003800000 */
[----:B------:R-:W-:Y:S01]  /*9600*/  BPT.TRAP 0x1 ;  /* 0x000000040000795c */ /* 0x000fe20000300000 */
.L_x_1113:
        /* <DEDUP_REMOVED lines=9> */
.L_x_1114:
[----:B-1----:R-:W-:Y:S05]  /*96a0*/  @P1 BRA `(.L_x_1112) ;  /* 0x0000000000081947 */ /* 0x002fea0003800000 */
[----:B------:R-:W1:Y:S02]  /*96b0*/  SYNCS.PHASECHK.TRANS64.TRYWAIT P1, [UR6+0x2d830], R6 ;  /* 0x02d83006ff0075a7 */ /* 0x000e640008020146 */
[----:B-1----:R-:W-:Y:S05]  /*96c0*/  @!P1 BRA `(.L_x_1115) ;  /* 0x000000e400009947 */ /* 0x002fea0003800000 */
.L_x_1112:
        /* <DEDUP_REMOVED lines=40> */
.L_x_1117:
[----:B------:R-:W-:Y:S01]  /*9950*/  ULEA UR6, UR53, UR41, 0x3 ;  /* 0x0000002935067291 */ /* 0x000fe2000f8e183f */
[----:B------:R-:W-:-:S05]  /*9960*/  IMAD.U32 R6, RZ, RZ, UR28 ;  /* 0x0000001cff067e24 */ /* 0x000fca000f8e00ff */
[----:B------:R-:W-:-:S04]  /*9970*/  SHF.L.U32 R6, R6, 0x1f, RZ ;  /* 0x0000001f06067819 */ /* 0x000fc800000006ff */
[----:B------:R0:W1:Y:S01]  /*9980*/  SYNCS.PHASECHK.TRANS64.TRYWAIT P1, [UR6+0x2d850], R6 ;  /* 0x02d85006ff0075a7 */ /* 0x0000620008020146 */
[----:B------:R-:W-:Y:S05]  /*9990*/  @!P0 BRA `(.L_x_1118) ;  /* 0x0000000000048947 */ /* 0x000fea0003800000 */
[----:B------:R-:W-:Y:S01]  /*99a0*/  BPT.TRAP 0x1 ;  /* 0x000000040000795c */ /* 0x000fe20000300000 */
.L_x_1118:
[----:B-1----:R-:W-:Y:S05]  /*99b0*/  @P1 BRA `(.L_x_1116) ;  /* 0x0000000000081947 */ /* 0x002fea0003800000 */
[----:B------:R-:W1:Y:S02]  /*99c0*/  SYNCS.PHASECHK.TRANS64.TRYWAIT P1, [UR6+0x2d850], R6 ;  /* 0x02d85006ff0075a7 */ /* 0x000e640008020146 */
[----:B-1----:R-:W-:Y:S05]  /*99d0*/  @!P1 BRA `(.L_x_1119) ;  /* 0x000000e000549947 */ /* 0x002fea0003800000 */
.L_x_1116:
        /* <DEDUP_REMOVED lines=70> */
.L_x_1120:
        /* <DEDUP_REMOVED lines=74> */
[----:B------:R-:W-:-:S04]  /*a2e0*/  ULEA UR6, UR47, UR41, 0x3 ;  /* 0x000000292f067291 */ /* 0x000fc8000f8e183f */
[----:B------:R-:W0:Y:S01]  /*a2f0*/  MUFU.TANH R20, R20 ;  /* 0x0000001400147308 */ /* 0x000e220000002400 */
[----:B-1----:R-:W-:Y:S01]  /*a300*/  FMNMX.FTZ R69, R13, R52, !PT ;  /* 0x000000340d457209 */ /* 0x002fe20007810000 */
[----:B------:R-:W-:-:S04]  /*a310*/  UIADD3 UR6, UR6, 0x2d840, URZ ;  /* 0x0002d84006067890 */ /* 0x000fc8000fffe03f */
[----:B------:R-:W-:Y:S02]  /*a320*/  UPRMT UR6, UR42, 0x654, UR6 ;  /* 0x000006542a067896 */ /* 0x000fe40008000006 */
[----:B------:R-:W1:Y:S01]  /*a330*/  MUFU.TANH R15, R15 ;  /* 0x0000000f000f7308 */ /* 0x000e620000002400 */
[----:B--2---:R-:W-:Y:S01]  /*a340*/  FMNMX.FTZ R24, R14, R67, !PT ;  /* 0x000000430e187209 */ /* 0x004fe20007810000 */
[----:B------:R-:W-:-:S05]  /*a350*/  FMUL.FTZ R67, R77, UR34 ;  /* 0x000000224d437c20 */ /* 0x000fca0008410000 */
[----:B------:R-:W-:Y:S01]  /*a360*/  SYNCS.ARRIVE.TRANS64.RED.A1T0 RZ, [UR6], RZ ;  /* 0x000000ffffff79a7 */ /* 0x000fe20008100406 */
        /* <DEDUP_REMOVED lines=111> */
[----:B--2---:R-:W-:-:S03]  /*aa60*/  FMNMX.FTZ R52, R76, R81, !PT ;  /* 0x000000514c347209 */ /* 0x004fc60007810000 */
        /* <DEDUP_REMOVED lines=46> */
[----:B------:R-:W-:Y:S01]  /*ad50*/  FMUL.FTZ R3, R3, UR33 ;  /* 0x0000002103037c20 */ /* 0x000fe20008410000 */
        /* <DEDUP_REMOVED lines=17> */
[--C-:B0-----:R-:W-:Y:S01]  /*ae70*/  FFMA.FTZ R82, R40, UR33, -R80.reuse ;  /* 0x0000002128527c23 */ /* 0x101fe20008010850 */
[----:B------:R-:W-:Y:S01]  /*ae80*/  MUFU.EX2 R3, R3 ;  /* 0x0000000300037308 */ /* 0x000fe20000000800 */
[--C-:B------:R-:W-:Y:S01]  /*ae90*/  FFMA.FTZ R40, R51, UR33, -R80.reuse ;  /* 0x0000002133287c23 */ /* 0x100fe20008010850 */
[--C-:B------:R-:W-:Y:S01]  /*aea0*/  FFMA.FTZ R36, R44, UR33, -R80.reuse ;  /* 0x000000212c247c23 */ /* 0x100fe20008010850 */
[--C-:B------:R-:W-:Y:S01]  /*aeb0*/  FFMA.FTZ R81, R48, UR33, -R80.reuse ;  /* 0x0000002130517c23 */ /* 0x100fe20008010850 */
[--C-:B------:R-:W-:Y:S01]  /*aec0*/  FFMA.FTZ R79, R53, UR33, -R80.reuse ;  /* 0x00000021354f7c23 */ /* 0x100fe20008010850 */
[--C-:B------:R-:W-:Y:S01]  /*aed0*/  FFMA.FTZ R57, R57, UR33, -R80.reuse ;  /* 0x0000002139397c23 */ /* 0x100fe20008010850 */
[--C-:B------:R-:W-:Y:S01]  /*aee0*/  FFMA.FTZ R44, R60, UR33, -R80.reuse ;  /* 0x000000213c2c7c23 */ /* 0x100fe20008010850 */
[----:B------:R-:W-:Y:S01]  /*aef0*/  FFMA.FTZ R60, R61, UR33, -R80 ;  /* 0x000000213d3c7c23 */ /* 0x000fe20008010850 */
[----:B------:R-:W0:Y:S01]  /*af00*/  MUFU.EX2 R78, R78 ;  /* 0x0000004e004e7308 */ /* 0x000e220000000800 */
[----:B-1----:R-:W-:Y:S01]  /*af10*/  FFMA.FTZ R2, R5, R2, R6 ;  /* 0x0000000205027223 */ /* 0x002fe20000010006 */
[--C-:B------:R-:W-:Y:S01]  /*af20*/  FFMA.FTZ R65, R65, UR33, -R80.reuse ;  /* 0x0000002141417c23 */ /* 0x100fe20008010850 */
[--C-:B------:R-:W-:Y:S01]  /*af30*/  FFMA.FTZ R48, R68, UR33, -R80.reuse ;  /* 0x0000002144307c23 */ /* 0x100fe20008010850 */
[----:B------:R-:W-:-:S04]  /*af40*/  FFMA.FTZ R68, R76, UR33, -R80 ;  /* 0x000000214c447c23 */ /* 0x000fc80008010850 */
[----:B------:R-:W1:Y:S08]  /*af50*/  MUFU.EX2 R7, R7 ;  /* 0x0000000700077308 */ /* 0x000e700000000800 */
[----:B------:R-:W2:Y:S01]  /*af60*/  MUFU.EX2 R9, R9 ;  /* 0x0000000900097308 */ /* 0x000ea20000000800 */
[----:B0-----:R-:W-:-:S07]  /*af70*/  FFMA.FTZ R0, R3, R0, R78 ;  /* 0x0000000003007223 */ /* 0x001fce000001004e */
        /* <DEDUP_REMOVED lines=130> */
.L_x_1121:
        /* <DEDUP_REMOVED lines=12> */
[----:B------:R-:W-:Y:S01]  /*b860*/  FMUL.FTZ R89, R89, R5 ;  /* 0x0000000559597220 */ /* 0x000fe20000410000 */
        /* <DEDUP_REMOVED lines=93> */
[----:B------:R-:W-:-:S07]  /*be40*/  IMAD.MOV.U32 R6, RZ, RZ, R4 ;  /* 0x000000ffff067224 */ /* 0x000fce00078e0004 */
.L_x_1111:
        /* <DEDUP_REMOVED lines=10> */
[----:B------:R-:W-:-:S05]  /*bef0*/  ULDC UR35, c[0x0][0x9e0] ;  /* 0x0002780000237ab9 */ /* 0x000fca0000000800 */
.L_x_1142:
[----:B------:R-:W-:Y:S01]  /*bf00*/  ISETP.NE.AND P2, PT, RZ, UR45, PT ;  /* 0x0000002dff007c0c */ /* 0x000fe2000bf45270 */
[----:B------:R-:W-:-:S04]  /*bf10*/  UISETP.NE.AND UP0, UPT, UR57, 0x1, UPT ;  /* 0x000000013900788c */ /* 0x000fc8000bf05270 */
[----:B------:R-:W-:-:S04]  /*bf20*/  USEL UR48, URZ, 0x1, UP0 ;  /* 0x000000013f307887 */ /* 0x000fc80008000000 */
[----:B------:R-:W-:-:S04]  /*bf30*/  ULOP3.LUT UR48, UR28, UR48, URZ, 0x3c, !UPT ;  /* 0x000000301c307292 */ /* 0x000fc8000f8e3c3f */
[----:B------:R-:W-:Y:S08]  /*bf40*/  @P2 BRA `(.L_x_1124) ;  /* 0x0000000000382947 */ /* 0x000ff00003800000 */
[----:B------:R-:W-:Y:S05]  /*bf50*/  @!P0 BRA `(.L_x_1125) ;  /* 0x0000000000048947 */ /* 0x000fea0003800000 */
[----:B------:R-:W-:Y:S01]  /*bf60*/  BPT.TRAP 0x1 ;  /* 0x000000040000795c */ /* 0x000fe20000300000 */
.L_x_1125:
        /* <DEDUP_REMOVED lines=9> */
.L_x_1126:
[----:B-1----:R-:W-:Y:S05]  /*c000*/  @P1 BRA `(.L_x_1124) ;  /* 0x0000000000081947 */ /* 0x002fea0003800000 */
[----:B------:R-:W1:Y:S02]  /*c010*/  SYNCS.PHASECHK.TRANS64.TRYWAIT P1, [UR6+0x2d830], R5 ;  /* 0x02d83005ff0075a7 */ /* 0x000e640008020146 */
[----:B-1----:R-:W-:Y:S05]  /*c020*/  @!P1 BRA `(.L_x_1127) ;  /* 0x000000b800d89947 */ /* 0x002fea0003800000 */
.L_x_1124:
[----:B------:R-:W2:Y:S01]  /*c030*/  S2R R7, SR_TID.X ;  /* 0x0000000000077919 */ /* 0x000ea20000002100 */
        /* <DEDUP_REMOVED lines=16> */
[----:B01----:R-:W-:-:S05]  /*c140*/  VIADD R5, R7, 0x8 ;  /* 0x0000000807057836 */ /* 0x003fca0000000000 */
        /* <DEDUP_REMOVED lines=22> */
.L_x_1129:
[----:B------:R-:W-:Y:S01]  /*c2b0*/  ULEA UR6, UR57, UR41, 0x3 ;  /* 0x0000002939067291 */ /* 0x000fe2000f8e183f */
[----:B------:R-:W-:-:S05]  /*c2c0*/  IMAD.U32 R5, RZ, RZ, UR28 ;  /* 0x0000001cff057e24 */ /* 0x000fca000f8e00ff */
[----:B------:R-:W-:-:S04]  /*c2d0*/  SHF.L.U32 R5, R5, 0x1f, RZ ;  /* 0x0000001f05057819 */ /* 0x000fc800000006ff */
[----:B------:R0:W1:Y:S01]  /*c2e0*/  SYNCS.PHASECHK.TRANS64.TRYWAIT P1, [UR6+0x2d850], R5 ;  /* 0x02d85005ff0075a7 */ /* 0x0000620008020146 */
[----:B------:R-:W-:Y:S05]  /*c2f0*/  @!P0 BRA `(.L_x_1130) ;  /* 0x0000000000048947 */ /* 0x000fea0003800000 */
[----:B------:R-:W-:Y:S01]  /*c300*/  BPT.TRAP 0x1 ;  /* 0x000000040000795c */ /* 0x000fe20000300000 */
.L_x_1130:
[----:B-1----:R-:W-:Y:S05]  /*c310*/  @P1 BRA `(.L_x_1128) ;  /* 0x0000000000081947 */ /* 0x002fea0003800000 */
[----:B------:R-:W1:Y:S02]  /*c320*/  SYNCS.PHASECHK.TRANS64.TRYWAIT P1, [UR6+0x2d850], R5 ;  /* 0x02d85005ff0075a7 */ /* 0x000e640008020146 */
[----:B-1----:R-:W-:Y:S05]  /*c330*/  @!P1 BRA `(.L_x_1131) ;  /* 0x000000b8002c9947 */ /* 0x002fea0003800000 */
.L_x_1128:
[----:B------:R-:W-:Y:S01]  /*c340*/  UIADD3 UR6, UR41, 0x400, URZ ;  /* 0x0000040029067890 */ /* 0x000fe2000fffe03f */
[----:B------:R-:W-:Y:S01]  /*c350*/  WARPGROUP.ARRIVE ;  /* 0x00000000000079c5 */ /* 0x000fe20000000000 */
[----:B------:R-:W-:Y:S01]  /*c360*/  UMOV UR29, 0x40000040 ;  /* 0x40000040001d7882 */ /* 0x000fe20000000000 */
[----:B------:R-:W-:Y:S01]  /*c370*/  UMOV UR31, 0x80000020 ;  /* 0x80000020001f7882 */ /* 0x000fe20000000000 */
[----:B------:R-:W-:-:S03]  /*c380*/  USHF.R.U32.HI UR6, URZ, 0x4, UR6 ;  /* 0x000000043f067899 */ /* 0x000fc60008011606 */
[----:B-1----:R-:W1:Y:S01]  /*c390*/  S2R R8, SR_TID.X ;  /* 0x0000000000087919 */ /* 0x002e620000002100 */
        /* <DEDUP_REMOVED lines=64> */
.L_x_1132:
        /* <DEDUP_REMOVED lines=167> */
.L_x_1135:
[----:B------:R-:W-:-:S05]  /*d210*/  IMAD.U32 R84, RZ, RZ, UR34 ;  /* 0x00000022ff547e24 */ /* 0x000fca000f8e00ff */
[----:B------:R-:W-:-:S13]  /*d220*/  ISETP.NE.AND P1, PT, R84, 0x1, PT ;  /* 0x000000015400780c */ /* 0x000fda0003f25270 */
[----:B------:R-:W1:Y:S02]  /*d230*/  @P1 LDC.64 R52, c[0x0][0x9e8] ;  /* 0x00027a00ff341b82 */ /* 0x000e640000000a00 */
[----:B-1----:R-:W-:-:S05]  /*d240*/  @P1 IMAD.HI.U32 R52, R85, R52, RZ ;  /* 0x0000003455341227 */ /* 0x002fca00078e00ff */
[----:B------:R-:W-:-:S07]  /*d250*/  @P1 SHF.R.U32.HI R85, RZ, R53, R52 ;  /* 0x00000035ff551219 */ /* 0x000fce0000011634 */
.L_x_1136:
[----:B------:R-:W-:Y:S05]  /*d260*/  BSYNC B0 ;  /* 0x0000000000007941 */ /* 0x000fea0003800000 */
.L_x_1134:
[----:B------:R-:W-:-:S04]  /*d270*/  IMAD R85, R85, R84, -R76 ;  /* 0x0000005455557224 */ /* 0x000fc800078e0a4c */
[----:B------:R-:W-:-:S05]  /*d280*/  IMAD R85, R16, -0x2, R85 ;  /* 0xfffffffe10557824 */ /* 0x000fca00078e0255 */
[----:B------:R-:W-:Y:S02]  /*d290*/  VIADDMNMX R80, R85, R84, R80, PT ;  /* 0x0000005455507246 */ /* 0x000fe40003800150 */
[----:B------:R-:W-:-:S07]  /*d2a0*/  VIMNMX R79, R79, R85, !PT ;  /* 0x000000554f4f7248 */ /* 0x000fce0007fe0100 */
.L_x_1133:
        /* <DEDUP_REMOVED lines=116> */
.L_x_1139:
[----:B------:R-:W-:-:S05]  /*d9f0*/  IMAD.U32 R24, RZ, RZ, UR34 ;  /* 0x00000022ff187e24 */ /* 0x000fca000f8e00ff */
[----:B------:R-:W-:-:S13]  /*da00*/  ISETP.NE.AND P2, PT, R24, 0x1, PT ;  /* 0x000000011800780c */ /* 0x000fda0003f45270 */
[----:B------:R-:W0:Y:S02]  /*da10*/  @P2 LDC.64 R52, c[0x0][0x9e8] ;  /* 0x00027a00ff342b82 */ /* 0x000e240000000a00 */
[----:B0-----:R-:W-:-:S05]  /*da20*/  @P2 IMAD.HI.U32 R52, R79, R52, RZ ;  /* 0x000000344f342227 */ /* 0x001fca00078e00ff */
[----:B------:R-:W-:-:S07]  /*da30*/  @P2 SHF.R.U32.HI R79, RZ, R53, R52 ;  /* 0x00000035ff4f2219 */ /* 0x000fce0000011634 */
.L_x_1140:
[----:B------:R-:W-:Y:S05]  /*da40*/  BSYNC B0 ;  /* 0x0000000000007941 */ /* 0x000fea0003800000 */
.L_x_1138:
[----:B------:R-:W-:-:S04]  /*da50*/  IMAD R79, R79, R24, -R76 ;  /* 0x000000184f4f7224 */ /* 0x000fc800078e0a4c */
[----:B------:R-:W-:-:S05]  /*da60*/  IMAD R79, R16, -0x2, R79 ;  /* 0xfffffffe104f7824 */ /* 0x000fca00078e024f */
[----:B------:R-:W-:Y:S02]  /*da70*/  VIADDMNMX R82, R79, R24, R82, PT ;  /* 0x000000184f527246 */ /* 0x000fe40003800152 */
[----:B------:R-:W-:-:S07]  /*da80*/  VIMNMX R81, R81, R79, !PT ;  /* 0x0000004f51517248 */ /* 0x000fce0007fe0100 */
.L_x_1137:
        /* <DEDUP_REMOVED lines=115> */
[----:B------:R-:W-:Y:S01]  /*e1c0*/  MUFU.EX2 R5, R5 ;  /* 0x0000000500057308 */ /* 0x000fe20000000800 */
[----:B------:R-:W-:Y:S01]  /*e1d0*/  FMNMX.FTZ R52, R11, R52, !PT ;  /* 0x000000340b347209 */ /* 0x000fe20007810000 */
[--C-:B0-----:R-:W-:Y:S01]  /*e1e0*/  FFMA.FTZ R76, R83, UR33, -R53.reuse ;  /* 0x00000021534c7c23 */ /* 0x101fe20008010835 */
[----:B------:R-:W-:Y:S01]  /*e1f0*/  ISETP.GT.AND P5, PT, R81, 0x48, P1 ;  /* 0x000000485100780c */ /* 0x000fe20000fa4270 */
[--C-:B------:R-:W-:Y:S01]  /*e200*/  FFMA.FTZ R15, R15, UR33, -R53.reuse ;  /* 0x000000210f0f7c23 */ /* 0x100fe20008010835 */
[----:B------:R-:W-:Y:S01]  /*e210*/  FMNMX.FTZ R79, R13, R52, !PT ;  /* 0x000000340d4f7209 */ /* 0x000fe20007810000 */
[--C-:B------:R-:W-:Y:S01]  /*e220*/  FFMA.FTZ R26, R26, UR33, -R53.reuse ;  /* 0x000000211a1a7c23 */ /* 0x100fe20008010835 */
[----:B------:R-:W-:Y:S01]  /*e230*/  ISETP.LT.OR P5, PT, R82, 0x49, P5 ;  /* 0x000000495200780c */ /* 0x000fe20002fa1670 */
[----:B------:R-:W-:Y:S01]  /*e240*/  MUFU.EX2 R8, R8 ;  /* 0x0000000800087308 */ /* 0x000fe20000000800 */
        /* <DEDUP_REMOVED lines=35> */
[----:B------:R-:W-:Y:S01]  /*e480*/  FFMA.FTZ R64, R64, UR33, -R53 ;  /* 0x0000002140407c23 */ /* 0x000fe20008010835 */
[----:B------:R-:W-:Y:S01]  /*e490*/  FMNMX.FTZ R52, R39, R52, !PT ;  /* 0x0000003427347209 */ /* 0x000fe20007810000 */
[----:B------:R-:W-:Y:S01]  /*e4a0*/  MUFU.EX2 R10, R10 ;  /* 0x0000000a000a7308 */ /* 0x000fe20000000800 */
[----:B------:R-:W-:-:S02]  /*e4b0*/  ISETP.LT.OR P5, PT, R82, 0x69, P5 ;  /* 0x000000695200780c */ /* 0x000fc40002fa1670 */
[----:B------:R-:W-:Y:S02]  /*e4c0*/  FMNMX.FTZ R52, R41, R52, !PT ;  /* 0x0000003429347209 */ /* 0x000fe40007810000 */
[----:B------:R-:W-:Y:S02]  /*e4d0*/  FSEL R79, R65, -INF , !P3 ;  /* 0xff800000414f7808 */ /* 0x000fe40005800000 */
[----:B------:R-:W-:Y:S01]  /*e4e0*/  FMNMX.FTZ R52, R43, R52, !PT ;  /* 0x000000342b347209 */ /* 0x000fe20007810000 */
[----:B------:R-:W-:Y:S01]  /*e4f0*/  MUFU.EX2 R12, R12 ;  /* 0x0000000c000c7308 */ /* 0x000fe20000000800 */
[----:B------:R-:W-:Y:S02]  /*e500*/  ISETP.GT.AND P2, PT, R81, 0x70, P1 ;  /* 0x000000705100780c */ /* 0x000fe40000f44270 */
[----:B------:R-:W-:Y:S02]  /*e510*/  FMNMX.FTZ R52, R45, R52, !PT ;  /* 0x000000342d347209 */ /* 0x000fe40007810000 */
[----:B------:R-:W-:Y:S01]  /*e520*/  FSEL R80, R67, -INF , !P5 ;  /* 0xff80000043507808 */ /* 0x000fe20006800000 */
[----:B------:R-:W-:Y:S01]  /*e530*/  FFMA.FTZ R67, R70, UR33, -R53 ;  /* 0x0000002146437c23 */ /* 0x000fe20008010835 */
[----:B------:R-:W-:Y:S01]  /*e540*/  FMNMX.FTZ R52, R47, R52, !PT ;  /* 0x000000342f347209 */ /* 0x000fe20007810000 */
[----:B------:R-:W-:Y:S01]  /*e550*/  MUFU.EX2 R15, R15 ;  /* 0x0000000f000f7308 */ /* 0x000fe20000000800 */
[----:B------:R-:W-:-:S02]  /*e560*/  ISETP.LT.OR P4, PT, R82, 0x6a, P4 ;  /* 0x0000006a5200780c */ /* 0x000fc40002781670 */
[----:B------:R-:W-:Y:S02]  /*e570*/  FMNMX.FTZ R52, R49, R52, !PT ;  /* 0x0000003431347209 */ /* 0x000fe40007810000 */
[----:B------:R-:W-:Y:S02]  /*e580*/  ISETP.GT.AND P3, PT, R81, 0x71, P1 ;  /* 0x000000715100780c */ /* 0x000fe40000f64270 */
[----:B------:R-:W-:Y:S01]  /*e590*/  FMNMX.FTZ R52, R51, R52, !PT ;  /* 0x0000003433347209 */ /* 0x000fe20007810000 */
[----:B------:R-:W-:Y:S01]  /*e5a0*/  MUFU.EX2 R76, R76 ;  /* 0x0000004c004c7308 */ /* 0x000fe20000000800 */
[----:B------:R-:W-:Y:S02]  /*e5b0*/  ISETP.GT.AND P5, PT, R81, 0x78, P1 ;  /* 0x000000785100780c */ /* 0x000fe40000fa4270 */
        /* <DEDUP_REMOVED lines=15> */
[----:B------:R-:W-:Y:S02]  /*e6b0*/  ISETP.LT.OR P5, PT, R82, 0x79, P5 ;  /* 0x000000795200780c */ /* 0x000fe40002fa1670 */
[----:B------:R-:W-:Y:S02]  /*e6c0*/  FMNMX.FTZ R52, R80, R65, !PT ;  /* 0x0000004150347209 */ /* 0x000fe40007810000 */
[----:B------:R-:W-:-:S02]  /*e6d0*/  FSEL R73, R73, -INF , !P3 ;  /* 0xff80000049497808 */ /* 0x000fc40005800000 */
[----:B------:R-:W-:Y:S01]  /*e6e0*/  FMNMX.FTZ R52, R81, R52, !PT ;  /* 0x0000003451347209 */ /* 0x000fe20007810000 */
[----:B------:R-:W-:Y:S01]  /*e6f0*/  MUFU.EX2 R32, R32 ;  /* 0x0000002000207308 */ /* 0x000fe20000000800 */
[----:B------:R-:W-:Y:S02]  /*e700*/  ISETP.LT.OR P1, PT, R82, 0x7a, P1 ;  /* 0x0000007a5200780c */ /* 0x000fe40000f21670 */
[----:B------:R-:W-:Y:S02]  /*e710*/  FMNMX.FTZ R52, R71, R52, !PT ;  /* 0x0000003447347209 */ /* 0x000fe40007810000 */
[----:B------:R-:W-:Y:S02]  /*e720*/  FSEL R75, R75, -INF , !P5 ;  /* 0xff8000004b4b7808 */ /* 0x000fe40006800000 */
[----:B------:R-:W-:Y:S01]  /*e730*/  FMNMX.FTZ R52, R73, R52, !PT ;  /* 0x0000003449347209 */ /* 0x000fe20007810000 */
[----:B------:R-:W-:Y:S01]  /*e740*/  MUFU.EX2 R34, R34 ;  /* 0x0000002200227308 */ /* 0x000fe20000000800 */
[----:B------:R-:W-:-:S02]  /*e750*/  FSEL R78, R78, -INF , !P1 ;  /* 0xff8000004e4e7808 */ /* 0x000fc40004800000 */
[----:B------:R-:W-:Y:S02]  /*e760*/  FMNMX.FTZ R65, R75, R52, !PT ;  /* 0x000000344b417209 */ /* 0x000fe40007810000 */
[----:B------:R-:W-:Y:S02]  /*e770*/  FSEL R70, R24, RZ, P6 ;  /* 0x000000ff18467208 */ /* 0x000fe40003000000 */
[----:B------:R-:W-:Y:S01]  /*e780*/  FMNMX.FTZ R65, R78, R65, !PT ;  /* 0x000000414e417209 */ /* 0x000fe20007810000 */
[----:B------:R-:W-:Y:S02]  /*e790*/  MUFU.EX2 R36, R36 ;  /* 0x0000002400247308 */ /* 0x000fe40000000800 */
[----:B------:R-:W-:Y:S02]  /*e7a0*/  FADD.FTZ R70, -R70, R3 ;  /* 0x0000000346467221 */ /* 0x000fe40000010100 */
[----:B------:R-:W0:Y:S02]  /*e7b0*/  SHFL.BFLY PT, R52, R65, 0x2, 0x1f ;  /* 0x0c401f0041347f89 */ /* 0x000e2400000e0000 */
[----:B------:R-:W-:-:S02]  /*e7c0*/  FMUL.FTZ R3, R70, UR33 ;  /* 0x0000002146037c20 */ /* 0x000fc40008410000 */
[----:B------:R-:W-:Y:S08]  /*e7d0*/  MUFU.EX2 R38, R38 ;  /* 0x0000002600267308 */ /* 0x000ff00000000800 */
[----:B------:R-:W1:Y:S08]  /*e7e0*/  MUFU.EX2 R3, R3 ;  /* 0x0000000300037308 */ /* 0x000e700000000800 */
[----:B------:R-:W-:Y:S01]  /*e7f0*/  MUFU.EX2 R40, R40 ;  /* 0x0000002800287308 */ /* 0x000fe20000000800 */
[----:B0-----:R-:W-:Y:S01]  /*e800*/  FMNMX.FTZ R52, R65, R52, !PT ;  /* 0x0000003441347209 */ /* 0x001fe20007810000 */
[--C-:B------:R-:W-:Y:S01]  /*e810*/  FFMA.FTZ R65, R66, UR33, -R53.reuse ;  /* 0x0000002142417c23 */ /* 0x100fe20008010835 */
[--C-:B------:R-:W-:Y:S01]  /*e820*/  FFMA.FTZ R66, R68, UR33, -R53.reuse ;  /* 0x0000002144427c23 */ /* 0x100fe20008010835 */
[--C-:B------:R-:W-:Y:S01]  /*e830*/  FFMA.FTZ R68, R72, UR33, -R53.reuse ;  /* 0x0000002148447c23 */ /* 0x100fe20008010835 */
[----:B------:R-:W-:Y:S01]  /*e840*/  FFMA.FTZ R53, R77, UR33, -R53 ;  /* 0x000000214d357c23 */ /* 0x000fe20008010835 */
[----:B------:R-:W0:Y:S02]  /*e850*/  SHFL.BFLY PT, R83, R52, 0x1, 0x1f ;  /* 0x0c201f0034537f89 */ /* 0x000e2400000e0000 */
[----:B------:R-:W-:Y:S08]  /*e860*/  MUFU.EX2 R42, R42 ;  /* 0x0000002a002a7308 */ /* 0x000ff00000000800 */
[----:B------:R-:W-:Y:S08]  /*e870*/  MUFU.EX2 R44, R44 ;  /* 0x0000002c002c7308 */ /* 0x000ff00000000800 */
[----:B------:R-:W-:Y:S01]  /*e880*/  MUFU.EX2 R46, R46 ;  /* 0x0000002e002e7308 */ /* 0x000fe20000000800 */
[----:B0-----:R-:W-:-:S07]  /*e890*/  FMNMX.FTZ R52, R52, R83, !PT ;  /* 0x0000005334347209 */ /* 0x001fce0007810000 */
[----:B------:R-:W-:Y:S01]  /*e8a0*/  MUFU.EX2 R48, R48 ;  /* 0x0000003000307308 */ /* 0x000fe20000000800 */
[C---:B------:R-:W-:Y:S01]  /*e8b0*/  FSETP.NEU.FTZ.AND P1, PT, R52.reuse, -INF , PT ;  /* 0xff8000003400780b */ /* 0x040fe20003f3d000 */
[----:B------:R-:W-:-:S06]  /*e8c0*/  FMUL.FTZ R72, R52, UR33 ;  /* 0x0000002134487c20 */ /* 0x000fcc0008410000 */
[----:B------:R-:W-:Y:S01]  /*e8d0*/  MUFU.EX2 R50, R50 ;  /* 0x0000003200327308 */ /* 0x000fe20000000800 */
        /* <DEDUP_REMOVED lines=14> */
[----:B-1----:R-:W-:Y:S01]  /*e9c0*/  FFMA.FTZ R33, R3, R2, R5 ;  /* 0x0000000203217223 */ /* 0x002fe20000010005 */
        /* <DEDUP_REMOVED lines=14> */
[----:B------:R-:W-:Y:S01]  /*eab0*/  FFMA.FTZ R47, R49, UR33, -R70 ;  /* 0x00000021312f7c23 */ /* 0x000fe20008010846 */
        /* <DEDUP_REMOVED lines=53> */
[----:B------:R-:W-:Y:S01]  /*ee10*/  FADD.FTZ R43, R46, R49 ;  /* 0x000000312e2b7221 */ /* 0x000fe20000010000 */
[----:B------:R-:W-:-:S03]  /*ee20*/  FFMA.FTZ R49, R81, UR33, -R70 ;  /* 0x0000002151317c23 */ /* 0x000fc60008010846 */
[----:B------:R-:W-:Y:S02]  /*ee30*/  FADD.FTZ R43, R48, R43 ;  /* 0x0000002b302b7221 */ /* 0x000fe40000010000 */
[----:B------:R-:W0:Y:S01]  /*ee40*/  MUFU.EX2 R47, R47 ;  /* 0x0000002f002f7308 */ /* 0x000e220000000800 */
[----:B-1----:R-:W-:Y:S01]  /*ee50*/  FADD.FTZ R0, R45, R0 ;  /* 0x000000002d007221 */ /* 0x002fe20000010000 */
[----:B------:R-:W-:Y:S01]  /*ee60*/  FADD.FTZ R63, R50, R43 ;  /* 0x0000002b323f7221 */ /* 0x000fe20000010000 */
[----:B------:R-:W-:-:S05]  /*ee70*/  FFMA.FTZ R43, R71, UR33, -R70 ;  /* 0x00000021472b7c23 */ /* 0x000fca0008010846 */
        /* <DEDUP_REMOVED lines=22> */
[----:B------:R-:W-:-:S05]  /*efe0*/  FFMA.FTZ R70, R78, UR33, -R70 ;  /* 0x000000214e467c23 */ /* 0x000fca0008010846 */
        /* <DEDUP_REMOVED lines=34> */
.L_x_1141:
        /* <DEDUP_REMOVED lines=49> */
[----:B0-----:R-:W-:Y:S01]  /*f520*/  F2FP.F16.F32.PACK_AB R8, R64, R62 ;  /* 0x0000003e4008723e */ /* 0x001fe200000000ff */
        /* <DEDUP_REMOVED lines=55> */
[----:B-1----:R-:W-:Y:S05]  /*f8a0*/  @P1 BRA `(.L_x_1142) ;  /* 0xffffffc400941947 */ /* 0x002fea000383ffff */
.L_x_1123:
[----:B------:R-:W-:Y:S06]  /*f8b0*/  BAR.ARV 0x8, 0x200 ;  /* 0x0208000000007b1d */ /* 0x000fec0000002000 */
[----:B------:R-:W-:Y:S05]  /*f8c0*/  @!P0 BRA `(.L_x_1143) ;  /* 0x0000000000048947 */ /* 0x000fea0003800000 */
[----:B------:R-:W-:Y:S01]  /*f8d0*/  BPT.TRAP 0x1 ;  /* 0x000000040000795c */ /* 0x000fe20000300000 */
.L_x_1143:
[----:B------:R-:W-:Y:S01]  /*f8e0*/  ULEA UR8, UR47, UR41, 0x3 ;  /* 0x000000292f087291 */ /* 0x000fe2000f8e183f */
[----:B------:R-:W-:-:S05]  /*f8f0*/  IMAD.U32 R3, RZ, RZ, UR48 ;  /* 0x00000030ff037e24 */ /* 0x000fca000f8e00ff */
[----:B------:R-:W-:-:S04]  /*f900*/  SHF.L.U32 R3, R3, 0x1f, RZ ;  /* 0x0000001f03037819 */ /* 0x000fc800000006ff */
[----:B------:R0:W1:Y:S01]  /*f910*/  SYNCS.PHASECHK.TRANS64.TRYWAIT P1, [UR8+0x2d850], R3 ;  /* 0x02d85003ff0075a7 */ /* 0x0000620008020148 */
[----:B------:R-:W-:Y:S05]  /*f920*/  @!P0 BRA `(.L_x_1144) ;  /* 0x0000000000048947 */ /* 0x000fea0003800000 */
[----:B------:R-:W-:Y:S01]  /*f930*/  BPT.TRAP 0x1 ;  /* 0x000000040000795c */ /* 0x000fe20000300000 */
.L_x_1144:
[----:B-1----:R-:W-:Y:S05]  /*f940*/  @P1 BRA `(.L_x_1145) ;  /* 0x0000000000081947 */ /* 0x002fea0003800000 */
[----:B------:R-:W1:Y:S02]  /*f950*/  SYNCS.PHASECHK.TRANS64.TRYWAIT P1, [UR8+0x2d850], R3 ;  /* 0x02d85003ff0075a7 */ /* 0x000e640008020148 */
[----:B-1----:R-:W-:Y:S05]  /*f960*/  @!P1 BRA `(.L_x_1146) ;  /* 0x0000008000b89947 */ /* 0x002fea0003800000 */
.L_x_1145:
        /* <DEDUP_REMOVED lines=11> */
[----:B------:R-:W-:Y:S01]  /*fa20*/  IMAD.U32 R12, RZ, RZ, UR33 ;  /* 0x00000021ff0c7e24 */ /* 0x000fe2000f8e00ff */
        /* <DEDUP_REMOVED lines=10> */
[----:B------:R-:W0:Y:S01]  /*fad0*/  SHFL.BFLY PT, R4, R3, 0x1, 0x1f ;  /* 0x0c201f0003047f89 */ /* 0x000e2200000e0000 */
[----:B-1----:R-:W-:Y:S01]  /*fae0*/  FADD.FTZ R5, R5, R0 ;  /* 0x0000000005057221 */ /* 0x002fe20000010000 */
[----:B------:R-:W-:-:S04]  /*faf0*/  IMAD.MOV.U32 R0, RZ, RZ, -0x800000 ;  /* 0xff800000ff007424 */ /* 0x000fc800078e00ff */
[----:B------:R-:W1:Y:S01]  /*fb00*/  SHFL.BFLY PT, R6, R5, 0x1, 0x1f ;  /* 0x0c201f0005067f89 */ /* 0x000e6200000e0000 */
[----:B0-----:R-:W-:Y:S01]  /*fb10*/  FADD.FTZ R9, R3, R4 ;  /* 0x0000000403097221 */ /* 0x001fe20000010000 */
[----:B------:R-:W-:Y:S02]  /*fb20*/  IMAD.MOV.U32 R4, RZ, RZ, RZ ;  /* 0x000000ffff047224 */ /* 0x000fe400078e00ff */
[----:B------:R-:W-:Y:S02]  /*fb30*/  IMAD.U32 R3, RZ, RZ, UR33 ;  /* 0x00000021ff037e24 */ /* 0x000fe4000f8e00ff */
        /* <DEDUP_REMOVED lines=61> */
.L_x_1147:
        /* <DEDUP_REMOVED lines=10> */
[----:B------:R-:W-:Y:S01]  /*ffb0*/  USEL UR4, URZ, 0x1, UP0 ;  /* 0x000000013f047887 */ /* 0x000fe20008000000 */
        /* <DEDUP_REMOVED lines=41> */
[-C--:B------:R-:W-:Y:S01]  /*10250*/  FMUL.FTZ R131, R131, R7.reuse ;  /* 0x0000000783837220 */ /* 0x080fe20000410000 */
[-C--:B------:R-:W-:Y:S01]  /*10260*/  FMUL.FTZ R134, R134, R7.reuse ;  /* 0x0000000786867220 */ /* 0x080fe20000410000 */
[----:B------:R-:W-:Y:S01]  /*10270*/  FMUL.FTZ R135, R135, R7 ;  /* 0x0000000787877220 */ /* 0x000fe20000410000 */
[----:B------:R-:W-:-:S02]  /*10280*/  UIADD3 UR49, UR49, 0x1, URZ ;  /* 0x0000000131317890 */ /* 0x000fc4000fffe03f */
[----:B------:R-:W-:Y:S02]  /*10290*/  USEL UR47, UR47, URZ, UP0 ;  /* 0x0000003f2f2f7287 */ /* 0x000fe40008000000 */
[----:B------:R-:W-:-:S12]  /*102a0*/  ULOP3.LUT UR48, UR48, UR4, URZ, 0x3c, !UPT ;  /* 0x0000000430307292 */ /* 0x000fd8000f8e3c3f */
.L_x_1069:
[----:B------:R-:W0:Y:S08]  /*102b0*/  S2UR UR42, SR_CgaCtaId ;  /* 0x00000000002a79c3 */ /* 0x000e300000008800 */
[----:B------:R-:W-:Y:S06]  /*102c0*/  BAR.SYNC.DEFER_BLOCKING 0x5, 0x200 ;  /* 0x0148000000007b1d */ /* 0x000fec0000010000 */
[----:B------:R-:W-:Y:S01]  /*102d0*/  UMOV UR41, 0x400 ;  /* 0x0000040000297882 */ /* 0x000fe20000000000 */
[----:B------:R-:W-:Y:S01]  /*102e0*/  BSSY B0, `(.L_x_1148) ;  /* 0x00001b8000007945 */ /* 0x000fe20003800000 */
[----:B0-----:R-:W-:-:S09]  /*102f0*/  ULEA UR41, UR42, UR41, 0x18 ;  /* 0x000000292a297291 */ /* 0x001fd2000f8ec03f */
[----:B------:R-:W0:Y:S02]  /*10300*/  LDS.128 R4, [UR41+0x2d8d0] ;  /* 0x02d8d029ff047984 */ /* 0x000e240008000c00 */
[----:B0-----:R-:W-:Y:S02]  /*10310*/  R2UR UR5, R5 ;  /* 0x00000000050572ca */ /* 0x001fe400000e0000 */
[----:B------:R-:W-:Y:S02]  /*10320*/  R2UR UR7, R6 ;  /* 0x00000000060772ca */ /* 0x000fe400000e0000 */
[----:B------:R-:W-:Y:S01]  /*10330*/  R2UR UR6, R7 ;  /* 0x00000000070672ca */ /* 0x000fe200000e0000 */
[----:B------:R-:W-:Y:S06]  /*10340*/  BAR.ARV 0x4, 0x200 ;  /* 0x0108000000007b1d */ /* 0x000fec0000002000 */
[----:B------:R-:W-:Y:S08]  /*10350*/  @P0 BRA `(.L_x_1149) ;  /* 0x0000001000480947 */ /* 0x000ff00003800000 */
[----:B------:R-:W0:Y:S08]  /*10360*/  S2UR UR4, SR_SWINHI ;  /* 0x00000000000479c3 */ /* 0x000e300000002f00 */
[----:B------:R-:W-:Y:S01]  /*10370*/  BAR.SYNC.DEFER_BLOCKING 0x1, 0x180 ;  /* 0x0046000000007b1d */ /* 0x000fe20000010000 */
[----:B------:R-:W-:Y:S02]  /*10380*/  F2FP.F16.F32.PACK_AB R6, R93, R92 ;  /* 0x0000005c5d06723e */ /* 0x000fe400000000ff */
[----:B------:R-:W-:-:S02]  /*10390*/  F2FP.F16.F32.PACK_AB R7, R95, R94 ;  /* 0x0000005e5f07723e */ /* 0x000fc400000000ff */
[----:B------:R-:W-:Y:S02]  /*103a0*/  F2FP.F16.F32.PACK_AB R26, R125, R26 ;  /* 0x0000001a7d1a723e */ /* 0x000fe400000000ff */
[----:B------:R-:W-:Y:S01]  /*103b0*/  F2FP.F16.F32.PACK_AB R27, R27, R126 ;  /* 0x0000007e1b1b723e */ /* 0x000fe200000000ff */
[----:B------:R-:W1:Y:S01]  /*103c0*/  LDC R40, c[0x0][0xbe8] ;  /* 0x0002fa00ff287b82 */ /* 0x000e620000000800 */
[----:B------:R-:W-:Y:S01]  /*103d0*/  UMOV UR8, UR41 ;  /* 0x0000002900087c82 */ /* 0x000fe20008000000 */
[----:B0-----:R-:W-:Y:S01]  /*103e0*/  UMOV UR9, UR4 ;  /* 0x0000000400097c82 */ /* 0x001fe20008000000 */
[----:B------:R-:W-:Y:S02]  /*103f0*/  IMAD.U32 R20, RZ, RZ, UR8 ;  /* 0x00000008ff147e24 */ /* 0x000fe4000f8e00ff */
[----:B------:R-:W-:Y:S01]  /*10400*/  IMAD.U32 R21, RZ, RZ, UR9 ;  /* 0x00000009ff157e24 */ /* 0x000fe2000f8e00ff */
[----:B------:R-:W-:Y:S02]  /*10410*/  ULDC.64 UR8, c[0x0][0xc00] ;  /* 0x0003000000087ab9 */ /* 0x000fe40000000a00 */
[----:B------:R-:W-:Y:S01]  /*10420*/  UISETP.NE.U32.AND UP0, UPT, UR8, URZ, UPT ;  /* 0x0000003f0800728c */ /* 0x000fe2000bf05070 */
[----:B------:R-:W-:-:S03]  /*10430*/  IMAD.WIDE R4, R146, 0x2, R20 ;  /* 0x0000000292047825 */ /* 0x000fc600078e0214 */
[----:B------:R-:W-:Y:S01]  /*10440*/  UISETP.NE.AND.EX UP0, UPT, UR9, URZ, UPT, UP0 ;  /* 0x0000003f0900728c */ /* 0x000fe2000bf05300 */
[C---:B------:R-:W-:Y:S02]  /*10450*/  LOP3.LUT R3, R4.reuse, 0x180, RZ, 0xc0, !PT ;  /* 0x0000018004037812 */ /* 0x040fe400078ec0ff */
[----:B------:R-:W-:Y:S01]  /*10460*/  ULDC.64 UR8, c[0x0][0xc00] ;  /* 0x0003000000087ab9 */ /* 0x000fe20000000a00 */
[C---:B------:R-:W-:Y:S01]  /*10470*/  IADD3 R9, P0, R4.reuse, 0x6020, RZ ;  /* 0x0000602004097810 */ /* 0x040fe20007f1e0ff */
[----:B------:R-:W-:Y:S01]  /*10480*/  UIMAD.WIDE UR8, UR39, 0x4, UR8 ;  /* 0x00000004270878a5 */ /* 0x000fe2000f8e0208 */
[C---:B------:R-:W-:Y:S02]  /*10490*/  IADD3 R11, P1, R4.reuse, 0x6000, RZ ;  /* 0x00006000040b7810 */ /* 0x040fe40007f3e0ff */
[----:B------:R-:W-:Y:S02]  /*104a0*/  SHF.R.U64 R3, R3, 0x3, RZ ;  /* 0x0000000303037819 */ /* 0x000fe400000012ff */
[----:B------:R-:W-:Y:S01]  /*104b0*/  IADD3 R29, P4, R4, 0x20, RZ ;  /* 0x00000020041d7810 */ /* 0x000fe20007f9e0ff */
[----:B------:R-:W-:Y:S01]  /*104c0*/  IMAD.U32 R28, RZ, RZ, UR8 ;  /* 0x00000008ff1c7e24 */ /* 0x000fe2000f8e00ff */
[----:B------:R-:W-:-:S02]  /*104d0*/  LOP3.LUT R8, R9, 0x180, RZ, 0xc0, !PT ;  /* 0x0000018009087812 */ /* 0x000fc400078ec0ff */
[----:B------:R-:W-:Y:S01]  /*104e0*/  LOP3.LUT R10, R11, 0x180, RZ, 0xc0, !PT ;  /* 0x000001800b0a7812 */ /* 0x000fe200078ec0ff */
[--C-:B------:R-:W-:Y:S01]  /*104f0*/  IMAD.X R25, RZ, RZ, R5.reuse, P4 ;  /* 0x000000ffff197224 */ /* 0x100fe200020e0605 */
[C---:B------:R-:W-:Y:S02]  /*10500*/  IADD3 R33, P2, R4.reuse, 0x3020, RZ ;  /* 0x0000302004217810 */ /* 0x040fe40007f5e0ff */
[----:B------:R-:W-:Y:S02]  /*10510*/  IADD3 R31, P3, R4, 0x3000, RZ ;  /* 0x00003000041f7810 */ /* 0x000fe40007f7e0ff */
[----:B------:R-:W-:Y:S01]  /*10520*/  LOP3.LUT R4, R3, R4, RZ, 0x3c, !PT ;  /* 0x0000000403047212 */ /* 0x000fe200078e3cff */
[--C-:B------:R-:W-:Y:S01]  /*10530*/  IMAD.X R13, RZ, RZ, R5.reuse, P2 ;  /* 0x000000ffff0d7224 */ /* 0x100fe200010e0605 */
[----:B------:R-:W-:Y:S01]  /*10540*/  LOP3.LUT R24, R29, 0x180, RZ, 0xc0, !PT ;  /* 0x000001801d187812 */ /* 0x000fe200078ec0ff */
[----:B------:R-:W-:Y:S01]  /*10550*/  IMAD.X R15, RZ, RZ, R5, P3 ;  /* 0x000000ffff0f7224 */ /* 0x000fe200018e0605 */
[----:B------:R-:W-:-:S02]  /*10560*/  SHF.R.U64 R8, R8, 0x3, RZ ;  /* 0x0000000308087819 */ /* 0x000fc400000012ff */
[----:B------:R-:W-:Y:S02]  /*10570*/  SHF.R.U64 R10, R10, 0x3, RZ ;  /* 0x000000030a0a7819 */ /* 0x000fe400000012ff */
[----:B------:R-:W-:Y:S02]  /*10580*/  MOV R3, R4 ;  /* 0x0000000400037202 */ /* 0x000fe40000000f00 */
[----:B------:R-:W-:Y:S02]  /*10590*/  LOP3.LUT R14, R31, 0x180, RZ, 0xc0, !PT ;  /* 0x000001801f0e7812 */ /* 0x000fe400078ec0ff */
[----:B------:R-:W-:Y:S02]  /*105a0*/  F2FP.F16.F32.PACK_AB R4, R89, R12 ;  /* 0x0000000c5904723e */ /* 0x000fe400000000ff */
[----:B------:R-:W-:Y:S02]  /*105b0*/  LOP3.LUT R12, R33, 0x180, RZ, 0xc0, !PT ;  /* 0x00000180210c7812 */ /* 0x000fe400078ec0ff */
[----:B------:R-:W-:-:S02]  /*105c0*/  SHF.R.U64 R24, R24, 0x3, RZ ;  /* 0x0000000318187819 */ /* 0x000fc400000012ff */
[----:B------:R-:W-:Y:S01]  /*105d0*/  LOP3.LUT R8, R8, R9, RZ, 0x3c, !PT ;  /* 0x0000000908087212 */ /* 0x000fe200078e3cff */
[--C-:B------:R-:W-:Y:S01]  /*105e0*/  IMAD.X R9, RZ, RZ, R5.reuse, P0 ;  /* 0x000000ffff097224 */ /* 0x100fe200000e0605 */
[----:B------:R-:W-:Y:S01]  /*105f0*/  LOP3.LUT R10, R10, R11, RZ, 0x3c, !PT ;  /* 0x0000000b0a0a7212 */ /* 0x000fe200078e3cff */
[----:B------:R-:W-:Y:S01]  /*10600*/  IMAD.X R11, RZ, RZ, R5, P1 ;  /* 0x000000ffff0b7224 */ /* 0x000fe200008e0605 */
[----:B------:R-:W-:Y:S02]  /*10610*/  SHF.R.U64 R14, R14, 0x3, RZ ;  /* 0x000000030e0e7819 */ /* 0x000fe400000012ff */
[----:B------:R-:W-:Y:S02]  /*10620*/  SHF.R.U64 R12, R12, 0x3, RZ ;  /* 0x000000030c0c7819 */ /* 0x000fe400000012ff */
[----:B------:R-:W-:Y:S01]  /*10630*/  LOP3.LUT R24, R24, R29, RZ, 0x3c, !PT ;  /* 0x0000001d18187212 */ /* 0x000fe200078e3cff */
[----:B------:R-:W-:Y:S01]  /*10640*/  IMAD.U32 R29, RZ, RZ, UR9 ;  /* 0x00000009ff1d7e24 */ /* 0x000fe2000f8e00ff */
[----:B------:R-:W-:Y:S01]  /*10650*/  F2FP.F16.F32.PACK_AB R5, R91, R90 ;  /* 0x0000005a5b05723e */ /* 0x000fe200000000ff */
[----:B------:R-:W-:Y:S01]  /*10660*/  ULDC.64 UR8, c[0x0][0xc08] ;  /* 0x0003020000087ab9 */ /* 0x000fe20000000a00 */
[----:B------:R-:W-:-:S02]  /*10670*/  LOP3.LUT R14, R14, R31, RZ, 0x3c, !PT ;  /* 0x0000001f0e0e7212 */ /* 0x000fc400078e3cff */
[----:B------:R-:W-:Y:S01]  /*10680*/  MOV R30, R8 ;  /* 0x00000008001e7202 */ /* 0x000fe20000000f00 */
[----:B------:R0:W-:Y:S01]  /*10690*/  STSM.16.M88.4 [R3], R4 ;  /* 0x0000000403007844 */ /* 0x0001e20000000200 */
[----:B------:R-:W-:Y:S02]  /*106a0*/  MOV R31, R10 ;  /* 0x0000000a001f7202 */ /* 0x000fe40000000f00 */
[----:B------:R-:W-:Y:S02]  /*106b0*/  LOP3.LUT R12, R12, R33, RZ, 0x3c, !PT ;  /* 0x000000210c0c7212 */ /* 0x000fe400078e3cff */
[----:B------:R-:W-:Y:S02]  /*106c0*/  MOV R25, R24 ;  /* 0x0000001800197202 */ /* 0x000fe40000000f00 */
[----:B------:R-:W-:Y:S02]  /*106d0*/  F2FP.F16.F32.PACK_AB R8, R97, R96 ;  /* 0x000000606108723e */ /* 0x000fe400000000ff */
[----:B------:R-:W-:-:S02]  /*106e0*/  F2FP.F16.F32.PACK_AB R9, R99, R98 ;  /* 0x000000626309723e */ /* 0x000fc400000000ff */
[----:B------:R-:W-:Y:S02]  /*106f0*/  F2FP.F16.F32.PACK_AB R10, R101, R100 ;  /* 0x00000064650a723e */ /* 0x000fe400000000ff */
[----:B------:R-:W-:Y:S02]  /*10700*/  F2FP.F16.F32.PACK_AB R11, R103, R102 ;  /* 0x00000066670b723e */ /* 0x000fe400000000ff */
[----:B------:R-:W-:Y:S02]  /*10710*/  MOV R32, R12 ;  /* 0x0000000c00207202 */ /* 0x000fe40000000f00 */
[----:B------:R-:W-:Y:S01]  /*10720*/  MOV R33, R14 ;  /* 0x0000000e00217202 */ /* 0x000fe20000000f00 */
[----:B------:R2:W-:Y:S01]  /*10730*/  STSM.16.M88.4 [R25], R8 ;  /* 0x0000000819007844 */ /* 0x0005e20000000200 */
[----:B0-----:R-:W-:Y:S02]  /*10740*/  F2FP.F16.F32.PACK_AB R4, R105, R104 ;  /* 0x000000686904723e */ /* 0x001fe400000000ff */
[----:B------:R-:W-:-:S02]  /*10750*/  F2FP.F16.F32.PACK_AB R5, R107, R106 ;  /* 0x0000006a6b05723e */ /* 0x000fc400000000ff */
[----:B------:R-:W-:Y:S02]  /*10760*/  F2FP.F16.F32.PACK_AB R6, R109, R108 ;  /* 0x0000006c6d06723e */ /* 0x000fe400000000ff */
[----:B------:R-:W-:Y:S02]  /*10770*/  F2FP.F16.F32.PACK_AB R7, R111, R110 ;  /* 0x0000006e6f07723e */ /* 0x000fe400000000ff */
[----:B------:R-:W-:Y:S02]  /*10780*/  F2FP.F16.F32.PACK_AB R12, R113, R112 ;  /* 0x00000070710c723e */ /* 0x000fe400000000ff */
[----:B------:R-:W-:Y:S01]  /*10790*/  F2FP.F16.F32.PACK_AB R13, R115, R114 ;  /* 0x00000072730d723e */ /* 0x000fe200000000ff */
[----:B------:R0:W-:Y:S01]  /*107a0*/  STSM.16.M88.4 [R33], R4 ;  /* 0x0000000421007844 */ /* 0x0001e20000000200 */
[----:B------:R-:W-:Y:S02]  /*107b0*/  F2FP.F16.F32.PACK_AB R14, R117, R116 ;  /* 0x00000074750e723e */ /* 0x000fe400000000ff */
[----:B------:R-:W-:-:S02]  /*107c0*/  F2FP.F16.F32.PACK_AB R15, R119, R118 ;  /* 0x00000076770f723e */ /* 0x000fc400000000ff */
[----:B------:R-:W-:Y:S02]  /*107d0*/  F2FP.F16.F32.PACK_AB R24, R121, R120 ;  /* 0x000000787918723e */ /* 0x000fe400000000ff */
[----:B--2---:R-:W-:Y:S01]  /*107e0*/  F2FP.F16.F32.PACK_AB R25, R123, R122 ;  /* 0x0000007a7b19723e */ /* 0x004fe200000000ff */
[----:B------:R-:W-:Y:S01]  /*107f0*/  STSM.16.M88.4 [R32], R12 ;  /* 0x0000000c20007844 */ /* 0x000fe20000000200 */
[----:B------:R-:W-:Y:S02]  /*10800*/  F2FP.F16.F32.PACK_AB R8, R129, R128 ;  /* 0x000000808108723e */ /* 0x000fe400000000ff */
[----:B------:R-:W-:Y:S01]  /*10810*/  F2FP.F16.F32.PACK_AB R9, R131, R130 ;  /* 0x000000828309723e */ /* 0x000fe200000000ff */
[----:B------:R-:W-:Y:S01]  /*10820*/  STSM.16.M88.4 [R31], R24 ;  /* 0x000000181f007844 */ /* 0x000fe20000000200 */
[----:B------:R-:W-:Y:S02]  /*10830*/  F2FP.F16.F32.PACK_AB R10, R133, R132 ;  /* 0x00000084850a723e */ /* 0x000fe400000000ff */
[----:B------:R-:W-:-:S02]  /*10840*/  F2FP.F16.F32.PACK_AB R11, R135, R134 ;  /* 0x00000086870b723e */ /* 0x000fc400000000ff */
[----:B------:R-:W-:-:S03]  /*10850*/  PLOP3.LUT P0, PT, PT, PT, UP0, 0x80, 0x0 ;  /* 0x000000000000781c */ /* 0x000fc60003f0f008 */
[----:B------:R2:W-:Y:S01]  /*10860*/  STSM.16.M88.4 [R30], R8 ;  /* 0x000000081e007844 */ /* 0x0005e20000000200 */
[----:B------:R-:W-:Y:S09]  /*10870*/  BAR.SYNC.DEFER_BLOCKING 0x1, 0x180 ;  /* 0x0046000000007b1d */ /* 0x000ff20000010000 */
[----:B------:R-:W3:Y:S01]  /*10880*/  @P0 LDG.E R3, desc[UR54][R28.64] ;  /* 0x000000361c030981 */ /* 0x000ee2000c1e1900 */
[----:B------:R-:W-:Y:S01]  /*10890*/  UISETP.NE.U32.AND UP1, UPT, UR8, URZ, UPT ;  /* 0x0000003f0800728c */ /* 0x000fe2000bf25070 */
[----:B-1----:R-:W-:Y:S01]  /*108a0*/  ISETP.NE.AND P1, PT, R40, 0x1, PT ;  /* 0x000000012800780c */ /* 0x002fe20003f25270 */
[----:B------:R-:W-:Y:S01]  /*108b0*/  ULDC UR10, c[0x0][0xa88] ;  /* 0x0002a200000a7ab9 */ /* 0x000fe20000000800 */
[----:B------:R-:W-:Y:S01]  /*108c0*/  UMOV UR4, URZ ;  /* 0x0000003f00047c82 */ /* 0x000fe20008000000 */
[----:B------:R-:W-:-:S06]  /*108d0*/  UISETP.NE.AND.EX UP1, UPT, UR9, URZ, UPT, UP1 ;  /* 0x0000003f0900728c */ /* 0x000fcc000bf25310 */
[----:B------:R-:W-:-:S04]  /*108e0*/  PLOP3.LUT P2, PT, PT, PT, UP1, 0x80, 0x0 ;  /* 0x000000000000781c */ /* 0x000fc80003f4f018 */
[----:B0-----:R-:W0:Y:S01]  /*108f0*/  @P1 LDC R5, c[0x0][0xbec] ;  /* 0x0002fb00ff051b82 */ /* 0x001e220000000800 */
[----:B------:R-:W-:Y:S02]  /*10900*/  @UP1 ULDC.64 UR8, c[0x0][0xc08] ;  /* 0x0003020000081ab9 */ /* 0x000fe40000000a00 */
[----:B------:R-:W-:-:S05]  /*10910*/  @UP1 UIMAD.WIDE UR8, UR39, 0x4, UR8 ;  /* 0x00000004270818a5 */ /* 0x000fca000f8e0208 */
[----:B------:R-:W1:Y:S01]  /*10920*/  @P1 LDC R6, c[0x0][0xbf0] ;  /* 0x0002fc00ff061b82 */ /* 0x000e620000000800 */
[----:B--2---:R-:W-:Y:S02]  /*10930*/  IMAD.U32 R8, RZ, RZ, UR8 ;  /* 0x00000008ff087e24 */ /* 0x004fe4000f8e00ff */
[----:B------:R-:W-:Y:S01]  /*10940*/  IMAD.U32 R9, RZ, RZ, UR9 ;  /* 0x00000009ff097e24 */ /* 0x000fe2000f8e00ff */
[----:B---3--:R-:W-:Y:S01]  /*10950*/  @P0 R2UR UR4, R3 ;  /* 0x00000000030402ca */ /* 0x008fe200000e0000 */
[----:B------:R-:W-:-:S06]  /*10960*/  IMAD.U32 R3, RZ, RZ, UR10 ;  /* 0x0000000aff037e24 */ /* 0x000fcc000f8e00ff */
[----:B------:R2:W5:Y:S01]  /*10970*/  @P2 LDG.E R3, desc[UR54][R8.64] ;  /* 0x0000003608032981 */ /* 0x000562000c1e1900 */
[----:B01----:R-:W-:Y:S07]  /*10980*/  @P2 BRA `(.L_x_1150) ;  /* 0x0000000000102947 */ /* 0x003fee0003800000 */
[----:B------:R-:W-:Y:S05]  /*10990*/  @!P0 BRA `(.L_x_1150) ;  /* 0x00000000000c8947 */ /* 0x000fea0003800000 */
[----:B------:R-:W3:Y:S04]  /*109a0*/  LDG.E R4, desc[UR54][R28.64] ;  /* 0x000000361c047981 */ /* 0x000ee8000c1e1900 */
[----:B-----5:R-:W3:Y:S02]  /*109b0*/  LDG.E R3, desc[UR54][R28.64+0x4] ;  /* 0x000004361c037981 */ /* 0x020ee4000c1e1900 */
[----:B---3--:R-:W-:-:S07]  /*109c0*/  IMAD.IADD R3, R3, 0x1, -R4 ;  /* 0x0000000103037824 */ /* 0x008fce00078e0a04 */
.L_x_1150:
[----:B--2---:R-:W-:Y:S01]  /*109d0*/  VIADD R8, R137, UR38 ;  /* 0x0000002689087c36 */ /* 0x004fe20008000000 */
[----:B------:R-:W-:Y:S01]  /*109e0*/  USHF.R.S32.HI UR9, URZ, 0x1f, UR4 ;  /* 0x0000001f3f097899 */ /* 0x000fe20008011404 */
[----:B-----5:R-:W-:Y:S01]  /*109f0*/  IMAD R41, R3, R40, RZ ;  /* 0x0000002803297224 */ /* 0x020fe200078e02ff */
[----:B------:R-:W-:Y:S01]  /*10a00*/  USHF.R.S32.HI UR16, URZ, 0x1f, UR40 ;  /* 0x0000001f3f107899 */ /* 0x000fe20008011428 */
[----:B------:R-:W-:Y:S01]  /*10a10*/  @P1 IMAD.HI.U32 R5, R8, R5, RZ ;  /* 0x0000000508051227 */ /* 0x000fe200078e00ff */
[----:B------:R-:W-:Y:S01]  /*10a20*/  ULDC.64 UR14, c[0x0][0xb90] ;  /* 0x0002e400000e7ab9 */ /* 0x000fe20000000a00 */
[----:B------:R-:W-:Y:S01]  /*10a30*/  UMOV UR8, UR4 ;  /* 0x0000000400087c82 */ /* 0x000fe20008000000 */
[----:B------:R-:W-:Y:S01]  /*10a40*/  UIMAD UR12, UR16, UR14, URZ ;  /* 0x0000000e100c72a4 */ /* 0x000fe2000f8e023f */
[----:B------:R-:W-:Y:S01]  /*10a50*/  IMAD.MOV.U32 R4, RZ, RZ, R8 ;  /* 0x000000ffff047224 */ /* 0x000fe200078e0008 */
[----:B------:R-:W-:Y:S01]  /*10a60*/  UIMAD.WIDE.U32 UR10, UR40, UR14, UR8 ;  /* 0x0000000e280a72a5 */ /* 0x000fe2000f8e0008 */
[----:B------:R-:W-:Y:S01]  /*10a70*/  @P1 SHF.R.U32.HI R4, RZ, R6, R5 ;  /* 0x00000006ff041219 */ /* 0x000fe20000011605 */
[----:B------:R-:W-:Y:S01]  /*10a80*/  USHF.R.S32.HI UR8, URZ, 0x1f, UR39 ;  /* 0x0000001f3f087899 */ /* 0x000fe20008011427 */
[----:B------:R-:W-:Y:S01]  /*10a90*/  IMAD R5, R142, 0x20, R138 ;  /* 0x000000208e057824 */ /* 0x000fe200078e028a */
[----:B------:R-:W-:Y:S01]  /*10aa0*/  UIMAD UR12, UR40, UR15, UR12 ;  /* 0x0000000f280c72a4 */ /* 0x000fe2000f8e020c */
[--C-:B------:R-:W-:Y:S01]  /*10ab0*/  SHF.R.S32.HI R6, RZ, 0x1f, R4.reuse ;  /* 0x0000001fff067819 */ /* 0x100fe20000011404 */
[----:B------:R-:W-:Y:S01]  /*10ac0*/  USEL UR18, UR8, URZ, !UP0 ;  /* 0x0000003f08127287 */ /* 0x000fe2000c000000 */
[----:B------:R-:W-:Y:S01]  /*10ad0*/  IMAD.MOV R7, RZ, RZ, -R4 ;  /* 0x000000ffff077224 */ /* 0x000fe200078e0a04 */
[----:B------:R-:W-:Y:S01]  /*10ae0*/  ULDC.64 UR14, c[0x0][0xb98] ;  /* 0x0002e600000e7ab9 */ /* 0x000fe20000000a00 */
[----:B------:R-:W-:Y:S01]  /*10af0*/  USEL UR17, UR39, URZ, !UP0 ;  /* 0x0000003f27117287 */ /* 0x000fe2000c000000 */
[----:B------:R-:W-:Y:S01]  /*10b00*/  IMAD.WIDE R20, R5, 0x2, R20 ;  /* 0x0000000205147825 */ /* 0x000fe200078e0214 */
[----:B------:R-:W-:-:S02]  /*10b10*/  UIMAD UR8, UR18, UR14, URZ ;  /* 0x0000000e120872a4 */ /* 0x000fc4000f8e023f */
[----:B------:R-:W-:Y:S01]  /*10b20*/  UIADD3 UR11, UR11, UR12, URZ ;  /* 0x0000000c0b0b7290 */ /* 0x000fe2000fffe03f */
[----:B------:R-:W-:Y:S01]  /*10b30*/  IMAD R7, R40, R7, R8 ;  /* 0x0000000728077224 */ /* 0x000fe200078e0208 */
[----:B------:R-:W-:Y:S01]  /*10b40*/  UIMAD UR8, UR17, UR15, UR8 ;  /* 0x0000000f110872a4 */ /* 0x000fe2000f8e0208 */
[C---:B------:R-:W-:Y:S01]  /*10b50*/  IADD3 R9, P2, R20.reuse, 0x1800, RZ ;  /* 0x0000180014097810 */ /* 0x040fe20007f5e0ff */
[----:B------:R-:W-:Y:S01]  /*10b60*/  UIMAD.WIDE.U32 UR10, UR17, UR14, UR10 ;  /* 0x0000000e110a72a5 */ /* 0x000fe2000f8e000a */
[----:B------:R-:W-:Y:S01]  /*10b70*/  IADD3 R25, P6, R20, 0x3000, RZ ;  /* 0x0000300014197810 */ /* 0x000fe20007fde0ff */
[----:B------:R-:W-:Y:S01]  /*10b80*/  ULDC.64 UR12, c[0x0][0xb88] ;  /* 0x0002e200000c7ab9 */ /* 0x000fe20000000a00 */
[----:B------:R-:W-:Y:S01]  /*10b90*/  SHF.R.S32.HI R5, RZ, 0x1f, R7 ;  /* 0x0000001fff057819 */ /* 0x000fe20000011407 */
[----:B------:R-:W-:Y:S01]  /*10ba0*/  IMAD.U32 R11, RZ, RZ, UR8 ;  /* 0x00000008ff0b7e24 */ /* 0x000fe2000f8e00ff */
[----:B------:R-:W-:Y:S02]  /*10bb0*/  LOP3.LUT R8, R9, 0x180, RZ, 0xc0, !PT ;  /* 0x0000018009087812 */ /* 0x000fe400078ec0ff */
[----:B------:R-:W-:Y:S01]  /*10bc0*/  IADD3 R4, P0, R4, UR10, RZ ;  /* 0x0000000a04047c10 */ /* 0x000fe2000ff1e0ff */
[----:B------:R-:W-:Y:S01]  /*10bd0*/  IMAD R10, R5, UR12, RZ ;  /* 0x0000000c050a7c24 */ /* 0x000fe2000f8e02ff */
[----:B------:R-:W-:-:S02]  /*10be0*/  SHF.R.U64 R8, R8, 0x3, RZ ;  /* 0x0000000308087819 */ /* 0x000fc400000012ff */
[----:B------:R-:W-:Y:S01]  /*10bf0*/  IADD3.X R5, R6, UR11, R11, P0, !PT ;  /* 0x0000000b06057c10 */ /* 0x000fe200087fe40b */
[----:B------:R-:W-:Y:S01]  /*10c00*/  ULDC.64 UR10, c[0x0][0xb50] ;  /* 0x0002d400000a7ab9 */ /* 0x000fe20000000a00 */
[----:B------:R-:W-:Y:S01]  /*10c10*/  LOP3.LUT R6, R8, R9, RZ, 0x3c, !PT ;  /* 0x0000000908067212 */ /* 0x000fe200078e3cff */
[C---:B------:R-:W-:Y:S01]  /*10c20*/  IMAD R9, R7.reuse, UR13, R10 ;  /* 0x0000000d07097c24 */ /* 0x040fe2000f8e020a */
[C---:B------:R-:W-:Y:S01]  /*10c30*/  IADD3 R13, P5, R20.reuse, 0x4800, RZ ;  /* 0x00004800140d7810 */ /* 0x040fe20007fbe0ff */
[----:B------:R-:W-:Y:S01]  /*10c40*/  IMAD.WIDE.U32 R4, R7, UR12, R4 ;  /* 0x0000000c07047c25 */ /* 0x000fe2000f8e0004 */
[----:B------:R-:W-:Y:S01]  /*10c50*/  ULDC.64 UR12, c[0x0][0xaa0] ;  /* 0x0002a800000c7ab9 */ /* 0x000fe20000000a00 */
[----:B------:R-:W-:Y:S02]  /*10c60*/  IADD3 R33, P4, R20, 0x6000, RZ ;  /* 0x0000600014217810 */ /* 0x000fe40007f9e0ff */
[----:B------:R-:W-:Y:S01]  /*10c70*/  IMAD.IADD R5, R5, 0x1, R9 ;  /* 0x0000000105057824 */ /* 0x000fe200078e0209 */
[C---:B------:R-:W-:Y:S01]  /*10c80*/  LEA R8, P0, R4.reuse, UR10, 0x2 ;  /* 0x0000000a04087c11 */ /* 0x040fe2000f8010ff */
[----:B------:R-:W-:Y:S01]  /*10c90*/  VIADD R10, R145, UR38 ;  /* 0x00000026910a7c36 */ /* 0x000fe20008000000 */
[----:B------:R-:W-:Y:S01]  /*10ca0*/  LOP3.LUT R24, R25, 0x180, RZ, 0xc0, !PT ;  /* 0x0000018019187812 */ /* 0x000fe200078ec0ff */
[----:B------:R-:W-:Y:S01]  /*10cb0*/  IMAD.X R7, RZ, RZ, R21, P2 ;  /* 0x000000ffff077224 */ /* 0x000fe200010e0615 */
[----:B------:R-:W-:Y:S01]  /*10cc0*/  LEA.HI.X R9, R4, UR11, R5, 0x2, P0 ;  /* 0x0000000b04097c11 */ /* 0x000fe200080f1405 */
[----:B------:R-:W-:Y:S01]  /*10cd0*/  SHFL.IDX PT, R36, R8, RZ, 0x1c1f ;  /* 0x001c1fff08247589 */ /* 0x000fe200000e0000 */
[----:B------:R-:W-:Y:S01]  /*10ce0*/  LOP3.LUT P0, RZ, R143, 0x3, RZ, 0xc0, !PT ;  /* 0x000000038fff7812 */ /* 0x000fe2000780c0ff */
[----:B------:R-:W-:Y:S01]  /*10cf0*/  VIADD R3, R10, 0x8 ;  /* 0x000000080a037836 */ /* 0x000fe20000000000 */
[----:B------:R-:W-:Y:S01]  /*10d00*/  IADD3 R4, P3, R20, 0x7800, RZ ;  /* 0x0000780014047810 */ /* 0x000fe20007f7e0ff */
[----:B------:R-:W0:Y:S01]  /*10d10*/  SHFL.IDX PT, R37, R9, RZ, 0x1c1f ;  /* 0x001c1fff09257589 */ /* 0x000e2200000e0000 */
[----:B------:R-:W-:-:S02]  /*10d20*/  ISETP.GE.OR P2, PT, R10, R41, P0 ;  /* 0x000000290a00720c */ /* 0x000fc40000746670 */
[----:B------:R-:W-:Y:S01]  /*10d30*/  ISETP.GE.OR P0, PT, R3, R41, P0 ;  /* 0x000000290300720c */ /* 0x000fe20000706670 */
[----:B------:R-:W-:Y:S01]  /*10d40*/  SHFL.IDX PT, R38, R8, 0x1, 0x1c1f ;  /* 0x003c1f0008267f89 */ /* 0x000fe200000e0000 */
[----:B------:R-:W-:Y:S01]  /*10d50*/  LOP3.LUT R3, R4, 0x180, RZ, 0xc0, !PT ;  /* 0x0000018004037812 */ /* 0x000fe200078ec0ff */
[----:B------:R-:W-:Y:S01]  /*10d60*/  UIMAD UR10, UR9, UR12, URZ ;  /* 0x0000000c090a72a4 */ /* 0x000fe2000f8e023f */
[----:B------:R-:W-:Y:S01]  /*10d70*/  LOP3.LUT R5, R20, 0x180, RZ, 0xc0, !PT ;  /* 0x0000018014057812 */ /* 0x000fe200078ec0ff */
[----:B------:R-:W1:Y:S01]  /*10d80*/  SHFL.IDX PT, R39, R9, 0x1, 0x1c1f ;  /* 0x003c1f0009277f89 */ /* 0x000e6200000e0000 */
[----:B------:R-:W-:Y:S01]  /*10d90*/  SHF.R.U64 R3, R3, 0x3, RZ ;  /* 0x0000000303037819 */ /* 0x000fe200000012ff */
[----:B------:R-:W-:Y:S01]  /*10da0*/  IMAD.X R29, RZ, RZ, R21, P3 ;  /* 0x000000ffff1d7224 */ /* 0x000fe200018e0615 */
[----:B------:R-:W-:Y:S02]  /*10db0*/  SHF.R.U64 R5, R5, 0x3, RZ ;  /* 0x0000000305057819 */ /* 0x000fe400000012ff */
[----:B------:R-:W-:-:S02]  /*10dc0*/  LOP3.LUT R28, R3, R4, RZ, 0x3c, !PT ;  /* 0x00000004031c7212 */ /* 0x000fc400078e3cff */
[----:B------:R-:W2:Y:S01]  /*10dd0*/  @P1 LDC R3, c[0x0][0xbec] ;  /* 0x0002fb00ff031b82 */ /* 0x000ea20000000800 */
[----:B------:R-:W-:Y:S02]  /*10de0*/  LOP3.LUT R20, R5, R20, RZ, 0x3c, !PT ;  /* 0x0000001405147212 */ /* 0x000fe400078e3cff */
[----:B------:R-:W-:Y:S02]  /*10df0*/  LOP3.LUT R12, R13, 0x180, RZ, 0xc0, !PT ;  /* 0x000001800d0c7812 */ /* 0x000fe400078ec0ff */
[----:B------:R-:W-:Y:S02]  /*10e00*/  LOP3.LUT R32, R33, 0x180, RZ, 0xc0, !PT ;  /* 0x0000018021207812 */ /* 0x000fe400078ec0ff */
[----:B------:R-:W-:Y:S01]  /*10e10*/  SHF.R.U64 R24, R24, 0x3, RZ ;  /* 0x0000000318187819 */ /* 0x000fe200000012ff */
[----:B0-----:R0:W-:Y:S01]  /*10e20*/  @!P2 ST.E desc[UR54][R36.64], R2 ;  /* 0x000000022400a985 */ /* 0x0011e2000c101936 */
[----:B------:R-:W-:Y:S01]  /*10e30*/  UIMAD.WIDE.U32 UR8, UR4, UR12, URZ ;  /* 0x0000000c040872a5 */ /* 0x000fe2000f8e003f */
[----:B------:R-:W-:Y:S01]  /*10e40*/  SHF.R.U64 R12, R12, 0x3, RZ ;  /* 0x000000030c0c7819 */ /* 0x000fe200000012ff */
[----:B------:R-:W-:Y:S01]  /*10e50*/  UIMAD UR10, UR4, UR13, UR10 ;  /* 0x0000000d040a72a4 */ /* 0x000fe2000f8e020a */
[----:B------:R-:W-:-:S02]  /*10e60*/  SHF.R.U64 R32, R32, 0x3, RZ ;  /* 0x0000000320207819 */ /* 0x000fc400000012ff */
[----:B------:R-:W-:Y:S01]  /*10e70*/  ULDC.64 UR12, c[0x0][0xae8] ;  /* 0x0002ba00000c7ab9 */ /* 0x000fe20000000a00 */
[----:B------:R-:W-:Y:S01]  /*10e80*/  LOP3.LUT R24, R24, R25, RZ, 0x3c, !PT ;  /* 0x0000001918187212 */ /* 0x000fe200078e3cff */
[----:B-1----:R1:W-:Y:S01]  /*10e90*/  @!P0 ST.E desc[UR54][R38.64], R0 ;  /* 0x0000000026008985 */ /* 0x0023e2000c101936 */
[----:B0-----:R-:W0:Y:S03]  /*10ea0*/  @P1 LDC R37, c[0x0][0xbf0] ;  /* 0x0002fc00ff251b82 */ /* 0x001e260000000800 */
[----:B------:R3:W5:Y:S01]  /*10eb0*/  LD.E.128 R8, desc[UR54][R20.64] ;  /* 0x0000003614087980 */ /* 0x000762000c101d00 */
[----:B------:R-:W-:Y:S01]  /*10ec0*/  UIADD3 UR9, UR9, UR10, URZ ;  /* 0x0000000a09097290 */ /* 0x000fe2000fffe03f */
[----:B------:R-:W-:Y:S01]  /*10ed0*/  LOP3.LUT R12, R12, R13, RZ, 0x3c, !PT ;  /* 0x0000000d0c0c7212 */ /* 0x000fe200078e3cff */
[----:B------:R-:W-:Y:S01]  /*10ee0*/  UIMAD UR4, UR16, UR12, URZ ;  /* 0x0000000c100472a4 */ /* 0x000fe2000f8e023f */
[----:B------:R-:W-:Y:S01]  /*10ef0*/  LOP3.LUT R32, R32, R33, RZ, 0x3c, !PT ;  /* 0x0000002120207212 */ /* 0x000fe200078e3cff */
[----:B------:R-:W-:-:S02]  /*10f00*/  IMAD.X R25, RZ, RZ, R21, P6 ;  /* 0x000000ffff197224 */ /* 0x000fc400030e0615 */
[----:B-1----:R-:W-:Y:S01]  /*10f10*/  IMAD R0, R141, 0x60, R142 ;  /* 0x000000608d007824 */ /* 0x002fe200078e028e */
[----:B------:R-:W-:Y:S01]  /*10f20*/  UIMAD UR4, UR40, UR13, UR4 ;  /* 0x0000000d280472a4 */ /* 0x000fe2000f8e0204 */
[--C-:B------:R-:W-:Y:S01]  /*10f30*/  IMAD.X R13, RZ, RZ, R21.reuse, P5 ;  /* 0x000000ffff0d7224 */ /* 0x100fe200028e0615 */
[----:B------:R-:W-:Y:S01]  /*10f40*/  ULDC.64 UR10, c[0x0][0xaf0] ;  /* 0x0002bc00000a7ab9 */ /* 0x000fe20000000a00 */
[----:B---3--:R-:W-:Y:S01]  /*10f50*/  VIADD R20, R0, UR38 ;  /* 0x0000002600147c36 */ /* 0x008fe20008000000 */
[----:B------:R-:W-:Y:S01]  /*10f60*/  UIMAD.WIDE.U32 UR8, UR40, UR12, UR8 ;  /* 0x0000000c280872a5 */ /* 0x000fe2000f8e0008 */
[----:B------:R-:W-:Y:S01]  /*10f70*/  IMAD.X R33, RZ, RZ, R21, P4 ;  /* 0x000000ffff217224 */ /* 0x000fe200020e0615 */
[----:B------:R-:W5:Y:S01]  /*10f80*/  LD.E.128 R4, desc[UR54][R6.64] ;  /* 0x0000003606047980 */ /* 0x000f62000c101d00 */
[----:B--2---:R-:W-:Y:S01]  /*10f90*/  @P1 IMAD.HI.U32 R0, R20, R3, RZ ;  /* 0x0000000314001227 */ /* 0x004fe200078e00ff */
[----:B------:R-:W-:Y:S02]  /*10fa0*/  UIADD3 UR9, UR9, UR4, URZ ;  /* 0x0000000409097290 */ /* 0x000fe4000fffe03f */
[----:B------:R-:W5:Y:S01]  /*10fb0*/  LD.E.128 R24, desc[UR54][R24.64] ;  /* 0x0000003618187980 */ /* 0x000f62000c101d00 */
[----:B------:R-:W-:Y:S01]  /*10fc0*/  IMAD.MOV.U32 R21, RZ, RZ, R20 ;  /* 0x000000ffff157224 */ /* 0x000fe200078e0014 */
[----:B------:R-:W-:-:S02]  /*10fd0*/  UIMAD UR4, UR18, UR10, URZ ;  /* 0x0000000a120472a4 */ /* 0x000fc4000f8e023f */
[----:B------:R-:W5:Y:S01]  /*10fe0*/  LD.E.128 R12, desc[UR54][R12.64] ;  /* 0x000000360c0c7980 */ /* 0x000f62000c101d00 */
[----:B0-----:R-:W-:Y:S01]  /*10ff0*/  @P1 SHF.R.U32.HI R21, RZ, R37, R0 ;  /* 0x00000025ff151219 */ /* 0x001fe20000011600 */
[----:B------:R-:W-:Y:S02]  /*11000*/  UIMAD UR4, UR17, UR11, UR4 ;  /* 0x0000000b110472a4 */ /* 0x000fe4000f8e0204 */
[----:B------:R-:W-:Y:S01]  /*11010*/  UIMAD.WIDE.U32 UR8, UR17, UR10, UR8 ;  /* 0x0000000a110872a5 */ /* 0x000fe2000f8e0008 */
[--C-:B------:R-:W-:Y:S01]  /*11020*/  SHF.R.S32.HI R0, RZ, 0x1f, R21.reuse ;  /* 0x0000001fff007819 */ /* 0x100fe20000011415 */
[----:B------:R-:W-:Y:S01]  /*11030*/  IMAD.MOV R37, RZ, RZ, -R21 ;  /* 0x000000ffff257224 */ /* 0x000fe200078e0a15 */
[----:B------:R-:W-:Y:S01]  /*11040*/  ULDC.64 UR10, c[0x0][0xae0] ;  /* 0x0002b800000a7ab9 */ /* 0x000fe20000000a00 */
[----:B------:R-:W-:Y:S01]  /*11050*/  UIADD3 UR4, UR9, UR4, URZ ;  /* 0x0000000409047290 */ /* 0x000fe2000fffe03f */
[----:B------:R-:W5:Y:S01]  /*11060*/  LD.E.128 R32, desc[UR54][R32.64] ;  /* 0x0000003620207980 */ /* 0x000f62000c101d00 */
[----:B------:R-:W-:-:S02]  /*11070*/  IMAD R0, R0, UR10, RZ ;  /* 0x0000000a00007c24 */ /* 0x000fc4000f8e02ff */
[----:B------:R-:W-:Y:S01]  /*11080*/  IMAD R37, R40, R37, R20 ;  /* 0x0000002528257224 */ /* 0x000fe200078e0214 */
[----:B------:R-:W5:Y:S01]  /*11090*/  LD.E.128 R28, desc[UR54][R28.64] ;  /* 0x000000361c1c7980 */ /* 0x000f62000c101d00 */
[----:B------:R-:W-:Y:S02]  /*110a0*/  IMAD R39, R21, UR11, R0 ;  /* 0x0000000b15277c24 */ /* 0x000fe4000f8e0200 */
[----:B------:R-:W-:Y:S01]  /*110b0*/  IMAD.U32 R3, RZ, RZ, UR9 ;  /* 0x00000009ff037e24 */ /* 0x000fe2000f8e00ff */
[----:B------:R-:W-:Y:S01]  /*110c0*/  SHF.R.S32.HI R0, RZ, 0x1f, R37 ;  /* 0x0000001fff007819 */ /* 0x000fe20000011425 */
[----:B------:R-:W-:Y:S01]  /*110d0*/  IMAD.U32 R2, RZ, RZ, UR8 ;  /* 0x00000008ff027e24 */ /* 0x000fe2000f8e00ff */
[----:B------:R-:W-:Y:S01]  /*110e0*/  ULDC.64 UR8, c[0x0][0xad8] ;  /* 0x0002b60000087ab9 */ /* 0x000fe20000000a00 */
[----:B------:R-:W-:Y:S01]  /*110f0*/  IMAD.U32 R3, RZ, RZ, UR4 ;  /* 0x00000004ff037e24 */ /* 0x000fe2000f8e00ff */
[----:B------:R-:W-:Y:S01]  /*11100*/  @!PT LDS RZ, [RZ] ;  /* 0x00000000fffff984 */ /* 0x000fe20000000800 */
[----:B------:R-:W-:Y:S01]  /*11110*/  @!PT LDS RZ, [RZ] ;  /* 0x00000000fffff984 */ /* 0x000fe20000000800 */
[----:B------:R-:W-:Y:S01]  /*11120*/  @!PT LDS RZ, [RZ] ;  /* 0x00000000fffff984 */ /* 0x000fe20000000800 */
[----:B------:R-:W-:Y:S01]  /*11130*/  @!PT LDS RZ, [RZ] ;  /* 0x00000000fffff984 */ /* 0x000fe20000000800 */
[----:B------:R0:W-:Y:S06]  /*11140*/  MEMBAR.ALL.CTA ;  /* 0x0000000000007992 */ /* 0x0001ec0000008000 */
[----:B0-----:R-:W0:Y:S01]  /*11150*/  FENCE.VIEW.ASYNC.S ;  /* 0x00000000000073c6 */ /* 0x001e220000000000 */
[----:B------:R-:W-:-:S02]  /*11160*/  IMAD R0, R0, UR8, RZ ;  /* 0x0000000800007c24 */ /* 0x000fc4000f8e02ff */
[----:B------:R-:W-:-:S04]  /*11170*/  IMAD.WIDE.U32 R2, R21, UR10, R2 ;  /* 0x0000000a15027c25 */ /* 0x000fc8000f8e0002 */
[----:B------:R-:W-:Y:S02]  /*11180*/  IMAD.IADD R3, R3, 0x1, R39 ;  /* 0x0000000103037824 */ /* 0x000fe400078e0227 */
[C---:B------:R-:W-:Y:S02]  /*11190*/  IMAD R21, R37.reuse, UR9, R0 ;  /* 0x0000000925157c24 */ /* 0x040fe4000f8e0200 */
[----:B------:R-:W-:Y:S01]  /*111a0*/  VIADD R0, R142, UR38 ;  /* 0x000000268e007c36 */ /* 0x000fe20008000000 */
[----:B------:R-:W-:Y:S01]  /*111b0*/  UIADD3 UR4, UR41, 0x2d820, URZ ;  /* 0x0002d82029047890 */ /* 0x000fe2000fffe03f */
[----:B------:R-:W-:Y:S01]  /*111c0*/  IMAD.WIDE.U32 R2, R37, UR8, R2 ;  /* 0x0000000825027c25 */ /* 0x000fe2000f8e0002 */
[----:B------:R-:W-:Y:S02]  /*111d0*/  ULDC.64 UR8, c[0x0][0xa80] ;  /* 0x0002a00000087ab9 */ /* 0x000fe40000000a00 */
        /* <DEDUP_REMOVED lines=19> */
[----:B-----5:R3:W-:Y:S04]  /*11310*/  @!P0 ST.E.128 desc[UR54][R2.64], R8 ;  /* 0x0000000802008985 */ /* 0x0207e8000c101d36 */
[----:B------:R3:W-:Y:S04]  /*11320*/  @!P1 ST.E.128 desc[UR54][R36.64], R24 ;  /* 0x0000001824009985 */ /* 0x0007e8000c101d36 */
[----:B------:R3:W-:Y:S02]  /*11330*/  @!P2 ST.E.128 desc[UR54][R38.64], R32 ;  /* 0x000000202600a985 */ /* 0x0007e4000c101d36 */
.L_x_1152:
[----:B------:R-:W-:Y:S05]  /*11340*/  BSYNC B1 ;  /* 0x0000000000017941 */ /* 0x000fea0003800000 */
.L_x_1151:
        /* <DEDUP_REMOVED lines=8> */
[C---:B0-----:R-:W-:Y:S02]  /*113d0*/  @!P2 LEA R10, P0, R139.reuse, R8, 0x1 ;  /* 0x000000088b0aa211 */ /* 0x041fe400078008ff */
        /* <DEDUP_REMOVED lines=10> */
.L_x_1149:
[----:B------:R-:W-:Y:S01]  /*11480*/  ULDC.64 UR8, c[0x0][0xc00] ;  /* 0x0003000000087ab9 */ /* 0x000fe20000000a00 */
[----:B------:R-:W-:Y:S01]  /*11490*/  ULDC UR4, c[0x0][0xa88] ;  /* 0x0002a20000047ab9 */ /* 0x000fe20000000800 */
[----:B------:R-:W-:Y:S01]  /*114a0*/  UISETP.NE.U32.AND UP0, UPT, UR8, URZ, UPT ;  /* 0x0000003f0800728c */ /* 0x000fe2000bf05070 */
[----:B------:R-:W0:Y:S03]  /*114b0*/  LDC R11, c[0x0][0xbe8] ;  /* 0x0002fa00ff0b7b82 */ /* 0x000e260000000800 */
[----:B------:R-:W-:-:S03]  /*114c0*/  UISETP.NE.AND.EX UP0, UPT, UR9, URZ, UPT, UP0 ;  /* 0x0000003f0900728c */ /* 0x000fc6000bf05300 */
[----:B------:R-:W-:Y:S02]  /*114d0*/  ULDC.64 UR8, c[0x0][0xc00] ;  /* 0x0003000000087ab9 */ /* 0x000fe40000000a00 */
[----:B------:R-:W-:Y:S01]  /*114e0*/  UIMAD.WIDE UR8, UR39, 0x4, UR8 ;  /* 0x00000004270878a5 */ /* 0x000fe2000f8e0208 */
[----:B------:R-:W-:-:S05]  /*114f0*/  PLOP3.LUT P2, PT, PT, PT, UP0, 0x80, 0x0 ;  /* 0x000000000000781c */ /* 0x000fca0003f4f008 */
[----:B------:R-:W-:Y:S02]  /*11500*/  IMAD.U32 R2, RZ, RZ, UR8 ;  /* 0x00000008ff027e24 */ /* 0x000fe4000f8e00ff */
[----:B------:R-:W-:Y:S01]  /*11510*/  IMAD.U32 R3, RZ, RZ, UR9 ;  /* 0x00000009ff037e24 */ /* 0x000fe2000f8e00ff */
[----:B------:R-:W-:Y:S02]  /*11520*/  ULDC.64 UR8, c[0x0][0xc08] ;  /* 0x0003020000087ab9 */ /* 0x000fe40000000a00 */
[----:B------:R-:W-:Y:S01]  /*11530*/  UISETP.NE.U32.AND UP1, UPT, UR8, URZ, UPT ;  /* 0x0000003f0800728c */ /* 0x000fe2000bf25070 */
[----:B------:R-:W-:Y:S02]  /*11540*/  IMAD.U32 R0, RZ, RZ, UR4 ;  /* 0x00000004ff007e24 */ /* 0x000fe4000f8e00ff */
[----:B------:R-:W2:Y:S01]  /*11550*/  @P2 LDG.E R6, desc[UR54][R2.64] ;  /* 0x0000003602062981 */ /* 0x000ea2000c1e1900 */
[----:B------:R-:W-:-:S06]  /*11560*/  UISETP.NE.AND.EX UP1, UPT, UR9, URZ, UPT, UP1 ;  /* 0x0000003f0900728c */ /* 0x000fcc000bf25310 */
[----:B------:R-:W-:-:S05]  /*11570*/  PLOP3.LUT P3, PT, PT, PT, UP1, 0x80, 0x0 ;  /* 0x000000000000781c */ /* 0x000fca0003f6f018 */
[----:B------:R-:W-:Y:S02]  /*11580*/  @UP1 ULDC.64 UR8, c[0x0][0xc08] ;  /* 0x0003020000081ab9 */ /* 0x000fe40000000a00 */
[----:B------:R-:W-:-:S06]  /*11590*/  @UP1 UIMAD.WIDE UR8, UR39, 0x4, UR8 ;  /* 0x00000004270818a5 */ /* 0x000fcc000f8e0208 */
[----:B------:R-:W-:Y:S02]  /*115a0*/  IMAD.U32 R4, RZ, RZ, UR8 ;  /* 0x00000008ff047e24 */ /* 0x000fe4000f8e00ff */
[----:B------:R-:W-:-:S05]  /*115b0*/  IMAD.U32 R5, RZ, RZ, UR9 ;  /* 0x00000009ff057e24 */ /* 0x000fca000f8e00ff */
[----:B------:R1:W5:Y:S01]  /*115c0*/  @P3 LDG.E R0, desc[UR54][R4.64] ;  /* 0x0000003604003981 */ /* 0x000362000c1e1900 */
[----:B0-----:R-:W-:Y:S01]  /*115d0*/  ISETP.NE.AND P0, PT, R11, 0x1, PT ;  /* 0x000000010b00780c */ /* 0x001fe20003f05270 */
[----:B------:R-:W-:Y:S01]  /*115e0*/  UMOV UR4, URZ ;  /* 0x0000003f00047c82 */ /* 0x000fe20008000000 */
[----:B------:R-:W-:Y:S01]  /*115f0*/  USHF.R.S32.HI UR13, URZ, 0x1f, UR40 ;  /* 0x0000001f3f0d7899 */ /* 0x000fe20008011428 */
[----:B------:R-:W-:-:S10]  /*11600*/  ISETP.GE.AND P1, PT, R149, 0xc0, PT ;  /* 0x000000c09500780c */ /* 0x000fd40003f26270 */
[----:B------:R-:W0:Y:S01]  /*11610*/  @P0 LDC R9, c[0x0][0xbec] ;  /* 0x0002fb00ff090b82 */ /* 0x000e220000000800 */
[----:B--2---:R-:W-:Y:S01]  /*11620*/  @P2 R2UR UR4, R6 ;  /* 0x00000000060422ca */ /* 0x004fe200000e0000 */
[----:B01----:R-:W-:-:S14]  /*11630*/  @P3 BRA `(.L_x_1154) ;  /* 0x0000000000103947 */ /* 0x003fdc0003800000 */
[----:B------:R-:W-:Y:S05]  /*11640*/  @!P2 BRA `(.L_x_1154) ;  /* 0x00000000000ca947 */ /* 0x000fea0003800000 */
[----:B------:R-:W2:Y:S04]  /*11650*/  LDG.E R5, desc[UR54][R2.64] ;  /* 0x0000003602057981 */ /* 0x000ea8000c1e1900 */
[----:B-----5:R-:W2:Y:S02]  /*11660*/  LDG.E R0, desc[UR54][R2.64+0x4] ;  /* 0x0000043602007981 */ /* 0x020ea4000c1e1900 */
[----:B--2---:R-:W-:-:S07]  /*11670*/  IMAD.IADD R0, R0, 0x1, -R5 ;  /* 0x0000000100007824 */ /* 0x004fce00078e0a05 */
.L_x_1154:
[----:B------:R-:W-:Y:S01]  /*11680*/  USHF.R.S32.HI UR9, URZ, 0x1f, UR39 ;  /* 0x0000001f3f097899 */ /* 0x000fe20008011427 */
[----:B------:R-:W-:Y:S01]  /*11690*/  BSSY B1, `(.L_x_1155) ;  /* 0x000002e000017945 */ /* 0x000fe20003800000 */
[----:B------:R-:W-:Y:S02]  /*116a0*/  USHF.R.S32.HI UR12, URZ, 0x1f, UR4 ;  /* 0x0000001f3f0c7899 */ /* 0x000fe40008011404 */
[----:B------:R-:W-:Y:S02]  /*116b0*/  USEL UR8, UR39, URZ, !UP0 ;  /* 0x0000003f27087287 */ /* 0x000fe4000c000000 */
[----:B------:R-:W-:Y:S01]  /*116c0*/  USEL UR14, UR9, URZ, !UP0 ;  /* 0x0000003f090e7287 */ /* 0x000fe2000c000000 */
[----:B------:R-:W-:Y:S11]  /*116d0*/  @P1 BRA `(.L_x_1156) ;  /* 0x0000000000a41947 */ /* 0x000ff60003800000 */
[----:B------:R-:W0:Y:S01]  /*116e0*/  S2R R3, SR_TID.X ;  /* 0x0000000000037919 */ /* 0x000e220000002100 */
[----:B------:R-:W1:Y:S01]  /*116f0*/  LDC R7, c[0x0][0xbe8] ;  /* 0x0002fa00ff077b82 */ /* 0x000e620000000800 */
[----:B------:R-:W-:Y:S02]  /*11700*/  IMAD.U32 R4, RZ, RZ, UR38 ;  /* 0x00000026ff047e24 */ /* 0x000fe4000f8e00ff */
[----:B-1---5:R-:W-:-:S03]  /*11710*/  IMAD R2, R0, R7, RZ ;  /* 0x0000000700027224 */ /* 0x022fc600078e02ff */
[----:B0-----:R-:W-:-:S04]  /*11720*/  IADD3 R4, R4, -0x80, R3 ;  /* 0xffffff8004047810 */ /* 0x001fc80007ffe003 */
[----:B------:R-:W-:-:S13]  /*11730*/  ISETP.GE.AND P1, PT, R4, R2, PT ;  /* 0x000000020400720c */ /* 0x000fda0003f26270 */
[----:B------:R-:W-:Y:S05]  /*11740*/  @P1 BRA `(.L_x_1156) ;  /* 0x0000000000881947 */ /* 0x000fea0003800000 */
[----:B------:R-:W-:Y:S01]  /*11750*/  ISETP.NE.AND P1, PT, R7, 0x1, PT ;  /* 0x000000010700780c */ /* 0x000fe20003f25270 */
[----:B------:R-:W-:Y:S01]  /*11760*/  ULDC.64 UR16, c[0x0][0xb90] ;  /* 0x0002e40000107ab9 */ /* 0x000fe20000000a00 */
[----:B------:R-:W-:Y:S01]  /*11770*/  UMOV UR10, UR4 ;  /* 0x00000004000a7c82 */ /* 0x000fe20008000000 */
[----:B------:R-:W-:Y:S01]  /*11780*/  UIMAD UR9, UR13, UR16, URZ ;  /* 0x000000100d0972a4 */ /* 0x000fe2000f8e023f */
[----:B------:R-:W-:Y:S01]  /*11790*/  IMAD.MOV.U32 R2, RZ, RZ, R4 ;  /* 0x000000ffff027224 */ /* 0x000fe200078e0004 */
[----:B------:R-:W-:Y:S02]  /*117a0*/  UMOV UR11, UR12 ;  /* 0x0000000c000b7c82 */ /* 0x000fe40008000000 */
[----:B------:R-:W-:Y:S02]  /*117b0*/  UIMAD.WIDE.U32 UR10, UR40, UR16, UR10 ;  /* 0x00000010280a72a5 */ /* 0x000fe4000f8e000a */
[----:B------:R-:W-:-:S03]  /*117c0*/  UIMAD UR9, UR40, UR17, UR9 ;  /* 0x00000011280972a4 */ /* 0x000fc6000f8e0209 */
[----:B------:R-:W-:Y:S01]  /*117d0*/  ULDC.64 UR16, c[0x0][0xb98] ;  /* 0x0002e60000107ab9 */ /* 0x000fe20000000a00 */
[----:B------:R-:W0:Y:S01]  /*117e0*/  @P1 LDC R3, c[0x0][0xbec] ;  /* 0x0002fb00ff031b82 */ /* 0x000e220000000800 */
[----:B------:R-:W-:Y:S02]  /*117f0*/  UIADD3 UR11, UR11, UR9, URZ ;  /* 0x000000090b0b7290 */ /* 0x000fe4000fffe03f */
[----:B------:R-:W-:Y:S02]  /*11800*/  UIMAD UR9, UR14, UR16, URZ ;  /* 0x000000100e0972a4 */ /* 0x000fe4000f8e023f */
[----:B------:R-:W-:Y:S02]  /*11810*/  UIMAD.WIDE.U32 UR10, UR8, UR16, UR10 ;  /* 0x00000010080a72a5 */ /* 0x000fe4000f8e000a */
[----:B------:R-:W-:Y:S01]  /*11820*/  UIMAD UR9, UR8, UR17, UR9 ;  /* 0x00000011080972a4 */ /* 0x000fe2000f8e0209 */
[----:B------:R-:W1:Y:S02]  /*11830*/  @P1 LDC R6, c[0x0][0xbf0] ;  /* 0x0002fc00ff061b82 */ /* 0x000e640000000800 */
[----:B------:R-:W-:Y:S01]  /*11840*/  ULDC.64 UR16, c[0x0][0xb88] ;  /* 0x0002e20000107ab9 */ /* 0x000fe20000000a00 */
[----:B0-----:R-:W-:-:S05]  /*11850*/  @P1 IMAD.HI.U32 R3, R4, R3, RZ ;  /* 0x0000000304031227 */ /* 0x001fca00078e00ff */
[----:B-1----:R-:W-:Y:S01]  /*11860*/  @P1 SHF.R.U32.HI R2, RZ, R6, R3 ;  /* 0x00000006ff021219 */ /* 0x002fe20000011603 */
[----:B------:R-:W-:-:S03]  /*11870*/  IMAD.U32 R6, RZ, RZ, UR9 ;  /* 0x00000009ff067e24 */ /* 0x000fc6000f8e00ff */
[--C-:B------:R-:W-:Y:S01]  /*11880*/  SHF.R.S32.HI R3, RZ, 0x1f, R2.reuse ;  /* 0x0000001fff037819 */ /* 0x100fe20000011402 */
[----:B------:R-:W-:Y:S01]  /*11890*/  IMAD.MOV R5, RZ, RZ, -R2 ;  /* 0x000000ffff057224 */ /* 0x000fe200078e0a02 */
[----:B------:R-:W-:-:S03]  /*118a0*/  IADD3 R2, P1, R2, UR10, RZ ;  /* 0x0000000a02027c10 */ /* 0x000fc6000ff3e0ff */
[----:B------:R-:W-:Y:S01]  /*118b0*/  IMAD R5, R7, R5, R4 ;  /* 0x0000000507057224 */ /* 0x000fe200078e0204 */
[----:B------:R-:W-:Y:S01]  /*118c0*/  IADD3.X R3, R3, UR11, R6, P1, !PT ;  /* 0x0000000b03037c10 */ /* 0x000fe20008ffe406 */
[----:B------:R-:W-:-:S03]  /*118d0*/  ULDC.64 UR10, c[0x0][0xb50] ;  /* 0x0002d400000a7ab9 */ /* 0x000fc60000000a00 */
[----:B------:R-:W-:Y:S01]  /*118e0*/  SHF.R.S32.HI R4, RZ, 0x1f, R5 ;  /* 0x0000001fff047819 */ /* 0x000fe20000011405 */
[----:B------:R-:W-:-:S04]  /*118f0*/  IMAD.WIDE.U32 R2, R5, UR16, R2 ;  /* 0x0000001005027c25 */ /* 0x000fc8000f8e0002 */
[----:B------:R-:W-:-:S04]  /*11900*/  IMAD R4, R4, UR16, RZ ;  /* 0x0000001004047c24 */ /* 0x000fc8000f8e02ff */
[----:B------:R-:W-:Y:S01]  /*11910*/  IMAD R7, R5, UR17, R4 ;  /* 0x0000001105077c24 */ /* 0x000fe2000f8e0204 */
[----:B------:R-:W-:-:S03]  /*11920*/  LEA R4, P1, R2, UR10, 0x2 ;  /* 0x0000000a02047c11 */ /* 0x000fc6000f8210ff */
[----:B------:R-:W-:-:S05]  /*11930*/  IMAD.IADD R3, R3, 0x1, R7 ;  /* 0x0000000103037824 */ /* 0x000fca00078e0207 */
[----:B------:R-:W-:Y:S01]  /*11940*/  LEA.HI.X R5, R2, UR11, R3, 0x2, P1 ;  /* 0x0000000b02057c11 */ /* 0x000fe200088f1403 */
[----:B------:R-:W-:-:S05]  /*11950*/  IMAD.MOV.U32 R3, RZ, RZ, -0x800000 ;  /* 0xff800000ff037424 */ /* 0x000fca00078e00ff */
[----:B------:R0:W-:Y:S02]  /*11960*/  STG.E desc[UR54][R4.64], R3 ;  /* 0x0000000304007986 */ /* 0x0001e4000c101936 */
.L_x_1156:
[----:B------:R-:W-:Y:S05]  /*11970*/  BSYNC B1 ;  /* 0x0000000000017941 */ /* 0x000fea0003800000 */
.L_x_1155:
[----:B0-----:R-:W0:Y:S01]  /*11980*/  @P0 LDC R3, c[0x0][0xbf0] ;  /* 0x0002fc00ff030b82 */ /* 0x001e220000000800 */
[----:B------:R-:W-:Y:S01]  /*11990*/  ULDC.64 UR16, c[0x0][0xaa0] ;  /* 0x0002a80000107ab9 */ /* 0x000fe20000000a00 */
[----:B------:R-:W-:Y:S01]  /*119a0*/  IMAD R2, R141, 0x60, R142 ;  /* 0x000000608d027824 */ /* 0x000fe200078e028e */
[----:B------:R-:W-:Y:S01]  /*119b0*/  UIMAD UR9, UR12, UR16, URZ ;  /* 0x000000100c0972a4 */ /* 0x000fe2000f8e023f */
[----:B------:R-:W-:Y:S01]  /*119c0*/  BSSY B1, `(.L_x_1157) ;  /* 0x0000038000017945 */ /* 0x000fe20003800000 */
[----:B------:R-:W-:Y:S01]  /*119d0*/  UIMAD.WIDE.U32 UR10, UR4, UR16, URZ ;  /* 0x00000010040a72a5 */ /* 0x000fe2000f8e003f */
[----:B------:R-:W-:Y:S01]  /*119e0*/  VIADD R4, R2, UR38 ;  /* 0x0000002602047c36 */ /* 0x000fe20008000000 */
[----:B------:R-:W-:-:S03]  /*119f0*/  UIMAD UR9, UR4, UR17, UR9 ;  /* 0x00000011040972a4 */ /* 0x000fc6000f8e0209 */
[----:B------:R-:W-:Y:S01]  /*11a00*/  ULDC.64 UR16, c[0x0][0xae8] ;  /* 0x0002ba0000107ab9 */ /* 0x000fe20000000a00 */
[----:B------:R-:W-:Y:S01]  /*11a10*/  UIADD3 UR11, UR11, UR9, URZ ;  /* 0x000000090b0b7290 */ /* 0x000fe2000fffe03f */
[----:B------:R-:W-:Y:S01]  /*11a20*/  @P0 IMAD.HI.U32 R2, R4, R9, RZ ;  /* 0x0000000904020227 */ /* 0x000fe200078e00ff */
[----:B------:R-:W-:Y:S02]  /*11a30*/  UIMAD UR4, UR13, UR16, URZ ;  /* 0x000000100d0472a4 */ /* 0x000fe4000f8e023f */
[----:B------:R-:W-:Y:S01]  /*11a40*/  UIMAD.WIDE.U32 UR10, UR40, UR16, UR10 ;  /* 0x00000010280a72a5 */ /* 0x000fe2000f8e000a */
[----:B------:R-:W-:Y:S01]  /*11a50*/  IMAD.MOV.U32 R5, RZ, RZ, R4 ;  /* 0x000000ffff057224 */ /* 0x000fe200078e0004 */
[----:B------:R-:W-:Y:S01]  /*11a60*/  UIMAD UR4, UR40, UR17, UR4 ;  /* 0x00000011280472a4 */ /* 0x000fe2000f8e0204 */
[----:B------:R-:W-:-:S03]  /*11a70*/  ULDC.64 UR12, c[0x0][0xaf0] ;  /* 0x0002bc00000c7ab9 */ /* 0x000fc60000000a00 */
[----:B------:R-:W-:Y:S02]  /*11a80*/  UIADD3 UR11, UR11, UR4, URZ ;  /* 0x000000040b0b7290 */ /* 0x000fe4000fffe03f */
[----:B------:R-:W-:Y:S01]  /*11a90*/  UIMAD UR4, UR14, UR12, URZ ;  /* 0x0000000c0e0472a4 */ /* 0x000fe2000f8e023f */
[----:B0-----:R-:W-:-:S03]  /*11aa0*/  @P0 SHF.R.U32.HI R5, RZ, R3, R2 ;  /* 0x00000003ff050219 */ /* 0x001fc60000011602 */
[----:B------:R-:W-:Y:S01]  /*11ab0*/  UIMAD UR4, UR8, UR13, UR4 ;  /* 0x0000000d080472a4 */ /* 0x000fe2000f8e0204 */
[--C-:B------:R-:W-:Y:S01]  /*11ac0*/  SHF.R.S32.HI R2, RZ, 0x1f, R5.reuse ;  /* 0x0000001fff027819 */ /* 0x100fe20000011405 */
[----:B------:R-:W-:Y:S01]  /*11ad0*/  UIMAD.WIDE.U32 UR8, UR8, UR12, UR10 ;  /* 0x0000000c080872a5 */ /* 0x000fe2000f8e000a */
[----:B------:R-:W-:Y:S02]  /*11ae0*/  IMAD.MOV R7, RZ, RZ, -R5 ;  /* 0x000000ffff077224 */ /* 0x000fe400078e0a05 */
[----:B------:R-:W-:Y:S01]  /*11af0*/  ULDC.64 UR10, c[0x0][0xae0] ;  /* 0x0002b800000a7ab9 */ /* 0x000fe20000000a00 */
[----:B------:R-:W-:Y:S01]  /*11b00*/  UIADD3 UR4, UR9, UR4, URZ ;  /* 0x0000000409047290 */ /* 0x000fe2000fffe03f */
[----:B------:R-:W-:Y:S02]  /*11b10*/  IMAD R7, R11, R7, R4 ;  /* 0x000000070b077224 */ /* 0x000fe400078e0204 */
[----:B------:R-:W-:Y:S02]  /*11b20*/  IMAD R6, R2, UR10, RZ ;  /* 0x0000000a02067c24 */ /* 0x000fe4000f8e02ff */
[----:B------:R-:W-:Y:S01]  /*11b30*/  IMAD.U32 R3, RZ, RZ, UR9 ;  /* 0x00000009ff037e24 */ /* 0x000fe2000f8e00ff */
[----:B------:R-:W-:Y:S01]  /*11b40*/  SHF.R.S32.HI R4, RZ, 0x1f, R7 ;  /* 0x0000001fff047819 */ /* 0x000fe20000011407 */
[----:B------:R-:W-:Y:S01]  /*11b50*/  IMAD.U32 R2, RZ, RZ, UR8 ;  /* 0x00000008ff027e24 */ /* 0x000fe2000f8e00ff */
[----:B------:R-:W-:Y:S01]  /*11b60*/  ULDC.64 UR8, c[0x0][0xad8] ;  /* 0x0002b60000087ab9 */ /* 0x000fe20000000a00 */
[----:B------:R-:W-:-:S02]  /*11b70*/  IMAD.U32 R3, RZ, RZ, UR4 ;  /* 0x00000004ff037e24 */ /* 0x000fc4000f8e00ff */
[C---:B------:R-:W-:Y:S02]  /*11b80*/  IMAD R9, R5.reuse, UR11, R6 ;  /* 0x0000000b05097c24 */ /* 0x040fe4000f8e0206 */
[----:B------:R-:W-:-:S04]  /*11b90*/  IMAD.WIDE.U32 R2, R5, UR10, R2 ;  /* 0x0000000a05027c25 */ /* 0x000fc8000f8e0002 */
[----:B------:R-:W-:Y:S02]  /*11ba0*/  IMAD R4, R4, UR8, RZ ;  /* 0x0000000804047c24 */ /* 0x000fe4000f8e02ff */
[----:B------:R-:W-:Y:S02]  /*11bb0*/  IMAD.IADD R3, R3, 0x1, R9 ;  /* 0x0000000103037824 */ /* 0x000fe400078e0209 */
[----:B-----5:R-:W-:Y:S02]  /*11bc0*/  IMAD R11, R0, R11, RZ ;  /* 0x0000000b000b7224 */ /* 0x020fe400078e02ff */
[----:B------:R-:W-:Y:S02]  /*11bd0*/  VIADD R0, R142, UR38 ;  /* 0x000000268e007c36 */ /* 0x000fe40008000000 */
[C---:B------:R-:W-:Y:S02]  /*11be0*/  IMAD R5, R7.reuse, UR9, R4 ;  /* 0x0000000907057c24 */ /* 0x040fe4000f8e0204 */
[----:B------:R-:W-:Y:S01]  /*11bf0*/  IMAD.WIDE.U32 R2, R7, UR8, R2 ;  /* 0x0000000807027c25 */ /* 0x000fe2000f8e0002 */
[----:B------:R-:W-:Y:S01]  /*11c00*/  ISETP.GE.AND P0, PT, R0, R11, PT ;  /* 0x0000000b0000720c */ /* 0x000fe20003f06270 */
[----:B------:R-:W-:-:S02]  /*11c10*/  ULDC.64 UR8, c[0x0][0xa80] ;  /* 0x0002a00000087ab9 */ /* 0x000fc40000000a00 */
[----:B------:R-:W-:Y:S01]  /*11c20*/  IMAD.IADD R3, R3, 0x1, R5 ;  /* 0x0000000103037824 */ /* 0x000fe200078e0205 */
[----:B------:R-:W-:-:S04]  /*11c30*/  LEA R4, P1, R2, UR8, 0x1 ;  /* 0x0000000802047c11 */ /* 0x000fc8000f8208ff */
[----:B------:R-:W-:Y:S02]  /*11c40*/  LEA.HI.X R5, R2, UR9, R3, 0x1, P1 ;  /* 0x0000000902057c11 */ /* 0x000fe400088f0c03 */
[----:B------:R0:W1:Y:S04]  /*11c50*/  SHFL.IDX PT, R2, R4, RZ, 0x1c1f ;  /* 0x001c1fff04027589 */ /* 0x00006800000e0000 */
[----:B------:R0:W2:Y:S01]  /*11c60*/  SHFL.IDX PT, R3, R5, RZ, 0x1c1f ;  /* 0x001c1fff05037589 */ /* 0x0000a200000e0000 */
        /* <DEDUP_REMOVED lines=13> */
.L_x_1158:
[----:B------:R-:W-:Y:S05]  /*11d40*/  BSYNC B1 ;  /* 0x0000000000017941 */ /* 0x000fea0003800000 */
.L_x_1157:
        /* <DEDUP_REMOVED lines=9> */
[CC--:B-1-3--:R-:W-:Y:S02]  /*11de0*/  @!P3 LEA R6, P0, R139.reuse, R2.reuse, 0x1 ;  /* 0x000000028b06b211 */ /* 0x0cafe400078008ff */
[----:B------:R-:W-:Y:S02]  /*11df0*/  @!P4 LEA R8, P1, R140, R2, 0x1 ;  /* 0x000000028c08c211 */ /* 0x000fe400078208ff */
[----:B0---4-:R-:W-:Y:S01]  /*11e00*/  @!P2 IMAD.WIDE R4, R138, 0x2, R2 ;  /* 0x000000028a04a825 */ /* 0x011fe200078e0202 */
[-C--:B------:R-:W-:Y:S02]  /*11e10*/  @!P3 LEA.HI.X R7, R139, R3.reuse, R148, 0x1, P0 ;  /* 0x000000038b07b211 */ /* 0x080fe400000f0c94 */
[----:B------:R-:W-:Y:S02]  /*11e20*/  @!P4 LEA.HI.X R9, R140, R3, R147, 0x1, P1 ;  /* 0x000000038c09c211 */ /* 0x000fe400008f0c93 */
[----:B------:R0:W-:Y:S04]  /*11e30*/  @!P2 ST.E.128 desc[UR54][R4.64], RZ ;  /* 0x000000ff0400a985 */ /* 0x0001e8000c101d36 */
[----:B------:R0:W-:Y:S04]  /*11e40*/  @!P3 ST.E.128 desc[UR54][R6.64], RZ ;  /* 0x000000ff0600b985 */ /* 0x0001e8000c101d36 */
[----:B------:R0:W-:Y:S02]  /*11e50*/  @!P4 ST.E.128 desc[UR54][R8.64], RZ ;  /* 0x000000ff0800c985 */ /* 0x0001e4000c101d36 */
.L_x_1153:
[----:B------:R-:W-:Y:S05]  /*11e60*/  BSYNC B0 ;  /* 0x0000000000007941 */ /* 0x000fea0003800000 */
.L_x_1148:
[----:B------:R-:W-:Y:S02]  /*11e70*/  ULDC UR4, c[0x0][0xc3c] ;  /* 0x00030f0000047ab9 */ /* 0x000fe40000000800 */
[----:B------:R-:W-:-:S06]  /*11e80*/  UISETP.GE.AND UP0, UPT, UR6, UR4, UPT ;  /* 0x000000040600728c */ /* 0x000fcc000bf06270 */
[----:B------:R-:W-:-:S13]  /*11e90*/  PLOP3.LUT P0, PT, PT, PT, UP0, 0x80, 0x0 ;  /* 0x000000000000781c */ /* 0x000fda0003f0f008 */
[----:B------:R-:W-:Y:S05]  /*11ea0*/  @!P0 BRA `(.L_x_1159) ;  /* 0xfffffeec00f88947 */ /* 0x000fea000383ffff */
[----:B------:R-:W-:Y:S05]  /*11eb0*/  EXIT ;  /* 0x000000000000794d */ /* 0x000fea0003800000 */
.L_x_1058:
        /* <DEDUP_REMOVED lines=16> */
.L_x_1160:
        /* <DEDUP_REMOVED lines=37> */
[----:B------:R-:W-:Y:S01]  /*12210*/  IMAD.MOV.U32 R4, RZ, RZ, R3 ;  /* 0x000000ffff047224 */ /* 0x000fe200078e0003 */
[----:B------:R-:W-:Y:S01]  /*12220*/  UMOV UR4, URZ ;  /* 0x0000003f00047c82 */ /* 0x000fe20008000000 */
[----:B------:R-:W-:-:S05]  /*12230*/  ULDC UR5, c[0x0][0xc38] ;  /* 0x00030e0000057ab9 */ /* 0x000fca0000000800 */
.L_x_1166:
        /* <DEDUP_REMOVED lines=12> */
.L_x_1165:
[----:B------:R-:W-:Y:S05]  /*12300*/  BSYNC B0 ;  /* 0x0000000000007941 */ /* 0x000fea0003800000 */
.L_x_1164:
[----:B0----5:R-:W0:Y:S02]  /*12310*/  SHFL.UP PT, R2, R0, 0x1, RZ ;  /* 0x0420000000027989 */ /* 0x021e2400000e00ff */
        /* <DEDUP_REMOVED lines=19> */
.L_x_1162:
[----:B------:R-:W-:-:S04]  /*12450*/  IMAD.IADD R13, R4, 0x1, -R3 ;  /* 0x00000001040d7824 */ /* 0x000fc800078e0a03 */
[----:B------:R-:W-:-:S05]  /*12460*/  IMAD R2, R6, UR5, R13 ;  /* 0x0000000506027c24 */ /* 0x000fca000f8e020d */
[----:B------:R-:W-:Y:S02]  /*12470*/  ISETP.GT.AND P0, PT, R2, UR6, PT ;  /* 0x0000000602007c0c */ /* 0x000fe4000bf04270 */
[----:B------:R-:W0:Y:S11]  /*12480*/  LDC.64 R2, c[0x0][0xc90] ;  /* 0x00032400ff027b82 */ /* 0x000e360000000a00 */
[----:B------:R-:W-:-:S04]  /*12490*/  VOTE.ANY R7, PT, !P0 ;  /* 0x0000000000077806 */ /* 0x000fc800040e0100 */
[----:B------:R-:W1:Y:S02]  /*124a0*/  POPC R15, R7 ;  /* 0x00000007000f7309 */ /* 0x000e640000000000 */
[----:B-1----:R-:W-:-:S04]  /*124b0*/  VIADD R19, R15, UR4 ;  /* 0x000000040f137c36 */ /* 0x002fc80008000000 */
[----:B0-----:R-:W-:-:S05]  /*124c0*/  IMAD.WIDE R2, R19, 0x4, R2 ;  /* 0x0000000413027825 */ /* 0x001fca00078e0202 */
[----:B------:R-:W2:Y:S01]  /*124d0*/  LDG.E R9, desc[UR54][R2.64] ;  /* 0x0000003602097981 */ /* 0x000ea2000c1e1900 */
[----:B------:R-:W-:-:S03]  /*124e0*/  ISETP.NE.AND P0, PT, R7, RZ, PT ;  /* 0x000000ff0700720c */ /* 0x000fc60003f05270 */
[----:B------:R-:W2:Y:S02]  /*124f0*/  SHFL.IDX PT, R0, R0, R15, 0x1f ;  /* 0x00001f0f00007589 */ /* 0x000ea400000e0000 */
[----:B--2---:R-:W-:-:S05]  /*12500*/  IMAD R4, R0, R9, RZ ;  /* 0x0000000900047224 */ /* 0x004fca00078e02ff */
[----:B------:R-:W-:-:S04]  /*12510*/  IABS R8, R4 ;  /* 0x0000000400087213 */ /* 0x000fc80000000000 */
[----:B------:R-:W0:Y:S08]  /*12520*/  I2F.RP R10, R8 ;  /* 0x00000008000a7306 */ /* 0x000e300000209400 */
[----:B0-----:R-:W0:Y:S02]  /*12530*/  MUFU.RCP R10, R10 ;  /* 0x0000000a000a7308 */ /* 0x001e240000001000 */
[----:B0-----:R-:W-:-:S06]  /*12540*/  VIADD R11, R10, 0xffffffe ;  /* 0x0ffffffe0a0b7836 */ /* 0x001fcc0000000000 */
[----:B------:R0:W1:Y:S01]  /*12550*/  F2I.FTZ.U32.TRUNC.NTZ R3, R11 ;  /* 0x0000000b00037305 */ /* 0x000062000021f000 */
[----:B------:R-:W-:Y:S05]  /*12560*/  @!P0 BRA `(.L_x_1167) ;  /* 0x0000000000088947 */ /* 0x000fea0003800000 */
[----:B------:R-:W-:-:S05]  /*12570*/  VIADD R7, R15, 0xffffffff ;  /* 0xffffffff0f077836 */ /* 0x000fca0000000000 */
[----:B------:R2:W3:Y:S02]  /*12580*/  SHFL.IDX PT, R16, R6, R7, 0x1f ;  /* 0x00001f0706107589 */ /* 0x0004e400000e0000 */
.L_x_1167:
[----:B---3--:R-:W-:Y:S01]  /*12590*/  IMAD R16, R16, UR5, R13 ;  /* 0x0000000510107c24 */ /* 0x008fe2000f8e020d */
[----:B------:R-:W-:Y:S01]  /*125a0*/  IABS R2, R4 ;  /* 0x0000000400027213 */ /* 0x000fe20000000000 */
[----:B01----:R-:W-:-:S03]  /*125b0*/  IMAD.MOV R11, RZ, RZ, -R3 ;  /* 0x000000ffff0b7224 */ /* 0x003fc600078e0a03 */
[----:B--2---:R-:W-:Y:S01]  /*125c0*/  IADD3 R7, -R16, UR6, RZ ;  /* 0x0000000610077c10 */ /* 0x004fe2000fffe1ff */
[----:B------:R-:W-:Y:S02]  /*125d0*/  IMAD.MOV R10, RZ, RZ, -R2 ;  /* 0x000000ffff0a7224 */ /* 0x000fe400078e0a02 */
[----:B------:R-:W-:Y:S01]  /*125e0*/  IMAD R11, R11, R8, RZ ;  /* 0x000000080b0b7224 */ /* 0x000fe200078e02ff */
[----:B------:R-:W-:Y:S01]  /*125f0*/  IABS R6, R7 ;  /* 0x0000000700067213 */ /* 0x000fe20000000000 */
[----:B------:R-:W-:-:S04]  /*12600*/  IMAD.MOV.U32 R2, RZ, RZ, RZ ;  /* 0x000000ffff027224 */ /* 0x000fc800078e00ff */
        /* <DEDUP_REMOVED lines=13> */
[----:B------:R-:W-:Y:S01]  /*126e0*/  @!P2 IMAD.MOV R2, RZ, RZ, -R2 ;  /* 0x000000ffff02a224 */ /* 0x000fe200078e0a02 */
[----:B------:R-:W-:-:S05]  /*126f0*/  @!P1 LOP3.LUT R2, RZ, R4, RZ, 0x33, !PT ;  /* 0x00000004ff029212 */ /* 0x000fca00078e33ff */
[----:B------:R-:W-:Y:S02]  /*12700*/  IMAD R6, R9, R2, RZ ;  /* 0x0000000209067224 */ /* 0x000fe400078e02ff */
[----:B------:R-:W-:Y:S02]  /*12710*/  IMAD.MOV R2, RZ, RZ, -R2 ;  /* 0x000000ffff027224 */ /* 0x000fe400078e0a02 */
[----:B------:R-:W-:Y:S02]  /*12720*/  IMAD.MOV R8, RZ, RZ, -R6 ;  /* 0x000000ffff087224 */ /* 0x000fe400078e0a06 */
[----:B------:R-:W-:Y:S02]  /*12730*/  IMAD R4, R4, R2, R7 ;  /* 0x0000000204047224 */ /* 0x000fe400078e0207 */
[----:B------:R-:W-:Y:S01]  /*12740*/  IMAD.MOV.U32 R2, RZ, RZ, RZ ;  /* 0x000000ffff027224 */ /* 0x000fe200078e00ff */
[----:B------:R-:W-:-:S04]  /*12750*/  VIADDMNMX R9, R8, UR5, R9, PT ;  /* 0x0000000508097c46 */ /* 0x000fc8000b800109 */
[-C--:B------:R-:W-:Y:S02]  /*12760*/  IABS R8, R9.reuse ;  /* 0x0000000900087213 */ /* 0x080fe40000000000 */
[----:B------:R-:W-:Y:S02]  /*12770*/  IABS R12, R9 ;  /* 0x00000009000c7213 */ /* 0x000fe40000000000 */
[----:B------:R-:W0:Y:S08]  /*12780*/  I2F.RP R10, R8 ;  /* 0x00000008000a7306 */ /* 0x000e300000209400 */
[----:B0-----:R-:W0:Y:S02]  /*12790*/  MUFU.RCP R10, R10 ;  /* 0x0000000a000a7308 */ /* 0x001e240000001000 */
[----:B0-----:R-:W-:-:S06]  /*127a0*/  VIADD R3, R10, 0xffffffe ;  /* 0x0ffffffe0a037836 */ /* 0x001fcc0000000000 */
[----:B------:R-:W0:Y:S02]  /*127b0*/  F2I.FTZ.U32.TRUNC.NTZ R3, R3 ;  /* 0x0000000300037305 */ /* 0x000e24000021f000 */
[----:B0-----:R-:W-:-:S04]  /*127c0*/  IMAD.MOV R11, RZ, RZ, -R3 ;  /* 0x000000ffff0b7224 */ /* 0x001fc800078e0a03 */
[----:B------:R-:W-:Y:S01]  /*127d0*/  IMAD.MOV.U32 R7, RZ, RZ, R11 ;  /* 0x000000ffff077224 */ /* 0x000fe200078e000b */
[----:B------:R-:W-:-:S03]  /*127e0*/  IABS R11, R4 ;  /* 0x00000004000b7213 */ /* 0x000fc60000000000 */
[----:B------:R-:W-:-:S04]  /*127f0*/  IMAD R7, R7, R8, RZ ;  /* 0x0000000807077224 */ /* 0x000fc800078e02ff */
[----:B------:R-:W-:-:S04]  /*12800*/  IMAD.HI.U32 R2, R3, R7, R2 ;  /* 0x0000000703027227 */ /* 0x000fc800078e0002 */
        /* <DEDUP_REMOVED lines=9> */
[----:B------:R-:W-:Y:S01]  /*128a0*/  ISETP.GE.AND P2, PT, R3, RZ, PT ;  /* 0x000000ff0300720c */ /* 0x000fe20003f46270 */
[----:B------:R-:W-:-:S06]  /*128b0*/  IMAD.IADD R3, R4, 0x1, R6 ;  /* 0x0000000104037824 */ /* 0x000fcc00078e0206 */
[----:B------:R-:W-:-:S06]  /*128c0*/  @P0 VIADD R2, R2, 0x1 ;  /* 0x0000000102020836 */ /* 0x000fcc0000000000 */
[----:B------:R-:W-:Y:S01]  /*128d0*/  @!P2 IMAD.MOV R2, RZ, RZ, -R2 ;  /* 0x000000ffff02a224 */ /* 0x000fe200078e0a02 */
[----:B------:R-:W-:Y:S01]  /*128e0*/  @!P1 LOP3.LUT R2, RZ, R9, RZ, 0x33, !PT ;  /* 0x00000009ff029212 */ /* 0x000fe200078e33ff */
[----:B------:R-:W-:-:S03]  /*128f0*/  IMAD.MOV R9, RZ, RZ, -R9 ;  /* 0x000000ffff097224 */ /* 0x000fc600078e0a09 */
[----:B------:R-:W-:Y:S01]  /*12900*/  LOP3.LUT R17, RZ, R2, RZ, 0x33, !PT ;  /* 0x00000002ff117212 */ /* 0x000fe200078e33ff */
[----:B------:R-:W-:-:S04]  /*12910*/  IMAD R18, R2, R9, R3 ;  /* 0x0000000902127224 */ /* 0x000fc800078e0203 */
[----:B------:R-:W-:Y:S01]  /*12920*/  IMAD.IADD R17, R0, 0x1, R17 ;  /* 0x0000000100117824 */ /* 0x000fe200078e0211 */
[----:B------:R-:W-:Y:S06]  /*12930*/  BRA `(.L_x_1168) ;  /* 0x0000000000147947 */ /* 0x000fec0003800000 */
.L_x_1163:
[----:B------:R-:W-:Y:S01]  /*12940*/  ULDC UR4, c[0x0][0xc3c] ;  /* 0x00030f0000047ab9 */ /* 0x000fe20000000800 */
[----:B------:R-:W-:Y:S02]  /*12950*/  IMAD.MOV.U32 R17, RZ, RZ, RZ ;  /* 0x000000ffff117224 */ /* 0x000fe400078e00ff */
[----:B------:R-:W-:Y:S02]  /*12960*/  IMAD.U32 R16, RZ, RZ, UR6 ;  /* 0x00000006ff107e24 */ /* 0x000fe4000f8e00ff */
[----:B------:R-:W-:Y:S02]  /*12970*/  IMAD.MOV.U32 R18, RZ, RZ, RZ ;  /* 0x000000ffff127224 */ /* 0x000fe400078e00ff */
[----:B------:R-:W-:-:S07]  /*12980*/  IMAD.U32 R19, RZ, RZ, UR4 ;  /* 0x00000004ff137e24 */ /* 0x000fce000f8e00ff */
.L_x_1168:
[----:B------:R-:W-:-:S13]  /*12990*/  ISETP.NE.AND P0, PT, R5, RZ, PT ;  /* 0x000000ff0500720c */ /* 0x000fda0003f05270 */
[----:B------:R-:W0:Y:S01]  /*129a0*/  @!P0 S2R R3, SR_CgaCtaId ;  /* 0x0000000000038919 */ /* 0x000e220000008800 */
[----:B------:R-:W-:-:S04]  /*129b0*/  @!P0 MOV R0, 0x400 ;  /* 0x0000040000008802 */ /* 0x000fc80000000f00 */
[----:B0-----:R-:W-:-:S05]  /*129c0*/  @!P0 LEA R0, R3, R0, 0x18 ;  /* 0x0000000003008211 */ /* 0x001fca00078ec0ff */
[----:B------:R0:W-:Y:S01]  /*129d0*/  @!P0 STS.128 [R0+0x2d8d0], R16 ;  /* 0x02d8d01000008388 */ /* 0x0001e20000000c00 */
[----:B------:R-:W-:Y:S06]  /*129e0*/  BAR.ARV 0x5, 0x200 ;  /* 0x0148000000007b1d */ /* 0x000fec0000002000 */
.L_x_1161:
[----:B------:R2:W-:Y:S01]  /*129f0*/  STL [R1+0x2c], RZ ;  /* 0x00002cff01007387 */ /* 0x0005e20000100800 */
[----:B------:R-:W-:Y:S01]  /*12a00*/  ULDC UR4, c[0x0][0xc3c] ;  /* 0x00030f0000047ab9 */ /* 0x000fe20000000800 */
[----:B------:R-:W-:Y:S01]  /*12a10*/  IMAD.MOV.U32 R29, RZ, RZ, 0x1 ;  /* 0x00000001ff1d7424 */ /* 0x000fe200078e00ff */
[----:B-1----:R-:W-:Y:S01]  /*12a20*/  ISETP.GE.AND P0, PT, R19, UR4, PT ;  /* 0x0000000413007c0c */ /* 0x002fe2000bf06270 */
[----:B------:R-:W-:-:S12]  /*12a30*/  IMAD.MOV.U32 R25, RZ, RZ, RZ ;  /* 0x000000ffff197224 */ /* 0x000fd800078e00ff */
[----:B--2---:R-:W-:Y:S05]  /*12a40*/  @P0 BRA `(.L_x_1169) ;  /* 0x0000004800dc0947 */ /* 0x004fea0003800000 */
[----:B------:R-:W1:Y:S01]  /*12a50*/  S2R R3, SR_TID.X ;  /* 0x0000000000037919 */ /* 0x000e620000002100 */
[----:B------:R-:W2:Y:S01]  /*12a60*/  S2UR UR5, SR_CgaCtaId ;  /* 0x00000000000579c3 */ /* 0x000ea20000008800 */
[----:B------:R-:W-:Y:S01]  /*12a70*/  UMOV UR4, 0x400 ;  /* 0x0000040000047882 */ /* 0x000fe20000000000 */
[----:B------:R-:W-:Y:S01]  /*12a80*/  BSSY B8, `(.L_x_1169) ;  /* 0x00004b3000087945 */ /* 0x000fe20003800000 */
[----:B------:R3:W-:Y:S01]  /*12a90*/  STL [R1+0x2c], RZ ;  /* 0x00002cff01007387 */ /* 0x0007e20000100800 */
[----:B------:R-:W-:Y:S01]  /*12aa0*/  IMAD.MOV.U32 R29, RZ, RZ, 0x1 ;  /* 0x00000001ff1d7424 */ /* 0x000fe200078e00ff */
[----:B------:R-:W-:Y:S01]  /*12ab0*/  ULOP3.LUT UR36, UR43, 0x2, URZ, 0xfc, !UPT ;  /* 0x000000022b247892 */ /* 0x000fe2000f8efc3f */
[----:B------:R-:W-:Y:S01]  /*12ac0*/  IMAD.MOV.U32 R25, RZ, RZ, RZ ;  /* 0x000000ffff197224 */ /* 0x000fe200078e00ff */
[----:B------:R-:W-:Y:S01]  /*12ad0*/  ULDC UR37, c[0x0][0xc] ;  /* 0x0000030000257ab9 */ /* 0x000fe20000000800 */
[----:B--2---:R-:W-:-:S06]  /*12ae0*/  ULEA UR4, UR5, UR4, 0x18 ;  /* 0x0000000405047291 */ /* 0x004fcc000f8ec03f */
[----:B------:R-:W-:Y:S01]  /*12af0*/  IMAD.U32 R22, RZ, RZ, UR4 ;  /* 0x00000004ff167e24 */ /* 0x000fe2000f8e00ff */
[C---:B-1----:R-:W-:Y:S01]  /*12b00*/  LOP3.LUT R5, R3.reuse, 0x7f, RZ, 0xc0, !PT ;  /* 0x0000007f03057812 */ /* 0x042fe200078ec0ff */
[C---:B0-----:R-:W-:Y:S02]  /*12b10*/  IMAD.SHL.U32 R0, R3.reuse, 0x8, RZ ;  /* 0x0000000803007824 */ /* 0x041fe400078e00ff */
[----:B------:R-:W-:Y:S01]  /*12b20*/  IMAD.SHL.U32 R4, R3, 0x20, RZ ;  /* 0x0000002003047824 */ /* 0x000fe200078e00ff */
[----:B------:R-:W-:Y:S02]  /*12b30*/  SHF.R.U32.HI R5, RZ, 0x2, R5 ;  /* 0x00000002ff057819 */ /* 0x000fe40000011605 */
[----:B------:R-:W-:Y:S02]  /*12b40*/  LOP3.LUT R2, R0, 0xd8, RZ, 0xc0, !PT ;  /* 0x000000d800027812 */ /* 0x000fe400078ec0ff */
[----:B------:R-:W-:Y:S02]  /*12b50*/  LOP3.LUT R6, R4, 0x60, RZ, 0xc0, !PT ;  /* 0x0000006004067812 */ /* 0x000fe400078ec0ff */
[----:B------:R-:W-:-:S02]  /*12b60*/  LOP3.LUT R3, R2, 0x18, R3, 0x78, !PT ;  /* 0x0000001802037812 */ /* 0x000fc400078e7803 */
[----:B------:R-:W-:Y:S02]  /*12b70*/  LOP3.LUT R4, R0, 0x18, RZ, 0xc0, !PT ;  /* 0x0000001800047812 */ /* 0x000fe400078ec0ff */
[----:B------:R-:W-:Y:S02]  /*12b80*/  LOP3.LUT R2, R3, 0x320, R0, 0xf8, !PT ;  /* 0x0000032003027812 */ /* 0x000fe400078ef800 */
[----:B------:R-:W-:Y:S02]  /*12b90*/  LOP3.LUT R0, R5, R6, RZ, 0xfc, !PT ;  /* 0x0000000605007212 */ /* 0x000fe400078efcff */
[----:B------:R-:W-:Y:S01]  /*12ba0*/  LOP3.LUT R5, R4, 0x20, RZ, 0xfc, !PT ;  /* 0x0000002004057812 */ /* 0x000fe200078efcff */
[----:B------:R-:W-:Y:S01]  /*12bb0*/  IMAD R0, R2, 0x2, R22 ;  /* 0x0000000202007824 */ /* 0x000fe200078e0216 */
[----:B------:R-:W-:-:S04]  /*12bc0*/  LOP3.LUT R3, R4, 0x40, RZ, 0xfc, !PT ;  /* 0x0000004004037812 */ /* 0x000fc800078efcff */
[----:B------:R3:W-:Y:S03]  /*12bd0*/  STL [R1+0x1c], R0 ;  /* 0x00001c0001007387 */ /* 0x0007e60000100800 */
.L_x_1238:
[----:B------:R-:W-:Y:S05]  /*12be0*/  YIELD ;  /* 0x0000000000007946 */ /* 0x000fea0003800000 */
[----:B------:R-:W-:Y:S01]  /*12bf0*/  ULDC.64 UR4, c[0x0][0xa28] ;  /* 0x00028a0000047ab9 */ /* 0x000fe20000000a00 */
[----:B------:R-:W-:Y:S01]  /*12c00*/  IMAD.MOV.U32 R24, RZ, RZ, RZ ;  /* 0x000000ffff187224 */ /* 0x000fe200078e00ff */
[----:B------:R-:W-:-:S04]  /*12c10*/  ISETP.NE.U32.AND P0, PT, RZ, UR4, PT ;  /* 0x00000004ff007c0c */ /* 0x000fc8000bf05070 */
[----:B------:R-:W-:Y:S01]  /*12c20*/  ISETP.NE.AND.EX P0, PT, RZ, UR5, PT, P0 ;  /* 0x00000005ff007c0c */ /* 0x000fe2000bf05300 */
[----:B------:R-:W-:-:S12]  /*12c30*/  ULDC.64 UR4, c[0x0][0xa18] ;  /* 0x0002860000047ab9 */ /* 0x000fd80000000a00 */
[----:B0-----:R-:W0:Y:S02]  /*12c40*/  @P0 LDC.64 R2, c[0x0][0xa28] ;  /* 0x00028a00ff020b82 */ /* 0x001e240000000a00 */
[----:B0-----:R-:W-:-:S05]  /*12c50*/  @P0 IMAD.WIDE R2, R19, 0x4, R2 ;  /* 0x0000000413020825 */ /* 0x001fca00078e0202 */
[----:B--2---:R0:W2:Y:S01]  /*12c60*/  @P0 LDG.E R24, desc[UR54][R2.64] ;  /* 0x0000003602180981 */ /* 0x0040a2000c1e1900 */
[----:B------:R-:W-:Y:S01]  /*12c70*/  ISETP.NE.U32.AND P0, PT, RZ, UR4, PT ;  /* 0x00000004ff007c0c */ /* 0x000fe2000bf05070 */
[----:B---3--:R-:W-:Y:S01]  /*12c80*/  IMAD.MOV.U32 R0, RZ, RZ, RZ ;  /* 0x000000ffff007224 */ /* 0x008fe200078e00ff */
[----:B------:R-:W-:Y:S02]  /*12c90*/  LOP3.LUT R23, R23, 0xffffffbf, RZ, 0xc0, !PT ;  /* 0xffffffbf17177812 */ /* 0x000fe400078ec0ff */
[----:B------:R-:W-:Y:S01]  /*12ca0*/  ISETP.NE.AND.EX P1, PT, RZ, UR5, PT, P0 ;  /* 0x00000005ff007c0c */ /* 0x000fe2000bf25300 */
[----:B------:R-:W-:Y:S02]  /*12cb0*/  ULDC.64 UR4, c[0x0][0xa00] ;  /* 0x0002800000047ab9 */ /* 0x000fe40000000a00 */
[----:B------:R-:W-:Y:S01]  /*12cc0*/  ISETP.NE.U32.AND P0, PT, RZ, UR4, PT ;  /* 0x00000004ff007c0c */ /* 0x000fe2000bf05070 */
[----:B0-----:R-:W0:Y:S03]  /*12cd0*/  LDC.64 R2, c[0x0][0xa00] ;  /* 0x00028000ff027b82 */ /* 0x001e260000000a00 */
[----:B------:R-:W-:Y:S01]  /*12ce0*/  ISETP.NE.AND.EX P2, PT, RZ, UR5, PT, P0 ;  /* 0x00000005ff007c0c */ /* 0x000fe2000bf45300 */
[----:B------:R-:W-:-:S05]  /*12cf0*/  ULDC.64 UR4, c[0x0][0x418] ;  /* 0x0001060000047ab9 */ /* 0x000fca0000000a00 */
[----:B-1----:R-:W1:Y:S07]  /*12d00*/  @P1 LDC.64 R4, c[0x0][0xa18] ;  /* 0x00028600ff041b82 */ /* 0x002e6e0000000a00 */
[----:B------:R-:W-:Y:S01]  /*12d10*/  @P2 LOP3.LUT R23, R23, 0x40, RZ, 0xfc, !PT ;  /* 0x0000004017172812 */ /* 0x000fe200078efcff */
[----:B0-----:R-:W-:-:S05]  /*12d20*/  IMAD.WIDE R2, R19, 0x4, R2 ;  /* 0x0000000413027825 */ /* 0x001fca00078e0202 */
[----:B------:R-:W3:Y:S01]  /*12d30*/  @P2 LDG.E R0, desc[UR54][R2.64] ;  /* 0x0000003602002981 */ /* 0x000ee2000c1e1900 */
[----:B-1----:R-:W-:-:S05]  /*12d40*/  @P1 IMAD.WIDE R4, R19, 0x4, R4 ;  /* 0x0000000413041825 */ /* 0x002fca00078e0204 */
[----:B------:R0:W5:Y:S01]  /*12d50*/  @P1 LDG.E R28, desc[UR54][R4.64] ;  /* 0x00000036041c1981 */ /* 0x000162000c1e1900 */
        /* <DEDUP_REMOVED lines=8> */
[----:B-1----:R-:W-:Y:S01]  /*12de0*/  IMAD.U32 R0, RZ, RZ, UR4 ;  /* 0x00000004ff007e24 */ /* 0x002fe2000f8e00ff */
[----:B------:R-:W-:Y:S06]  /*12df0*/  @P1 BRA `(.L_x_1170) ;  /* 0x0000000000181947 */ /* 0x000fec0003800000 */
[----:B------:R-:W-:Y:S02]  /*12e00*/  ULDC UR4, c[0x0][0x288] ;  /* 0x0000a20000047ab9 */ /* 0x000fe40000000800 */
[----:B-----5:R-:W-:Y:S01]  /*12e10*/  IMAD.U32 R28, RZ, RZ, UR4 ;  /* 0x00000004ff1c7e24 */ /* 0x020fe2000f8e00ff */
[----:B------:R-:W-:Y:S06]  /*12e20*/  @!P2 BRA `(.L_x_1170) ;  /* 0x00000000000ca947 */ /* 0x000fec0003800000 */
[----:B0-----:R-:W2:Y:S04]  /*12e30*/  LDG.E R5, desc[UR54][R2.64] ;  /* 0x0000003602057981 */ /* 0x001ea8000c1e1900 */
[----:B------:R-:W2:Y:S02]  /*12e40*/  LDG.E R28, desc[UR54][R2.64+0x4] ;  /* 0x00000436021c7981 */ /* 0x000ea4000c1e1900 */
[----:B--2---:R-:W-:-:S07]  /*12e50*/  IMAD.IADD R28, R28, 0x1, -R5 ;  /* 0x000000011c1c7824 */ /* 0x004fce00078e0a05 */
.L_x_1170:
[----:B------:R-:W-:Y:S02]  /*12e60*/  ULDC.64 UR4, c[0x0][0xa20] ;  /* 0x0002880000047ab9 */ /* 0x000fe40000000a00 */
[----:B------:R-:W-:-:S04]  /*12e70*/  ISETP.NE.U32.AND P0, PT, RZ, UR4, PT ;  /* 0x00000004ff007c0c */ /* 0x000fc8000bf05070 */
[----:B------:R-:W-:-:S13]  /*12e80*/  ISETP.NE.AND.EX P0, PT, RZ, UR5, PT, P0 ;  /* 0x00000005ff007c0c */ /* 0x000fda000bf05300 */
[----:B------:R-:W-:Y:S05]  /*12e90*/  @!P0 BRA `(.L_x_1171) ;  /* 0x0000000000108947 */ /* 0x000fea0003800000 */
[----:B------:R-:W1:Y:S02]  /*12ea0*/  LDC.64 R2, c[0x0][0xa20] ;  /* 0x00028800ff027b82 */ /* 0x000e640000000a00 */
[----:B-1----:R-:W-:-:S05]  /*12eb0*/  IMAD.WIDE R2, R19, 0x4, R2 ;  /* 0x0000000413027825 */ /* 0x002fca00078e0202 */
[----:B------:R1:W5:Y:S01]  /*12ec0*/  LDG.E R0, desc[UR54][R2.64] ;  /* 0x0000003602007981 */ /* 0x000362000c1e1900 */
[----:B------:R-:W-:Y:S05]  /*12ed0*/  BRA `(.L_x_1172) ;  /* 0x0000000000247947 */ /* 0x000fea0003800000 */
.L_x_1171:
[----:B------:R-:W-:Y:S02]  /*12ee0*/  ULDC.64 UR4, c[0x0][0xa08] ;  /* 0x0002820000047ab9 */ /* 0x000fe40000000a00 */
[----:B------:R-:W-:-:S04]  /*12ef0*/  ISETP.NE.U32.AND P0, PT, RZ, UR4, PT ;  /* 0x00000004ff007c0c */ /* 0x000fc8000bf05070 */
[----:B------:R-:W-:-:S13]  /*12f00*/  ISETP.NE.AND.EX P0, PT, RZ, UR5, PT, P0 ;  /* 0x00000005ff007c0c */ /* 0x000fda000bf05300 */
[----:B------:R-:W-:Y:S05]  /*12f10*/  @!P0 BRA `(.L_x_1172) ;  /* 0x0000000000148947 */ /* 0x000fea0003800000 */
[----:B------:R-:W1:Y:S02]  /*12f20*/  LDC.64 R2, c[0x0][0xa08] ;  /* 0x00028200ff027b82 */ /* 0x000e640000000a00 */
[----:B-1----:R-:W-:-:S05]  /*12f30*/  IMAD.WIDE R2, R19, 0x4, R2 ;  /* 0x0000000413027825 */ /* 0x002fca00078e0202 */
[----:B------:R-:W2:Y:S04]  /*12f40*/  LDG.E R0, desc[UR54][R2.64] ;  /* 0x0000003602007981 */ /* 0x000ea8000c1e1900 */
[----:B0-----:R-:W2:Y:S02]  /*12f50*/  LDG.E R5, desc[UR54][R2.64+0x4] ;  /* 0x0000043602057981 */ /* 0x001ea4000c1e1900 */
[----:B--2---:R-:W-:-:S07]  /*12f60*/  IMAD.IADD R0, R5, 0x1, -R0 ;  /* 0x0000000105007824 */ /* 0x004fce00078e0a00 */
.L_x_1172:
[----:B-1----:R-:W1:Y:S01]  /*12f70*/  LDC R2, c[0x0][0x448] ;  /* 0x00011200ff027b82 */ /* 0x002e620000000800 */
[----:B------:R-:W-:Y:S01]  /*12f80*/  IMAD R27, R17, 0xc0, RZ ;  /* 0x000000c0111b7824 */ /* 0x000fe200078e02ff */
[----:B------:R-:W-:Y:S01]  /*12f90*/  LOP3.LUT R23, R23, 0xfffffff7, RZ, 0xc0, !PT ;  /* 0xfffffff717177812 */ /* 0x000fe200078ec0ff */
[----:B-----5:R-:W-:Y:S02]  /*12fa0*/  IMAD.IADD R7, R0, 0x1, -R24 ;  /* 0x0000000100077824 */ /* 0x020fe400078e0a18 */
[----:B------:R-:W-:-:S03]  /*12fb0*/  VIADD R3, R27, 0xbf ;  /* 0x000000bf1b037836 */ /* 0x000fc60000000000 */
[----:B------:R-:W-:Y:S01]  /*12fc0*/  IADD3 R0, R7, 0x1, -R28 ;  /* 0x0000000107007810 */ /* 0x000fe20007ffe81c */
[----:B------:R2:W-:Y:S01]  /*12fd0*/  STL [R1+0xc], R7 ;  /* 0x00000c0701007387 */ /* 0x0005e20000100800 */
[----:B-1----:R-:W-:-:S13]  /*12fe0*/  ISETP.NE.AND P2, PT, R2, 0x1, PT ;  /* 0x000000010200780c */ /* 0x002fda0003f45270 */
[----:B0-----:R-:W0:Y:S01]  /*12ff0*/  @P2 LDC R4, c[0x0][0x44c] ;  /* 0x00011300ff042b82 */ /* 0x001e220000000800 */
[----:B------:R-:W-:-:S07]  /*13000*/  @P2 LOP3.LUT R23, R23, 0x8, RZ, 0xfc, !PT ;  /* 0x0000000817172812 */ /* 0x000fce00078efcff */
[----:B------:R-:W1:Y:S01]  /*13010*/  @P2 LDC R2, c[0x0][0x450] ;  /* 0x00011400ff022b82 */ /* 0x000e620000000800 */
[----:B0-----:R-:W-:-:S05]  /*13020*/  @P2 IMAD.HI.U32 R5, R3, R4, RZ ;  /* 0x0000000403052227 */ /* 0x001fca00078e00ff */
[----:B-1----:R-:W-:-:S05]  /*13030*/  @P2 SHF.R.U32.HI R3, RZ, R2, R5 ;  /* 0x00000002ff032219 */ /* 0x002fca0000011605 */
[----:B------:R-:W-:Y:S02]  /*13040*/  IMAD.IADD R0, R0, 0x1, R3 ;  /* 0x0000000100007824 */ /* 0x000fe400078e0203 */
[----:B------:R-:W0:Y:S02]  /*13050*/  LDC.64 R2, c[0x0][0x9e0] ;  /* 0x00027800ff027b82 */ /* 0x000e240000000a00 */
[----:B0-----:R-:W-:Y:S01]  /*13060*/  ISETP.GE.AND P1, PT, R3, 0x1, PT ;  /* 0x000000010300780c */ /* 0x001fe20003f26270 */
[----:B------:R-:W-:-:S12]  /*13070*/  IMAD.IADD R2, R0, 0x1, R2 ;  /* 0x0000000100027824 */ /* 0x000fd800078e0202 */
[----:B--2---:R-:W-:Y:S05]  /*13080*/  @!P1 BRA `(.L_x_1173) ;  /* 0x0000000000489947 */ /* 0x004fea0003800000 */
[C---:B------:R-:W-:Y:S01]  /*13090*/  ISETP.GT.AND P0, PT, R0.reuse, RZ, PT ;  /* 0x000000ff0000720c */ /* 0x040fe20003f04270 */
[----:B------:R-:W-:Y:S01]  /*130a0*/  BSSY B0, `(.L_x_1174) ;  /* 0x000000e000007945 */ /* 0x000fe20003800000 */
[----:B------:R-:W-:-:S11]  /*130b0*/  VIADD R6, R0, 0xffffffff ;  /* 0xffffffff00067836 */ /* 0x000fd60000000000 */
[----:B------:R-:W-:Y:S05]  /*130c0*/  @P0 BRA `(.L_x_1175) ;  /* 0x00000000001c0947 */ /* 0x000fea0003800000 */
[----:B------:R-:W-:Y:S01]  /*130d0*/  ISETP.NE.AND P0, PT, R3, 0x1, PT ;  /* 0x000000010300780c */ /* 0x000fe20003f05270 */
[----:B------:R-:W-:-:S12]  /*130e0*/  IMAD.MOV R0, RZ, RZ, -R0 ;  /* 0x000000ffff007224 */ /* 0x000fd800078e0a00 */
[----:B------:R-:W0:Y:S02]  /*130f0*/  @P0 LDC.64 R4, c[0x0][0x9e8] ;  /* 0x00027a00ff040b82 */ /* 0x000e240000000a00 */
[----:B0-----:R-:W-:-:S05]  /*13100*/  @P0 IMAD.HI.U32 R4, R0, R4, RZ ;  /* 0x0000000400040227 */ /* 0x001fca00078e00ff */
[----:B------:R-:W-:-:S04]  /*13110*/  @P0 SHF.R.U32.HI R0, RZ, R5, R4 ;  /* 0x00000005ff000219 */ /* 0x000fc80000011604 */
[----:B------:R-:W-:Y:S01]  /*13120*/  LOP3.LUT R6, RZ, R0, RZ, 0x33, !PT ;  /* 0x00000000ff067212 */ /* 0x000fe200078e33ff */
[----:B------:R-:W-:Y:S06]  /*13130*/  BRA `(.L_x_1176) ;  /* 0x0000000000107947 */ /* 0x000fec0003800000 */
.L_x_1175:
[----:B------:R-:W-:-:S13]  /*13140*/  ISETP.NE.AND P0, PT, R3, 0x1, PT ;  /* 0x000000010300780c */ /* 0x000fda0003f05270 */
[----:B------:R-:W0:Y:S02]  /*13150*/  @P0 LDC.64 R4, c[0x0][0x9e8] ;  /* 0x00027a00ff040b82 */ /* 0x000e240000000a00 */
[----:B0-----:R-:W-:-:S05]  /*13160*/  @P0 IMAD.HI.U32 R4, R6, R4, RZ ;  /* 0x0000000406040227 */ /* 0x001fca00078e00ff */
[----:B------:R-:W-:-:S07]  /*13170*/  @P0 SHF.R.U32.HI R6, RZ, R5, R4 ;  /* 0x00000005ff060219 */ /* 0x000fce0000011604 */
.L_x_1176:
[----:B------:R-:W-:Y:S05]  /*13180*/  BSYNC B0 ;  /* 0x0000000000007941 */ /* 0x000fea0003800000 */
.L_x_1174:
[----:B------:R-:W-:-:S05]  /*13190*/  IMAD R5, R6, R3, R3 ;  /* 0x0000000306057224 */ /* 0x000fca00078e0203 */
[----:B------:R-:W-:-:S07]  /*131a0*/  VIMNMX R2, R2, R5, PT ;  /* 0x0000000502027248 */ /* 0x000fce0003fe0100 */
.L_x_1173:
[----:B------:R-:W0:Y:S01]  /*131b0*/  @P2 LDC R0, c[0x0][0x44c] ;  /* 0x00011300ff002b82 */ /* 0x000e220000000800 */
[----:B------:R-:W-:Y:S01]  /*131c0*/  VIADD R2, R2, 0x7f ;  /* 0x0000007f02027836 */ /* 0x000fe20000000000 */
[----:B------:R-:W-:-:S06]  /*131d0*/  ULDC UR4, c[0x0][0x9dc] ;  /* 0x0002770000047ab9 */ /* 0x000fcc0000000800 */
[----:B------:R-:W1:Y:S01]  /*131e0*/  @P2 LDC R4, c[0x0][0x450] ;  /* 0x00011400ff042b82 */ /* 0x000e620000000800 */
[----:B0-----:R-:W-:-:S04]  /*131f0*/  @P2 IMAD.HI.U32 R5, R27, R0, RZ ;  /* 0x000000001b052227 */ /* 0x001fc800078e00ff */
[----:B------:R-:W-:Y:S01]  /*13200*/  IMAD.MOV.U32 R0, RZ, RZ, R27 ;  /* 0x000000ffff007224 */ /* 0x000fe200078e001b */
[----:B-1----:R-:W-:Y:S01]  /*13210*/  @P2 SHF.R.U32.HI R0, RZ, R4, R5 ;  /* 0x00000004ff002219 */ /* 0x002fe20000011605 */
[----:B------:R-:W-:Y:S01]  /*13220*/  VIADD R4, R7, 0x7f ;  /* 0x0000007f07047836 */ /* 0x000fe20000000000 */
[----:B------:R-:W-:-:S04]  /*13230*/  SHF.R.S32.HI R5, RZ, 0x1f, R2 ;  /* 0x0000001fff057819 */ /* 0x000fc80000011402 */
[----:B------:R-:W-:Y:S02]  /*13240*/  LEA.HI R2, R5, R2, RZ, 0x7 ;  /* 0x0000000205027211 */ /* 0x000fe400078f38ff */
[----:B------:R-:W-:Y:S02]  /*13250*/  SHF.R.S32.HI R5, RZ, 0x1f, R4 ;  /* 0x0000001fff057819 */ /* 0x000fe40000011404 */
[----:B------:R-:W-:Y:S02]  /*13260*/  SHF.R.S32.HI R2, RZ, 0x7, R2 ;  /* 0x00000007ff027819 */ /* 0x000fe40000011402 */
[----:B------:R-:W-:-:S04]  /*13270*/  LEA.HI R5, R5, R4, RZ, 0x7 ;  /* 0x0000000405057211 */ /* 0x000fc800078f38ff */
[----:B------:R-:W-:-:S04]  /*13280*/  SHF.R.S32.HI R5, RZ, 0x7, R5 ;  /* 0x00000007ff057819 */ /* 0x000fc80000011405 */
[----:B------:R-:W-:Y:S02]  /*13290*/  VIMNMX R26, R5, R2, PT ;  /* 0x00000002051a7248 */ /* 0x000fe40003fe0100 */
[----:B------:R-:W-:-:S03]  /*132a0*/  IADD3 R2, R0, R7, -R28 ;  /* 0x0000000700027210 */ /* 0x000fc60007ffe81c */
[----:B------:R0:W-:Y:S02]  /*132b0*/  STL [R1+0x28], R26 ;  /* 0x0000281a01007387 */ /* 0x0001e40000100800 */
[----:B------:R-:W-:Y:S01]  /*132c0*/  VIADD R0, R2, -UR4 ;  /* 0x8000000402007c36 */ /* 0x000fe20008000000 */
[----:B------:R-:W-:Y:S06]  /*132d0*/  @!P1 BRA `(.L_x_1177) ;  /* 0x0000000000449947 */ /* 0x000fec0003800000 */
[----:B------:R-:W-:Y:S01]  /*132e0*/  ISETP.GT.AND P0, PT, R2, -0x1, PT ;  /* 0xffffffff0200780c */ /* 0x000fe20003f04270 */
[----:B------:R-:W-:-:S12]  /*132f0*/  BSSY B0, `(.L_x_1178) ;  /* 0x000000d000007945 */ /* 0x000fd80003800000 */
[----:B------:R-:W-:Y:S05]  /*13300*/  @P0 BRA `(.L_x_1179) ;  /* 0x00000000001c0947 */ /* 0x000fea0003800000 */
[----:B------:R-:W-:Y:S02]  /*13310*/  ISETP.NE.AND P0, PT, R3, 0x1, PT ;  /* 0x000000010300780c */ /* 0x000fe40003f05270 */
[----:B------:R-:W-:-:S11]  /*13320*/  LOP3.LUT R2, RZ, R2, RZ, 0x33, !PT ;  /* 0x00000002ff027212 */ /* 0x000fd600078e33ff */
[----:B------:R-:W1:Y:S02]  /*13330*/  @P0 LDC.64 R4, c[0x0][0x9e8] ;  /* 0x00027a00ff040b82 */ /* 0x000e640000000a00 */
[----:B-1----:R-:W-:-:S05]  /*13340*/  @P0 IMAD.HI.U32 R4, R2, R4, RZ ;  /* 0x0000000402040227 */ /* 0x002fca00078e00ff */
[----:B------:R-:W-:-:S04]  /*13350*/  @P0 SHF.R.U32.HI R2, RZ, R5, R4 ;  /* 0x00000005ff020219 */ /* 0x000fc80000011604 */
[----:B------:R-:W-:Y:S01]  /*13360*/  LOP3.LUT R2, RZ, R2, RZ, 0x33, !PT ;  /* 0x00000002ff027212 */ /* 0x000fe200078e33ff */
[----:B------:R-:W-:Y:S06]  /*13370*/  BRA `(.L_x_1180) ;  /* 0x0000000000107947 */ /* 0x000fec0003800000 */
.L_x_1179:
[----:B------:R-:W-:-:S13]  /*13380*/  ISETP.NE.AND P0, PT, R3, 0x1, PT ;  /* 0x000000010300780c */ /* 0x000fda0003f05270 */
[----:B------:R-:W1:Y:S02]  /*13390*/  @P0 LDC.64 R4, c[0x0][0x9e8] ;  /* 0x00027a00ff040b82 */ /* 0x000e640000000a00 */
[----:B-1----:R-:W-:-:S05]  /*133a0*/  @P0 IMAD.HI.U32 R4, R2, R4, RZ ;  /* 0x0000000402040227 */ /* 0x002fca00078e00ff */
[----:B------:R-:W-:-:S07]  /*133b0*/  @P0 SHF.R.U32.HI R2, RZ, R5, R4 ;  /* 0x00000005ff020219 */ /* 0x000fce0000011604 */
.L_x_1180:
[----:B------:R-:W-:Y:S05]  /*133c0*/  BSYNC B0 ;  /* 0x0000000000007941 */ /* 0x000fea0003800000 */
.L_x_1178:
[----:B------:R-:W-:-:S05]  /*133d0*/  IMAD R3, R2, R3, RZ ;  /* 0x0000000302037224 */ /* 0x000fca00078e02ff */
[----:B------:R-:W-:-:S07]  /*133e0*/  VIMNMX R0, R0, R3, !PT ;  /* 0x0000000300007248 */ /* 0x000fce0007fe0100 */
.L_x_1177:
[----:B------:R-:W-:Y:S01]  /*133f0*/  SHF.R.S32.HI R3, RZ, 0x1f, R0 ;  /* 0x0000001fff037819 */ /* 0x000fe20000011400 */
[----:B------:R-:W-:Y:S03]  /*13400*/  BSSY B7, `(.L_x_1181) ;  /* 0x0000359000077945 */ /* 0x000fe60003800000 */
[----:B------:R-:W-:-:S04]  /*13410*/  LEA.HI R3, R3, R0, RZ, 0x7 ;  /* 0x0000000003037211 */ /* 0x000fc800078f38ff */
[----:B------:R-:W-:-:S04]  /*13420*/  SHF.R.S32.HI R3, RZ, 0x7, R3 ;  /* 0x00000007ff037819 */ /* 0x000fc80000011403 */
[----:B------:R-:W-:-:S04]  /*13430*/  VIMNMX R2, RZ, R3, !PT ;  /* 0x00000003ff027248 */ /* 0x000fc80007fe0100 */
[----:B------:R-:W-:Y:S01]  /*13440*/  ISETP.GT.AND P0, PT, R26, R2, PT ;  /* 0x000000021a00720c */ /* 0x000fe20003f04270 */
[----:B------:R1:W-:-:S12]  /*13450*/  STL [R1+0x10], R2 ;  /* 0x0000100201007387 */ /* 0x0003d80000100800 */
[----:B-1----:R-:W-:Y:S05]  /*13460*/  @P0 BRA `(.L_x_1182) ;  /* 0x0000000000440947 */ /* 0x002fea0003800000 */
[----:B------:R-:W1:Y:S02]  /*13470*/  S2R R2, SR_TID.X ;  /* 0x0000000000027919 */ /* 0x000e640000002100 */
[----:B-1----:R-:W-:-:S04]  /*13480*/  LOP3.LUT R2, R2, 0x7f, RZ, 0xc0, !PT ;  /* 0x0000007f02027812 */ /* 0x002fc800078ec0ff */
[----:B------:R-:W-:-:S13]  /*13490*/  ISETP.NE.AND P0, PT, R2, RZ, PT ;  /* 0x000000ff0200720c */ /* 0x000fda0003f05270 */
[----:B------:R-:W-:Y:S05]  /*134a0*/  @P0 BRA `(.L_x_1183) ;  /* 0x0000003400380947 */ /* 0x000fea0003800000 */
[----:B------:R-:W1:Y:S01]  /*134b0*/  S2R R5, SR_LANEID ;  /* 0x0000000000057919 */ /* 0x000e620000000000 */
[----:B------:R-:W-:Y:S01]  /*134c0*/  VOTEU.ANY UR4, UPT, PT ;  /* 0x0000000000047886 */ /* 0x000fe200038e0100 */
[----:B------:R-:W2:Y:S01]  /*134d0*/  LDC.64 R2, c[0x0][0xc60] ;  /* 0x00031800ff027b82 */ /* 0x000ea20000000a00 */
[----:B------:R-:W1:Y:S02]  /*134e0*/  FLO.U32 R0, UR4 ;  /* 0x0000000400007d00 */ /* 0x000e6400080e0000 */
[----:B-1----:R-:W-:-:S06]  /*134f0*/  ISETP.EQ.U32.AND P0, PT, R0, R5, PT ;  /* 0x000000050000720c */ /* 0x002fcc0003f02070 */
[----:B------:R-:W2:Y:S07]  /*13500*/  POPC R5, UR4 ;  /* 0x0000000400057d09 */ /* 0x000eae0008000000 */
[----:B--2---:R-:W2:Y:S01]  /*13510*/  @P0 ATOMG.E.ADD.STRONG.GPU PT, R3, desc[UR54][R2.64], R5 ;  /* 0x00000005020309a8 */ /* 0x004ea200081ee1f6 */
[----:B------:R-:W1:Y:S02]  /*13520*/  S2R R4, SR_LTMASK ;  /* 0x0000000000047919 */ /* 0x000e640000003900 */
[----:B-1----:R-:W-:-:S04]  /*13530*/  LOP3.LUT R4, R4, UR4, RZ, 0xc0, !PT ;  /* 0x0000000404047c12 */ /* 0x002fc8000f8ec0ff */
[----:B------:R-:W1:Y:S01]  /*13540*/  POPC R7, R4 ;  /* 0x0000000400077309 */ /* 0x000e620000000000 */
[----:B--2---:R-:W1:Y:S02]  /*13550*/  SHFL.IDX PT, R0, R3, R0, 0x1f ;  /* 0x00001f0003007589 */ /* 0x004e6400000e0000 */
[----:B-1----:R-:W-:Y:S01]  /*13560*/  IADD3 R16, R0, UR37, R7 ;  /* 0x0000002500107c10 */ /* 0x002fe2000fffe007 */
[----:B------:R-:W-:Y:S06]  /*13570*/  BRA `(.L_x_1183) ;  /* 0x0000003400047947 */ /* 0x000fec0003800000 */
.L_x_1182:
        /* <DEDUP_REMOVED lines=20> */
.L_x_1185:
[----:B------:R-:W-:Y:S05]  /*136c0*/  BSYNC B6 ;  /* 0x0000000000067941 */ /* 0x000fea0003800000 */
.L_x_1184:
        /* <DEDUP_REMOVED lines=20> */
.L_x_1188:
        /* <DEDUP_REMOVED lines=15> */
.L_x_1187:
[----:B------:R-:W-:Y:S05]  /*13900*/  BSYNC B6 ;  /* 0x0000000000067941 */ /* 0x000fea0003800000 */
.L_x_1186:
[----:B------:R-:W-:Y:S01]  /*13910*/  ULDC.64 UR4, c[0x0][0x9f8] ;  /* 0x00027e0000047ab9 */ /* 0x000fe20000000a00 */
[----:B------:R-:W2:Y:S01]  /*13920*/  LDL R17, [R1+0xc] ;  /* 0x00000c0001117983 */ /* 0x000ea20000100800 */
[----:B------:R-:W-:Y:S01]  /*13930*/  ISETP.NE.U32.AND P0, PT, RZ, UR4, PT ;  /* 0x00000004ff007c0c */ /* 0x000fe2000bf05070 */
[----:B------:R-:W-:Y:S01]  /*13940*/  IMAD.MOV.U32 R7, RZ, RZ, R19 ;  /* 0x000000ffff077224 */ /* 0x000fe200078e0013 */
[----:B------:R-:W1:Y:S01]  /*13950*/  LDC R9, c[0x0][0x430] ;  /* 0x00010c00ff097b82 */ /* 0x000e620000000800 */
[----:B------:R-:W3:Y:S01]  /*13960*/  S2R R21, SR_TID.X ;  /* 0x0000000000157919 */ /* 0x000ee20000002100 */
[----:B------:R-:W-:Y:S01]  /*13970*/  ISETP.NE.AND.EX P0, PT, RZ, UR5, PT, P0 ;  /* 0x00000005ff007c0c */ /* 0x000fe2000bf05300 */
[----:B------:R-:W4:Y:S01]  /*13980*/  S2R R20, SR_TID.X ;  /* 0x0000000000147919 */ /* 0x000f220000002100 */
[----:B0-----:R-:W-:Y:S01]  /*13990*/  VIADD R26, R26, 0xffffffff ;  /* 0xffffffff1a1a7836 */ /* 0x001fe20000000000 */
[----:B------:R-:W-:Y:S01]  /*139a0*/  LOP3.LUT R23, R23, 0xffffffdf, RZ, 0xc0, !PT ;  /* 0xffffffdf17177812 */ /* 0x000fe200078ec0ff */
[----:B------:R-:W-:-:S09]  /*139b0*/  ULDC UR4, c[0x0][0x2f4] ;  /* 0x0000bd0000047ab9 */ /* 0x000fd20000000800 */
[----:B------:R-:W0:Y:S02]  /*139c0*/  @P0 LDC.64 R2, c[0x0][0x9f8] ;  /* 0x00027e00ff020b82 */ /* 0x000e240000000a00 */
[----:B0-----:R-:W-:-:S05]  /*139d0*/  @P0 IMAD.WIDE R2, R19, 0x4, R2 ;  /* 0x0000000413020825 */ /* 0x001fca00078e0202 */
[----:B------:R0:W2:Y:S01]  /*139e0*/  @P0 LDG.E R7, desc[UR54][R2.64] ;  /* 0x0000003602070981 */ /* 0x0000a2000c1e1900 */
[----:B-1----:R-:W-:Y:S01]  /*139f0*/  ISETP.NE.AND P1, PT, R9, 0x1, PT ;  /* 0x000000010900780c */ /* 0x002fe20003f25270 */
[----:B---3--:R-:W-:Y:S01]  /*13a00*/  IMAD.SHL.U32 R21, R21, 0x20, RZ ;  /* 0x0000002015157824 */ /* 0x008fe200078e00ff */
[----:B----4-:R-:W-:Y:S01]  /*13a10*/  LOP3.LUT R20, R20, 0x7f, RZ, 0xc0, !PT ;  /* 0x0000007f14147812 */ /* 0x010fe200078ec0ff */
[----:B------:R-:W-:-:S03]  /*13a20*/  IMAD.SHL.U32 R8, R26, 0x80, RZ ;  /* 0x000000801a087824 */ /* 0x000fc600078e00ff */
[----:B------:R-:W-:Y:S02]  /*13a30*/  SHF.R.U32.HI R20, RZ, 0x2, R20 ;  /* 0x00000002ff147819 */ /* 0x000fe40000011614 */
[----:B------:R-:W-:-:S04]  /*13a40*/  LOP3.LUT R21, R21, 0x60, RZ, 0xc0, !PT ;  /* 0x0000006015157812 */ /* 0x000fc800078ec0ff */
[----:B------:R-:W-:Y:S01]  /*13a50*/  LOP3.LUT R5, R8, R20, R21, 0xfe, !PT ;  /* 0x0000001408057212 */ /* 0x000fe200078efe15 */
[----:B------:R-:W1:Y:S01]  /*13a60*/  @P1 LDC R6, c[0x0][0x434] ;  /* 0x00010d00ff061b82 */ /* 0x000e620000000800 */
[----:B------:R-:W-:-:S07]  /*13a70*/  @P1 LOP3.LUT R23, R23, 0x20, RZ, 0xfc, !PT ;  /* 0x0000002017171812 */ /* 0x000fce00078efcff */
[----:B------:R-:W3:Y:S01]  /*13a80*/  @P1 LDC R0, c[0x0][0x438] ;  /* 0x00010e00ff001b82 */ /* 0x000ee20000000800 */
[----:B------:R-:W-:Y:S01]  /*13a90*/  LOP3.LUT R23, R23, 0xfffffffb, RZ, 0xc0, !PT ;  /* 0xfffffffb17177812 */ /* 0x000fe200078ec0ff */
[----:B------:R-:W-:Y:S01]  /*13aa0*/  UMOV UR5, 0xffffffff ;  /* 0xffffffff00057882 */ /* 0x000fe20000000000 */
[C---:B--2---:R-:W-:Y:S01]  /*13ab0*/  ISETP.GE.AND P0, PT, R5.reuse, R17, PT ;  /* 0x000000110500720c */ /* 0x044fe20003f06270 */
[----:B------:R-:W-:-:S04]  /*13ac0*/  IMAD.IADD R5, R5, 0x1, R24 ;  /* 0x0000000105057824 */ /* 0x000fc800078e0218 */
[----:B-1----:R-:W-:-:S04]  /*13ad0*/  @P1 IMAD.HI.U32 R6, R5, R6, RZ ;  /* 0x0000000605061227 */ /* 0x002fc800078e00ff */
[----:B------:R-:W-:Y:S01]  /*13ae0*/  IMAD.MOV.U32 R4, RZ, RZ, R5 ;  /* 0x000000ffff047224 */ /* 0x000fe200078e0005 */
[----:B---3--:R-:W-:-:S03]  /*13af0*/  @P1 SHF.R.U32.HI R4, RZ, R0, R6 ;  /* 0x00000000ff041219 */ /* 0x008fc60000011606 */
[----:B0-----:R-:W0:Y:S02]  /*13b00*/  @!P0 LDC.64 R2, c[0x0][0x428] ;  /* 0x00010a00ff028b82 */ /* 0x001e240000000a00 */
[----:B------:R-:W-:-:S04]  /*13b10*/  IMAD.MOV R0, RZ, RZ, -R4 ;  /* 0x000000ffff007224 */ /* 0x000fc800078e0a04 */
[----:B------:R-:W-:Y:S01]  /*13b20*/  IMAD R0, R9, R0, R5 ;  /* 0x0000000009007224 */ /* 0x000fe200078e0205 */
[--C-:B------:R-:W-:Y:S01]  /*13b30*/  @!P0 SHF.R.S32.HI R5, RZ, 0x1f, R4.reuse ;  /* 0x0000001fff058819 */ /* 0x100fe20000011404 */
[----:B------:R-:W1:Y:S01]  /*13b40*/  S2R R9, SR_TID.X ;  /* 0x0000000000097919 */ /* 0x000e620000002100 */
[----:B------:R-:W-:Y:S01]  /*13b50*/  SHF.R.S32.HI R6, RZ, 0x1f, R7 ;  /* 0x0000001fff067819 */ /* 0x000fe20000011407 */
[----:B------:R-:W-:Y:S01]  /*13b60*/  STL [R1+0x8], R7 ;  /* 0x0000080701007387 */ /* 0x000fe20000100800 */
[----:B0-----:R-:W-:-:S03]  /*13b70*/  @!P0 IMAD.WIDE.U32 R4, R7, R2, R4 ;  /* 0x0000000207048225 */ /* 0x001fc600078e0004 */
[----:B------:R0:W-:Y:S01]  /*13b80*/  STL [R1+0x18], R6 ;  /* 0x0000180601007387 */ /* 0x0001e20000100800 */
[----:B-1----:R-:W-:-:S05]  /*13b90*/  IMAD.SHL.U32 R17, R9, 0x8, RZ ;  /* 0x0000000809117824 */ /* 0x002fca00078e00ff */
[----:B------:R-:W-:Y:S01]  /*13ba0*/  LOP3.LUT R17, R17, 0x18, RZ, 0xc0, !PT ;  /* 0x0000001811117812 */ /* 0x000fe200078ec0ff */
[----:B0-----:R-:W-:-:S04]  /*13bb0*/  @!P0 IMAD R6, R6, R2, RZ ;  /* 0x0000000206068224 */ /* 0x001fc800078e02ff */
[----:B------:R-:W-:Y:S02]  /*13bc0*/  @!P0 IMAD R6, R7, R3, R6 ;  /* 0x0000000307068224 */ /* 0x000fe400078e0206 */
[----:B------:R-:W0:Y:S01]  /*13bd0*/  @!P0 LDC.64 R2, c[0x0][0x418] ;  /* 0x00010600ff028b82 */ /* 0x000e220000000a00 */
[----:B------:R-:W-:Y:S01]  /*13be0*/  ISETP.GE.AND P2, PT, R17, UR4, PT ;  /* 0x0000000411007c0c */ /* 0x000fe2000bf46270 */
[----:B------:R-:W-:Y:S01]  /*13bf0*/  @!P0 IMAD.IADD R5, R5, 0x1, R6 ;  /* 0x0000000105058824 */ /* 0x000fe200078e0206 */
[C---:B------:R-:W-:Y:S02]  /*13c00*/  LOP3.LUT R10, R17.reuse, 0x20, RZ, 0xfc, !PT ;  /* 0x00000020110a7812 */ /* 0x040fe400078efcff */
[----:B------:R-:W-:-:S09]  /*13c10*/  LOP3.LUT R9, R17, 0x40, RZ, 0xfc, !PT ;  /* 0x0000004011097812 */ /* 0x000fd200078efcff */
[----:B------:R-:W-:Y:S02]  /*13c20*/  @P2 LOP3.LUT R23, R23, 0x4, RZ, 0xfc, !PT ;  /* 0x0000000417172812 */ /* 0x000fe400078efcff */
[----:B0-----:R-:W-:-:S04]  /*13c30*/  @!P0 LEA R6, P1, R4, R2, 0x2 ;  /* 0x0000000204068211 */ /* 0x001fc800078210ff */
[----:B------:R-:W-:Y:S01]  /*13c40*/  @!P0 LEA.HI.X R7, R4, R3, R5, 0x2, P1 ;  /* 0x0000000304078211 */ /* 0x000fe200008f1405 */
[----:B------:R-:W-:Y:S01]  /*13c50*/  IMAD.MOV.U32 R3, RZ, RZ, RZ ;  /* 0x000000ffff037224 */ /* 0x000fe200078e00ff */
[----:B------:R-:W-:Y:S02]  /*13c60*/  ISETP.GE.AND P1, PT, R10, UR4, PT ;  /* 0x000000040a007c0c */ /* 0x000fe4000bf26270 */
[----:B------:R-:W-:-:S03]  /*13c70*/  LOP3.LUT R23, R23, 0xfffffffd, RZ, 0xc0, !PT ;  /* 0xfffffffd17177812 */ /* 0x000fc600078ec0ff */
[----:B------:R0:W5:Y:S01]  /*13c80*/  @!P0 LDG.E R3, desc[UR54][R6.64] ;  /* 0x0000003606038981 */ /* 0x000162000c1e1900 */
[----:B------:R-:W-:Y:S01]  /*13c90*/  ISETP.GE.AND P0, PT, R9, UR4, PT ;  /* 0x0000000409007c0c */ /* 0x000fe2000bf06270 */
[----:B------:R-:W-:-:S06]  /*13ca0*/  IMAD.U32 R2, RZ, RZ, UR36 ;  /* 0x00000024ff027e24 */ /* 0x000fcc000f8e00ff */
[----:B------:R-:W-:-:S04]  /*13cb0*/  @P1 LOP3.LUT R23, R23, 0x2, RZ, 0xfc, !PT ;  /* 0x0000000217171812 */ /* 0x000fc800078efcff */
[----:B------:R-:W-:-:S04]  /*13cc0*/  LOP3.LUT R23, R23, 0xfffffffe, RZ, 0xc0, !PT ;  /* 0xfffffffe17177812 */ /* 0x000fc800078ec0ff */
[----:B------:R-:W-:Y:S01]  /*13cd0*/  @P0 LOP3.LUT R23, R23, 0x1, RZ, 0xfc, !PT ;  /* 0x0000000117170812 */ /* 0x000fe200078efcff */
[----:B0-----:R-:W-:Y:S06]  /*13ce0*/  BRA.DIV UR5, `(.L_x_1189) ;  /* 0x0000003e05f07947 */ /* 0x001fec000b800000 */
.L_x_1255:
[----:B------:R-:W-:Y:S02]  /*13cf0*/  SHF.R.S32.HI R9, RZ, 0x1f, R18 ;  /* 0x0000001fff097819 */ /* 0x000fe40000011412 */
[----:B------:R-:W-:Y:S02]  /*13d00*/  ISETP.NE.AND P0, PT, R2, 0x3, PT ;  /* 0x000000030200780c */ /* 0x000fe40003f05270 */
[----:B------:R-:W-:Y:S01]  /*13d10*/  LOP3.LUT R23, R23, 0xffffffef, RZ, 0xc0, !PT ;  /* 0xffffffef17177812 */ /* 0x000fe200078ec0ff */
[----:B------:R0:W-:Y:S10]  /*13d20*/  STL [R1+0x4], R9 ;  /* 0x0000040901007387 */ /* 0x0001f40000100800 */
[----:B------:R-:W-:Y:S01]  /*13d30*/  @P0 LOP3.LUT R23, R23, 0x10, RZ, 0xfc, !PT ;  /* 0x0000001017170812 */ /* 0x000fe200078efcff */
[----:B0-----:R-:W-:Y:S06]  /*13d40*/  @!P0 BRA `(.L_x_1190) ;  /* 0x0000000000048947 */ /* 0x001fec0003800000 */
[----:B------:R-:W-:Y:S01]  /*13d50*/  BPT.TRAP 0x1 ;  /* 0x000000040000795c */ /* 0x000fe20000300000 */
.L_x_1190:
        /* <DEDUP_REMOVED lines=19> */
[----:B------:R-:W-:Y:S02]  /*13e90*/  IMAD.IADD R24, R5, 0x1, R2 ;  /* 0x0000000105187824 */ /* 0x000fe400078e0202 */
[----:B------:R-:W-:-:S03]  /*13ea0*/  IMAD R2, R25, 0x8, R22 ;  /* 0x0000000819027824 */ /* 0x000fc600078e0216 */
[----:B------:R-:W-:Y:S02]  /*13eb0*/  LEA.HI.X R24, R4, UR5, R24, 0x1, P0 ;  /* 0x0000000504187c11 */ /* 0x000fe400080f0c18 */
[----:B------:R-:W-:-:S04]  /*13ec0*/  SHF.L.U32 R4, R29, 0x1f, RZ ;  /* 0x0000001f1d047819 */ /* 0x000fc800000006ff */
[----:B------:R-:W0:Y:S02]  /*13ed0*/  SYNCS.PHASECHK.TRANS64.TRYWAIT P0, [R2+URZ+0x2d840], R4 ;  /* 0x02d84004020075a7 */ /* 0x000e24000800017f */
[----:B0-----:R-:W-:Y:S05]  /*13ee0*/  @!P0 BRA `(.L_x_1192) ;  /* 0x0000003c00a48947 */ /* 0x001fea0003800000 */
.L_x_1256:
[----:B------:R-:W-:Y:S05]  /*13ef0*/  BSYNC B0 ;  /* 0x0000000000007941 */ /* 0x000fea0003800000 */
.L_x_1191:
[----:B------:R-:W2:Y:S01]  /*13f00*/  LDL R9, [R1+0x4] ;  /* 0x0000040001097983 */ /* 0x000ea20000100800 */
[----:B------:R-:W-:-:S03]  /*13f10*/  ULDC.64 UR4, c[0x0][0x300] ;  /* 0x0000c00000047ab9 */ /* 0x000fc60000000a00 */
[----:B------:R-:W3:Y:S01]  /*13f20*/  LDL R13, [R1+0xc] ;  /* 0x00000c00010d7983 */ /* 0x000ee20000100800 */
[----:B------:R-:W-:Y:S01]  /*13f30*/  IMAD R6, R6, UR4, RZ ;  /* 0x0000000406067c24 */ /* 0x000fe2000f8e02ff */
[C---:B------:R-:W-:Y:S01]  /*13f40*/  LOP3.LUT P4, RZ, R23.reuse, 0x4, RZ, 0xc0, !PT ;  /* 0x0000000417ff7812 */ /* 0x040fe2000788c0ff */
[C---:B0-----:R-:W-:Y:S01]  /*13f50*/  IMAD.WIDE.U32 R4, R0.reuse, UR4, RZ ;  /* 0x0000000400047c25 */ /* 0x041fe2000f8e00ff */
[----:B------:R-:W0:Y:S01]  /*13f60*/  S2R R10, SR_TID.X ;  /* 0x00000000000a7919 */ /* 0x000e220000002100 */
[C---:B------:R-:W-:Y:S02]  /*13f70*/  LOP3.LUT P3, RZ, R23.reuse, 0x2, RZ, 0xc0, !PT ;  /* 0x0000000217ff7812 */ /* 0x040fe4000786c0ff */
[----:B------:R-:W-:Y:S01]  /*13f80*/  IMAD R6, R0, UR5, R6 ;  /* 0x0000000500067c24 */ /* 0x000fe2000f8e0206 */
[----:B------:R-:W-:Y:S01]  /*13f90*/  ULDC.64 UR4, c[0x0][0x310] ;  /* 0x0000c40000047ab9 */ /* 0x000fe20000000a00 */
[----:B------:R-:W-:Y:S01]  /*13fa0*/  LOP3.LUT P2, RZ, R23, 0x1, RZ, 0xc0, !PT ;  /* 0x0000000117ff7812 */ /* 0x000fe2000784c0ff */
[----:B------:R-:W-:-:S02]  /*13fb0*/  IMAD R7, R7, UR4, RZ ;  /* 0x0000000407077c24 */ /* 0x000fc4000f8e02ff */
[----:B------:R-:W-:Y:S02]  /*13fc0*/  IMAD.IADD R5, R5, 0x1, R6 ;  /* 0x0000000105057824 */ /* 0x000fe400078e0206 */
[C---:B------:R-:W-:Y:S02]  /*13fd0*/  IMAD R7, R3.reuse, UR5, R7 ;  /* 0x0000000503077c24 */ /* 0x040fe4000f8e0207 */
[----:B------:R-:W-:Y:S01]  /*13fe0*/  IMAD.WIDE.U32 R4, R3, UR4, R4 ;  /* 0x0000000403047c25 */ /* 0x000fe2000f8e0004 */
[----:B------:R-:W-:-:S03]  /*13ff0*/  ULDC.64 UR4, c[0x0][0x308] ;  /* 0x0000c20000047ab9 */ /* 0x000fc60000000a00 */
[----:B------:R-:W-:Y:S02]  /*14000*/  IMAD.IADD R5, R5, 0x1, R7 ;  /* 0x0000000105057824 */ /* 0x000fe400078e0207 */
[----:B------:R-:W-:Y:S01]  /*14010*/  IMAD.WIDE.U32 R4, R18, UR4, R4 ;  /* 0x0000000412047c25 */ /* 0x000fe2000f8e0004 */
[----:B0-----:R-:W-:-:S04]  /*14020*/  LOP3.LUT R12, R10, 0x7f, RZ, 0xc0, !PT ;  /* 0x0000007f0a0c7812 */ /* 0x001fc800078ec0ff */
[----:B------:R-:W-:Y:S01]  /*14030*/  SHF.R.U32.HI R12, RZ, 0x2, R12 ;  /* 0x00000002ff0c7819 */ /* 0x000fe2000001160c */
[----:B--2---:R-:W-:Y:S02]  /*14040*/  IMAD R6, R9, UR4, RZ ;  /* 0x0000000409067c24 */ /* 0x004fe4000f8e02ff */
[----:B------:R-:W0:Y:S02]  /*14050*/  S2R R9, SR_TID.X ;  /* 0x0000000000097919 */ /* 0x000e240000002100 */
[----:B------:R-:W-:Y:S01]  /*14060*/  IMAD R6, R18, UR5, R6 ;  /* 0x0000000512067c24 */ /* 0x000fe2000f8e0206 */
[----:B------:R-:W-:Y:S01]  /*14070*/  ULDC.64 UR4, c[0x0][0x2e8] ;  /* 0x0000ba0000047ab9 */ /* 0x000fe20000000a00 */
[----:B---3--:R-:W-:Y:S02]  /*14080*/  IADD3 R3, -R12, R13, -R8 ;  /* 0x0000000d0c037210 */ /* 0x008fe40007ffe908 */
[----:B------:R-:W-:Y:S01]  /*14090*/  IMAD.IADD R6, R5, 0x1, R6 ;  /* 0x0000000105067824 */ /* 0x000fe200078e0206 */
[----:B------:R-:W-:Y:S01]  /*140a0*/  LEA R0, P0, R4, UR4, 0x1 ;  /* 0x0000000404007c11 */ /* 0x000fe2000f8008ff */
[----:B------:R-:W-:-:S03]  /*140b0*/  UMOV UR4, 0xffffffff ;  /* 0xffffffff00047882 */ /* 0x000fc60000000000 */
[----:B------:R-:W-:Y:S02]  /*140c0*/  LEA.HI.X R6, R4, UR5, R6, 0x1, P0 ;  /* 0x0000000504067c11 */ /* 0x000fe400080f0c06 */
        /* <DEDUP_REMOVED lines=48> */
.L_x_1266:
[----:B------:R-:W-:-:S13]  /*143d0*/  ISETP.GE.AND P0, PT, R3, 0x61, PT ;  /* 0x000000610300780c */ /* 0x000fda0003f06270 */
[----:B01----:R-:W-:Y:S01]  /*143e0*/  @P0 LEA R4, P1, R9, R0, 0x1 ;  /* 0x0000000009040211 */ /* 0x003fe200078208ff */
        /* <DEDUP_REMOVED lines=10> */
.L_x_1194:
        /* <DEDUP_REMOVED lines=11> */
.L_x_1195:
[----:B------:R1:W5:Y:S01]  /*14540*/  LDL.LU R3, [R1] ;  /* 0x0000000001037983 */ /* 0x0003620000300800 */
[----:B------:R1:W-:Y:S02]  /*14550*/  SYNCS.ARRIVE.TRANS64.A1T0 RZ, [R2+URZ+0x2d830], RZ ;  /* 0x02d830ff02ff79a7 */ /* 0x0003e4000810003f */
[----:B------:R-:W-:Y:S05]  /*14560*/  WARPSYNC.ALL ;  /* 0x0000000000007948 */ /* 0x000fea0003800000 */
[----:B------:R-:W-:Y:S01]  /*14570*/  ULDC.64 UR4, c[0x0][0x298] ;  /* 0x0000a60000047ab9 */ /* 0x000fe20000000a00 */
[----:B------:R-:W-:Y:S01]  /*14580*/  BSSY B6, `(.L_x_1196) ;  /* 0x000001c000067945 */ /* 0x000fe20003800000 */
[----:B-1----:R-:W-:Y:S01]  /*14590*/  VIADD R2, R22, 0xc400 ;  /* 0x0000c40016027836 */ /* 0x002fe20000000000 */
[----:B------:R-:W-:Y:S04]  /*145a0*/  BAR.SYNC.DEFER_BLOCKING 0x8, 0x200 ;  /* 0x0208000000007b1d */ /* 0x000fe80000010000 */
[----:B------:R-:W-:-:S02]  /*145b0*/  LOP3.LUT P0, RZ, R2, 0x1bf, RZ, 0xc0, !PT ;  /* 0x000001bf02ff7812 */ /* 0x000fc4000780c0ff */
[----:B-----5:R-:W-:Y:S01]  /*145c0*/  SHF.R.S32.HI R0, RZ, 0x1f, R3 ;  /* 0x0000001fff007819 */ /* 0x020fe20000011403 */
[----:B0-----:R-:W-:-:S04]  /*145d0*/  IMAD.WIDE.U32 R4, R3, UR4, RZ ;  /* 0x0000000403047c25 */ /* 0x001fc8000f8e00ff */
[----:B------:R-:W-:Y:S01]  /*145e0*/  IMAD R0, R0, UR4, RZ ;  /* 0x0000000400007c24 */ /* 0x000fe2000f8e02ff */
[----:B------:R0:W-:Y:S03]  /*145f0*/  STL.64 [R1+0x20], R4 ;  /* 0x0000200401007387 */ /* 0x0001e60000100a00 */
[----:B------:R-:W-:-:S04]  /*14600*/  IMAD R0, R3, UR5, R0 ;  /* 0x0000000503007c24 */ /* 0x000fc8000f8e0200 */
[----:B------:R-:W-:-:S05]  /*14610*/  IMAD.IADD R0, R5, 0x1, R0 ;  /* 0x0000000105007824 */ /* 0x000fca00078e0200 */
[----:B------:R0:W-:Y:S01]  /*14620*/  STL [R1], R0 ;  /* 0x0000000001007387 */ /* 0x0001e20000100800 */
[----:B------:R-:W-:Y:S05]  /*14630*/  @!P0 BRA `(.L_x_1197) ;  /* 0x0000000000408947 */ /* 0x000fea0003800000 */
[----:B------:R-:W-:Y:S01]  /*14640*/  MOV R2, 0x0 ;  /* 0x0000000000027802 */ /* 0x000fe20000000f00 */
[----:B------:R-:W-:Y:S01]  /*14650*/  ULDC.64 UR6, c[0x4][0x88] ;  /* 0x0100220000067ab9 */ /* 0x000fe20000000a00 */
[----:B------:R-:W-:Y:S01]  /*14660*/  ULDC.64 UR8, c[0x4][0x90] ;  /* 0x0100240000087ab9 */ /* 0x000fe20000000a00 */
[----:B------:R-:W-:Y:S01]  /*14670*/  ULDC.64 UR4, c[0x4][0x20] ;  /* 0x0100080000047ab9 */ /* 0x000fe20000000a00 */
[----:B0-----:R-:W-:Y:S02]  /*14680*/  IMAD.U32 R4, RZ, RZ, UR6 ;  /* 0x00000006ff047e24 */ /* 0x001fe4000f8e00ff */
[----:B------:R-:W0:Y:S01]  /*14690*/  LDC.64 R2, c[0x4][R2] ;  /* 0x0100000002027b82 */ /* 0x000e220000000a00 */
        /* <DEDUP_REMOVED lines=10> */
.L_x_1197:
[----:B------:R-:W-:Y:S05]  /*14740*/  BSYNC B6 ;  /* 0x0000000000067941 */ /* 0x000fea0003800000 */
.L_x_1196:
[----:B------:R-:W2:Y:S01]  /*14750*/  LDL.LU R21, [R1] ;  /* 0x0000000001157983 */ /* 0x000ea20000300800 */
[----:B------:R-:W1:Y:S01]  /*14760*/  LDC R6, c[0x0][0x448] ;  /* 0x00011200ff067b82 */ /* 0x000e620000000800 */
[----:B------:R-:W-:Y:S01]  /*14770*/  ULDC.64 UR4, c[0x0][0x2d8] ;  /* 0x0000b60000047ab9 */ /* 0x000fe20000000a00 */
[----:B------:R-:W-:Y:S01]  /*14780*/  LOP3.LUT P6, RZ, R23, 0x40, RZ, 0xc0, !PT ;  /* 0x0000004017ff7812 */ /* 0x000fe200078cc0ff */
[----:B------:R-:W2:Y:S01]  /*14790*/  LDL.LU.64 R2, [R1+0x20] ;  /* 0x0000200001027983 */ /* 0x000ea20000300a00 */
[----:B0-----:R-:W-:Y:S01]  /*147a0*/  SHF.R.S32.HI R5, RZ, 0x1f, R19 ;  /* 0x0000001fff057819 */ /* 0x001fe20000011413 */
[----:B------:R-:W-:Y:S01]  /*147b0*/  ULDC.64 UR6, c[0x0][0x2c8] ;  /* 0x0000b20000067ab9 */ /* 0x000fe20000000a00 */
[----:B------:R-:W-:Y:S01]  /*147c0*/  ULDC.64 UR8, c[0x0][0x280] ;  /* 0x0000a00000087ab9 */ /* 0x000fe20000000a00 */
[----:B------:R-:W3:Y:S01]  /*147d0*/  LDL R20, [R1+0x4] ;  /* 0x0000040001147983 */ /* 0x000ee20000100800 */
[----:B------:R-:W-:Y:S01]  /*147e0*/  SEL R5, R5, RZ, !P6 ;  /* 0x000000ff05057207 */ /* 0x000fe20007000000 */
[----:B------:R-:W0:Y:S01]  /*147f0*/  LDC R10, c[0x0][0x448] ;  /* 0x00011200ff0a7b82 */ /* 0x000e220000000800 */
[----:B------:R-:W-:Y:S01]  /*14800*/  SEL R0, R19, RZ, !P6 ;  /* 0x000000ff13007207 */ /* 0x000fe20007000000 */
[----:B------:R-:W4:Y:S01]  /*14810*/  S2R R13, SR_TID.X ;  /* 0x00000000000d7919 */ /* 0x000f220000002100 */
[----:B-1----:R-:W-:Y:S01]  /*14820*/  ISETP.NE.AND P6, PT, R6, 0x1, PT ;  /* 0x000000010600780c */ /* 0x002fe20003fc5270 */
[----:B----4-:R-:W-:-:S05]  /*14830*/  IMAD.SHL.U32 R11, R13, 0x8, RZ ;  /* 0x000000080d0b7824 */ /* 0x010fca00078e00ff */
[----:B------:R-:W-:-:S04]  /*14840*/  LOP3.LUT R11, R11, 0x18, RZ, 0xc0, !PT ;  /* 0x000000180b0b7812 */ /* 0x000fc800078ec0ff */
[C---:B------:R-:W-:Y:S02]  /*14850*/  LOP3.LUT R12, R11.reuse, 0x20, RZ, 0xfc, !PT ;  /* 0x000000200b0c7812 */ /* 0x040fe400078efcff */
[----:B------:R-:W-:Y:S01]  /*14860*/  LOP3.LUT R11, R11, 0x40, RZ, 0xfc, !PT ;  /* 0x000000400b0b7812 */ /* 0x000fe200078efcff */
[----:B--2---:R-:W-:Y:S02]  /*14870*/  IMAD.MOV.U32 R3, RZ, RZ, R21 ;  /* 0x000000ffff037224 */ /* 0x004fe400078e0015 */
[----:B------:R-:W1:Y:S01]  /*14880*/  S2R R21, SR_TID.X ;  /* 0x0000000000157919 */ /* 0x000e620000002100 */
[----:B---3--:R-:W-:Y:S02]  /*14890*/  IMAD R4, R20, UR4, RZ ;  /* 0x0000000414047c24 */ /* 0x008fe4000f8e02ff */
[----:B------:R-:W2:Y:S01]  /*148a0*/  S2R R20, SR_TID.X ;  /* 0x0000000000147919 */ /* 0x000ea20000002100 */
[----:B------:R-:W-:-:S04]  /*148b0*/  IMAD.WIDE.U32 R2, R18, UR4, R2 ;  /* 0x0000000412027c25 */ /* 0x000fc8000f8e0002 */
[----:B------:R-:W-:Y:S01]  /*148c0*/  IMAD R4, R18, UR5, R4 ;  /* 0x0000000512047c24 */ /* 0x000fe2000f8e0204 */
[----:B------:R-:W-:Y:S02]  /*148d0*/  ULDC.64 UR4, c[0x0][0x2e0] ;  /* 0x0000b80000047ab9 */ /* 0x000fe40000000a00 */
[----:B------:R-:W-:Y:S02]  /*148e0*/  IMAD R5, R5, UR4, RZ ;  /* 0x0000000405057c24 */ /* 0x000fe4000f8e02ff */
[----:B------:R-:W-:Y:S02]  /*148f0*/  IMAD.IADD R3, R3, 0x1, R4 ;  /* 0x0000000103037824 */ /* 0x000fe400078e0204 */
[----:B------:R-:W3:Y:S01]  /*14900*/  @P6 LDC R4, c[0x0][0x44c] ;  /* 0x00011300ff046b82 */ /* 0x000ee20000000800 */
[C---:B------:R-:W-:Y:S02]  /*14910*/  IMAD R5, R0.reuse, UR5, R5 ;  /* 0x0000000500057c24 */ /* 0x040fe4000f8e0205 */
[----:B------:R-:W-:Y:S01]  /*14920*/  IMAD.WIDE.U32 R2, R0, UR4, R2 ;  /* 0x0000000400027c25 */ /* 0x000fe2000f8e0002 */
[----:B------:R-:W-:-:S03]  /*14930*/  ULDC.64 UR4, c[0x0][0x2d0] ;  /* 0x0000b40000047ab9 */ /* 0x000fc60000000a00 */
[----:B------:R-:W-:Y:S01]  /*14940*/  IMAD.IADD R3, R3, 0x1, R5 ;  /* 0x0000000103037824 */ /* 0x000fe200078e0205 */
[----:B------:R-:W4:Y:S01]  /*14950*/  @P6 LDC R0, c[0x0][0x450] ;  /* 0x00011400ff006b82 */ /* 0x000f220000000800 */
[----:B-1----:R-:W-:Y:S01]  /*14960*/  IMAD.SHL.U32 R21, R21, 0x20, RZ ;  /* 0x0000002015157824 */ /* 0x002fe200078e00ff */
[----:B--2---:R-:W-:-:S04]  /*14970*/  LOP3.LUT R20, R20, 0x7f, RZ, 0xc0, !PT ;  /* 0x0000007f14147812 */ /* 0x004fc800078ec0ff */
[----:B------:R-:W-:Y:S02]  /*14980*/  LOP3.LUT R21, R21, 0x60, RZ, 0xc0, !PT ;  /* 0x0000006015157812 */ /* 0x000fe400078ec0ff */
[----:B------:R-:W-:-:S04]  /*14990*/  SHF.R.U32.HI R20, RZ, 0x2, R20 ;  /* 0x00000002ff147819 */ /* 0x000fc80000011614 */
[----:B------:R-:W-:Y:S02]  /*149a0*/  LOP3.LUT R20, R20, R21, RZ, 0xfc, !PT ;  /* 0x0000001514147212 */ /* 0x000fe400078efcff */
[----:B------:R-:W-:-:S03]  /*149b0*/  LOP3.LUT R21, R13, 0x7f, RZ, 0xc0, !PT ;  /* 0x0000007f0d157812 */ /* 0x000fc600078ec0ff */
[----:B------:R-:W-:Y:S01]  /*149c0*/  IMAD.IADD R6, R20, 0x1, R27 ;  /* 0x0000000114067824 */ /* 0x000fe200078e021b */
[----:B------:R-:W-:Y:S01]  /*149d0*/  SHF.R.U32.HI R21, RZ, 0x2, R21 ;  /* 0x00000002ff157819 */ /* 0x000fe20000011615 */
[----:B------:R-:W-:Y:S02]  /*149e0*/  IMAD.SHL.U32 R20, R13, 0x8, RZ ;  /* 0x000000080d147824 */ /* 0x000fe400078e00ff */
[----:B---3--:R-:W-:-:S03]  /*149f0*/  @P6 IMAD.HI.U32 R5, R6, R4, RZ ;  /* 0x0000000406056227 */ /* 0x008fc600078e00ff */
[----:B------:R-:W-:Y:S01]  /*14a00*/  LOP3.LUT R20, R20, 0x18, RZ, 0xc0, !PT ;  /* 0x0000001814147812 */ /* 0x000fe200078ec0ff */
[----:B------:R-:W-:Y:S01]  /*14a10*/  IMAD.MOV.U32 R4, RZ, RZ, R6 ;  /* 0x000000ffff047224 */ /* 0x000fe200078e0006 */
[----:B----4-:R-:W-:-:S04]  /*14a20*/  @P6 SHF.R.U32.HI R4, RZ, R0, R5 ;  /* 0x00000000ff046219 */ /* 0x010fc80000011605 */
[--C-:B------:R-:W-:Y:S01]  /*14a30*/  SHF.R.S32.HI R0, RZ, 0x1f, R4.reuse ;  /* 0x0000001fff007819 */ /* 0x100fe20000011404 */
[----:B------:R-:W-:-:S04]  /*14a40*/  IMAD.MOV R7, RZ, RZ, -R4 ;  /* 0x000000ffff077224 */ /* 0x000fc800078e0a04 */
[----:B------:R-:W-:-:S04]  /*14a50*/  IMAD R0, R0, UR4, RZ ;  /* 0x0000000400007c24 */ /* 0x000fc8000f8e02ff */
[C---:B------:R-:W-:Y:S02]  /*14a60*/  IMAD R0, R4.reuse, UR5, R0 ;  /* 0x0000000504007c24 */ /* 0x040fe4000f8e0200 */
[----:B------:R-:W-:-:S04]  /*14a70*/  IMAD.WIDE.U32 R4, R4, UR4, R2 ;  /* 0x0000000404047c25 */ /* 0x000fc8000f8e0002 */
[----:B------:R-:W-:Y:S02]  /*14a80*/  IMAD.IADD R5, R5, 0x1, R0 ;  /* 0x0000000105057824 */ /* 0x000fe400078e0200 */
[----:B0-----:R-:W-:-:S04]  /*14a90*/  IMAD R0, R10, R7, R6 ;  /* 0x000000070a007224 */ /* 0x001fc800078e0206 */
        /* <DEDUP_REMOVED lines=23> */
[----:B------:R-:W-:Y:S01]  /*14c10*/  ISETP.GE.AND P2, PT, R11, UR4, PT ;  /* 0x000000040b007c0c */ /* 0x000fe2000bf46270 */
[----:B------:R-:W-:Y:S02]  /*14c20*/  IMAD.IADD R3, R3, 0x1, R7 ;  /* 0x0000000103037824 */ /* 0x000fe400078e0207 */
        /* <DEDUP_REMOVED lines=8> */
[----:B------:R-:W2:Y:S01]  /*14cb0*/  LDL R11, [R1+0x1c] ;  /* 0x00001c00010b7983 */ /* 0x000ea20000100800 */
[----:B------:R-:W-:Y:S02]  /*14cc0*/  IMAD R3, R28, R10, RZ ;  /* 0x0000000a1c037224 */ /* 0x000fe400078e02ff */
[----:B------:R-:W-:Y:S01]  /*14cd0*/  IMAD.IADD R2, R21, 0x1, R27 ;  /* 0x0000000115027824 */ /* 0x000fe200078e021b */
[----:B------:R-:W0:Y:S04]  /*14ce0*/  SHFL.IDX PT, R5, R4, RZ, 0x1c1f ;  /* 0x001c1fff04057589 */ /* 0x000e2800000e0000 */
[----:B------:R-:W1:Y:S01]  /*14cf0*/  SHFL.IDX PT, R6, R0, RZ, 0x1c1f ;  /* 0x001c1fff00067589 */ /* 0x000e6200000e0000 */
[----:B------:R-:W-:-:S13]  /*14d00*/  ISETP.GE.AND P3, PT, R2, R3, PT ;  /* 0x000000030200720c */ /* 0x000fda0003f66270 */
[----:B0-----:R-:W-:-:S05]  /*14d10*/  @!P3 LEA R5, P4, R20, R5, 0x1 ;  /* 0x000000051405b211 */ /* 0x001fca00078808ff */
[----:B-1----:R-:W-:-:S04]  /*14d20*/  @!P3 IMAD.X R6, RZ, RZ, R6, P4 ;  /* 0x000000ffff06b224 */ /* 0x002fc800020e0606 */
[----:B------:R-:W-:Y:S02]  /*14d30*/  @!P3 IMAD.MOV.U32 R7, RZ, RZ, R6 ;  /* 0x000000ffff07b224 */ /* 0x000fe400078e0006 */
[----:B------:R-:W-:Y:S02]  /*14d40*/  @!P3 IMAD.MOV.U32 R6, RZ, RZ, R5 ;  /* 0x000000ffff06b224 */ /* 0x000fe400078e0005 */
[----:B------:R-:W0:Y:S04]  /*14d50*/  SHFL.IDX PT, R5, R4, 0x1, 0x1c1f ;  /* 0x003c1f0004057f89 */ /* 0x000e2800000e0000 */
[----:B--2---:R-:W-:Y:S04]  /*14d60*/  @!P3 LDGSTS.E.BYPASS.LTC128B.128 [R11+0xc400], desc[UR54][R6.64], !P0 ;  /* 0x0c400000060bbfae */ /* 0x004fe8000c101d76 */
        /* <DEDUP_REMOVED lines=14> */
[----:B------:R-:W-:-:S03]  /*14e50*/  VIADD R6, R2, 0x40 ;  /* 0x0000004002067836 */ /* 0x000fc60000000000 */
[----:B------:R-:W2:Y:S02]  /*14e60*/  SHFL.IDX PT, R0, R0, 0x3, 0x1c1f ;  /* 0x007c1f0000007f89 */ /* 0x000ea400000e0000 */
[----:B------:R-:W-:-:S13]  /*14e70*/  ISETP.GE.AND P3, PT, R6, R3, PT ;  /* 0x000000030600720c */ /* 0x000fda0003f66270 */
[----:B0-----:R-:W-:-:S05]  /*14e80*/  @!P3 LEA R5, P4, R20, R5, 0x1 ;  /* 0x000000051405b211 */ /* 0x001fca00078808ff */
[----:B-1----:R-:W-:Y:S02]  /*14e90*/  @!P3 IMAD.X R7, RZ, RZ, R7, P4 ;  /* 0x000000ffff07b224 */ /* 0x002fe400020e0607 */
[----:B------:R-:W-:Y:S02]  /*14ea0*/  @!P3 IMAD.MOV.U32 R6, RZ, RZ, R5 ;  /* 0x000000ffff06b224 */ /* 0x000fe400078e0005 */
[----:B------:R-:W-:-:S03]  /*14eb0*/  VIADD R5, R2, 0x60 ;  /* 0x0000006002057836 */ /* 0x000fc60000000000 */
[----:B------:R-:W-:Y:S04]  /*14ec0*/  @!P3 LDGSTS.E.BYPASS.LTC128B.128 [R11+0xd400], desc[UR54][R6.64], !P0 ;  /* 0x0d400000060bbfae */ /* 0x000fe8000c101d76 */
[----:B------:R-:W-:Y:S04]  /*14ed0*/  @!P3 LDGSTS.E.BYPASS.LTC128B.128 [R11+0x10400], desc[UR54][R6.64+0x40], !P1 ;  /* 0x10400040060bbfae */ /* 0x000fe8000c901d76 */
[----:B------:R-:W-:Y:S01]  /*14ee0*/  @!P3 LDGSTS.E.BYPASS.LTC128B.128 [R11+0x13400], desc[UR54][R6.64+0x80], !P2 ;  /* 0x13400080060bbfae */ /* 0x000fe2000d101d76 */
[----:B------:R-:W-:-:S13]  /*14ef0*/  ISETP.GE.AND P3, PT, R5, R3, PT ;  /* 0x000000030500720c */ /* 0x000fda0003f66270 */
[----:B------:R-:W-:-:S05]  /*14f00*/  @!P3 LEA R4, P4, R20, R4, 0x1 ;  /* 0x000000041404b211 */ /* 0x000fca00078808ff */
[----:B--2---:R-:W-:-:S04]  /*14f10*/  @!P3 IMAD.X R0, RZ, RZ, R0, P4 ;  /* 0x000000ffff00b224 */ /* 0x004fc800020e0600 */
[----:B------:R-:W-:Y:S02]  /*14f20*/  @!P3 IMAD.MOV.U32 R5, RZ, RZ, R0 ;  /* 0x000000ffff05b224 */ /* 0x000fe400078e0000 */
        /* <DEDUP_REMOVED lines=15> */
.L_x_1279:
[----:B------:R-:W2:Y:S01]  /*15020*/  LDL R0, [R1+0x1c] ;  /* 0x00001c0001007983 */ /* 0x000ea20000100800 */
[----:B------:R-:W-:-:S05]  /*15030*/  VIADD R2, R2, 0xa0 ;  /* 0x000000a002027836 */ /* 0x000fca0000000000 */
[----:B------:R-:W-:-:S13]  /*15040*/  ISETP.GE.AND P3, PT, R2, R3, PT ;  /* 0x000000030200720c */ /* 0x000fda0003f66270 */
[----:B------:R-:W-:-:S05]  /*15050*/  @!P3 LEA R2, P4, R20, R9, 0x1 ;  /* 0x000000091402b211 */ /* 0x000fca00078808ff */
        /* <DEDUP_REMOVED lines=9> */
.L_x_1199:
        /* <DEDUP_REMOVED lines=18> */
.L_x_1280:
[----:B------:R-:W-:Y:S05]  /*15210*/  BSYNC B0 ;  /* 0x0000000000007941 */ /* 0x000fea0003800000 */
.L_x_1200:
[----:B------:R-:W1:Y:S04]  /*15220*/  LDL.LU R3, [R1+0x28] ;  /* 0x0000280001037983 */ /* 0x000e680000300800 */
[----:B------:R-:W2:Y:S01]  /*15230*/  LDL R2, [R1+0x10] ;  /* 0x0000100001027983 */ /* 0x000ea20000100800 */
[----:B------:R-:W-:Y:S01]  /*15240*/  BSSY B0, `(.L_x_1202) ;  /* 0x0000100000007945 */ /* 0x000fe20003800000 */
[----:B-1----:R-:W-:-:S05]  /*15250*/  VIADD R0, R3, 0xfffffffe ;  /* 0xfffffffe03007836 */ /* 0x002fca0000000000 */
[----:B--2---:R-:W-:-:S13]  /*15260*/  ISETP.GE.AND P0, PT, R0, R2, PT ;  /* 0x000000020000720c */ /* 0x004fda0003f06270 */
[----:B------:R-:W-:Y:S05]  /*15270*/  @!P0 BRA `(.L_x_1203) ;  /* 0x0000000c00f08947 */ /* 0x000fea0003800000 */
[----:B------:R-:W0:Y:S01]  /*15280*/  S2R R2, SR_TID.X ;  /* 0x0000000000027919 */ /* 0x000e220000002100 */
[----:B------:R-:W-:Y:S01]  /*15290*/  ULDC UR4, c[0x0][0x2f4] ;  /* 0x0000bd0000047ab9 */ /* 0x000fe20000000800 */
[----:B------:R-:W-:Y:S01]  /*152a0*/  IMAD.MOV.U32 R10, RZ, RZ, R25 ;  /* 0x000000ffff0a7224 */ /* 0x000fe200078e0019 */
[----:B------:R1:W-:Y:S01]  /*152b0*/  STL [R1], R26 ;  /* 0x0000001a01007387 */ /* 0x0003e20000100800 */
[----:B------:R-:W-:Y:S02]  /*152c0*/  IMAD.MOV.U32 R20, RZ, RZ, R29 ;  /* 0x000000ffff147224 */ /* 0x000fe400078e001d */
[----:B0-----:R-:W-:-:S05]  /*152d0*/  IMAD.SHL.U32 R4, R2, 0x8, RZ ;  /* 0x0000000802047824 */ /* 0x001fca00078e00ff */
[----:B------:R-:W-:-:S04]  /*152e0*/  LOP3.LUT R4, R4, 0x18, RZ, 0xc0, !PT ;  /* 0x0000001804047812 */ /* 0x000fc800078ec0ff */
[C---:B------:R-:W-:Y:S02]  /*152f0*/  LOP3.LUT R3, R4.reuse, 0x20, RZ, 0xfc, !PT ;  /* 0x0000002004037812 */ /* 0x040fe400078efcff */
[C---:B------:R-:W-:Y:S02]  /*15300*/  LOP3.LUT R2, R4.reuse, 0x40, RZ, 0xfc, !PT ;  /* 0x0000004004027812 */ /* 0x040fe400078efcff */
[----:B------:R-:W-:Y:S02]  /*15310*/  ISETP.GE.AND P3, PT, R4, UR4, PT ;  /* 0x0000000404007c0c */ /* 0x000fe4000bf66270 */
[----:B------:R-:W-:Y:S02]  /*15320*/  ISETP.GE.AND P2, PT, R3, UR4, PT ;  /* 0x0000000403007c0c */ /* 0x000fe4000bf46270 */
[----:B-1----:R-:W-:-:S13]  /*15330*/  ISETP.GE.AND P1, PT, R2, UR4, PT ;  /* 0x0000000402007c0c */ /* 0x002fda000bf26270 */
.L_x_1216:
[----:B------:R-:W2:Y:S01]  /*15340*/  LDL R8, [R1+0x14] ;  /* 0x0000140001087983 */ /* 0x000ea20000100800 */
[----:B------:R-:W0:Y:S03]  /*15350*/  LDC R4, c[0x0][0x430] ;  /* 0x00010c00ff047b82 */ /* 0x000e260000000800 */
[----:B------:R-:W3:Y:S04]  /*15360*/  LDL R7, [R1+0x18] ;  /* 0x0000180001077983 */ /* 0x000ee80000100800 */
[----:B------:R-:W4:Y:S01]  /*15370*/  LDL R6, [R1+0x8] ;  /* 0x0000080001067983 */ /* 0x000f220000100800 */
[----:B------:R-:W1:Y:S01]  /*15380*/  S2R R2, SR_TID.X ;  /* 0x0000000000027919 */ /* 0x000e620000002100 */
        /* <DEDUP_REMOVED lines=21> */
[----:B------:R-:W-:-:S03]  /*154e0*/  ULDC.64 UR4, c[0x0][0x418] ;  /* 0x0001060000047ab9 */ /* 0x000fc60000000a00 */
[----:B------:R-:W-:Y:S01]  /*154f0*/  IMAD.IADD R3, R4, 0x1, R3 ;  /* 0x0000000104037824 */ /* 0x000fe200078e0203 */
[----:B------:R-:W-:-:S04]  /*15500*/  LEA R4, P0, R2, UR4, 0x2 ;  /* 0x0000000402047c11 */ /* 0x000fc8000f8010ff */
[----:B------:R-:W-:-:S05]  /*15510*/  LEA.HI.X R5, R2, UR5, R3, 0x2, P0 ;  /* 0x0000000502057c11 */ /* 0x000fca00080f1403 */
[----:B------:R-:W2:Y:S01]  /*15520*/  LDG.E R8, desc[UR54][R4.64] ;  /* 0x0000003604087981 */ /* 0x000ea2000c1e1900 */
[----:B------:R-:W-:Y:S02]  /*15530*/  IMAD.U32 R6, RZ, RZ, UR36 ;  /* 0x00000024ff067e24 */ /* 0x000fe4000f8e00ff */
[----:B------:R-:W-:-:S03]  /*15540*/  VIADD R25, R10, 0x1 ;  /* 0x000000010a197836 */ /* 0x000fc60000000000 */
[----:B------:R-:W-:Y:S02]  /*15550*/  ISETP.NE.AND P4, PT, R6, 0x3, PT ;  /* 0x000000030600780c */ /* 0x000fe40003f85270 */
        /* <DEDUP_REMOVED lines=8> */
.L_x_1204:
[----:B------:R-:W-:Y:S01]  /*155e0*/  IMAD R5, R25, 0x8, R22 ;  /* 0x0000000819057824 */ /* 0x000fe200078e0216 */
[----:B------:R-:W-:Y:S01]  /*155f0*/  SHF.L.U32 R0, R29, 0x1f, RZ ;  /* 0x0000001f1d007819 */ /* 0x000fe200000006ff */
[----:B------:R-:W-:Y:S03]  /*15600*/  BSSY B1, `(.L_x_1205) ;  /* 0x0000003000017945 */ /* 0x000fe60003800000 */
[----:B------:R-:W0:Y:S02]  /*15610*/  SYNCS.PHASECHK.TRANS64.TRYWAIT P0, [R5+URZ+0x2d840], R0 ;  /* 0x02d84000050075a7 */ /* 0x000e24000800017f */
[----:B0-----:R-:W-:Y:S05]  /*15620*/  @!P0 BRA `(.L_x_1206) ;  /* 0x0000003400608947 */ /* 0x001fea0003800000 */
.L_x_1281:
[----:B------:R-:W-:Y:S05]  /*15630*/  BSYNC B1 ;  /* 0x0000000000017941 */ /* 0x000fea0003800000 */
.L_x_1205:
[----:B------:R-:W2:Y:S01]  /*15640*/  LDL R4, [R1+0x4] ;  /* 0x0000040001047983 */ /* 0x000ea20000100800 */
[----:B------:R-:W-:Y:S01]  /*15650*/  SHF.R.S32.HI R21, RZ, 0x1f, R9 ;  /* 0x0000001fff157819 */ /* 0x000fe20000011409 */
[----:B------:R-:W-:Y:S01]  /*15660*/  ULDC.64 UR4, c[0x0][0x300] ;  /* 0x0000c00000047ab9 */ /* 0x000fe20000000a00 */
[----:B------:R-:W-:Y:S01]  /*15670*/  LOP3.LUT P5, RZ, R23, 0x2, RZ, 0xc0, !PT ;  /* 0x0000000217ff7812 */ /* 0x000fe200078ac0ff */
        /* <DEDUP_REMOVED lines=56> */
.L_x_1291:
[----:B------:R-:W-:Y:S02]  /*15a00*/  LOP3.LUT P6, RZ, R23, 0x4, RZ, 0xc0, !PT ;  /* 0x0000000417ff7812 */ /* 0x000fe400078cc0ff */
[----:B--2---:R-:W-:-:S05]  /*15a10*/  IADD3 R2, P0, R2, R0, RZ ;  /* 0x0000000002027210 */ /* 0x004fca0007f1e0ff */
[----:B------:R-:W-:Y:S01]  /*15a20*/  IMAD.X R3, RZ, RZ, R27, P0 ;  /* 0x000000ffff037224 */ /* 0x000fe200000e061b */
        /* <DEDUP_REMOVED lines=8> */
.L_x_1208:
        /* <DEDUP_REMOVED lines=11> */
.L_x_1209:
[----:B------:R1:W-:Y:S01]  /*15b60*/  SYNCS.ARRIVE.TRANS64.A1T0 RZ, [R5+URZ+0x2d830], RZ ;  /* 0x02d830ff05ff79a7 */ /* 0x0003e2000810003f */
[----:B------:R-:W-:Y:S05]  /*15b70*/  @!P5 BRA `(.L_x_1210) ;  /* 0x000000000004d947 */ /* 0x000fea0003800000 */
[----:B------:R-:W-:Y:S01]  /*15b80*/  BPT.TRAP 0x1 ;  /* 0x000000040000795c */ /* 0x000fe20000300000 */
.L_x_1210:
[----:B------:R-:W-:Y:S01]  /*15b90*/  SHF.L.U32 R2, R20, 0x1f, RZ ;  /* 0x0000001f14027819 */ /* 0x000fe200000006ff */
[----:B-1----:R-:W-:Y:S01]  /*15ba0*/  IMAD R5, R10, 0x8, R22 ;  /* 0x000000080a057824 */ /* 0x002fe200078e0216 */
[----:B------:R-:W-:Y:S03]  /*15bb0*/  BSSY B1, `(.L_x_1211) ;  /* 0x0000003000017945 */ /* 0x000fe60003800000 */
[----:B------:R-:W1:Y:S02]  /*15bc0*/  SYNCS.PHASECHK.TRANS64.TRYWAIT P0, [R5+URZ+0x2d860], R2 ;  /* 0x02d86002050075a7 */ /* 0x000e64000800017f */
[----:B-1----:R-:W-:Y:S05]  /*15bd0*/  @!P0 BRA `(.L_x_1212) ;  /* 0x00000034005c8947 */ /* 0x002fea0003800000 */
.L_x_1292:
[----:B------:R-:W-:Y:S05]  /*15be0*/  BSYNC B1 ;  /* 0x0000000000017941 */ /* 0x000fea0003800000 */
.L_x_1211:
        /* <DEDUP_REMOVED lines=49> */
.L_x_1302:
        /* <DEDUP_REMOVED lines=32> */
.L_x_1214:
[----:B------:R-:W-:Y:S02]  /*16100*/  PLOP3.LUT P4, PT, P4, P0, PT, 0xa2, 0x0 ;  /* 0x000000000000781c */ /* 0x000fe40002781472 */
[----:B------:R-:W-:-:S08]  /*16110*/  @P0 R2UR P4, UR4, R5 ;  /* 0x00000000050402ca */ /* 0x000fd00000080000 */
[----:B------:R-:W-:-:S05]  /*16120*/  @P0 PLOP3.LUT P0, PT, P4, PT, PT, 0x80, 0x0 ;  /* 0x000000000000081c */ /* 0x000fca000270f070 */
[----:B------:R-:W-:Y:S01]  /*16130*/  @!P4 SYNCS.ARRIVE.TRANS64.RED.A0T1 RZ, [UR4+0x2d850], RZ ;  /* 0x02d850ffffffc9a7 */ /* 0x000fe20008200404 */
[----:B------:R-:W-:Y:S07]  /*16140*/  @!P4 ARRIVES.LDGSTSBAR.64.TRANSCNT [UR4+0x2d850] ;  /* 0x02d85000ff00c9b0 */ /* 0x000fee0008000a84 */
[----:B------:R-:W-:Y:S05]  /*16150*/  @P0 BRA.U.ANY `(.L_x_1214) ;  /* 0xfffffffd00e80947 */ /* 0x000fea000393ffff */
[----:B------:R-:W-:Y:S01]  /*16160*/  NOP ;  /* 0x0000000000007918 */ /* 0x000fe20000000000 */
[----:B------:R-:W-:Y:S02]  /*16170*/  IMAD.U32 R2, RZ, RZ, UR36 ;  /* 0x00000024ff027e24 */ /* 0x000fe4000f8e00ff */
[----:B------:R-:W-:-:S03]  /*16180*/  IMAD.MOV.U32 R24, RZ, RZ, R0 ;  /* 0x000000ffff187224 */ /* 0x000fc600078e0000 */
[----:B------:R-:W-:-:S13]  /*16190*/  ISETP.NE.AND P5, PT, R2, 0x3, PT ;  /* 0x000000030200780c */ /* 0x000fda0003fa5270 */
[----:B------:R-:W-:Y:S05]  /*161a0*/  @!P5 BRA `(.L_x_1215) ;  /* 0x000000000004d947 */ /* 0x000fea0003800000 */
[----:B------:R-:W-:Y:S01]  /*161b0*/  BPT.TRAP 0x1 ;  /* 0x000000040000795c */ /* 0x000fe20000300000 */
.L_x_1215:
[----:B------:R-:W2:Y:S01]  /*161c0*/  LDL R2, [R1+0x10] ;  /* 0x0000100001027983 */ /* 0x000ea20000100800 */
[----:B------:R1:W-:Y:S01]  /*161d0*/  SYNCS.ARRIVE.TRANS64.A1T0 RZ, [R5+URZ+0x2d850], RZ ;  /* 0x02d850ff05ff79a7 */ /* 0x0003e2000810003f */
[C---:B------:R-:W-:Y:S02]  /*161e0*/  VIADD R0, R26.reuse, 0xffffffff ;  /* 0xffffffff1a007836 */ /* 0x040fe40000000000 */
[----:B------:R1:W-:Y:S01]  /*161f0*/  STL [R1], R26 ;  /* 0x0000001a01007387 */ /* 0x0003e20000100800 */
[----:B------:R-:W-:Y:S02]  /*16200*/  IMAD.MOV.U32 R10, RZ, RZ, R25 ;  /* 0x000000ffff0a7224 */ /* 0x000fe400078e0019 */
[----:B------:R-:W-:Y:S01]  /*16210*/  IMAD.MOV.U32 R20, RZ, RZ, R29 ;  /* 0x000000ffff147224 */ /* 0x000fe200078e001d */
[----:B--2---:R-:W-:-:S13]  /*16220*/  ISETP.GT.AND P0, PT, R26, R2, PT ;  /* 0x000000021a00720c */ /* 0x004fda0003f04270 */
[----:B-1----:R-:W-:Y:S05]  /*16230*/  @P0 BRA `(.L_x_1216) ;  /* 0xfffffff000400947 */ /* 0x002fea000383ffff */
.L_x_1203:
[----:B------:R-:W-:Y:S05]  /*16240*/  BSYNC B0 ;  /* 0x0000000000007941 */ /* 0x000fea0003800000 */
.L_x_1202:
[----:B------:R-:W1:Y:S01]  /*16250*/  S2R R2, SR_TID.X ;  /* 0x0000000000027919 */ /* 0x000e620000002100 */
[----:B------:R-:W-:Y:S01]  /*16260*/  BSSY B0, `(.L_x_1217) ;  /* 0x0000010000007945 */ /* 0x000fe20003800000 */
[----:B-1----:R-:W-:-:S04]  /*16270*/  LOP3.LUT R2, R2, 0x7f, RZ, 0xc0, !PT ;  /* 0x0000007f02027812 */ /* 0x002fc800078ec0ff */
[----:B------:R-:W-:-:S13]  /*16280*/  ISETP.NE.AND P0, PT, R2, RZ, PT ;  /* 0x000000ff0200720c */ /* 0x000fda0003f05270 */
[----:B------:R-:W-:Y:S05]  /*16290*/  @P0 BRA `(.L_x_1218) ;  /* 0x0000000000300947 */ /* 0x000fea0003800000 */
[----:B0-----:R-:W0:Y:S01]  /*162a0*/  S2R R5, SR_LANEID ;  /* 0x0000000000057919 */ /* 0x001e220000000000 */
[----:B------:R-:W-:Y:S01]  /*162b0*/  VOTEU.ANY UR4, UPT, PT ;  /* 0x0000000000047886 */ /* 0x000fe200038e0100 */
[----:B------:R-:W1:Y:S01]  /*162c0*/  LDC.64 R2, c[0x0][0xc60] ;  /* 0x00031800ff027b82 */ /* 0x000e620000000a00 */
[----:B------:R-:W0:Y:S02]  /*162d0*/  FLO.U32 R0, UR4 ;  /* 0x0000000400007d00 */ /* 0x000e2400080e0000 */
[----:B0-----:R-:W-:-:S06]  /*162e0*/  ISETP.EQ.U32.AND P0, PT, R0, R5, PT ;  /* 0x000000050000720c */ /* 0x001fcc0003f02070 */
[----:B------:R-:W1:Y:S07]  /*162f0*/  POPC R5, UR4 ;  /* 0x0000000400057d09 */ /* 0x000e6e0008000000 */
[----:B-1----:R-:W2:Y:S01]  /*16300*/  @P0 ATOMG.E.ADD.STRONG.GPU PT, R3, desc[UR54][R2.64], R5 ;  /* 0x00000005020309a8 */ /* 0x002ea200081ee1f6 */
[----:B------:R-:W0:Y:S02]  /*16310*/  S2R R4, SR_LTMASK ;  /* 0x0000000000047919 */ /* 0x000e240000003900 */
[----:B0-----:R-:W-:-:S04]  /*16320*/  LOP3.LUT R4, R4, UR4, RZ, 0xc0, !PT ;  /* 0x0000000404047c12 */ /* 0x001fc8000f8ec0ff */
[----:B------:R-:W0:Y:S01]  /*16330*/  POPC R7, R4 ;  /* 0x0000000400077309 */ /* 0x000e220000000000 */
[----:B--2---:R-:W0:Y:S02]  /*16340*/  SHFL.IDX PT, R0, R3, R0, 0x1f ;  /* 0x00001f0003007589 */ /* 0x004e2400000e0000 */
[----:B0-----:R-:W-:-:S07]  /*16350*/  IADD3 R16, R0, UR37, R7 ;  /* 0x0000002500107c10 */ /* 0x001fce000fffe007 */
.L_x_1218:
[----:B------:R-:W-:Y:S05]  /*16360*/  BSYNC B0 ;  /* 0x0000000000007941 */ /* 0x000fea0003800000 */
.L_x_1217:
[----:B------:R-:W-:-:S05]  /*16370*/  IMAD.U32 R0, RZ, RZ, UR36 ;  /* 0x00000024ff007e24 */ /* 0x000fca000f8e00ff */
[----:B------:R-:W-:-:S13]  /*16380*/  ISETP.NE.AND P0, PT, R0, 0x3, PT ;  /* 0x000000030000780c */ /* 0x000fda0003f05270 */
[----:B------:R-:W-:Y:S05]  /*16390*/  @!P0 BRA `(.L_x_1219) ;  /* 0x0000000000048947 */ /* 0x000fea0003800000 */
[----:B------:R-:W-:Y:S01]  /*163a0*/  BPT.TRAP 0x1 ;  /* 0x000000040000795c */ /* 0x000fe20000300000 */
.L_x_1219:
[----:B------:R-:W2:Y:S01]  /*163b0*/  LDL.LU R2, [R1+0xc] ;  /* 0x00000c0001027983 */ /* 0x000ea20000300800 */
[----:B------:R-:W-:Y:S01]  /*163c0*/  IMAD R0, R25, 0x8, R22 ;  /* 0x0000000819007824 */ /* 0x000fe200078e0216 */
[----:B------:R-:W-:Y:S01]  /*163d0*/  SHF.L.U32 R3, R29, 0x1f, RZ ;  /* 0x0000001f1d037819 */ /* 0x000fe200000006ff */
[----:B------:R-:W-:Y:S03]  /*163e0*/  BSSY B0, `(.L_x_1220) ;  /* 0x0000004000007945 */ /* 0x000fe60003800000 */
[----:B------:R-:W1:Y:S01]  /*163f0*/  SYNCS.PHASECHK.TRANS64.TRYWAIT P0, [R0+URZ+0x2d860], R3 ;  /* 0x02d86003000075a7 */ /* 0x000e62000800017f */
[----:B--2---:R-:W-:Y:S01]  /*16400*/  IMAD R6, R26, -0x80, R2 ;  /* 0xffffff801a067824 */ /* 0x004fe200078e0202 */
[----:B-1----:R-:W-:Y:S06]  /*16410*/  @!P0 BRA `(.L_x_1221) ;  /* 0x0000003000c48947 */ /* 0x002fec0003800000 */
.L_x_1303:
[----:B------:R-:W-:Y:S05]  /*16420*/  BSYNC B0 ;  /* 0x0000000000007941 */ /* 0x000fea0003800000 */
.L_x_1220:
[----:B------:R-:W0:Y:S01]  /*16430*/  S2R R2, SR_TID.X ;  /* 0x0000000000027919 */ /* 0x000e220000002100 */
[----:B------:R-:W-:Y:S01]  /*16440*/  UMOV UR4, 0xffffffff ;  /* 0xffffffff00047882 */ /* 0x000fe20000000000 */
[----:B------:R-:W2:Y:S01]  /*16450*/  S2R R7, SR_TID.X ;  /* 0x0000000000077919 */ /* 0x000ea20000002100 */
[----:B0-----:R-:W-:Y:S01]  /*16460*/  LOP3.LUT R5, R2, 0x7f, RZ, 0xc0, !PT ;  /* 0x0000007f02057812 */ /* 0x001fe200078ec0ff */
[----:B--2---:R-:W-:-:S03]  /*16470*/  IMAD.SHL.U32 R2, R7, 0x8, RZ ;  /* 0x0000000807027824 */ /* 0x004fc600078e00ff */
[----:B------:R-:W-:Y:S01]  /*16480*/  SHF.R.U32.HI R5, RZ, 0x2, R5 ;  /* 0x00000002ff057819 */ /* 0x000fe20000011605 */
[----:B------:R-:W-:Y:S01]  /*16490*/  IMAD.SHL.U32 R4, R7, 0x8, RZ ;  /* 0x0000000807047824 */ /* 0x000fe200078e00ff */
[----:B------:R-:W-:-:S03]  /*164a0*/  LOP3.LUT R2, R2, 0xd8, RZ, 0xc0, !PT ;  /* 0x000000d802027812 */ /* 0x000fc600078ec0ff */
[----:B------:R-:W-:Y:S01]  /*164b0*/  IMAD.IADD R6, R6, 0x1, -R5 ;  /* 0x0000000106067824 */ /* 0x000fe200078e0a05 */
        /* <DEDUP_REMOVED lines=47> */
.L_x_1313:
        /* <DEDUP_REMOVED lines=13> */
.L_x_1223:
        /* <DEDUP_REMOVED lines=11> */
.L_x_1224:
[----:B------:R-:W-:Y:S01]  /*16930*/  VIADD R25, R25, 0x1 ;  /* 0x0000000119197836 */ /* 0x000fe20000000000 */
[----:B------:R0:W-:Y:S04]  /*16940*/  SYNCS.ARRIVE.TRANS64.A1T0 RZ, [R0+URZ+0x2d850], RZ ;  /* 0x02d850ff00ff79a7 */ /* 0x0001e8000810003f */
[----:B------:R-:W-:-:S04]  /*16950*/  ISETP.NE.AND P0, PT, R25, 0x2, PT ;  /* 0x000000021900780c */ /* 0x000fc80003f05270 */
[----:B0-----:R-:W-:Y:S02]  /*16960*/  SEL R0, RZ, 0x1, P0 ;  /* 0x00000001ff007807 */ /* 0x001fe40000000000 */
[----:B------:R-:W-:Y:S02]  /*16970*/  SEL R25, R25, RZ, P0 ;  /* 0x000000ff19197207 */ /* 0x000fe40000000000 */
[----:B------:R-:W-:-:S07]  /*16980*/  LOP3.LUT R29, R29, R0, RZ, 0x3c, !PT ;  /* 0x000000001d1d7212 */ /* 0x000fce00078e3cff */
.L_x_1183:
[----:B------:R-:W-:Y:S05]  /*16990*/  BSYNC B7 ;  /* 0x0000000000077941 */ /* 0x000fea0003800000 */
.L_x_1181:
        /* <DEDUP_REMOVED lines=8> */
[----:B------:R2:W3:Y:S01]  /*16a20*/  LDS.128 R16, [R22+0x2d8d0] ;  /* 0x02d8d00016107984 */ /* 0x0004e20000000c00 */
[----:B------:R-:W-:Y:S06]  /*16a30*/  BAR.ARV 0x4, 0x200 ;  /* 0x0108000000007b1d */ /* 0x000fec0000002000 */
[----:B------:R-:W-:Y:S05]  /*16a40*/  BRA `(.L_x_1226) ;  /* 0x0000000800cc7947 */ /* 0x000fea0003800000 */
.L_x_1225:
[----:B------:R-:W1:Y:S01]  /*16a50*/  S2R R0, SR_TID.X ;  /* 0x0000000000007919 */ /* 0x000e620000002100 */
[----:B------:R-:W-:Y:S01]  /*16a60*/  UMOV UR4, 0xffffffff ;  /* 0xffffffff00047882 */ /* 0x000fe20000000000 */
[----:B-1----:R-:W-:-:S04]  /*16a70*/  LOP3.LUT R7, R0, 0x1f, RZ, 0xc0, !PT ;  /* 0x0000001f00077812 */ /* 0x002fc800078ec0ff */
[----:B------:R-:W-:Y:S01]  /*16a80*/  ISETP.NE.AND P0, PT, R7, 0x1f, PT ;  /* 0x0000001f0700780c */ /* 0x000fe20003f05270 */
[----:B------:R-:W-:-:S12]  /*16a90*/  BRA.DIV UR4, `(.L_x_1227) ;  /* 0x0000003204a87947 */ /* 0x000fd8000b800000 */
[----:B------:R-:W-:Y:S01]  /*16aa0*/  IMAD.IADD R5, R19, 0x1, R7 ;  /* 0x0000000113057824 */ /* 0x000fe200078e0207 */
[----:B------:R-:W-:-:S04]  /*16ab0*/  ULDC UR4, c[0x0][0xc3c] ;  /* 0x00030f0000047ab9 */ /* 0x000fc80000000800 */
[----:B------:R-:W-:-:S13]  /*16ac0*/  ISETP.GE.OR P1, PT, R5, UR4, !P0 ;  /* 0x0000000405007c0c */ /* 0x000fda000c726670 */
[----:B------:R-:W1:Y:S02]  /*16ad0*/  @!P1 LDC.64 R2, c[0x0][0xc80] ;  /* 0x00032000ff029b82 */ /* 0x000e640000000a00 */
[----:B-1----:R-:W-:-:S06]  /*16ae0*/  @!P1 IMAD.WIDE R2, R5, 0x4, R2 ;  /* 0x0000000405029825 */ /* 0x002fcc00078e0202 */
[----:B------:R1:W2:Y:S01]  /*16af0*/  @!P1 LDG.E R3, desc[UR54][R2.64] ;  /* 0x0000003602039981 */ /* 0x0002a2000c1e1900 */
[C---:B------:R-:W-:Y:S02]  /*16b00*/  ISETP.GE.U32.AND P2, PT, R7.reuse, 0x2, PT ;  /* 0x000000020700780c */ /* 0x040fe40003f46070 */
[C---:B------:R-:W-:Y:S01]  /*16b10*/  ISETP.GE.U32.AND P3, PT, R7.reuse, 0x4, PT ;  /* 0x000000040700780c */ /* 0x040fe20003f66070 */
[----:B------:R-:W-:Y:S01]  /*16b20*/  SHFL.IDX PT, R0, R16, RZ, 0x1f ;  /* 0x00001fff10007589 */ /* 0x000fe200000e0000 */
[C---:B------:R-:W-:Y:S02]  /*16b30*/  ISETP.GE.U32.AND P4, PT, R7.reuse, 0x8, PT ;  /* 0x000000080700780c */ /* 0x040fe40003f86070 */
[C---:B------:R-:W-:Y:S01]  /*16b40*/  ISETP.GE.U32.AND P5, PT, R7.reuse, 0x10, PT ;  /* 0x000000100700780c */ /* 0x040fe20003fa6070 */
[----:B------:R-:W-:Y:S01]  /*16b50*/  SHFL.IDX PT, R16, R16, 0x1, 0x1f ;  /* 0x00201f0010107f89 */ /* 0x000fe200000e0000 */
[----:B-1----:R-:W-:Y:S02]  /*16b60*/  IMAD.MOV.U32 R2, RZ, RZ, RZ ;  /* 0x000000ffff027224 */ /* 0x002fe400078e00ff */
[----:B--2---:R-:W-:Y:S01]  /*16b70*/  @!P1 IMAD.MOV.U32 R2, RZ, RZ, R3 ;  /* 0x000000ffff029224 */ /* 0x004fe200078e0003 */
[----:B------:R-:W-:-:S04]  /*16b80*/  ISETP.NE.AND P1, PT, R7, RZ, PT ;  /* 0x000000ff0700720c */ /* 0x000fc80003f25270 */
[----:B------:R-:W1:Y:S02]  /*16b90*/  SHFL.UP PT, R14, R2, 0x1, RZ ;  /* 0x04200000020e7989 */ /* 0x000e6400000e00ff */
[----:B-1----:R-:W-:-:S05]  /*16ba0*/  SEL R5, R14, RZ, P1 ;  /* 0x000000ff0e057207 */ /* 0x002fca0000800000 */
[----:B------:R-:W-:-:S05]  /*16bb0*/  IMAD.IADD R4, R2, 0x1, R5 ;  /* 0x0000000102047824 */ /* 0x000fca00078e0205 */
        /* <DEDUP_REMOVED lines=12> */
[----:B------:R1:W2:Y:S02]  /*16c80*/  SHFL.IDX PT, R14, R3, 0x1f, 0x1f ;  /* 0x03e01f00030e7f89 */ /* 0x0002a400000e0000 */
.L_x_1323:
[----:B------:R-:W-:Y:S02]  /*16c90*/  ULDC UR4, c[0x0][0xc38] ;  /* 0x00030e0000047ab9 */ /* 0x000fe40000000800 */
[----:B------:R-:W-:-:S04]  /*16ca0*/  IMAD.U32 R4, RZ, RZ, UR4 ;  /* 0x00000004ff047e24 */ /* 0x000fc8000f8e00ff */
[----:B--2---:R-:W-:-:S04]  /*16cb0*/  IMAD R5, R14, R4, RZ ;  /* 0x000000040e057224 */ /* 0x004fc800078e02ff */
[----:B------:R-:W-:-:S05]  /*16cc0*/  IMAD.IADD R16, R16, 0x1, R5 ;  /* 0x0000000110107824 */ /* 0x000fca00078e0205 */
[----:B------:R-:W-:-:S13]  /*16cd0*/  ISETP.GT.AND P6, PT, R16, R0, PT ;  /* 0x000000001000720c */ /* 0x000fda0003fc4270 */
[----:B------:R-:W-:Y:S05]  /*16ce0*/  @P6 BRA `(.L_x_1228) ;  /* 0x00000000009c6947 */ /* 0x000fea0003800000 */
.L_x_1233:
[----:B------:R-:W2:Y:S01]  /*16cf0*/  LDC R4, c[0x0][0xc3c] ;  /* 0x00030f00ff047b82 */ /* 0x000ea20000000800 */
[----:B------:R-:W-:-:S05]  /*16d00*/  VIADD R19, R19, 0x1f ;  /* 0x0000001f13137836 */ /* 0x000fca0000000000 */
[----:B--2---:R-:W-:-:S13]  /*16d10*/  ISETP.GE.AND P6, PT, R19, R4, PT ;  /* 0x000000041300720c */ /* 0x004fda0003fc6270 */
[----:B------:R-:W-:Y:S05]  /*16d20*/  @P6 BRA `(.L_x_1229) ;  /* 0x0000000400d06947 */ /* 0x000fea0003800000 */
[----:B------:R-:W2:Y:S01]  /*16d30*/  S2R R2, SR_TID.X ;  /* 0x0000000000027919 */ /* 0x000ea20000002100 */
[----:B------:R-:W-:Y:S01]  /*16d40*/  BSSY B0, `(.L_x_1230) ;  /* 0x0000009000007945 */ /* 0x000fe20003800000 */
[----:B--2---:R-:W-:-:S05]  /*16d50*/  LOP3.LUT R2, R2, 0x1f, RZ, 0xc0, !PT ;  /* 0x0000001f02027812 */ /* 0x004fca00078ec0ff */
[----:B------:R-:W-:Y:S02]  /*16d60*/  IMAD.IADD R5, R19, 0x1, R2 ;  /* 0x0000000113057824 */ /* 0x000fe400078e0202 */
[----:B------:R-:W-:-:S03]  /*16d70*/  IMAD.MOV.U32 R2, RZ, RZ, RZ ;  /* 0x000000ffff027224 */ /* 0x000fc600078e00ff */
[----:B------:R-:W-:-:S13]  /*16d80*/  ISETP.GE.OR P6, PT, R5, R4, !P0 ;  /* 0x000000040500720c */ /* 0x000fda00047c6670 */
[----:B------:R-:W-:Y:S05]  /*16d90*/  @P6 BRA `(.L_x_1231) ;  /* 0x00000000000c6947 */ /* 0x000fea0003800000 */
[----:B-1----:R-:W1:Y:S02]  /*16da0*/  LDC.64 R2, c[0x0][0xc80] ;  /* 0x00032000ff027b82 */ /* 0x002e640000000a00 */
[----:B-1----:R-:W-:-:S06]  /*16db0*/  IMAD.WIDE R2, R5, 0x4, R2 ;  /* 0x0000000405027825 */ /* 0x002fcc00078e0202 */
[----:B------:R2:W5:Y:S02]  /*16dc0*/  LDG.E R2, desc[UR54][R2.64] ;  /* 0x0000003602027981 */ /* 0x000564000c1e1900 */
.L_x_1231:
[----:B------:R-:W-:Y:S05]  /*16dd0*/  BSYNC B0 ;  /* 0x0000000000007941 */ /* 0x000fea0003800000 */
.L_x_1230:
[----:B------:R-:W-:-:S03]  /*16de0*/  UMOV UR4, 0xffffffff ;  /* 0xffffffff00047882 */ /* 0x000fc60000000000 */
[----:B------:R-:W-:Y:S05]  /*16df0*/  BRA.DIV UR4, `(.L_x_1232) ;  /* 0x0000003204f47947 */ /* 0x000fea000b800000 */
[----:B-----5:R-:W3:Y:S02]  /*16e00*/  SHFL.UP PT, R14, R2, 0x1, RZ ;  /* 0x04200000020e7989 */ /* 0x020ee400000e00ff */
[----:B---3--:R-:W-:-:S05]  /*16e10*/  SEL R13, R14, RZ, P1 ;  /* 0x000000ff0e0d7207 */ /* 0x008fca0000800000 */
[----:B------:R-:W-:-:S05]  /*16e20*/  IMAD.IADD R13, R2, 0x1, R13 ;  /* 0x00000001020d7824 */ /* 0x000fca00078e020d */
[----:B------:R-:W3:Y:S02]  /*16e30*/  SHFL.UP PT, R14, R13, 0x2, RZ ;  /* 0x044000000d0e7989 */ /* 0x000ee400000e00ff */
[----:B---3--:R-:W-:-:S05]  /*16e40*/  SEL R14, R14, RZ, P2 ;  /* 0x000000ff0e0e7207 */ /* 0x008fca0001000000 */
[----:B-12---:R-:W-:-:S05]  /*16e50*/  IMAD.IADD R3, R13, 0x1, R14 ;  /* 0x000000010d037824 */ /* 0x006fca00078e020e */
        /* <DEDUP_REMOVED lines=10> */
.L_x_1331:
[----:B------:R-:W-:Y:S02]  /*16f00*/  ULDC UR4, c[0x0][0xc38] ;  /* 0x00030e0000047ab9 */ /* 0x000fe40000000800 */
[----:B------:R-:W-:-:S04]  /*16f10*/  IMAD.U32 R4, RZ, RZ, UR4 ;  /* 0x00000004ff047e24 */ /* 0x000fc8000f8e00ff */
[----:B--2---:R-:W-:-:S04]  /*16f20*/  IMAD R5, R14, R4, RZ ;  /* 0x000000040e057224 */ /* 0x004fc800078e02ff */
[----:B------:R-:W-:-:S05]  /*16f30*/  IMAD.IADD R16, R5, 0x1, R16 ;  /* 0x0000000105107824 */ /* 0x000fca00078e0210 */
[----:B------:R-:W-:-:S13]  /*16f40*/  ISETP.GT.AND P6, PT, R16, R0, PT ;  /* 0x000000001000720c */ /* 0x000fda0003fc4270 */
[----:B------:R-:W-:Y:S05]  /*16f50*/  @!P6 BRA `(.L_x_1233) ;  /* 0xfffffffc0064e947 */ /* 0x000fea000383ffff */
.L_x_1228:
[----:B------:R-:W-:Y:S01]  /*16f60*/  IMAD.IADD R16, R16, 0x1, -R5 ;  /* 0x0000000110107824 */ /* 0x000fe200078e0a05 */
[----:B------:R-:W-:-:S03]  /*16f70*/  UMOV UR4, 0xffffffff ;  /* 0xffffffff00047882 */ /* 0x000fc60000000000 */
[----:B------:R-:W-:-:S05]  /*16f80*/  IMAD R5, R3, R4, R16 ;  /* 0x0000000403057224 */ /* 0x000fca00078e0210 */
[----:B------:R-:W-:Y:S01]  /*16f90*/  ISETP.GT.AND P6, PT, R5, R0, PT ;  /* 0x000000000500720c */ /* 0x000fe20003fc4270 */
[----:B------:R-:W-:-:S12]  /*16fa0*/  BRA.DIV UR4, `(.L_x_1234) ;  /* 0x0000003604447947 */ /* 0x000fd8000b800000 */
[----:B------:R-:W-:-:S04]  /*16fb0*/  VOTE.ANY R6, PT, !P6 ;  /* 0x0000000000067806 */ /* 0x000fc800070e0100 */
[----:B------:R-:W2:Y:S02]  /*16fc0*/  POPC R5, R6 ;  /* 0x0000000600057309 */ /* 0x000ea40000000000 */
[----:B--2---:R2:W3:Y:S02]  /*16fd0*/  SHFL.IDX PT, R17, R2, R5, 0x1f ;  /* 0x00001f0502117589 */ /* 0x0044e400000e0000 */
.L_x_1335:
[----:B------:R-:W-:Y:S01]  /*16fe0*/  ISETP.NE.AND P0, PT, R6, RZ, PT ;  /* 0x000000ff0600720c */ /* 0x000fe20003f05270 */
[----:B------:R-:W-:-:S12]  /*16ff0*/  IMAD.MOV.U32 R6, RZ, RZ, RZ ;  /* 0x000000ffff067224 */ /* 0x000fd800078e00ff */
[----:B------:R-:W-:Y:S05]  /*17000*/  @!P0 BRA `(.L_x_1235) ;  /* 0x0000000000108947 */ /* 0x000fea0003800000 */
[----:B------:R-:W-:Y:S01]  /*17010*/  UMOV UR4, 0xffffffff ;  /* 0xffffffff00047882 */ /* 0x000fe20000000000 */
[----:B------:R-:W-:Y:S02]  /*17020*/  VIADD R12, R5, 0xffffffff ;  /* 0xffffffff050c7836 */ /* 0x000fe40000000000 */
[----:B------:R-:W-:Y:S05]  /*17030*/  BRA.DIV UR4, `(.L_x_1236) ;  /* 0x0000003604687947 */ /* 0x000fea000b800000 */
[----:B------:R4:W0:Y:S02]  /*17040*/  SHFL.IDX PT, R6, R3, R12, 0x1f ;  /* 0x00001f0c03067589 */ /* 0x00082400000e0000 */
.L_x_1235:
[----:B-12-4-:R-:W1:Y:S01]  /*17050*/  LDC.64 R2, c[0x0][0xc90] ;  /* 0x00032400ff027b82 */ /* 0x016e620000000a00 */
[----:B------:R-:W-:-:S04]  /*17060*/  IMAD.IADD R19, R5, 0x1, R19 ;  /* 0x0000000105137824 */ /* 0x000fc800078e0213 */
[----:B-1----:R-:W-:-:S05]  /*17070*/  IMAD.WIDE R2, R19, 0x4, R2 ;  /* 0x0000000413027825 */ /* 0x002fca00078e0202 */
[----:B------:R1:W3:Y:S01]  /*17080*/  LDG.E R7, desc[UR54][R2.64] ;  /* 0x0000003602077981 */ /* 0x0002e2000c1e1900 */
[----:B0-----:R-:W-:-:S04]  /*17090*/  IMAD R16, R6, R4, R16 ;  /* 0x0000000406107224 */ /* 0x001fc800078e0210 */
[----:B------:R-:W-:Y:S02]  /*170a0*/  IMAD.IADD R0, R0, 0x1, -R16 ;  /* 0x0000000100007824 */ /* 0x000fe400078e0a10 */
[----:B-1----:R-:W-:Y:S02]  /*170b0*/  IMAD.MOV.U32 R2, RZ, RZ, RZ ;  /* 0x000000ffff027224 */ /* 0x002fe400078e00ff */
[----:B---3--:R-:W-:-:S05]  /*170c0*/  IMAD R5, R17, R7, RZ ;  /* 0x0000000711057224 */ /* 0x008fca00078e02ff */
[-C--:B------:R-:W-:Y:S02]  /*170d0*/  IABS R8, R5.reuse ;  /* 0x0000000500087213 */ /* 0x080fe40000000000 */
[----:B------:R-:W-:Y:S02]  /*170e0*/  IABS R6, R5 ;  /* 0x0000000500067213 */ /* 0x000fe40000000000 */
[----:B------:R-:W0:Y:S03]  /*170f0*/  I2F.RP R9, R8 ;  /* 0x0000000800097306 */ /* 0x000e260000209400 */
[----:B------:R-:W-:-:S05]  /*17100*/  IMAD.MOV R6, RZ, RZ, -R6 ;  /* 0x000000ffff067224 */ /* 0x000fca00078e0a06 */
[----:B0-----:R-:W0:Y:S02]  /*17110*/  MUFU.RCP R9, R9 ;  /* 0x0000000900097308 */ /* 0x001e240000001000 */
[----:B0-----:R-:W-:-:S06]  /*17120*/  VIADD R10, R9, 0xffffffe ;  /* 0x0ffffffe090a7836 */ /* 0x001fcc0000000000 */
[----:B------:R-:W0:Y:S02]  /*17130*/  F2I.FTZ.U32.TRUNC.NTZ R3, R10 ;  /* 0x0000000a00037305 */ /* 0x000e24000021f000 */
[----:B0-----:R-:W-:-:S04]  /*17140*/  IMAD.MOV R11, RZ, RZ, -R3 ;  /* 0x000000ffff0b7224 */ /* 0x001fc800078e0a03 */
[----:B------:R-:W-:-:S04]  /*17150*/  IMAD R11, R11, R8, RZ ;  /* 0x000000080b0b7224 */ /* 0x000fc800078e02ff */
[----:B------:R-:W-:Y:S01]  /*17160*/  IMAD.HI.U32 R2, R3, R11, R2 ;  /* 0x0000000b03027227 */ /* 0x000fe200078e0002 */
[----:B------:R-:W-:-:S05]  /*17170*/  IABS R3, R0 ;  /* 0x0000000000037213 */ /* 0x000fca0000000000 */
        /* <DEDUP_REMOVED lines=17> */
[----:B------:R-:W-:-:S04]  /*17290*/  VIADDMNMX R4, R3, R4, R7, PT ;  /* 0x0000000403047246 */ /* 0x000fc80003800107 */
[----:B------:R-:W-:-:S04]  /*172a0*/  IABS R7, R4 ;  /* 0x0000000400077213 */ /* 0x000fc80000000000 */
[----:B------:R-:W0:Y:S08]  /*172b0*/  I2F.RP R8, R7 ;  /* 0x0000000700087306 */ /* 0x000e300000209400 */
[----:B0-----:R-:W0:Y:S02]  /*172c0*/  MUFU.RCP R8, R8 ;  /* 0x0000000800087308 */ /* 0x001e240000001000 */
[----:B0-----:R-:W-:-:S06]  /*172d0*/  VIADD R3, R8, 0xffffffe ;  /* 0x0ffffffe08037836 */ /* 0x001fcc0000000000 */
[----:B------:R-:W0:Y:S02]  /*172e0*/  F2I.FTZ.U32.TRUNC.NTZ R3, R3 ;  /* 0x0000000300037305 */ /* 0x000e24000021f000 */
[----:B0-----:R-:W-:-:S04]  /*172f0*/  IMAD.MOV R0, RZ, RZ, -R3 ;  /* 0x000000ffff007224 */ /* 0x001fc800078e0a03 */
[----:B------:R-:W-:Y:S01]  /*17300*/  IMAD R9, R0, R7, RZ ;  /* 0x0000000700097224 */ /* 0x000fe200078e02ff */
[----:B------:R-:W-:-:S03]  /*17310*/  IABS R0, R4 ;  /* 0x0000000400007213 */ /* 0x000fc60000000000 */
[----:B------:R-:W-:Y:S01]  /*17320*/  IMAD.HI.U32 R2, R3, R9, R2 ;  /* 0x0000000903027227 */ /* 0x000fe200078e0002 */
        /* <DEDUP_REMOVED lines=9> */
[C---:B------:R-:W-:Y:S01]  /*173c0*/  LOP3.LUT R0, R5.reuse, R4, RZ, 0x3c, !PT ;  /* 0x0000000405007212 */ /* 0x040fe200078e3cff */
[----:B------:R-:W-:-:S03]  /*173d0*/  IMAD.IADD R5, R5, 0x1, R6 ;  /* 0x0000000105057824 */ /* 0x000fc600078e0206 */
[----:B------:R-:W-:-:S07]  /*173e0*/  ISETP.GE.AND P2, PT, R0, RZ, PT ;  /* 0x000000ff0000720c */ /* 0x000fce0003f46270 */
[----:B------:R-:W-:-:S06]  /*173f0*/  @P0 VIADD R2, R2, 0x1 ;  /* 0x0000000102020836 */ /* 0x000fcc0000000000 */
[----:B------:R-:W-:Y:S01]  /*17400*/  @!P2 IMAD.MOV R2, RZ, RZ, -R2 ;  /* 0x000000ffff02a224 */ /* 0x000fe200078e0a02 */
[----:B------:R-:W-:Y:S01]  /*17410*/  @!P1 LOP3.LUT R2, RZ, R4, RZ, 0x33, !PT ;  /* 0x00000004ff029212 */ /* 0x000fe200078e33ff */
[----:B------:R-:W-:-:S04]  /*17420*/  IMAD.MOV R4, RZ, RZ, -R4 ;  /* 0x000000ffff047224 */ /* 0x000fc800078e0a04 */
[----:B------:R-:W-:Y:S01]  /*17430*/  IMAD R18, R2, R4, R5 ;  /* 0x0000000402127224 */ /* 0x000fe200078e0205 */
[----:B------:R-:W-:-:S05]  /*17440*/  LOP3.LUT R2, RZ, R2, RZ, 0x33, !PT ;  /* 0x00000002ff027212 */ /* 0x000fca00078e33ff */
[----:B------:R-:W-:Y:S01]  /*17450*/  IMAD.IADD R17, R17, 0x1, R2 ;  /* 0x0000000111117824 */ /* 0x000fe200078e0202 */
[----:B------:R-:W-:Y:S06]  /*17460*/  BRA `(.L_x_1237) ;  /* 0x00000000001c7947 */ /* 0x000fec0003800000 */
.L_x_1229:
[----:B------:R-:W-:Y:S01]  /*17470*/  UMOV UR4, URZ ;  /* 0x0000003f00047c82 */ /* 0x000fe20008000000 */
[----:B------:R-:W-:Y:S01]  /*17480*/  UMOV UR5, URZ ;  /* 0x0000003f00057c82 */ /* 0x000fe20008000000 */
[----:B------:R-:W-:Y:S01]  /*17490*/  ULDC UR6, c[0x0][0xc3c] ;  /* 0x00030f0000067ab9 */ /* 0x000fe20000000800 */
[----:B------:R-:W-:Y:S02]  /*174a0*/  IMAD.MOV.U32 R16, RZ, RZ, R0 ;  /* 0x000000ffff107224 */ /* 0x000fe400078e0000 */
[----:B------:R-:W-:Y:S02]  /*174b0*/  IMAD.U32 R17, RZ, RZ, UR4 ;  /* 0x00000004ff117e24 */ /* 0x000fe4000f8e00ff */
[----:B------:R-:W-:Y:S02]  /*174c0*/  IMAD.U32 R18, RZ, RZ, UR5 ;  /* 0x00000005ff127e24 */ /* 0x000fe4000f8e00ff */
[----:B------:R-:W-:-:S07]  /*174d0*/  IMAD.U32 R19, RZ, RZ, UR6 ;  /* 0x00000006ff137e24 */ /* 0x000fce000f8e00ff */
.L_x_1237:
[----:B------:R-:W2:Y:S01]  /*174e0*/  S2R R0, SR_TID.X ;  /* 0x0000000000007919 */ /* 0x000ea20000002100 */
[----:B------:R-:W-:Y:S05]  /*174f0*/  WARPSYNC.ALL ;  /* 0x0000000000007948 */ /* 0x000fea0003800000 */
[----:B------:R-:W-:Y:S01]  /*17500*/  BAR.SYNC.DEFER_BLOCKING 0x4, 0x200 ;  /* 0x0108000000007b1d */ /* 0x000fe20000010000 */
[----:B--2---:R-:W-:-:S04]  /*17510*/  LOP3.LUT R0, R0, 0x1f, RZ, 0xc0, !PT ;  /* 0x0000001f00007812 */ /* 0x004fc800078ec0ff */
[----:B------:R-:W-:-:S13]  /*17520*/  ISETP.NE.AND P0, PT, R0, RZ, PT ;  /* 0x000000ff0000720c */ /* 0x000fda0003f05270 */
[----:B-1----:R-:W1:Y:S01]  /*17530*/  @!P0 S2R R3, SR_CgaCtaId ;  /* 0x0000000000038919 */ /* 0x002e620000008800 */
[----:B------:R-:W-:-:S04]  /*17540*/  @!P0 MOV R0, 0x400 ;  /* 0x0000040000008802 */ /* 0x000fc80000000f00 */
[----:B-1----:R-:W-:-:S05]  /*17550*/  @!P0 LEA R22, R3, R0, 0x18 ;  /* 0x0000000003168211 */ /* 0x002fca00078ec0ff */
[----:B------:R1:W-:Y:S01]  /*17560*/  @!P0 STS.128 [R22+0x2d8d0], R16 ;  /* 0x02d8d01016008388 */ /* 0x0003e20000000c00 */
[----:B------:R-:W-:Y:S06]  /*17570*/  BAR.ARV 0x5, 0x200 ;  /* 0x0148000000007b1d */ /* 0x000fec0000002000 */
.L_x_1226:
[----:B------:R-:W-:Y:S02]  /*17580*/  ULDC UR4, c[0x0][0xc3c] ;  /* 0x00030f0000047ab9 */ /* 0x000fe40000000800 */
[----:B---3--:R-:W-:-:S13]  /*17590*/  ISETP.GE.AND P0, PT, R19, UR4, PT ;  /* 0x0000000413007c0c */ /* 0x008fda000bf06270 */
[----:B------:R-:W-:Y:S05]  /*175a0*/  @!P0 BRA `(.L_x_1238) ;  /* 0xffffffb4008c8947 */ /* 0x000fea000383ffff */
[----:B------:R-:W-:Y:S05]  /*175b0*/  BSYNC B8 ;  /* 0x0000000000087941 */ /* 0x000fea0003800000 */
.L_x_1169:
[----:B0-----:R-:W3:Y:S01]  /*175c0*/  LDL.LU R0, [R1+0x2c] ;  /* 0x00002c0001007983 */ /* 0x001ee20000300800 */
[----:B------:R-:W-:Y:S01]  /*175d0*/  BSSY B0, `(.L_x_1239) ;  /* 0x000000b000007945 */ /* 0x000fe20003800000 */
[----:B------:R-:W0:Y:S01]  /*175e0*/  S2R R5, SR_CgaCtaId ;  /* 0x0000000000057919 */ /* 0x000e220000008800 */
[----:B---3--:R-:W-:-:S05]  /*175f0*/  VIADD R0, R0, 0x1 ;  /* 0x0000000100007836 */ /* 0x008fca0000000000 */
        /* <DEDUP_REMOVED lines=8> */
.L_x_1338:
[----:B------:R-:W-:Y:S05]  /*17680*/  BSYNC B0 ;  /* 0x0000000000007941 */ /* 0x000fea0003800000 */
.L_x_1239:
[----:B------:R-:W-:-:S03]  /*17690*/  UMOV UR4, 0xffffffff ;  /* 0xffffffff00047882 */ /* 0x000fc60000000000 */
[----:B------:R-:W-:Y:S05]  /*176a0*/  BRA.DIV UR4, `(.L_x_1241) ;  /* 0x0000003204087947 */ /* 0x000fea000b800000 */
[----:B0-----:R-:W0:Y:S02]  /*176b0*/  S2R R0, SR_TID.X ;  /* 0x0000000000007919 */ /* 0x001e240000002100 */
[----:B0-----:R-:W-:-:S04]  /*176c0*/  SHF.R.U32.HI R0, RZ, 0x5, R0 ;  /* 0x00000005ff007819 */ /* 0x001fc80000011600 */
[----:B------:R-:W-:-:S05]  /*176d0*/  LOP3.LUT R0, R0, 0x3, RZ, 0xc0, !PT ;  /* 0x0000000300007812 */ /* 0x000fca00078ec0ff */
[----:B------:R0:W3:Y:S02]  /*176e0*/  SHFL.IDX PT, R14, R0, RZ, 0x1f ;  /* 0x00001fff000e7589 */ /* 0x0000e400000e0000 */
.L_x_1341:
[----:B---3--:R-:W-:Y:S01]  /*176f0*/  ISETP.NE.AND P0, PT, R14, RZ, PT ;  /* 0x000000ff0e00720c */ /* 0x008fe20003f05270 */
[----:B------:R-:W-:-:S12]  /*17700*/  BSSY B0, `(.L_x_1242) ;  /* 0x0000024000007945 */ /* 0x000fd80003800000 */
[----:B------:R-:W-:Y:S05]  /*17710*/  @P0 BRA `(.L_x_1243) ;  /* 0x0000000000880947 */ /* 0x000fea0003800000 */
[----:B------:R-:W-:-:S03]  /*17720*/  UMOV UR4, 0xffffffff ;  /* 0xffffffff00047882 */ /* 0x000fc60000000000 */
[----:B------:R-:W-:Y:S05]  /*17730*/  BRA.DIV UR4, `(.L_x_1244) ;  /* 0x0000003204187947 */ /* 0x000fea000b800000 */
[----:B------:R-:W-:-:S13]  /*17740*/  ELECT P6, URZ, PT ;  /* 0x00000000003f782f */ /* 0x000fda00038c0000 */
.L_x_1344:
[----:B------:R-:W-:Y:S05]  /*17750*/  @!P6 BRA `(.L_x_1243) ;  /* 0x000000000078e947 */ /* 0x000fea0003800000 */
[----:B------:R-:W-:-:S06]  /*17760*/  ULOP3.LUT UR4, UR43, 0x2, URZ, 0xfc, !UPT ;  /* 0x000000022b047892 */ /* 0x000fcc000f8efc3f */
[----:B0-----:R-:W-:-:S05]  /*17770*/  IMAD.U32 R0, RZ, RZ, UR4 ;  /* 0x00000004ff007e24 */ /* 0x001fca000f8e00ff */
[----:B------:R-:W-:-:S13]  /*17780*/  ISETP.NE.AND P0, PT, R0, 0x3, PT ;  /* 0x000000030000780c */ /* 0x000fda0003f05270 */
[----:B------:R-:W-:Y:S05]  /*17790*/  @!P0 BRA `(.L_x_1245) ;  /* 0x0000000000048947 */ /* 0x000fea0003800000 */
[----:B------:R-:W-:Y:S01]  /*177a0*/  BPT.TRAP 0x1 ;  /* 0x000000040000795c */ /* 0x000fe20000300000 */
.L_x_1245:
[----:B------:R-:W-:Y:S01]  /*177b0*/  IMAD R3, R25, 0x8, R5 ;  /* 0x0000000819037824 */ /* 0x000fe200078e0205 */
[----:B------:R-:W-:Y:S01]  /*177c0*/  SHF.L.U32 R2, R29, 0x1f, RZ ;  /* 0x0000001f1d027819 */ /* 0x000fe200000006ff */
[----:B------:R-:W-:-:S03]  /*177d0*/  VIADD R25, R25, 0x1 ;  /* 0x0000000119197836 */ /* 0x000fc60000000000 */
[----:B------:R-:W0:Y:S02]  /*177e0*/  SYNCS.PHASECHK.TRANS64.TRYWAIT P1, [R3+URZ+0x2d840], R2 ;  /* 0x02d84002030075a7 */ /* 0x000e24000802017f */
[----:B------:R-:W-:-:S04]  /*177f0*/  ISETP.NE.AND P2, PT, R25, 0x2, PT ;  /* 0x000000021900780c */ /* 0x000fc80003f45270 */
[----:B------:R-:W-:Y:S01]  /*17800*/  SEL R0, RZ, 0x1, P2 ;  /* 0x00000001ff007807 */ /* 0x000fe20001000000 */
[----:B0-----:R-:W-:Y:S08]  /*17810*/  @!P1 BRA `(.L_x_1246) ;  /* 0x0000003000009947 */ /* 0x001ff00003800000 */
.L_x_1345:
[----:B------:R-:W-:Y:S02]  /*17820*/  SEL R25, R25, RZ, P2 ;  /* 0x000000ff19197207 */ /* 0x000fe40001000000 */
[----:B------:R-:W-:Y:S01]  /*17830*/  LOP3.LUT R0, R29, R0, RZ, 0x3c, !PT ;  /* 0x000000001d007212 */ /* 0x000fe200078e3cff */
[----:B------:R-:W-:Y:S06]  /*17840*/  @!P0 BRA `(.L_x_1247) ;  /* 0x0000000000048947 */ /* 0x000fec0003800000 */
[----:B------:R-:W-:Y:S01]  /*17850*/  BPT.TRAP 0x1 ;  /* 0x000000040000795c */ /* 0x000fe20000300000 */
.L_x_1247:
[----:B------:R-:W-:Y:S01]  /*17860*/  IMAD R25, R25, 0x8, R5 ;  /* 0x0000000819197824 */ /* 0x000fe200078e0205 */
[----:B------:R-:W-:-:S04]  /*17870*/  SHF.L.U32 R0, R0, 0x1f, RZ ;  /* 0x0000001f00007819 */ /* 0x000fc800000006ff */
[----:B------:R-:W3:Y:S02]  /*17880*/  SYNCS.PHASECHK.TRANS64.TRYWAIT P1, [R25+URZ+0x2d840], R0 ;  /* 0x02d84000190075a7 */ /* 0x000ee4000802017f */
[----:B---3--:R-:W-:Y:S05]  /*17890*/  @!P1 BRA `(.L_x_1248) ;  /* 0x0000002c00f49947 */ /* 0x008fea0003800000 */
.L_x_1346:
[----:B------:R-:W-:Y:S05]  /*178a0*/  @!P0 BRA `(.L_x_1249) ;  /* 0x0000000000048947 */ /* 0x000fea0003800000 */
[----:B------:R-:W-:Y:S01]  /*178b0*/  BPT.TRAP 0x1 ;  /* 0x000000040000795c */ /* 0x000fe20000300000 */
.L_x_1249:
[----:B------:R-:W4:Y:S02]  /*178c0*/  SYNCS.PHASECHK.TRANS64.TRYWAIT P1, [R3+URZ+0x2d860], R2 ;  /* 0x02d86002030075a7 */ /* 0x000f24000802017f */
[----:B----4-:R-:W-:Y:S05]  /*178d0*/  @!P1 BRA `(.L_x_1250) ;  /* 0x0000002c00f89947 */ /* 0x010fea0003800000 */
.L_x_1347:
[----:B------:R-:W-:Y:S05]  /*178e0*/  @!P0 BRA `(.L_x_1251) ;  /* 0x0000000000048947 */ /* 0x000fea0003800000 */
[----:B------:R-:W-:Y:S01]  /*178f0*/  BPT.TRAP 0x1 ;  /* 0x000000040000795c */ /* 0x000fe20000300000 */
.L_x_1251:
[----:B------:R0:W0:Y:S02]  /*17900*/  SYNCS.PHASECHK.TRANS64.TRYWAIT P0, [R25+URZ+0x2d860], R0 ;  /* 0x02d86000190075a7 */ /* 0x000024000800017f */
[----:B0-----:R-:W-:Y:S05]  /*17910*/  @!P0 NANOSLEEP.SYNCS 0x989680 ;  /* 0x009896800000895d */ /* 0x001fea0003900000 */
[----:B------:R-:W0:Y:S02]  /*17920*/  @!P0 SYNCS.PHASECHK.TRANS64 P0, [R25+URZ+0x2d860], R0 ;  /* 0x02d86000190085a7 */ /* 0x000e24000800007f */
[----:B0-----:R-:W-:Y:S05]  /*17930*/  @!P0 BRA `(.L_x_1251) ;  /* 0xfffffffc00f08947 */ /* 0x001fea000383ffff */
.L_x_1243:
[----:B------:R-:W-:Y:S05]  /*17940*/  BSYNC B0 ;  /* 0x0000000000007941 */ /* 0x000fea0003800000 */
.L_x_1242:
[----:B------:R-:W-:Y:S05]  /*17950*/  EXIT ;  /* 0x000000000000794d */ /* 0x000fea0003800000 */
.L_x_1071:
[----:B0-----:R-:W-:-:S04]  /*17960*/  IMAD.U32 R3, RZ, RZ, UR41 ;  /* 0x00000029ff037e24 */ /* 0x001fc8000f8e00ff */
[----:B------:R0:W1:Y:S03]  /*17970*/  SYNCS.PHASECHK.TRANS64.TRYWAIT P1, [R3+URZ+0x2d800], R0 ;  /* 0x02d80000030075a7 */ /* 0x000066000802017f */
[----:B-1----:R-:W-:Y:S05]  /*17980*/  @!P1 NANOSLEEP.SYNCS 0x989680 ;  /* 0x009896800000995d */ /* 0x002fea0003900000 */
[----:B------:R-:W1:Y:S02]  /*17990*/  @!P1 SYNCS.PHASECHK.TRANS64 P1, [R3+URZ+0x2d800], R0 ;  /* 0x02d80000030095a7 */ /* 0x000e64000802007f */
[----:B-1----:R-:W-:Y:S05]  /*179a0*/  @!P1 BRA `(.L_x_1071) ;  /* 0xfffffffc00ec9947 */ /* 0x002fea000383ffff */
[----:B------:R-:W-:Y:S05]  /*179b0*/  BRA `(.L_x_1252) ;  /* 0xfffffea000a47947 */ /* 0x000fea000383ffff */
.L_x_1075:
[----:B-1----:R1:W2:Y:S02]  /*179c0*/  SYNCS.PHASECHK.TRANS64.TRYWAIT P1, [R6+URZ+0x2d830], R3 ;  /* 0x02d83003060075a7 */ /* 0x0022a4000802017f */
[----:B--2---:R-:W-:Y:S05]  /*179d0*/  @!P1 NANOSLEEP.SYNCS 0x989680 ;  /* 0x009896800000995d */ /* 0x004fea0003900000 */
[----:B------:R-:W2:Y:S02]  /*179e0*/  @!P1 SYNCS.PHASECHK.TRANS64 P1, [R6+URZ+0x2d830], R3 ;  /* 0x02d83003060095a7 */ /* 0x000ea4000802007f */
[----:B--2---:R-:W-:Y:S05]  /*179f0*/  @!P1 BRA `(.L_x_1075) ;  /* 0xfffffffc00f09947 */ /* 0x004fea000383ffff */
[----:B------:R-:W-:Y:S05]  /*17a00*/  BRA `(.L_x_1074) ;  /* 0xfffffea000c07947 */ /* 0x000fea000383ffff */
.L_x_1092:
[----:B-1----:R-:W-:-:S04]  /*17a10*/  IMAD.U32 R7, RZ, RZ, UR6 ;  /* 0x00000006ff077e24 */ /* 0x002fc8000f8e00ff */
[----:B------:R1:W2:Y:S03]  /*17a20*/  SYNCS.PHASECHK.TRANS64.TRYWAIT P1, [R7+URZ+0x2d830], R6 ;  /* 0x02d83006070075a7 */ /* 0x0002a6000802017f */
[----:B--2---:R-:W-:Y:S05]  /*17a30*/  @!P1 NANOSLEEP.SYNCS 0x989680 ;  /* 0x009896800000995d */ /* 0x004fea0003900000 */
[----:B------:R-:W2:Y:S02]  /*17a40*/  @!P1 SYNCS.PHASECHK.TRANS64 P1, [R7+URZ+0x2d830], R6 ;  /* 0x02d83006070095a7 */ /* 0x000ea4000802007f */
[----:B--2---:R-:W-:Y:S05]  /*17a50*/  @!P1 BRA `(.L_x_1092) ;  /* 0xfffffffc00ec9947 */ /* 0x004fea000383ffff */
[----:B------:R-:W-:Y:S05]  /*17a60*/  BRA `(.L_x_1089) ;  /* 0xfffffedc00dc7947 */ /* 0x000fea000383ffff */
.L_x_1096:
[----:B-1----:R-:W-:-:S04]  /*17a70*/  IMAD.U32 R7, RZ, RZ, UR6 ;  /* 0x00000006ff077e24 */ /* 0x002fc8000f8e00ff */
[----:B------:R1:W2:Y:S03]  /*17a80*/  SYNCS.PHASECHK.TRANS64.TRYWAIT P1, [R7+URZ+0x2d850], R6 ;  /* 0x02d85006070075a7 */ /* 0x0002a6000802017f */
[----:B--2---:R-:W-:Y:S05]  /*17a90*/  @!P1 NANOSLEEP.SYNCS 0x989680 ;  /* 0x009896800000995d */ /* 0x004fea0003900000 */
[----:B------:R-:W2:Y:S02]  /*17aa0*/  @!P1 SYNCS.PHASECHK.TRANS64 P1, [R7+URZ+0x2d850], R6 ;  /* 0x02d85006070095a7 */ /* 0x000ea4000802007f */
[----:B--2---:R-:W-:Y:S05]  /*17ab0*/  @!P1 BRA `(.L_x_1096) ;  /* 0xfffffffc00ec9947 */ /* 0x004fea000383ffff */
[----:B------:R-:W-:Y:S05]  /*17ac0*/  BRA `(.L_x_1093) ;  /* 0xfffffee000887947 */ /* 0x000fea000383ffff */
.L_x_1115:
[----:B-1----:R-:W-:-:S04]  /*17ad0*/  IMAD.U32 R7, RZ, RZ, UR6 ;  /* 0x00000006ff077e24 */ /* 0x002fc8000f8e00ff */
[----:B------:R1:W2:Y:S03]  /*17ae0*/  SYNCS.PHASECHK.TRANS64.TRYWAIT P1, [R7+URZ+0x2d830], R6 ;  /* 0x02d83006070075a7 */ /* 0x0002a6000802017f */
[----:B--2---:R-:W-:Y:S05]  /*17af0*/  @!P1 NANOSLEEP.SYNCS 0x989680 ;  /* 0x009896800000995d */ /* 0x004fea0003900000 */
[----:B------:R-:W2:Y:S02]  /*17b00*/  @!P1 SYNCS.PHASECHK.TRANS64 P1, [R7+URZ+0x2d830], R6 ;  /* 0x02d83006070095a7 */ /* 0x000ea4000802007f */
[----:B--2---:R-:W-:Y:S05]  /*17b10*/  @!P1 BRA `(.L_x_1115) ;  /* 0xfffffffc00ec9947 */ /* 0x004fea000383ffff */
[----:B------:R-:W-:Y:S05]  /*17b20*/  BRA `(.L_x_1112) ;  /* 0xffffff1800e87947 */ /* 0x000fea000383ffff */
.L_x_1119:
[----:B-1----:R-:W-:-:S04]  /*17b30*/  IMAD.U32 R7, RZ, RZ, UR6 ;  /* 0x00000006ff077e24 */ /* 0x002fc8000f8e00ff */
[----:B------:R1:W2:Y:S03]  /*17b40*/  SYNCS.PHASECHK.TRANS64.TRYWAIT P1, [R7+URZ+0x2d850], R6 ;  /* 0x02d85006070075a7 */ /* 0x0002a6000802017f */
[----:B--2---:R-:W-:Y:S05]  /*17b50*/  @!P1 NANOSLEEP.SYNCS 0x989680 ;  /* 0x009896800000995d */ /* 0x004fea0003900000 */
[----:B------:R-:W2:Y:S02]  /*17b60*/  @!P1 SYNCS.PHASECHK.TRANS64 P1, [R7+URZ+0x2d850], R6 ;  /* 0x02d85006070095a7 */ /* 0x000ea4000802007f */
[----:B--2---:R-:W-:Y:S05]  /*17b70*/  @!P1 BRA `(.L_x_1119) ;  /* 0xfffffffc00ec9947 */ /* 0x004fea000383ffff */
[----:B------:R-:W-:Y:S05]  /*17b80*/  BRA `(.L_x_1116) ;  /* 0xffffff1c00947947 */ /* 0x000fea000383ffff */
.L_x_1127:
[----:B-1----:R-:W-:-:S04]  /*17b90*/  IMAD.U32 R8, RZ, RZ, UR6 ;  /* 0x00000006ff087e24 */ /* 0x002fc8000f8e00ff */
[----:B------:R1:W2:Y:S03]  /*17ba0*/  SYNCS.PHASECHK.TRANS64.TRYWAIT P1, [R8+URZ+0x2d830], R5 ;  /* 0x02d83005080075a7 */ /* 0x0002a6000802017f */
[----:B--2---:R-:W-:Y:S05]  /*17bb0*/  @!P1 NANOSLEEP.SYNCS 0x989680 ;  /* 0x009896800000995d */ /* 0x004fea0003900000 */
[----:B------:R-:W2:Y:S02]  /*17bc0*/  @!P1 SYNCS.PHASECHK.TRANS64 P1, [R8+URZ+0x2d830], R5 ;  /* 0x02d83005080095a7 */ /* 0x000ea4000802007f */
[----:B--2---:R-:W-:Y:S05]  /*17bd0*/  @!P1 BRA `(.L_x_1127) ;  /* 0xfffffffc00ec9947 */ /* 0x004fea000383ffff */
[----:B------:R-:W-:Y:S05]  /*17be0*/  BRA `(.L_x_1124) ;  /* 0xffffff4400107947 */ /* 0x000fea000383ffff */
.L_x_1131:
[----:B-1----:R-:W-:-:S04]  /*17bf0*/  IMAD.U32 R8, RZ, RZ, UR6 ;  /* 0x00000006ff087e24 */ /* 0x002fc8000f8e00ff */
[----:B------:R1:W2:Y:S03]  /*17c00*/  SYNCS.PHASECHK.TRANS64.TRYWAIT P1, [R8+URZ+0x2d850], R5 ;  /* 0x02d85005080075a7 */ /* 0x0002a6000802017f */
[----:B--2---:R-:W-:Y:S05]  /*17c10*/  @!P1 NANOSLEEP.SYNCS 0x989680 ;  /* 0x009896800000995d */ /* 0x004fea0003900000 */
[----:B------:R-:W2:Y:S02]  /*17c20*/  @!P1 SYNCS.PHASECHK.TRANS64 P1, [R8+URZ+0x2d850], R5 ;  /* 0x02d85005080095a7 */ /* 0x000ea4000802007f */
[----:B--2---:R-:W-:Y:S05]  /*17c30*/  @!P1 BRA `(.L_x_1131) ;  /* 0xfffffffc00ec9947 */ /* 0x004fea000383ffff */
[----:B------:R-:W-:Y:S05]  /*17c40*/  BRA `(.L_x_1128) ;  /* 0xffffff4400bc7947 */ /* 0x000fea000383ffff */
.L_x_1146:
[----:B-1----:R-:W-:-:S04]  /*17c50*/  IMAD.U32 R4, RZ, RZ, UR8 ;  /* 0x00000008ff047e24 */ /* 0x002fc8000f8e00ff */
[----:B------:R1:W2:Y:S03]  /*17c60*/  SYNCS.PHASECHK.TRANS64.TRYWAIT P1, [R4+URZ+0x2d850], R3 ;  /* 0x02d85003040075a7 */ /* 0x0002a6000802017f */
[----:B--2---:R-:W-:Y:S05]  /*17c70*/  @!P1 NANOSLEEP.SYNCS 0x989680 ;  /* 0x009896800000995d */ /* 0x004fea0003900000 */
[----:B------:R-:W2:Y:S02]  /*17c80*/  @!P1 SYNCS.PHASECHK.TRANS64 P1, [R4+URZ+0x2d850], R3 ;  /* 0x02d85003040095a7 */ /* 0x000ea4000802007f */
[----:B--2---:R-:W-:Y:S05]  /*17c90*/  @!P1 BRA `(.L_x_1146) ;  /* 0xfffffffc00ec9947 */ /* 0x004fea000383ffff */
[----:B------:R-:W-:Y:S05]  /*17ca0*/  BRA `(.L_x_1145) ;  /* 0xffffff7c00307947 */ /* 0x000fea000383ffff */
.L_x_1189:
[----:B------:R-:W0:Y:S01]  /*17cb0*/  S2R R17, SR_TID.X ;  /* 0x0000000000117919 */ /* 0x000e220000002100 */
[----:B------:R-:W-:Y:S01]  /*17cc0*/  BSSY B0, `(.L_x_1253) ;  /* 0x000000a000007945 */ /* 0x000fe20003800000 */
[----:B------:R-:W-:Y:S02]  /*17cd0*/  IMAD.MOV.U32 R12, RZ, RZ, RZ ;  /* 0x000000ffff0c7224 */ /* 0x000fe400078e00ff */
[----:B------:R-:W-:Y:S02]  /*17ce0*/  IMAD.MOV.U32 R11, RZ, RZ, 0x1f ;  /* 0x0000001fff0b7424 */ /* 0x000fe400078e00ff */
[----:B------:R-:W-:Y:S01]  /*17cf0*/  IMAD.MOV.U32 R15, RZ, RZ, -0x1 ;  /* 0xffffffffff0f7424 */ /* 0x000fe200078e00ff */
[----:B0-----:R-:W-:-:S04]  /*17d00*/  SHF.R.U32.HI R9, RZ, 0x5, R17 ;  /* 0x00000005ff097819 */ /* 0x001fc80000011611 */
[----:B------:R-:W-:-:S05]  /*17d10*/  LOP3.LUT R9, R9, 0x3, RZ, 0xc0, !PT ;  /* 0x0000000309097812 */ /* 0x000fca00078ec0ff */
[----:B------:R-:W-:-:S07]  /*17d20*/  IMAD.MOV.U32 R13, RZ, RZ, R9 ;  /* 0x000000ffff0d7224 */ /* 0x000fce00078e0009 */
[----:B-----5:R-:W-:Y:S05]  /*17d30*/  WARPSYNC.COLLECTIVE R15, `(.L_x_1254) ;  /* 0x000000000f087348 */ /* 0x020fea0003c00000 */
[----:B------:R0:W1:Y:S02]  /*17d40*/  SHFL.IDX P6, R14, R13, R12, R11 ;  /* 0x0000000c0d0e7389 */ /* 0x00006400000c000b */
[----:B01---5:R-:W-:Y:S01]  /*17d50*/  ENDCOLLECTIVE ;  /* 0x000000000000791b */ /* 0x023fe20003800000 */
.L_x_1254:
[----:B------:R-:W-:Y:S05]  /*17d60*/  BSYNC B0 ;  /* 0x0000000000007941 */ /* 0x000fea0003800000 */
.L_x_1253:
[----:B------:R-:W-:Y:S05]  /*17d70*/  BRA `(.L_x_1255) ;  /* 0xffffffbc00dc7947 */ /* 0x000fea000383ffff */
.L_x_1192:
[----:B0-----:R0:W1:Y:S02]  /*17d80*/  SYNCS.PHASECHK.TRANS64.TRYWAIT P0, [R2+URZ+0x2d840], R4 ;  /* 0x02d84004020075a7 */ /* 0x001064000800017f */
[----:B-1----:R-:W-:Y:S05]  /*17d90*/  @!P0 NANOSLEEP.SYNCS 0x989680 ;  /* 0x009896800000895d */ /* 0x002fea0003900000 */
[----:B------:R-:W1:Y:S02]  /*17da0*/  @!P0 SYNCS.PHASECHK.TRANS64 P0, [R2+URZ+0x2d840], R4 ;  /* 0x02d84004020085a7 */ /* 0x000e64000800007f */
[----:B-1----:R-:W-:Y:S05]  /*17db0*/  @!P0 BRA `(.L_x_1192) ;  /* 0xfffffffc00f08947 */ /* 0x002fea000383ffff */
[----:B------:R-:W-:Y:S05]  /*17dc0*/  BRA `(.L_x_1256) ;  /* 0xffffffc000487947 */ /* 0x000fea000383ffff */
.L_x_1193:
        /* <DEDUP_REMOVED lines=8> */
.L_x_1258:
[----:B------:R-:W-:Y:S05]  /*17e50*/  BSYNC B0 ;  /* 0x0000000000007941 */ /* 0x000fea0003800000 */
.L_x_1257:
        /* <DEDUP_REMOVED lines=9> */
.L_x_1259:
[----:B------:R-:W-:Y:S02]  /*17ef0*/  IMAD.MOV.U32 R13, RZ, RZ, R6 ;  /* 0x000000ffff0d7224 */ /* 0x000fe400078e0006 */
[----:B------:R-:W-:Y:S02]  /*17f00*/  IMAD.MOV.U32 R12, RZ, RZ, 0x1 ;  /* 0x00000001ff0c7424 */ /* 0x000fe400078e00ff */
[----:B------:R-:W-:-:S07]  /*17f10*/  IMAD.MOV.U32 R5, RZ, RZ, R14 ;  /* 0x000000ffff057224 */ /* 0x000fce00078e000e */
[----:B------:R-:W-:Y:S05]  /*17f20*/  WARPSYNC.COLLECTIVE R15, `(.L_x_1260) ;  /* 0x000000000f087348 */ /* 0x000fea0003c00000 */
[----:B------:R0:W1:Y:S02]  /*17f30*/  SHFL.IDX P6, R14, R13, R12, R11 ;  /* 0x0000000c0d0e7389 */ /* 0x00006400000c000b */
[----:B01----:R-:W-:Y:S01]  /*17f40*/  ENDCOLLECTIVE ;  /* 0x000000000000791b */ /* 0x003fe20003800000 */
.L_x_1260:
        /* <DEDUP_REMOVED lines=17> */
.L_x_1261:
[----:B------:R-:W-:Y:S02]  /*18060*/  @P1 IMAD R8, R7, 0x2, R22 ;  /* 0x0000000207081824 */ /* 0x000fe400078e0216 */
[----:B------:R-:W-:Y:S02]  /*18070*/  IMAD.MOV.U32 R13, RZ, RZ, R6 ;  /* 0x000000ffff0d7224 */ /* 0x000fe400078e0006 */
[----:B------:R-:W-:Y:S02]  /*18080*/  IMAD.MOV.U32 R12, RZ, RZ, 0x2 ;  /* 0x00000002ff0c7424 */ /* 0x000fe400078e00ff */
[----:B------:R-:W-:-:S07]  /*18090*/  IMAD.MOV.U32 R5, RZ, RZ, R14 ;  /* 0x000000ffff057224 */ /* 0x000fce00078e000e */
[----:B------:R-:W-:Y:S05]  /*180a0*/  WARPSYNC.COLLECTIVE R15, `(.L_x_1262) ;  /* 0x000000000f087348 */ /* 0x000fea0003c00000 */
[----:B------:R0:W1:Y:S02]  /*180b0*/  SHFL.IDX P6, R14, R13, R12, R11 ;  /* 0x0000000c0d0e7389 */ /* 0x00006400000c000b */
[----:B01----:R-:W-:Y:S01]  /*180c0*/  ENDCOLLECTIVE ;  /* 0x000000000000791b */ /* 0x003fe20003800000 */
.L_x_1262:
        /* <DEDUP_REMOVED lines=17> */
.L_x_1263:
[----:B------:R-:W-:Y:S02]  /*181e0*/  @P1 IMAD R8, R7, 0x2, R22 ;  /* 0x0000000207081824 */ /* 0x000fe400078e0216 */
[----:B------:R-:W-:Y:S02]  /*181f0*/  IMAD.MOV.U32 R13, RZ, RZ, R6 ;  /* 0x000000ffff0d7224 */ /* 0x000fe400078e0006 */
[----:B------:R-:W-:Y:S02]  /*18200*/  IMAD.MOV.U32 R12, RZ, RZ, 0x3 ;  /* 0x00000003ff0c7424 */ /* 0x000fe400078e00ff */
[----:B------:R-:W-:-:S07]  /*18210*/  IMAD.MOV.U32 R5, RZ, RZ, R14 ;  /* 0x000000ffff057224 */ /* 0x000fce00078e000e */
[----:B------:R-:W-:Y:S05]  /*18220*/  WARPSYNC.COLLECTIVE R15, `(.L_x_1264) ;  /* 0x000000000f087348 */ /* 0x000fea0003c00000 */
[----:B------:R0:W1:Y:S02]  /*18230*/  SHFL.IDX P6, R14, R13, R12, R11 ;  /* 0x0000000c0d0e7389 */ /* 0x00006400000c000b */
[----:B01----:R-:W-:Y:S01]  /*18240*/  ENDCOLLECTIVE ;  /* 0x000000000000791b */ /* 0x003fe20003800000 */
.L_x_1264:
[----:B------:R-:W-:-:S05]  /*18250*/  @P1 LEA R5, P0, R9, R5, 0x1 ;  /* 0x0000000509051211 */ /* 0x000fca00078008ff */
[----:B------:R-:W-:-:S05]  /*18260*/  @P1 IMAD.X R4, RZ, RZ, R4, P0 ;  /* 0x000000ffff041224 */ /* 0x000fca00000e0604 */
[----:B------:R-:W-:Y:S01]  /*18270*/  @P1 LOP3.LUT R5, R5, R4, RZ, 0x3c, !PT ;  /* 0x0000000405051212 */ /* 0x000fe200078e3cff */
[----:B------:R-:W-:-:S03]  /*18280*/  IMAD.MOV.U32 R13, RZ, RZ, R0 ;  /* 0x000000ffff0d7224 */ /* 0x000fc600078e0000 */
[----:B------:R-:W-:-:S04]  /*18290*/  @P1 LOP3.LUT R4, R5, R4, RZ, 0x3c, !PT ;  /* 0x0000000405041212 */ /* 0x000fc800078e3cff */
[----:B------:R-:W-:Y:S01]  /*182a0*/  @P1 LOP3.LUT R5, R5, R4, RZ, 0x3c, !PT ;  /* 0x0000000405051212 */ /* 0x000fe200078e3cff */
[----:B------:R-:W-:-:S07]  /*182b0*/  IMAD.MOV.U32 R6, RZ, RZ, R14 ;  /* 0x000000ffff067224 */ /* 0x000fce00078e000e */
[----:B------:R-:W-:Y:S05]  /*182c0*/  WARPSYNC.COLLECTIVE R15, `(.L_x_1265) ;  /* 0x000000000f087348 */ /* 0x000fea0003c00000 */
[----:B------:R0:W1:Y:S02]  /*182d0*/  SHFL.IDX P6, R14, R13, R12, R11 ;  /* 0x0000000c0d0e7389 */ /* 0x00006400000c000b */
[----:B01----:R-:W-:Y:S01]  /*182e0*/  ENDCOLLECTIVE ;  /* 0x000000000000791b */ /* 0x003fe20003800000 */
.L_x_1265:
[----:B------:R-:W-:Y:S01]  /*182f0*/  @!PT LDS RZ, [RZ] ;  /* 0x00000000fffff984 */ /* 0x000fe20000000800 */
[----:B------:R-:W-:Y:S01]  /*18300*/  @!PT LDS RZ, [RZ] ;  /* 0x00000000fffff984 */ /* 0x000fe20000000800 */
[----:B------:R-:W-:Y:S01]  /*18310*/  @!PT LDS RZ, [RZ] ;  /* 0x00000000fffff984 */ /* 0x000fe20000000800 */
[----:B------:R1:W-:Y:S04]  /*18320*/  @P1 LDGSTS.E.BYPASS.LTC128B.128 [R8+0x16400], desc[UR54][R4.64], !P4 ;  /* 0x1640000004081fae */ /* 0x0003e8000e101d76 */
[----:B------:R1:W-:Y:S04]  /*18330*/  @P1 LDGSTS.E.BYPASS.LTC128B.128 [R8+0x18400], desc[UR54][R4.64+0x40], !P3 ;  /* 0x1840004004081fae */ /* 0x0003e8000d901d76 */
[----:B------:R1:W-:Y:S01]  /*18340*/  @P1 LDGSTS.E.BYPASS.LTC128B.128 [R8+0x1a400], desc[UR54][R4.64+0x80], !P2 ;  /* 0x1a40008004081fae */ /* 0x0003e2000d101d76 */
[----:B------:R-:W-:Y:S01]  /*18350*/  IMAD.MOV.U32 R0, RZ, RZ, R14 ;  /* 0x000000ffff007224 */ /* 0x000fe200078e000e */
[----:B------:R-:W-:Y:S06]  /*18360*/  BRA `(.L_x_1266) ;  /* 0xffffffc000187947 */ /* 0x000fec000383ffff */
.L_x_1198:
[----:B------:R-:W-:Y:S02]  /*18370*/  IMAD.IADD R2, R21, 0x1, R27 ;  /* 0x0000000115027824 */ /* 0x000fe400078e021b */
[----:B------:R0:W5:Y:S01]  /*18380*/  LDL R27, [R1+0x1c] ;  /* 0x00001c00011b7983 */ /* 0x0001620000100800 */
[----:B------:R-:W-:Y:S02]  /*18390*/  IMAD.MOV.U32 R13, RZ, RZ, R0 ;  /* 0x000000ffff0d7224 */ /* 0x000fe400078e0000 */
[----:B------:R-:W-:Y:S02]  /*183a0*/  IMAD.MOV.U32 R12, RZ, RZ, RZ ;  /* 0x000000ffff0c7224 */ /* 0x000fe400078e00ff */
[----:B------:R-:W-:Y:S02]  /*183b0*/  IMAD.MOV.U32 R11, RZ, RZ, 0x1c1f ;  /* 0x00001c1fff0b7424 */ /* 0x000fe400078e00ff */
[----:B------:R-:W-:Y:S02]  /*183c0*/  IMAD.MOV.U32 R15, RZ, RZ, -0x1 ;  /* 0xffffffffff0f7424 */ /* 0x000fe400078e00ff */
[----:B0-----:R-:W-:-:S07]  /*183d0*/  IMAD R3, R28, R10, RZ ;  /* 0x0000000a1c037224 */ /* 0x001fce00078e02ff */
[----:B-----5:R-:W-:Y:S05]  /*183e0*/  WARPSYNC.COLLECTIVE R15, `(.L_x_1267) ;  /* 0x000000000f087348 */ /* 0x020fea0003c00000 */
[----:B------:R0:W1:Y:S02]  /*183f0*/  SHFL.IDX P6, R14, R13, R12, R11 ;  /* 0x0000000c0d0e7389 */ /* 0x00006400000c000b */
[----:B01---5:R-:W-:Y:S01]  /*18400*/  ENDCOLLECTIVE ;  /* 0x000000000000791b */ /* 0x023fe20003800000 */
.L_x_1267:
[----:B------:R-:W-:Y:S02]  /*18410*/  IMAD.MOV.U32 R13, RZ, RZ, R4 ;  /* 0x000000ffff0d7224 */ /* 0x000fe400078e0004 */
[----:B------:R-:W-:-:S07]  /*18420*/  IMAD.MOV.U32 R6, RZ, RZ, R14 ;  /* 0x000000ffff067224 */ /* 0x000fce00078e000e */
[----:B------:R-:W-:Y:S05]  /*18430*/  WARPSYNC.COLLECTIVE R15, `(.L_x_1268) ;  /* 0x000000000f087348 */ /* 0x000fea0003c00000 */
[----:B------:R0:W1:Y:S02]  /*18440*/  SHFL.IDX P6, R14, R13, R12, R11 ;  /* 0x0000000c0d0e7389 */ /* 0x00006400000c000b */
[----:B01----:R-:W-:Y:S01]  /*18450*/  ENDCOLLECTIVE ;  /* 0x000000000000791b */ /* 0x003fe20003800000 */
.L_x_1268:
[----:B------:R-:W-:Y:S01]  /*18460*/  ISETP.GE.AND P3, PT, R2, R3, PT ;  /* 0x000000030200720c */ /* 0x000fe20003f66270 */
[----:B------:R-:W-:Y:S02]  /*18470*/  IMAD.MOV.U32 R13, RZ, RZ, R0 ;  /* 0x000000ffff0d7224 */ /* 0x000fe400078e0000 */
[----:B------:R-:W-:Y:S02]  /*18480*/  IMAD.MOV.U32 R12, RZ, RZ, 0x1 ;  /* 0x00000001ff0c7424 */ /* 0x000fe400078e00ff */
[----:B------:R-:W-:-:S08]  /*18490*/  IMAD.MOV.U32 R5, RZ, RZ, R14 ;  /* 0x000000ffff057224 */ /* 0x000fd000078e000e */
[----:B------:R-:W-:Y:S05]  /*184a0*/  WARPSYNC.COLLECTIVE R15, `(.L_x_1269) ;  /* 0x000000000f087348 */ /* 0x000fea0003c00000 */
[----:B------:R0:W1:Y:S02]  /*184b0*/  SHFL.IDX P6, R14, R13, R12, R11 ;  /* 0x0000000c0d0e7389 */ /* 0x00006400000c000b */
[----:B01----:R-:W-:Y:S01]  /*184c0*/  ENDCOLLECTIVE ;  /* 0x000000000000791b */ /* 0x003fe20003800000 */
.L_x_1269:
[----:B------:R-:W-:-:S05]  /*184d0*/  @!P3 LEA R5, P4, R20, R5, 0x1 ;  /* 0x000000051405b211 */ /* 0x000fca00078808ff */
[----:B------:R-:W-:-:S04]  /*184e0*/  @!P3 IMAD.X R6, RZ, RZ, R6, P4 ;  /* 0x000000ffff06b224 */ /* 0x000fc800020e0606 */
[----:B------:R-:W-:Y:S02]  /*184f0*/  @!P3 IMAD.MOV.U32 R7, RZ, RZ, R6 ;  /* 0x000000ffff07b224 */ /* 0x000fe400078e0006 */
[----:B------:R-:W-:Y:S02]  /*18500*/  @!P3 IMAD.MOV.U32 R6, RZ, RZ, R5 ;  /* 0x000000ffff06b224 */ /* 0x000fe400078e0005 */
[----:B------:R-:W-:Y:S02]  /*18510*/  IMAD.MOV.U32 R13, RZ, RZ, R4 ;  /* 0x000000ffff0d7224 */ /* 0x000fe400078e0004 */
[----:B------:R-:W-:Y:S01]  /*18520*/  VIADD R10, R2, 0x20 ;  /* 0x00000020020a7836 */ /* 0x000fe20000000000 */
        /* <DEDUP_REMOVED lines=10> */
.L_x_1270:
[----:B------:R-:W-:Y:S01]  /*185d0*/  ISETP.GE.AND P3, PT, R10, R3, PT ;  /* 0x000000030a00720c */ /* 0x000fe20003f66270 */
[----:B------:R-:W-:Y:S02]  /*185e0*/  IMAD.MOV.U32 R13, RZ, RZ, R0 ;  /* 0x000000ffff0d7224 */ /* 0x000fe400078e0000 */
[----:B------:R-:W-:Y:S02]  /*185f0*/  IMAD.MOV.U32 R12, RZ, RZ, 0x2 ;  /* 0x00000002ff0c7424 */ /* 0x000fe400078e00ff */
[----:B------:R-:W-:-:S08]  /*18600*/  IMAD.MOV.U32 R5, RZ, RZ, R14 ;  /* 0x000000ffff057224 */ /* 0x000fd000078e000e */
[----:B------:R-:W-:Y:S05]  /*18610*/  WARPSYNC.COLLECTIVE R15, `(.L_x_1271) ;  /* 0x000000000f087348 */ /* 0x000fea0003c00000 */
[----:B------:R0:W1:Y:S02]  /*18620*/  SHFL.IDX P6, R14, R13, R12, R11 ;  /* 0x0000000c0d0e7389 */ /* 0x00006400000c000b */
[----:B01----:R-:W-:Y:S01]  /*18630*/  ENDCOLLECTIVE ;  /* 0x000000000000791b */ /* 0x003fe20003800000 */
.L_x_1271:
[----:B------:R-:W-:-:S05]  /*18640*/  @!P3 LEA R5, P4, R20, R5, 0x1 ;  /* 0x000000051405b211 */ /* 0x000fca00078808ff */
[----:B------:R-:W-:Y:S02]  /*18650*/  @!P3 IMAD.X R7, RZ, RZ, R7, P4 ;  /* 0x000000ffff07b224 */ /* 0x000fe400020e0607 */
        /* <DEDUP_REMOVED lines=12> */
.L_x_1272:
        /* <DEDUP_REMOVED lines=8> */
.L_x_1273:
[----:B------:R-:W-:Y:S01]  /*187a0*/  @!P3 LEA R5, P4, R20, R5, 0x1 ;  /* 0x000000051405b211 */ /* 0x000fe200078808ff */
[----:B------:R-:W-:Y:S02]  /*187b0*/  IMAD.MOV.U32 R13, RZ, RZ, R4 ;  /* 0x000000ffff0d7224 */ /* 0x000fe400078e0004 */
[----:B------:R-:W-:-:S10]  /*187c0*/  IMAD.MOV.U32 R0, RZ, RZ, R14 ;  /* 0x000000ffff007224 */ /* 0x000fd400078e000e */
[----:B------:R-:W-:Y:S05]  /*187d0*/  WARPSYNC.COLLECTIVE R15, `(.L_x_1274) ;  /* 0x000000000f087348 */ /* 0x000fea0003c00000 */
[----:B------:R0:W1:Y:S02]  /*187e0*/  SHFL.IDX P6, R14, R13, R12, R11 ;  /* 0x0000000c0d0e7389 */ /* 0x00006400000c000b */
[----:B01----:R-:W-:Y:S01]  /*187f0*/  ENDCOLLECTIVE ;  /* 0x000000000000791b */ /* 0x003fe20003800000 */
.L_x_1274:
        /* <DEDUP_REMOVED lines=16> */
.L_x_1275:
[----:B------:R-:W-:-:S05]  /*18900*/  @!P3 LEA R4, P4, R20, R4, 0x1 ;  /* 0x000000041404b211 */ /* 0x000fca00078808ff */
[----:B------:R-:W-:-:S04]  /*18910*/  @!P3 IMAD.X R0, RZ, RZ, R0, P4 ;  /* 0x000000ffff00b224 */ /* 0x000fc800020e0600 */
        /* <DEDUP_REMOVED lines=9> */
[----:B------:R-:W-:Y:S01]  /*189b0*/  ISETP.GE.AND P3, PT, R0, R3, PT ;  /* 0x000000030000720c */ /* 0x000fe20003f66270 */
[----:B------:R-:W-:-:S12]  /*189c0*/  IMAD.MOV.U32 R0, RZ, RZ, R14 ;  /* 0x000000ffff007224 */ /* 0x000fd800078e000e */
[----:B0-----:R-:W-:Y:S05]  /*189d0*/  WARPSYNC.COLLECTIVE R15, `(.L_x_1276) ;  /* 0x000000000f087348 */ /* 0x001fea0003c00000 */
[----:B------:R1:W2:Y:S02]  /*189e0*/  SHFL.IDX P6, R14, R13, R12, R11 ;  /* 0x0000000c0d0e7389 */ /* 0x0002a400000c000b */
[----:B012---:R-:W-:Y:S01]  /*189f0*/  ENDCOLLECTIVE ;  /* 0x000000000000791b */ /* 0x007fe20003800000 */
.L_x_1276:
[----:B------:R-:W-:Y:S02]  /*18a00*/  IMAD.MOV.U32 R13, RZ, RZ, R8 ;  /* 0x000000ffff0d7224 */ /* 0x000fe400078e0008 */
[----:B------:R-:W-:Y:S02]  /*18a10*/  IMAD.MOV.U32 R12, RZ, RZ, 0x1 ;  /* 0x00000001ff0c7424 */ /* 0x000fe400078e00ff */
[----:B------:R-:W-:-:S07]  /*18a20*/  IMAD.MOV.U32 R4, RZ, RZ, R14 ;  /* 0x000000ffff047224 */ /* 0x000fce00078e000e */
[----:B------:R-:W-:Y:S05]  /*18a30*/  WARPSYNC.COLLECTIVE R15, `(.L_x_1277) ;  /* 0x000000000f087348 */ /* 0x000fea0003c00000 */
[----:B------:R0:W1:Y:S02]  /*18a40*/  SHFL.IDX P6, R14, R13, R12, R11 ;  /* 0x0000000c0d0e7389 */ /* 0x00006400000c000b */
[----:B01----:R-:W-:Y:S01]  /*18a50*/  ENDCOLLECTIVE ;  /* 0x000000000000791b */ /* 0x003fe20003800000 */
.L_x_1277:
        /* <DEDUP_REMOVED lines=14> */
.L_x_1278:
[----:B------:R-:W-:Y:S01]  /*18b40*/  IMAD.MOV.U32 R9, RZ, RZ, R14 ;  /* 0x000000ffff097224 */ /* 0x000fe200078e000e */
[----:B------:R-:W-:Y:S06]  /*18b50*/  BRA `(.L_x_1279) ;  /* 0xffffffc400307947 */ /* 0x000fec000383ffff */
.L_x_1201:
[----:B-1----:R1:W2:Y:S02]  /*18b60*/  SYNCS.PHASECHK.TRANS64.TRYWAIT P0, [R22+URZ+0x2d820], R0 ;  /* 0x02d82000160075a7 */ /* 0x0022a4000800017f */
[----:B--2---:R-:W-:Y:S05]  /*18b70*/  @!P0 NANOSLEEP.SYNCS 0x989680 ;  /* 0x009896800000895d */ /* 0x004fea0003900000 */
[----:B------:R-:W2:Y:S02]  /*18b80*/  @!P0 SYNCS.PHASECHK.TRANS64 P0, [R22+URZ+0x2d820], R0 ;  /* 0x02d82000160085a7 */ /* 0x000ea4000800007f */
[----:B--2---:R-:W-:Y:S05]  /*18b90*/  @!P0 BRA `(.L_x_1201) ;  /* 0xfffffffc00f08947 */ /* 0x004fea000383ffff */
[----:B------:R-:W-:Y:S05]  /*18ba0*/  BRA `(.L_x_1280) ;  /* 0xffffffc400987947 */ /* 0x000fea000383ffff */
.L_x_1206:
[----:B0-----:R0:W1:Y:S02]  /*18bb0*/  SYNCS.PHASECHK.TRANS64.TRYWAIT P0, [R5+URZ+0x2d840], R0 ;  /* 0x02d84000050075a7 */ /* 0x001064000800017f */
[----:B-1----:R-:W-:Y:S05]  /*18bc0*/  @!P0 NANOSLEEP.SYNCS 0x989680 ;  /* 0x009896800000895d */ /* 0x002fea0003900000 */
[----:B------:R-:W1:Y:S02]  /*18bd0*/  @!P0 SYNCS.PHASECHK.TRANS64 P0, [R5+URZ+0x2d840], R0 ;  /* 0x02d84000050085a7 */ /* 0x000e64000800007f */
[----:B-1----:R-:W-:Y:S05]  /*18be0*/  @!P0 BRA `(.L_x_1206) ;  /* 0xfffffffc00f08947 */ /* 0x002fea000383ffff */
[----:B------:R-:W-:Y:S05]  /*18bf0*/  BRA `(.L_x_1281) ;  /* 0xffffffc8008c7947 */ /* 0x000fea000383ffff */
.L_x_1207:
        /* <DEDUP_REMOVED lines=8> */
.L_x_1283:
[----:B------:R-:W-:Y:S05]  /*18c80*/  BSYNC B1 ;  /* 0x0000000000017941 */ /* 0x000fea0003800000 */
.L_x_1282:
[----:B------:R-:W0:Y:S01]  /*18c90*/  S2R R27, SR_TID.X ;  /* 0x00000000001b7919 */ /* 0x000e220000002100 */
[----:B------:R-:W-:Y:S01]  /*18ca0*/  IMAD.MOV.U32 R13, RZ, RZ, R6 ;  /* 0x000000ffff0d7224 */ /* 0x000fe200078e0006 */
[----:B------:R-:W-:Y:S01]  /*18cb0*/  LOP3.LUT R23, R23, 0xf7ffffff, RZ, 0xc0, !PT ;  /* 0xf7ffffff17177812 */ /* 0x000fe200078ec0ff */
[----:B------:R-:W-:Y:S02]  /*18cc0*/  IMAD.MOV.U32 R12, RZ, RZ, RZ ;  /* 0x000000ffff0c7224 */ /* 0x000fe400078e00ff */
[----:B------:R-:W-:Y:S01]  /*18cd0*/  IMAD.MOV.U32 R11, RZ, RZ, 0x1c1f ;  /* 0x00001c1fff0b7424 */ /* 0x000fe200078e00ff */
[----:B------:R-:W-:Y:S01]  /*18ce0*/  @P1 LOP3.LUT R23, R23, 0x8000000, RZ, 0xfc, !PT ;  /* 0x0800000017171812 */ /* 0x000fe200078efcff */
[----:B------:R-:W-:Y:S02]  /*18cf0*/  IMAD.MOV.U32 R15, RZ, RZ, -0x1 ;  /* 0xffffffffff0f7424 */ /* 0x000fe400078e00ff */
[----:B------:R-:W-:Y:S01]  /*18d00*/  IMAD.MOV.U32 R3, RZ, RZ, R14 ;  /* 0x000000ffff037224 */ /* 0x000fe200078e000e */
[----:B------:R-:W-:Y:S01]  /*18d10*/  LOP3.LUT P1, RZ, R23, 0x4, RZ, 0xc0, !PT ;  /* 0x0000000417ff7812 */ /* 0x000fe2000782c0ff */
[----:B------:R-:W-:-:S12]  /*18d20*/  IMAD R4, R4, 0x2, R22 ;  /* 0x0000000204047824 */ /* 0x000fd800078e0216 */
[----:B0-----:R-:W-:Y:S05]  /*18d30*/  WARPSYNC.COLLECTIVE R15, `(.L_x_1284) ;  /* 0x000000000f087348 */ /* 0x001fea0003c00000 */
[----:B------:R1:W2:Y:S02]  /*18d40*/  SHFL.IDX P6, R14, R13, R12, R11 ;  /* 0x0000000c0d0e7389 */ /* 0x0002a400000c000b */
[----:B012---:R-:W-:Y:S01]  /*18d50*/  ENDCOLLECTIVE ;  /* 0x000000000000791b */ /* 0x007fe20003800000 */
.L_x_1284:
        /* <DEDUP_REMOVED lines=8> */
.L_x_1285:
        /* <DEDUP_REMOVED lines=14> */
.L_x_1286:
[----:B------:R-:W-:Y:S02]  /*18ec0*/  IMAD.MOV.U32 R13, RZ, RZ, R7 ;  /* 0x000000ffff0d7224 */ /* 0x000fe400078e0007 */
[----:B------:R-:W-:Y:S02]  /*18ed0*/  IMAD.MOV.U32 R12, RZ, RZ, 0x2 ;  /* 0x00000002ff0c7424 */ /* 0x000fe400078e00ff */
[----:B------:R-:W-:-:S07]  /*18ee0*/  IMAD.MOV.U32 R2, RZ, RZ, R14 ;  /* 0x000000ffff027224 */ /* 0x000fce00078e000e */
[----:B------:R-:W-:Y:S05]  /*18ef0*/  WARPSYNC.COLLECTIVE R15, `(.L_x_1287) ;  /* 0x000000000f087348 */ /* 0x000fea0003c00000 */
[----:B------:R0:W1:Y:S02]  /*18f00*/  SHFL.IDX P6, R14, R13, R12, R11 ;  /* 0x0000000c0d0e7389 */ /* 0x00006400000c000b */
[----:B01----:R-:W-:Y:S01]  /*18f10*/  ENDCOLLECTIVE ;  /* 0x000000000000791b */ /* 0x003fe20003800000 */
.L_x_1287:
        /* <DEDUP_REMOVED lines=13> */
.L_x_1288:
[----:B------:R-:W-:Y:S02]  /*18ff0*/  IMAD.MOV.U32 R13, RZ, RZ, R7 ;  /* 0x000000ffff0d7224 */ /* 0x000fe400078e0007 */
[----:B------:R-:W-:Y:S02]  /*19000*/  IMAD.MOV.U32 R12, RZ, RZ, 0x3 ;  /* 0x00000003ff0c7424 */ /* 0x000fe400078e00ff */
[----:B------:R-:W-:-:S07]  /*19010*/  IMAD.MOV.U32 R2, RZ, RZ, R14 ;  /* 0x000000ffff027224 */ /* 0x000fce00078e000e */
[----:B------:R-:W-:Y:S05]  /*19020*/  WARPSYNC.COLLECTIVE R15, `(.L_x_1289) ;  /* 0x000000000f087348 */ /* 0x000fea0003c00000 */
[----:B------:R0:W1:Y:S02]  /*19030*/  SHFL.IDX P6, R14, R13, R12, R11 ;  /* 0x0000000c0d0e7389 */ /* 0x00006400000c000b */
[----:B01----:R-:W-:Y:S01]  /*19040*/  ENDCOLLECTIVE ;  /* 0x000000000000791b */ /* 0x003fe20003800000 */
.L_x_1289:
[----:B------:R-:W-:-:S05]  /*19050*/  IADD3 R2, P0, R2, R0, RZ ;  /* 0x0000000002027210 */ /* 0x000fca0007f1e0ff */
[----:B------:R-:W-:-:S05]  /*19060*/  IMAD.X R3, RZ, RZ, R27, P0 ;  /* 0x000000ffff037224 */ /* 0x000fca00000e061b */
[----:B------:R-:W-:Y:S01]  /*19070*/  @!PT LDS RZ, [RZ] ;  /* 0x00000000fffff984 */ /* 0x000fe20000000800 */
[----:B------:R-:W-:Y:S01]  /*19080*/  @!PT LDS RZ, [RZ] ;  /* 0x00000000fffff984 */ /* 0x000fe20000000800 */
[----:B------:R-:W-:Y:S01]  /*19090*/  @!PT LDS RZ, [RZ] ;  /* 0x00000000fffff984 */ /* 0x000fe20000000800 */
[----:B------:R0:W-:Y:S01]  /*190a0*/  LDGSTS.E.BYPASS.LTC128B.128 [R4+0x16400], desc[UR54][R2.64], !P1 ;  /* 0x1640000002047fae */ /* 0x0001e2000c901d76 */
[----:B------:R-:W-:Y:S01]  /*190b0*/  IMAD.MOV.U32 R13, RZ, RZ, R6 ;  /* 0x000000ffff0d7224 */ /* 0x000fe200078e0006 */
[----:B------:R-:W-:Y:S02]  /*190c0*/  LOP3.LUT P1, RZ, R23, 0x8000000, RZ, 0xc0, !PT ;  /* 0x0800000017ff7812 */ /* 0x000fe4000782c0ff */
[----:B------:R0:W-:Y:S04]  /*190d0*/  LDGSTS.E.BYPASS.LTC128B.128 [R4+0x18400], desc[UR54][R2.64+0x40], !P5 ;  /* 0x1840004002047fae */ /* 0x0001e8000e901d76 */
[----:B------:R0:W-:Y:S01]  /*190e0*/  LDGSTS.E.BYPASS.LTC128B.128 [R4+0x1a400], desc[UR54][R2.64+0x80], !P4 ;  /* 0x1a40008002047fae */ /* 0x0001e2000e101d76 */
[----:B------:R-:W-:-:S07]  /*190f0*/  IMAD.MOV.U32 R27, RZ, RZ, R14 ;  /* 0x000000ffff1b7224 */ /* 0x000fce00078e000e */
[----:B0-----:R-:W-:Y:S05]  /*19100*/  WARPSYNC.COLLECTIVE R15, `(.L_x_1290) ;  /* 0x000000000f087348 */ /* 0x001fea0003c00000 */
[----:B------:R1:W2:Y:S02]  /*19110*/  SHFL.IDX P6, R14, R13, R12, R11 ;  /* 0x0000000c0d0e7389 */ /* 0x0002a400000c000b */
[----:B012---:R-:W-:Y:S01]  /*19120*/  ENDCOLLECTIVE ;  /* 0x000000000000791b */ /* 0x007fe20003800000 */
.L_x_1290:
[----:B------:R-:W-:Y:S01]  /*19130*/  IMAD.MOV.U32 R2, RZ, RZ, R14 ;  /* 0x000000ffff027224 */ /* 0x000fe200078e000e */
[----:B------:R-:W-:Y:S06]  /*19140*/  BRA `(.L_x_1291) ;  /* 0xffffffc8002c7947 */ /* 0x000fec000383ffff */
.L_x_1212:
[----:B-1----:R1:W2:Y:S02]  /*19150*/  SYNCS.PHASECHK.TRANS64.TRYWAIT P0, [R5+URZ+0x2d860], R2 ;  /* 0x02d86002050075a7 */ /* 0x0022a4000800017f */
[----:B--2---:R-:W-:Y:S05]  /*19160*/  @!P0 NANOSLEEP.SYNCS 0x989680 ;  /* 0x009896800000895d */ /* 0x004fea0003900000 */
[----:B------:R-:W2:Y:S02]  /*19170*/  @!P0 SYNCS.PHASECHK.TRANS64 P0, [R5+URZ+0x2d860], R2 ;  /* 0x02d86002050085a7 */ /* 0x000ea4000800007f */
[----:B--2---:R-:W-:Y:S05]  /*19180*/  @!P0 BRA `(.L_x_1212) ;  /* 0xfffffffc00f08947 */ /* 0x004fea000383ffff */
[----:B------:R-:W-:Y:S05]  /*19190*/  BRA `(.L_x_1292) ;  /* 0xffffffc800907947 */ /* 0x000fea000383ffff */
.L_x_1213:
        /* <DEDUP_REMOVED lines=8> */
.L_x_1294:
[----:B------:R-:W-:Y:S05]  /*19220*/  BSYNC B1 ;  /* 0x0000000000017941 */ /* 0x000fea0003800000 */
.L_x_1293:
        /* <DEDUP_REMOVED lines=9> */
.L_x_1295:
[----:B------:R-:W-:Y:S02]  /*192c0*/  IMAD.MOV.U32 R13, RZ, RZ, R24 ;  /* 0x000000ffff0d7224 */ /* 0x000fe400078e0018 */
[----:B------:R-:W-:Y:S02]  /*192d0*/  IMAD.MOV.U32 R12, RZ, RZ, 0x1 ;  /* 0x00000001ff0c7424 */ /* 0x000fe400078e00ff */
[----:B------:R-:W-:-:S07]  /*192e0*/  IMAD.MOV.U32 R2, RZ, RZ, R14 ;  /* 0x000000ffff027224 */ /* 0x000fce00078e000e */
[----:B------:R-:W-:Y:S05]  /*192f0*/  WARPSYNC.COLLECTIVE R15, `(.L_x_1296) ;  /* 0x000000000f087348 */ /* 0x000fea0003c00000 */
[----:B------:R0:W1:Y:S02]  /*19300*/  SHFL.IDX P6, R14, R13, R12, R11 ;  /* 0x0000000c0d0e7389 */ /* 0x00006400000c000b */
[----:B01----:R-:W-:Y:S01]  /*19310*/  ENDCOLLECTIVE ;  /* 0x000000000000791b */ /* 0x003fe20003800000 */
.L_x_1296:
        /* <DEDUP_REMOVED lines=16> */
.L_x_1297:
[----:B------:R-:W-:Y:S02]  /*19420*/  IMAD.MOV.U32 R13, RZ, RZ, R24 ;  /* 0x000000ffff0d7224 */ /* 0x000fe400078e0018 */
[----:B------:R-:W-:Y:S02]  /*19430*/  IMAD.MOV.U32 R12, RZ, RZ, 0x2 ;  /* 0x00000002ff0c7424 */ /* 0x000fe400078e00ff */
[----:B------:R-:W-:-:S07]  /*19440*/  IMAD.MOV.U32 R2, RZ, RZ, R14 ;  /* 0x000000ffff027224 */ /* 0x000fce00078e000e */
[----:B------:R-:W-:Y:S05]  /*19450*/  WARPSYNC.COLLECTIVE R15, `(.L_x_1298) ;  /* 0x000000000f087348 */ /* 0x000fea0003c00000 */
[----:B------:R0:W1:Y:S02]  /*19460*/  SHFL.IDX P6, R14, R13, R12, R11 ;  /* 0x0000000c0d0e7389 */ /* 0x00006400000c000b */
[----:B01----:R-:W-:Y:S01]  /*19470*/  ENDCOLLECTIVE ;  /* 0x000000000000791b */ /* 0x003fe20003800000 */
.L_x_1298:
        /* <DEDUP_REMOVED lines=16> */
.L_x_1299:
[----:B------:R-:W-:Y:S02]  /*19580*/  IMAD.MOV.U32 R13, RZ, RZ, R24 ;  /* 0x000000ffff0d7224 */ /* 0x000fe400078e0018 */
[----:B------:R-:W-:Y:S02]  /*19590*/  IMAD.MOV.U32 R12, RZ, RZ, 0x3 ;  /* 0x00000003ff0c7424 */ /* 0x000fe400078e00ff */
[----:B------:R-:W-:-:S07]  /*195a0*/  IMAD.MOV.U32 R2, RZ, RZ, R14 ;  /* 0x000000ffff027224 */ /* 0x000fce00078e000e */
[----:B------:R-:W-:Y:S05]  /*195b0*/  WARPSYNC.COLLECTIVE R15, `(.L_x_1300) ;  /* 0x000000000f087348 */ /* 0x000fea0003c00000 */
[----:B------:R0:W1:Y:S02]  /*195c0*/  SHFL.IDX P6, R14, R13, R12, R11 ;  /* 0x0000000c0d0e7389 */ /* 0x00006400000c000b */
[----:B01----:R-:W-:Y:S01]  /*195d0*/  ENDCOLLECTIVE ;  /* 0x000000000000791b */ /* 0x003fe20003800000 */
.L_x_1300:
        /* <DEDUP_REMOVED lines=13> */
.L_x_1301:
        /* <DEDUP_REMOVED lines=8> */
.L_x_1221:
[----:B-1----:R1:W2:Y:S02]  /*19730*/  SYNCS.PHASECHK.TRANS64.TRYWAIT P0, [R0+URZ+0x2d860], R3 ;  /* 0x02d86003000075a7 */ /* 0x0022a4000800017f */
[----:B--2---:R-:W-:Y:S05]  /*19740*/  @!P0 NANOSLEEP.SYNCS 0x989680 ;  /* 0x009896800000895d */ /* 0x004fea0003900000 */
[----:B------:R-:W2:Y:S02]  /*19750*/  @!P0 SYNCS.PHASECHK.TRANS64 P0, [R0+URZ+0x2d860], R3 ;  /* 0x02d86003000085a7 */ /* 0x000ea4000800007f */
[----:B--2---:R-:W-:Y:S05]  /*19760*/  @!P0 BRA `(.L_x_1221) ;  /* 0xfffffffc00f08947 */ /* 0x004fea000383ffff */
[----:B------:R-:W-:Y:S05]  /*19770*/  BRA `(.L_x_1303) ;  /* 0xffffffcc00287947 */ /* 0x000fea000383ffff */
.L_x_1222:
        /* <DEDUP_REMOVED lines=8> */
.L_x_1305:
[----:B------:R-:W-:Y:S05]  /*19800*/  BSYNC B0 ;  /* 0x0000000000007941 */ /* 0x000fea0003800000 */
.L_x_1304:
        /* <DEDUP_REMOVED lines=10> */
.L_x_1306:
        /* <DEDUP_REMOVED lines=17> */
.L_x_1307:
        /* <DEDUP_REMOVED lines=9> */
[----:B------:R-:W-:Y:S01]  /*19a50*/  ISETP.LT.OR P3, PT, R6, 0x21, P2 ;  /* 0x000000210600780c */ /* 0x000fe20001761670 */
[----:B0-----:R-:W-:-:S12]  /*19a60*/  IMAD.MOV.U32 R3, RZ, RZ, R14 ;  /* 0x000000ffff037224 */ /* 0x001fd800078e000e */
[----:B------:R-:W-:Y:S05]  /*19a70*/  WARPSYNC.COLLECTIVE R15, `(.L_x_1308) ;  /* 0x000000000f087348 */ /* 0x000fea0003c00000 */
[----:B------:R0:W1:Y:S02]  /*19a80*/  SHFL.IDX P6, R14, R13, R12, R11 ;  /* 0x0000000c0d0e7389 */ /* 0x00006400000c000b */
[----:B01----:R-:W-:Y:S01]  /*19a90*/  ENDCOLLECTIVE ;  /* 0x000000000000791b */ /* 0x003fe20003800000 */
.L_x_1308:
[----:B------:R-:W-:Y:S02]  /*19aa0*/  IMAD.MOV.U32 R13, RZ, RZ, R24 ;  /* 0x000000ffff0d7224 */ /* 0x000fe400078e0018 */
[----:B------:R-:W-:Y:S01]  /*19ab0*/  IMAD.MOV.U32 R12, RZ, RZ, 0x2 ;  /* 0x00000002ff0c7424 */ /* 0x000fe200078e00ff */
[----:B------:R-:W-:-:S13]  /*19ac0*/  IADD3 R2, P4, R14, R5, RZ ;  /* 0x000000050e027210 */ /* 0x000fda0007f9e0ff */
[----:B------:R-:W-:Y:S05]  /*19ad0*/  WARPSYNC.COLLECTIVE R15, `(.L_x_1309) ;  /* 0x000000000f087348 */ /* 0x000fea0003c00000 */
[----:B------:R0:W1:Y:S02]  /*19ae0*/  SHFL.IDX P6, R14, R13, R12, R11 ;  /* 0x0000000c0d0e7389 */ /* 0x00006400000c000b */
[----:B01----:R-:W-:Y:S01]  /*19af0*/  ENDCOLLECTIVE ;  /* 0x000000000000791b */ /* 0x003fe20003800000 */
.L_x_1309:
        /* <DEDUP_REMOVED lines=15> */
.L_x_1310:
[----:B------:R-:W-:Y:S02]  /*19bf0*/  IMAD.MOV.U32 R13, RZ, RZ, R24 ;  /* 0x000000ffff0d7224 */ /* 0x000fe400078e0018 */
[----:B------:R-:W-:Y:S01]  /*19c00*/  IMAD.MOV.U32 R12, RZ, RZ, 0x3 ;  /* 0x00000003ff0c7424 */ /* 0x000fe200078e00ff */
[----:B------:R-:W-:-:S13]  /*19c10*/  IADD3 R2, P4, R14, R5, RZ ;  /* 0x000000050e027210 */ /* 0x000fda0007f9e0ff */
[----:B------:R-:W-:Y:S05]  /*19c20*/  WARPSYNC.COLLECTIVE R15, `(.L_x_1311) ;  /* 0x000000000f087348 */ /* 0x000fea0003c00000 */
[----:B------:R0:W1:Y:S02]  /*19c30*/  SHFL.IDX P6, R14, R13, R12, R11 ;  /* 0x0000000c0d0e7389 */ /* 0x00006400000c000b */
[----:B01----:R-:W-:Y:S01]  /*19c40*/  ENDCOLLECTIVE ;  /* 0x000000000000791b */ /* 0x003fe20003800000 */
.L_x_1311:
        /* <DEDUP_REMOVED lines=14> */
.L_x_1312:
[----:B------:R-:W-:Y:S05]  /*19d30*/  BRA `(.L_x_1313) ;  /* 0xffffffc8009c7947 */ /* 0x000fea000383ffff */
.L_x_1227:
        /* <DEDUP_REMOVED lines=8> */
.L_x_1315:
[----:B------:R-:W-:Y:S05]  /*19dc0*/  BSYNC B0 ;  /* 0x0000000000007941 */ /* 0x000fea0003800000 */
.L_x_1314:
[----:B------:R-:W-:Y:S02]  /*19dd0*/  IMAD.MOV.U32 R13, RZ, RZ, R16 ;  /* 0x000000ffff0d7224 */ /* 0x000fe400078e0010 */
        /* <DEDUP_REMOVED lines=8> */
.L_x_1316:
        /* <DEDUP_REMOVED lines=13> */
[----:B------:R-:W-:-:S03]  /*19f30*/  ISETP.NE.AND P1, PT, R7, RZ, PT ;  /* 0x000000ff0700720c */ /* 0x000fc60003f25270 */
[----:B------:R-:W-:-:S10]  /*19f40*/  IMAD.MOV.U32 R13, RZ, RZ, R2 ;  /* 0x000000ffff0d7224 */ /* 0x000fd400078e0002 */
[----:B------:R-:W-:Y:S05]  /*19f50*/  WARPSYNC.COLLECTIVE R15, `(.L_x_1317) ;  /* 0x000000000f087348 */ /* 0x000fea0003c00000 */
[----:B------:R0:W1:Y:S02]  /*19f60*/  SHFL.UP P6, R14, R13, R12, R11 ;  /* 0x0400000c0d0e7389 */ /* 0x00006400000c000b */
[----:B01----:R-:W-:Y:S01]  /*19f70*/  ENDCOLLECTIVE ;  /* 0x000000000000791b */ /* 0x003fe20003800000 */
.L_x_1317:
[----:B------:R-:W-:Y:S01]  /*19f80*/  IMAD.MOV.U32 R12, RZ, RZ, 0x2 ;  /* 0x00000002ff0c7424 */ /* 0x000fe200078e00ff */
[----:B------:R-:W-:-:S05]  /*19f90*/  SEL R5, R14, RZ, P1 ;  /* 0x000000ff0e057207 */ /* 0x000fca0000800000 */
[----:B------:R-:W-:-:S04]  /*19fa0*/  IMAD.IADD R4, R2, 0x1, R5 ;  /* 0x0000000102047824 */ /* 0x000fc800078e0205 */
[----:B------:R-:W-:-:S07]  /*19fb0*/  IMAD.MOV.U32 R13, RZ, RZ, R4 ;  /* 0x000000ffff0d7224 */ /* 0x000fce00078e0004 */
[----:B------:R-:W-:Y:S05]  /*19fc0*/  WARPSYNC.COLLECTIVE R15, `(.L_x_1318) ;  /* 0x000000000f087348 */ /* 0x000fea0003c00000 */
[----:B------:R0:W1:Y:S02]  /*19fd0*/  SHFL.UP P6, R14, R13, R12, R11 ;  /* 0x0400000c0d0e7389 */ /* 0x00006400000c000b */
[----:B01----:R-:W-:Y:S01]  /*19fe0*/  ENDCOLLECTIVE ;  /* 0x000000000000791b */ /* 0x003fe20003800000 */
.L_x_1318:
[----:B------:R-:W-:Y:S01]  /*19ff0*/  IMAD.MOV.U32 R12, RZ, RZ, 0x4 ;  /* 0x00000004ff0c7424 */ /* 0x000fe200078e00ff */
[----:B------:R-:W-:-:S05]  /*1a000*/  SEL R5, R14, RZ, P2 ;  /* 0x000000ff0e057207 */ /* 0x000fca0001000000 */
[----:B------:R-:W-:-:S04]  /*1a010*/  IMAD.IADD R5, R4, 0x1, R5 ;  /* 0x0000000104057824 */ /* 0x000fc800078e0205 */
[----:B------:R-:W-:-:S07]  /*1a020*/  IMAD.MOV.U32 R13, RZ, RZ, R5 ;  /* 0x000000ffff0d7224 */ /* 0x000fce00078e0005 */
[----:B------:R-:W-:Y:S05]  /*1a030*/  WARPSYNC.COLLECTIVE R15, `(.L_x_1319) ;  /* 0x000000000f087348 */ /* 0x000fea0003c00000 */
[----:B------:R0:W1:Y:S02]  /*1a040*/  SHFL.UP P6, R14, R13, R12, R11 ;  /* 0x0400000c0d0e7389 */ /* 0x00006400000c000b */
[----:B01----:R-:W-:Y:S01]  /*1a050*/  ENDCOLLECTIVE ;  /* 0x000000000000791b */ /* 0x003fe20003800000 */
.L_x_1319:
[----:B------:R-:W-:Y:S01]  /*1a060*/  IMAD.MOV.U32 R12, RZ, RZ, 0x8 ;  /* 0x00000008ff0c7424 */ /* 0x000fe200078e00ff */
[----:B------:R-:W-:-:S05]  /*1a070*/  SEL R6, R14, RZ, P3 ;  /* 0x000000ff0e067207 */ /* 0x000fca0001800000 */
[----:B------:R-:W-:-:S04]  /*1a080*/  IMAD.IADD R6, R5, 0x1, R6 ;  /* 0x0000000105067824 */ /* 0x000fc800078e0206 */
[----:B------:R-:W-:-:S07]  /*1a090*/  IMAD.MOV.U32 R13, RZ, RZ, R6 ;  /* 0x000000ffff0d7224 */ /* 0x000fce00078e0006 */
[----:B------:R-:W-:Y:S05]  /*1a0a0*/  WARPSYNC.COLLECTIVE R15, `(.L_x_1320) ;  /* 0x000000000f087348 */ /* 0x000fea0003c00000 */
[----:B------:R0:W1:Y:S02]  /*1a0b0*/  SHFL.UP P6, R14, R13, R12, R11 ;  /* 0x0400000c0d0e7389 */ /* 0x00006400000c000b */
[----:B01----:R-:W-:Y:S01]  /*1a0c0*/  ENDCOLLECTIVE ;  /* 0x000000000000791b */ /* 0x003fe20003800000 */
.L_x_1320:
[----:B------:R-:W-:Y:S01]  /*1a0d0*/  IMAD.MOV.U32 R12, RZ, RZ, 0x10 ;  /* 0x00000010ff0c7424 */ /* 0x000fe200078e00ff */
[----:B------:R-:W-:-:S05]  /*1a0e0*/  SEL R3, R14, RZ, P4 ;  /* 0x000000ff0e037207 */ /* 0x000fca0002000000 */
[----:B------:R-:W-:-:S04]  /*1a0f0*/  IMAD.IADD R4, R6, 0x1, R3 ;  /* 0x0000000106047824 */ /* 0x000fc800078e0203 */
[----:B------:R-:W-:-:S07]  /*1a100*/  IMAD.MOV.U32 R13, RZ, RZ, R4 ;  /* 0x000000ffff0d7224 */ /* 0x000fce00078e0004 */
[----:B------:R-:W-:Y:S05]  /*1a110*/  WARPSYNC.COLLECTIVE R15, `(.L_x_1321) ;  /* 0x000000000f087348 */ /* 0x000fea0003c00000 */
[----:B------:R0:W1:Y:S02]  /*1a120*/  SHFL.UP P6, R14, R13, R12, R11 ;  /* 0x0400000c0d0e7389 */ /* 0x00006400000c000b */
[----:B01----:R-:W-:Y:S01]  /*1a130*/  ENDCOLLECTIVE ;  /* 0x000000000000791b */ /* 0x003fe20003800000 */
.L_x_1321:
[----:B------:R-:W-:Y:S02]  /*1a140*/  IMAD.MOV.U32 R12, RZ, RZ, 0x1f ;  /* 0x0000001fff0c7424 */ /* 0x000fe400078e00ff */
[----:B------:R-:W-:Y:S01]  /*1a150*/  IMAD.MOV.U32 R11, RZ, RZ, 0x1f ;  /* 0x0000001fff0b7424 */ /* 0x000fe200078e00ff */
[----:B------:R-:W-:-:S05]  /*1a160*/  SEL R3, R14, RZ, P5 ;  /* 0x000000ff0e037207 */ /* 0x000fca0002800000 */
[----:B------:R-:W-:-:S04]  /*1a170*/  IMAD.IADD R3, R4, 0x1, R3 ;  /* 0x0000000104037824 */ /* 0x000fc800078e0203 */
[----:B------:R-:W-:-:S07]  /*1a180*/  IMAD.MOV.U32 R13, RZ, RZ, R3 ;  /* 0x000000ffff0d7224 */ /* 0x000fce00078e0003 */
[----:B------:R-:W-:Y:S05]  /*1a190*/  WARPSYNC.COLLECTIVE R15, `(.L_x_1322) ;  /* 0x000000000f087348 */ /* 0x000fea0003c00000 */
[----:B------:R0:W1:Y:S02]  /*1a1a0*/  SHFL.IDX P6, R14, R13, R12, R11 ;  /* 0x0000000c0d0e7389 */ /* 0x00006400000c000b */
[----:B01----:R-:W-:Y:S01]  /*1a1b0*/  ENDCOLLECTIVE ;  /* 0x000000000000791b */ /* 0x003fe20003800000 */
.L_x_1322:
[----:B------:R-:W-:Y:S05]  /*1a1c0*/  BRA `(.L_x_1323) ;  /* 0xffffffc800b07947 */ /* 0x000fea000383ffff */
.L_x_1232:
[----:B------:R-:W-:Y:S01]  /*1a1d0*/  BSSY B0, `(.L_x_1324) ;  /* 0x0000008000007945 */ /* 0x000fe20003800000 */
[----:B-----5:R-:W-:Y:S02]  /*1a1e0*/  IMAD.MOV.U32 R13, RZ, RZ, R2 ;  /* 0x000000ffff0d7224 */ /* 0x020fe400078e0002 */
[----:B------:R-:W-:Y:S02]  /*1a1f0*/  IMAD.MOV.U32 R12, RZ, RZ, 0x1 ;  /* 0x00000001ff0c7424 */ /* 0x000fe400078e00ff */
[----:B------:R-:W-:Y:S02]  /*1a200*/  IMAD.MOV.U32 R11, RZ, RZ, RZ ;  /* 0x000000ffff0b7224 */ /* 0x000fe400078e00ff */
[----:B------:R-:W-:-:S07]  /*1a210*/  IMAD.MOV.U32 R15, RZ, RZ, -0x1 ;  /* 0xffffffffff0f7424 */ /* 0x000fce00078e00ff */
[----:B012---:R-:W-:Y:S05]  /*1a220*/  WARPSYNC.COLLECTIVE R15, `(.L_x_1325) ;  /* 0x000000000f087348 */ /* 0x007fea0003c00000 */
[----:B------:R3:W4:Y:S02]  /*1a230*/  SHFL.UP P6, R14, R13, R12, R11 ;  /* 0x0400000c0d0e7389 */ /* 0x00072400000c000b */
[----:B01234-:R-:W-:Y:S01]  /*1a240*/  ENDCOLLECTIVE ;  /* 0x000000000000791b */ /* 0x01ffe20003800000 */
.L_x_1325:
[----:B------:R-:W-:Y:S05]  /*1a250*/  BSYNC B0 ;  /* 0x0000000000007941 */ /* 0x000fea0003800000 */
.L_x_1324:
[----:B------:R-:W-:Y:S01]  /*1a260*/  SEL R13, R14, RZ, P1 ;  /* 0x000000ff0e0d7207 */ /* 0x000fe20000800000 */
[----:B------:R-:W-:Y:S02]  /*1a270*/  IMAD.MOV.U32 R12, RZ, RZ, 0x2 ;  /* 0x00000002ff0c7424 */ /* 0x000fe400078e00ff */
[----:B------:R-:W-:Y:S02]  /*1a280*/  IMAD.MOV.U32 R11, RZ, RZ, RZ ;  /* 0x000000ffff0b7224 */ /* 0x000fe400078e00ff */
[----:B------:R-:W-:Y:S02]  /*1a290*/  IMAD.IADD R13, R2, 0x1, R13 ;  /* 0x00000001020d7824 */ /* 0x000fe400078e020d */
[----:B------:R-:W-:-:S07]  /*1a2a0*/  IMAD.MOV.U32 R15, RZ, RZ, -0x1 ;  /* 0xffffffffff0f7424 */ /* 0x000fce00078e00ff */
[----:B------:R-:W-:Y:S05]  /*1a2b0*/  WARPSYNC.COLLECTIVE R15, `(.L_x_1326) ;  /* 0x000000000f087348 */ /* 0x000fea0003c00000 */
[----:B------:R0:W1:Y:S02]  /*1a2c0*/  SHFL.UP P6, R14, R13, R12, R11 ;  /* 0x0400000c0d0e7389 */ /* 0x00006400000c000b */
[----:B01----:R-:W-:Y:S01]  /*1a2d0*/  ENDCOLLECTIVE ;  /* 0x000000000000791b */ /* 0x003fe20003800000 */
.L_x_1326:
[----:B------:R-:W-:Y:S01]  /*1a2e0*/  IMAD.MOV.U32 R12, RZ, RZ, 0x4 ;  /* 0x00000004ff0c7424 */ /* 0x000fe200078e00ff */
[----:B------:R-:W-:-:S05]  /*1a2f0*/  SEL R14, R14, RZ, P2 ;  /* 0x000000ff0e0e7207 */ /* 0x000fca0001000000 */
[----:B------:R-:W-:-:S04]  /*1a300*/  IMAD.IADD R3, R13, 0x1, R14 ;  /* 0x000000010d037824 */ /* 0x000fc800078e020e */
[----:B------:R-:W-:-:S07]  /*1a310*/  IMAD.MOV.U32 R13, RZ, RZ, R3 ;  /* 0x000000ffff0d7224 */ /* 0x000fce00078e0003 */
[----:B------:R-:W-:Y:S05]  /*1a320*/  WARPSYNC.COLLECTIVE R15, `(.L_x_1327) ;  /* 0x000000000f087348 */ /* 0x000fea0003c00000 */
[----:B------:R0:W1:Y:S02]  /*1a330*/  SHFL.UP P6, R14, R13, R12, R11 ;  /* 0x0400000c0d0e7389 */ /* 0x00006400000c000b */
[----:B01----:R-:W-:Y:S01]  /*1a340*/  ENDCOLLECTIVE ;  /* 0x000000000000791b */ /* 0x003fe20003800000 */
.L_x_1327:
[----:B------:R-:W-:Y:S01]  /*1a350*/  IMAD.MOV.U32 R12, RZ, RZ, 0x8 ;  /* 0x00000008ff0c7424 */ /* 0x000fe200078e00ff */
[----:B------:R-:W-:-:S05]  /*1a360*/  SEL R4, R14, RZ, P3 ;  /* 0x000000ff0e047207 */ /* 0x000fca0001800000 */
[----:B------:R-:W-:-:S04]  /*1a370*/  IMAD.IADD R4, R3, 0x1, R4 ;  /* 0x0000000103047824 */ /* 0x000fc800078e0204 */
[----:B------:R-:W-:-:S07]  /*1a380*/  IMAD.MOV.U32 R13, RZ, RZ, R4 ;  /* 0x000000ffff0d7224 */ /* 0x000fce00078e0004 */
[----:B------:R-:W-:Y:S05]  /*1a390*/  WARPSYNC.COLLECTIVE R15, `(.L_x_1328) ;  /* 0x000000000f087348 */ /* 0x000fea0003c00000 */
[----:B------:R0:W1:Y:S02]  /*1a3a0*/  SHFL.UP P6, R14, R13, R12, R11 ;  /* 0x0400000c0d0e7389 */ /* 0x00006400000c000b */
[----:B01----:R-:W-:Y:S01]  /*1a3b0*/  ENDCOLLECTIVE ;  /* 0x000000000000791b */ /* 0x003fe20003800000 */
.L_x_1328:
[----:B------:R-:W-:Y:S01]  /*1a3c0*/  IMAD.MOV.U32 R12, RZ, RZ, 0x10 ;  /* 0x00000010ff0c7424 */ /* 0x000fe200078e00ff */
[----:B------:R-:W-:-:S05]  /*1a3d0*/  SEL R5, R14, RZ, P4 ;  /* 0x000000ff0e057207 */ /* 0x000fca0002000000 */
[----:B------:R-:W-:-:S04]  /*1a3e0*/  IMAD.IADD R5, R4, 0x1, R5 ;  /* 0x0000000104057824 */ /* 0x000fc800078e0205 */
[----:B------:R-:W-:-:S07]  /*1a3f0*/  IMAD.MOV.U32 R13, RZ, RZ, R5 ;  /* 0x000000ffff0d7224 */ /* 0x000fce00078e0005 */
[----:B------:R-:W-:Y:S05]  /*1a400*/  WARPSYNC.COLLECTIVE R15, `(.L_x_1329) ;  /* 0x000000000f087348 */ /* 0x000fea0003c00000 */
[----:B------:R0:W1:Y:S02]  /*1a410*/  SHFL.UP P6, R14, R13, R12, R11 ;  /* 0x0400000c0d0e7389 */ /* 0x00006400000c000b */
[----:B01----:R-:W-:Y:S01]  /*1a420*/  ENDCOLLECTIVE ;  /* 0x000000000000791b */ /* 0x003fe20003800000 */
.L_x_1329:
        /* <DEDUP_REMOVED lines=8> */
.L_x_1330:
[----:B------:R-:W-:Y:S05]  /*1a4b0*/  BRA `(.L_x_1331) ;  /* 0xffffffc800907947 */ /* 0x000fea000383ffff */
.L_x_1234:
[----:B------:R-:W-:Y:S01]  /*1a4c0*/  BSSY B0, `(.L_x_1332) ;  /* 0x0000006000007945 */ /* 0x000fe20003800000 */
[----:B------:R-:W-:Y:S01]  /*1a4d0*/  PLOP3.LUT P6, PT, P6, PT, PT, 0x8, 0x0 ;  /* 0x000000000000781c */ /* 0x000fe200037ce170 */
[----:B------:R-:W-:-:S12]  /*1a4e0*/  IMAD.MOV.U32 R15, RZ, RZ, -0x1 ;  /* 0xffffffffff0f7424 */ /* 0x000fd800078e00ff */
[----:B01----:R-:W-:Y:S05]  /*1a4f0*/  WARPSYNC.COLLECTIVE R15, `(.L_x_1333) ;  /* 0x000000000f087348 */ /* 0x003fea0003c00000 */
[----:B------:R-:W-:Y:S01]  /*1a500*/  VOTE.ANY R14, PT, P6 ;  /* 0x00000000000e7806 */ /* 0x000fe200030e0100 */
[----:B01----:R-:W-:Y:S06]  /*1a510*/  ENDCOLLECTIVE ;  /* 0x000000000000791b */ /* 0x003fec0003800000 */
.L_x_1333:
[----:B------:R-:W-:Y:S05]  /*1a520*/  BSYNC B0 ;  /* 0x0000000000007941 */ /* 0x000fea0003800000 */
.L_x_1332:
[----:B------:R-:W-:Y:S02]  /*1a530*/  IMAD.MOV.U32 R6, RZ, RZ, R14 ;  /* 0x000000ffff067224 */ /* 0x000fe400078e000e */
[----:B------:R-:W-:Y:S02]  /*1a540*/  IMAD.MOV.U32 R13, RZ, RZ, R2 ;  /* 0x000000ffff0d7224 */ /* 0x000fe400078e0002 */
[----:B------:R-:W0:Y:S01]  /*1a550*/  POPC R5, R6 ;  /* 0x0000000600057309 */ /* 0x000e220000000000 */
[----:B------:R-:W-:Y:S02]  /*1a560*/  IMAD.MOV.U32 R11, RZ, RZ, 0x1f ;  /* 0x0000001fff0b7424 */ /* 0x000fe400078e00ff */
[----:B------:R-:W-:Y:S02]  /*1a570*/  IMAD.MOV.U32 R15, RZ, RZ, -0x1 ;  /* 0xffffffffff0f7424 */ /* 0x000fe400078e00ff */
[----:B0-----:R-:W-:-:S07]  /*1a580*/  IMAD.MOV.U32 R12, RZ, RZ, R5 ;  /* 0x000000ffff0c7224 */ /* 0x001fce00078e0005 */
[----:B------:R-:W-:Y:S05]  /*1a590*/  WARPSYNC.COLLECTIVE R15, `(.L_x_1334) ;  /* 0x000000000f087348 */ /* 0x000fea0003c00000 */
[----:B------:R0:W1:Y:S02]  /*1a5a0*/  SHFL.IDX P6, R14, R13, R12, R11 ;  /* 0x0000000c0d0e7389 */ /* 0x00006400000c000b */
[----:B01----:R-:W-:Y:S01]  /*1a5b0*/  ENDCOLLECTIVE ;  /* 0x000000000000791b */ /* 0x003fe20003800000 */
.L_x_1334:
[----:B------:R-:W-:Y:S01]  /*1a5c0*/  IMAD.MOV.U32 R17, RZ, RZ, R14 ;  /* 0x000000ffff117224 */ /* 0x000fe200078e000e */
[----:B------:R-:W-:Y:S06]  /*1a5d0*/  BRA `(.L_x_1335) ;  /* 0xffffffc800807947 */ /* 0x000fec000383ffff */
.L_x_1236:
[----:B------:R-:W-:Y:S01]  /*1a5e0*/  BSSY B0, `(.L_x_1336) ;  /* 0x0000007000007945 */ /* 0x000fe20003800000 */
[----:B------:R-:W-:Y:S02]  /*1a5f0*/  IMAD.MOV.U32 R13, RZ, RZ, R3 ;  /* 0x000000ffff0d7224 */ /* 0x000fe400078e0003 */
[----:B------:R-:W-:Y:S02]  /*1a600*/  IMAD.MOV.U32 R11, RZ, RZ, 0x1f ;  /* 0x0000001fff0b7424 */ /* 0x000fe400078e00ff */
[----:B------:R-:W-:-:S07]  /*1a610*/  IMAD.MOV.U32 R15, RZ, RZ, -0x1 ;  /* 0xffffffffff0f7424 */ /* 0x000fce00078e00ff */
[----:B0123--:R-:W-:Y:S05]  /*1a620*/  WARPSYNC.COLLECTIVE R15, `(.L_x_1337) ;  /* 0x000000000f087348 */ /* 0x00ffea0003c00000 */
[----:B------:R4:W0:Y:S02]  /*1a630*/  SHFL.IDX P6, R14, R13, R12, R11 ;  /* 0x0000000c0d0e7389 */ /* 0x00082400000c000b */
[----:B01234-:R-:W-:Y:S01]  /*1a640*/  ENDCOLLECTIVE ;  /* 0x000000000000791b */ /* 0x01ffe20003800000 */
.L_x_1337:
[----:B------:R-:W-:Y:S05]  /*1a650*/  BSYNC B0 ;  /* 0x0000000000007941 */ /* 0x000fea0003800000 */
.L_x_1336:
[----:B------:R-:W-:Y:S01]  /*1a660*/  IMAD.MOV.U32 R6, RZ, RZ, R14 ;  /* 0x000000ffff067224 */ /* 0x000fe200078e000e */
[----:B------:R-:W-:Y:S06]  /*1a670*/  BRA `(.L_x_1235) ;  /* 0xffffffc800747947 */ /* 0x000fec000383ffff */
.L_x_1240:
[----:B0-----:R0:W3:Y:S02]  /*1a680*/  SYNCS.PHASECHK.TRANS64.TRYWAIT P0, [R5+URZ+0x2d820], R0 ;  /* 0x02d82000050075a7 */ /* 0x0010e4000800017f */
[----:B---3--:R-:W-:Y:S05]  /*1a690*/  @!P0 NANOSLEEP.SYNCS 0x989680 ;  /* 0x009896800000895d */ /* 0x008fea0003900000 */
[----:B------:R-:W3:Y:S02]  /*1a6a0*/  @!P0 SYNCS.PHASECHK.TRANS64 P0, [R5+URZ+0x2d820], R0 ;  /* 0x02d82000050085a7 */ /* 0x000ee4000800007f */
[----:B---3--:R-:W-:Y:S05]  /*1a6b0*/  @!P0 BRA `(.L_x_1240) ;  /* 0xfffffffc00f08947 */ /* 0x008fea000383ffff */
[----:B------:R-:W-:Y:S05]  /*1a6c0*/  BRA `(.L_x_1338) ;  /* 0xffffffcc00ec7947 */ /* 0x000fea000383ffff */
.L_x_1241:
[----:B------:R-:W3:Y:S01]  /*1a6d0*/  S2R R2, SR_TID.X ;  /* 0x0000000000027919 */ /* 0x000ee20000002100 */
[----:B------:R-:W-:Y:S01]  /*1a6e0*/  BSSY B0, `(.L_x_1339) ;  /* 0x000000a000007945 */ /* 0x000fe20003800000 */
[----:B------:R-:W-:Y:S02]  /*1a6f0*/  IMAD.MOV.U32 R12, RZ, RZ, RZ ;  /* 0x000000ffff0c7224 */ /* 0x000fe400078e00ff */
[----:B------:R-:W-:Y:S02]  /*1a700*/  IMAD.MOV.U32 R11, RZ, RZ, 0x1f ;  /* 0x0000001fff0b7424 */ /* 0x000fe400078e00ff */
[----:B------:R-:W-:Y:S01]  /*1a710*/  IMAD.MOV.U32 R15, RZ, RZ, -0x1 ;  /* 0xffffffffff0f7424 */ /* 0x000fe200078e00ff */
[----:B---3--:R-:W-:-:S04]  /*1a720*/  SHF.R.U32.HI R2, RZ, 0x5, R2 ;  /* 0x00000005ff027819 */ /* 0x008fc80000011602 */
[----:B------:R-:W-:-:S05]  /*1a730*/  LOP3.LUT R2, R2, 0x3, RZ, 0xc0, !PT ;  /* 0x0000000302027812 */ /* 0x000fca00078ec0ff */
[----:B------:R-:W-:-:S07]  /*1a740*/  IMAD.MOV.U32 R13, RZ, RZ, R2 ;  /* 0x000000ffff0d7224 */ /* 0x000fce00078e0002 */
[----:B012---:R-:W-:Y:S05]  /*1a750*/  WARPSYNC.COLLECTIVE R15, `(.L_x_1340) ;  /* 0x000000000f087348 */ /* 0x007fea0003c00000 */
[----:B------:R3:W4:Y:S02]  /*1a760*/  SHFL.IDX P6, R14, R13, R12, R11 ;  /* 0x0000000c0d0e7389 */ /* 0x00072400000c000b */
[----:B01234-:R-:W-:Y:S01]  /*1a770*/  ENDCOLLECTIVE ;  /* 0x000000000000791b */ /* 0x01ffe20003800000 */
.L_x_1340:
[----:B------:R-:W-:Y:S05]  /*1a780*/  BSYNC B0 ;  /* 0x0000000000007941 */ /* 0x000fea0003800000 */
.L_x_1339:
[----:B------:R-:W-:Y:S05]  /*1a790*/  BRA `(.L_x_1341) ;  /* 0xffffffcc00d47947 */ /* 0x000fea000383ffff */
.L_x_1244:
[----:B------:R-:W-:Y:S01]  /*1a7a0*/  BSSY B1, `(.L_x_1342) ;  /* 0x0000006000017945 */ /* 0x000fe20003800000 */
[----:B------:R-:W-:-:S07]  /*1a7b0*/  IMAD.MOV.U32 R15, RZ, RZ, -0x1 ;  /* 0xffffffffff0f7424 */ /* 0x000fce00078e00ff */
[----:B012---:R-:W-:Y:S05]  /*1a7c0*/  WARPSYNC.COLLECTIVE R15, `(.L_x_1343) ;  /* 0x000000000f0c7348 */ /* 0x007fea0003c00000 */
[----:B------:R-:W-:Y:S02]  /*1a7d0*/  ELECT P6, UR62, PT ;  /* 0x00000000003e782f */ /* 0x000fe400038c0000 */
[----:B------:R-:W-:Y:S01]  /*1a7e0*/  MOV R14, UR62 ;  /* 0x0000003e000e7c02 */ /* 0x000fe20008000f00 */
[----:B012---:R-:W-:Y:S10]  /*1a7f0*/  ENDCOLLECTIVE ;  /* 0x000000000000791b */ /* 0x007ff40003800000 */
.L_x_1343:
[----:B------:R-:W-:Y:S05]  /*1a800*/  BSYNC B1 ;  /* 0x0000000000017941 */ /* 0x000fea0003800000 */
.L_x_1342:
[----:B------:R-:W-:Y:S05]  /*1a810*/  BRA `(.L_x_1344) ;  /* 0xffffffcc00cc7947 */ /* 0x000fea000383ffff */
.L_x_1246:
[----:B0-----:R0:W3:Y:S02]  /*1a820*/  SYNCS.PHASECHK.TRANS64.TRYWAIT P1, [R3+URZ+0x2d840], R2 ;  /* 0x02d84002030075a7 */ /* 0x0010e4000802017f */
[----:B---3--:R-:W-:Y:S05]  /*1a830*/  @!P1 NANOSLEEP.SYNCS 0x989680 ;  /* 0x009896800000995d */ /* 0x008fea0003900000 */
[----:B------:R-:W3:Y:S02]  /*1a840*/  @!P1 SYNCS.PHASECHK.TRANS64 P1, [R3+URZ+0x2d840], R2 ;  /* 0x02d84002030095a7 */ /* 0x000ee4000802007f */
[----:B---3--:R-:W-:Y:S05]  /*1a850*/  @!P1 BRA `(.L_x_1246) ;  /* 0xfffffffc00f09947 */ /* 0x008fea000383ffff */
[----:B------:R-:W-:Y:S05]  /*1a860*/  BRA `(.L_x_1345) ;  /* 0xffffffcc00ec7947 */ /* 0x000fea000383ffff */
.L_x_1248:
[----:B---3--:R3:W4:Y:S02]  /*1a870*/  SYNCS.PHASECHK.TRANS64.TRYWAIT P1, [R25+URZ+0x2d840], R0 ;  /* 0x02d84000190075a7 */ /* 0x008724000802017f */
[----:B----4-:R-:W-:Y:S05]  /*1a880*/  @!P1 NANOSLEEP.SYNCS 0x989680 ;  /* 0x009896800000995d */ /* 0x010fea0003900000 */
[----:B------:R-:W4:Y:S02]  /*1a890*/  @!P1 SYNCS.PHASECHK.TRANS64 P1, [R25+URZ+0x2d840], R0 ;  /* 0x02d84000190095a7 */ /* 0x000f24000802007f */
[----:B----4-:R-:W-:Y:S05]  /*1a8a0*/  @!P1 BRA `(.L_x_1248) ;  /* 0xfffffffc00f09947 */ /* 0x010fea000383ffff */
[----:B------:R-:W-:Y:S05]  /*1a8b0*/  BRA `(.L_x_1346) ;  /* 0xffffffcc00f87947 */ /* 0x000fea000383ffff */
.L_x_1250:
[----:B----4-:R4:W0:Y:S02]  /*1a8c0*/  SYNCS.PHASECHK.TRANS64.TRYWAIT P1, [R3+URZ+0x2d860], R2 ;  /* 0x02d86002030075a7 */ /* 0x010824000802017f */
[----:B0-----:R-:W-:Y:S05]  /*1a8d0*/  @!P1 NANOSLEEP.SYNCS 0x989680 ;  /* 0x009896800000995d */ /* 0x001fea0003900000 */
[----:B------:R-:W0:Y:S02]  /*1a8e0*/  @!P1 SYNCS.PHASECHK.TRANS64 P1, [R3+URZ+0x2d860], R2 ;  /* 0x02d86002030095a7 */ /* 0x000e24000802007f */
[----:B0-----:R-:W-:Y:S05]  /*1a8f0*/  @!P1 BRA `(.L_x_1250) ;  /* 0xfffffffc00f09947 */ /* 0x001fea000383ffff */
[----:B------:R-:W-:Y:S05]  /*1a900*/  BRA `(.L_x_1347) ;  /* 0xffffffcc00f47947 */ /* 0x000fea000383ffff */
.L_x_1348:
        /* <DEDUP_REMOVED lines=15> */
.L_x_2732:


//--------------------- .text._ZN7cutlass13device_kernelIN5flash11enable_sm90INS1_16FlashAttnFwdSm90INS1_25CollectiveMainloopFwdSm90ILi2EN4cute5tupleIJNS5_1CILi1EEES8_S8_EEENS6_IJNS7_ILi192EEENS7_ILi128EEENS7_ILi96EEEEEELi96ENS_6half_tEfNS_4arch4Sm90ELb0ELb1ELb1ELb1ELb1ELb1ELb0ELb0ELb1ELb1ELb0ELb0EEENS1_21CollectiveEpilogueFwdINS6_IJSA_SC_SB_EEES9_SE_SG_Li384ELb1ELb1ELb0ELb0EEENS1_36VarlenDynamicPersistentTileSchedulerILi192ELi128ELi384ELi128ELb0ELb1ELb1ELb1ELb0ELb1EEEEEEEEEvNT_6ParamsE --------------------------
	.section	.text._ZN7cutlass13device_kernelIN5flash11enable_sm90INS1_16FlashAttnFwdSm90INS1_25CollectiveMainloopFwdSm90ILi2EN4cute5tupleIJNS5_1CILi1EEES8_S8_EEENS6_IJNS7_ILi192EEENS7_ILi128EEENS7_ILi96EEEEEELi96ENS_6half_tEfNS_4arch4Sm90ELb0ELb1ELb1ELb1ELb1ELb1ELb0ELb0ELb1ELb1ELb0ELb0EEENS1_21CollectiveEpilogueFwdINS6_IJSA_SC_SB_EEES9_SE_SG_Li384ELb1ELb1ELb0ELb0EEENS1_36VarlenDynamicPersistentTileSchedulerILi192ELi128ELi384ELi128ELb0ELb1ELb1ELb1ELb0ELb1EEEEEEEEEvNT_6ParamsE,"ax",@progbits
	.align	128
.text._ZN7cutlass13device_kernelIN5flash11enable_sm90INS1_16FlashAttnFwdSm90INS1_25CollectiveMainloopFwdSm90ILi2EN4cute5tupleIJNS5_1CILi1EEES8_S8_EEENS6_IJNS7_ILi192EEENS7_ILi128EEENS7_ILi96EEEEEELi96ENS_6half_tEfNS_4arch4Sm90ELb0ELb1ELb1ELb1ELb1ELb1ELb0ELb0ELb1ELb1ELb0ELb0EEENS1_21CollectiveEpilogueFwdINS6_IJSA_SC_SB_EEES9_SE_SG_Li384ELb1ELb1ELb0ELb0EEENS1_36VarlenDynamicPersistentTileSchedulerILi192ELi128ELi384ELi128ELb0ELb1ELb1ELb1ELb0ELb1EEEEEEEEEvNT_6ParamsE:
        .type           _ZN7cutlass13device_kernelIN5flash11enable_sm90INS1_16FlashAttnFwdSm90INS1_25CollectiveMainloopFwdSm90ILi2EN4cute5tupleIJNS5_1CILi1EEES8_S8_EEENS6_IJNS7_ILi192EEENS7_ILi128EEENS7_ILi96EEEEEELi96ENS_6half_tEfNS_4arch4Sm90ELb0ELb1ELb1ELb1ELb1ELb1ELb0ELb0ELb1ELb1ELb0ELb0EEENS1_21CollectiveEpilogueFwdINS6_IJSA_SC_SB_EEES9_SE_SG_Li384ELb1ELb1ELb0ELb0EEENS1_36VarlenDynamicPersistentTileSchedulerILi192ELi128ELi384ELi128ELb0ELb1ELb1ELb1ELb0ELb1EEEEEEEEEvNT_6ParamsE,@function
        .size           _ZN7cutlass13device_kernelIN5flash11enable_sm90INS1_16FlashAttnFwdSm90INS1_25CollectiveMainloopFwdSm90ILi2EN4cute5tupleIJNS5_1CILi1EEES8_S8_EEENS6_IJNS7_ILi192EEENS7_ILi128EEENS7_ILi96EEEEEELi96ENS_6half_tEfNS_4arch4Sm90ELb0ELb1ELb1ELb1ELb1ELb1ELb0ELb0ELb1ELb1ELb0ELb0EEENS1_21CollectiveEpilogueFwdINS6_IJSA_SC_SB_EEES9_SE_SG_Li384ELb1ELb1ELb0ELb0EEENS1_36VarlenDynamicPersistentTileSchedulerILi192ELi128ELi384ELi128ELb0ELb1ELb1ELb1ELb0ELb1EEEEEEEEEvNT_6ParamsE,(.L_x_2733 - _ZN7cutlass13device_kernelIN5flash11enable_sm90INS1_16FlashAttnFwdSm90INS1_25CollectiveMainloopFwdSm90ILi2EN4cute5tupleIJNS5_1CILi1EEES8_S8_EEENS6_IJNS7_ILi192EEENS7_ILi128EEENS7_ILi96EEEEEELi96ENS_6half_tEfNS_4arch4Sm90ELb0ELb1ELb1ELb1ELb1ELb1ELb0ELb0ELb1ELb1ELb0ELb0EEENS1_21CollectiveEpilogueFwdINS6_IJSA_SC_SB_EEES9_SE_SG_Li384ELb1ELb1ELb0ELb0EEENS1_36VarlenDynamicPersistentTileSchedulerILi192ELi128ELi384ELi128ELb0ELb1ELb1ELb1ELb0ELb1EEEEEEEEEvNT_6ParamsE)
        .other          _ZN7cutlass13device_kernelIN5flash11enable_sm90INS1_16FlashAttnFwdSm90INS1_25CollectiveMainloopFwdSm90ILi2EN4cute5tupleIJNS5_1CILi1EEES8_S8_EEENS6_IJNS7_ILi192EEENS7_ILi128EEENS7_ILi96EEEEEELi96ENS_6half_tEfNS_4arch4Sm90ELb0ELb1ELb1ELb1ELb1ELb1ELb0ELb0ELb1ELb1ELb0ELb0EEENS1_21CollectiveEpilogueFwdINS6_IJSA_SC_SB_EEES9_SE_SG_Li384ELb1ELb1ELb0ELb0EEENS1_36VarlenDynamicPersistentTileSchedulerILi192ELi128ELi384ELi128ELb0ELb1ELb1ELb1ELb0ELb1EEEEEEEEEvNT_6ParamsE,@"STO_CUDA_ENTRY STV_DEFAULT"
_ZN7cutlass13device_kernelIN5flash11enable_sm90INS1_16FlashAttnFwdSm90INS1_25CollectiveMainloopFwdSm90ILi2EN4cute5tupleIJNS5_1CILi1EEES8_S8_EEENS6_IJNS7_ILi192EEENS7_ILi128EEENS7_ILi96EEEEEELi96ENS_6half_tEfNS_4arch4Sm90ELb0ELb1ELb1ELb1ELb1ELb1ELb0ELb0ELb1ELb1ELb0ELb0EEENS1_21CollectiveEpilogueFwdINS6_IJSA_SC_SB_EEES9_SE_SG_Li384ELb1ELb1ELb0ELb0EEENS1_36VarlenDynamicPersistentTileSchedulerILi192ELi128ELi384ELi128ELb0ELb1ELb1ELb1ELb0ELb1EEEEEEEEEvNT_6ParamsE:
        /* <DEDUP_REMOVED lines=18> */
.L_x_1350:
[----:B------:R-:W-:Y:S05]  /*0120*/  BSYNC B0 ;  /* 0x0000000000007941 */ /* 0x000fea0003800000 */
.L_x_1349:
        /* <DEDUP_REMOVED lines=41> */
.L_x_1351:
        /* <DEDUP_REMOVED lines=22> */
.L_x_1352:
        /* <DEDUP_REMOVED lines=18> */
.L_x_1353:
        /* <DEDUP_REMOVED lines=22> */
.L_x_1354:
        /* <DEDUP_REMOVED lines=22> */
.L_x_1355:
        /* <DEDUP_REMOVED lines=8> */
.L_x_1358:
        /* <DEDUP_REMOVED lines=22> */
[----:B------:R-:W-:Y:S01]  /*0ae0*/  R2UR UR40, R2 ;  /* 0x00000000022872ca */ /* 0x000fe200000e0000 */
[----:B------:R-:W-:Y:S01]  /*0af0*/  IMAD.MOV.U32 R23, RZ, RZ, RZ ;  /* 0x000000ffff177224 */ /* 0x000fe200078e00ff */
[----:B------:R-:W-:Y:S01]  /*0b00*/  ULOP3.LUT UR39, UR36, 0x1, URZ, 0xfc, !UPT ;  /* 0x0000000124277892 */ /* 0x000fe2000f8efc3f */
[----:B------:R-:W-:-:S10]  /*0b10*/  UMOV UR37, URZ ;  /* 0x0000003f00257c82 */ /* 0x000fd40008000000 */
[----:B------:R-:W-:Y:S01]  /*0b20*/  UIADD3 UR40, UR40, 0xc400, URZ ;  /* 0x0000c40028287890 */ /* 0x000fe2000fffe03f */
[----:B0-----:R-:W-:-:S05]  /*0b30*/  VIADD R15, R0, 0xffffff80 ;  /* 0xffffff80000f7836 */ /* 0x001fca0000000000 */
[----:B------:R-:W-:Y:S02]  /*0b40*/  SHF.R.S32.HI R0, RZ, 0x1f, R15 ;  /* 0x0000001fff007819 */ /* 0x000fe4000001140f */
[-C--:B------:R-:W-:Y:S02]  /*0b50*/  LEA.HI R7, R15, R15.reuse, RZ, 0x1 ;  /* 0x0000000f0f077211 */ /* 0x080fe400078f08ff */
[CC--:B------:R-:W-:Y:S02]  /*0b60*/  LEA.HI R4, R0.reuse, R15.reuse, RZ, 0x4 ;  /* 0x0000000f00047211 */ /* 0x0c0fe400078f20ff */
[----:B------:R-:W-:Y:S02]  /*0b70*/  SHF.R.S32.HI R12, RZ, 0x1, R7 ;  /* 0x00000001ff0c7819 */ /* 0x000fe40000011407 */
[----:B------:R-:W-:Y:S02]  /*0b80*/  LEA.HI R8, R0, R15, RZ, 0x2 ;  /* 0x0000000f00087211 */ /* 0x000fe400078f10ff */
[----:B------:R-:W-:-:S02]  /*0b90*/  SHF.R.S32.HI R3, RZ, 0x4, R4 ;  /* 0x00000004ff037819 */ /* 0x000fc40000011404 */
[----:B------:R-:W-:Y:S02]  /*0ba0*/  LEA.HI R10, R7, R12, RZ, 0x1 ;  /* 0x0000000c070a7211 */ /* 0x000fe400078f08ff */
[--C-:B------:R-:W-:Y:S02]  /*0bb0*/  SHF.R.S32.HI R9, RZ, 0x2, R8.reuse ;  /* 0x00000002ff097819 */ /* 0x100fe40000011408 */
[----:B------:R-:W-:Y:S02]  /*0bc0*/  SHF.R.S32.HI R6, RZ, 0x1f, R8 ;  /* 0x0000001fff067819 */ /* 0x000fe40000011408 */
[----:B------:R-:W-:Y:S02]  /*0bd0*/  LEA.HI R5, R4, R3, RZ, 0x1 ;  /* 0x0000000304057211 */ /* 0x000fe400078f08ff */
[----:B------:R-:W-:Y:S02]  /*0be0*/  LOP3.LUT R11, R10, 0x7fffffe, RZ, 0xc0, !PT ;  /* 0x07fffffe0a0b7812 */ /* 0x000fe400078ec0ff */
[----:B------:R-:W-:-:S02]  /*0bf0*/  LEA.HI R10, R6, R9, RZ, 0x2 ;  /* 0x00000009060a7211 */ /* 0x000fc400078f10ff */
[----:B------:R-:W-:Y:S01]  /*0c00*/  LOP3.LUT R6, R5, 0x1ffffffe, RZ, 0xc0, !PT ;  /* 0x1ffffffe05067812 */ /* 0x000fe200078ec0ff */
[----:B------:R-:W-:Y:S01]  /*0c10*/  IMAD.IADD R12, R12, 0x1, -R11 ;  /* 0x000000010c0c7824 */ /* 0x000fe200078e0a0b */
[----:B------:R-:W-:Y:S02]  /*0c20*/  LOP3.LUT R8, R8, 0xfffffffc, RZ, 0xc0, !PT ;  /* 0xfffffffc08087812 */ /* 0x000fe400078ec0ff */
[----:B------:R-:W-:Y:S01]  /*0c30*/  LOP3.LUT R10, R10, 0xfffffffc, RZ, 0xc0, !PT ;  /* 0xfffffffc0a0a7812 */ /* 0x000fe200078ec0ff */
[C---:B------:R-:W-:Y:S01]  /*0c40*/  IMAD.IADD R6, R3.reuse, 0x1, -R6 ;  /* 0x0000000103067824 */ /* 0x040fe200078e0a06 */
[----:B------:R-:W-:Y:S01]  /*0c50*/  LOP3.LUT R4, R4, 0xfffffff0, RZ, 0xc0, !PT ;  /* 0xfffffff004047812 */ /* 0x000fe200078ec0ff */
[----:B------:R-:W-:Y:S01]  /*0c60*/  IMAD R21, R3, 0x8, R12 ;  /* 0x0000000803157824 */ /* 0x000fe200078e020c */
[-C--:B------:R-:W-:Y:S01]  /*0c70*/  LEA.HI R3, R0, R15.reuse, RZ, 0x7 ;  /* 0x0000000f00037211 */ /* 0x080fe200078f38ff */
[----:B------:R-:W-:Y:S01]  /*0c80*/  IMAD.IADD R8, R15, 0x1, -R8 ;  /* 0x000000010f087824 */ /* 0x000fe200078e0a08 */
[----:B------:R-:W-:Y:S01]  /*0c90*/  LOP3.LUT R7, R7, 0xfffffffe, RZ, 0xc0, !PT ;  /* 0xfffffffe07077812 */ /* 0x000fe200078ec0ff */
[----:B------:R-:W-:Y:S01]  /*0ca0*/  IMAD.IADD R10, R9, 0x1, -R10 ;  /* 0x00000001090a7824 */ /* 0x000fe200078e0a0a */
[----:B------:R-:W-:Y:S01]  /*0cb0*/  LOP3.LUT R5, R3, 0xffffff80, RZ, 0xc0, !PT ;  /* 0xffffff8003057812 */ /* 0x000fe200078ec0ff */
[C---:B------:R-:W-:Y:S01]  /*0cc0*/  IMAD.IADD R4, R15.reuse, 0x1, -R4 ;  /* 0x000000010f047824 */ /* 0x040fe200078e0a04 */
[----:B------:R-:W-:Y:S01]  /*0cd0*/  LEA.HI R9, R8, R8, RZ, 0x1 ;  /* 0x0000000808097211 */ /* 0x000fe200078f08ff */
[C---:B------:R-:W-:Y:S01]  /*0ce0*/  IMAD.IADD R16, R15.reuse, 0x1, -R7 ;  /* 0x000000010f107824 */ /* 0x040fe200078e0a07 */
[----:B------:R-:W-:Y:S01]  /*0cf0*/  LEA.HI R0, R0, R15, RZ, 0x5 ;  /* 0x0000000f00007211 */ /* 0x000fe200078f28ff */
[----:B------:R-:W-:Y:S01]  /*0d00*/  IMAD.IADD R24, R15, 0x1, -R5 ;  /* 0x000000010f187824 */ /* 0x000fe200078e0a05 */
[----:B------:R-:W-:Y:S01]  /*0d10*/  SHF.R.S32.HI R5, RZ, 0x1f, R4 ;  /* 0x0000001fff057819 */ /* 0x000fe20000011404 */
[C---:B------:R-:W-:Y:S01]  /*0d20*/  IMAD.SHL.U32 R26, R16.reuse, 0x4, RZ ;  /* 0x00000004101a7824 */ /* 0x040fe200078e00ff */
[----:B------:R-:W-:Y:S01]  /*0d30*/  LOP3.LUT R7, R9, 0x1ffffffe, RZ, 0xc0, !PT ;  /* 0x1ffffffe09077812 */ /* 0x000fe200078ec0ff */
[----:B------:R-:W-:Y:S01]  /*0d40*/  IMAD.SHL.U32 R16, R16, 0x8, RZ ;  /* 0x0000000810107824 */ /* 0x000fe200078e00ff */
[----:B------:R-:W-:Y:S01]  /*0d50*/  SHF.R.S32.HI R9, RZ, 0x1f, R24 ;  /* 0x0000001fff097819 */ /* 0x000fe20000011418 */
[----:B------:R-:W-:Y:S01]  /*0d60*/  VIADD R17, R26, 0x20 ;  /* 0x000000201a117836 */ /* 0x000fe20000000000 */
[----:B------:R-:W-:Y:S01]  /*0d70*/  LEA.HI R5, R5, R4, RZ, 0x3 ;  /* 0x0000000405057211 */ /* 0x000fe200078f18ff */
[----:B------:R-:W-:Y:S01]  /*0d80*/  IMAD.IADD R14, R8, 0x1, -R7 ;  /* 0x00000001080e7824 */ /* 0x000fe200078e0a07 */
[----:B------:R-:W-:Y:S01]  /*0d90*/  LEA.HI R11, R9, R24, RZ, 0x2 ;  /* 0x00000018090b7211 */ /* 0x000fe200078f10ff */
[C---:B------:R-:W-:Y:S01]  /*0da0*/  VIADD R18, R26.reuse, 0x10 ;  /* 0x000000101a127836 */ /* 0x040fe20000000000 */
[----:B------:R-:W-:Y:S01]  /*0db0*/  LOP3.LUT R7, R5, 0xfffffff8, RZ, 0xc0, !PT ;  /* 0xfffffff805077812 */ /* 0x000fe200078ec0ff */
[----:B------:R-:W-:Y:S01]  /*0dc0*/  IMAD.IADD R12, R26, 0x1, R17 ;  /* 0x000000011a0c7824 */ /* 0x000fe200078e0211 */
[--C-:B------:R-:W-:Y:S01]  /*0dd0*/  SHF.R.S32.HI R8, RZ, 0x2, R11.reuse ;  /* 0x00000002ff087819 */ /* 0x100fe2000001140b */
[----:B------:R-:W-:Y:S01]  /*0de0*/  STL [R1+0x58], R26 ;  /* 0x0000581a01007387 */ /* 0x000fe20000100800 */
[----:B------:R-:W-:Y:S01]  /*0df0*/  SHF.R.S32.HI R13, RZ, 0x1f, R11 ;  /* 0x0000001fff0d7819 */ /* 0x000fe2000001140b */
[----:B------:R-:W-:Y:S01]  /*0e00*/  IMAD.IADD R7, R4, 0x1, -R7 ;  /* 0x0000000104077824 */ /* 0x000fe200078e0a07 */
[----:B------:R-:W-:Y:S01]  /*0e10*/  IADD3 R4, R26, R18, RZ ;  /* 0x000000121a047210 */ /* 0x000fe20007ffe0ff */
[----:B------:R0:W-:Y:S01]  /*0e20*/  STL [R1+0x84], R18 ;  /* 0x0000841201007387 */ /* 0x0001e20000100800 */
[----:B------:R-:W-:Y:S01]  /*0e30*/  LEA.HI R13, R13, R8, RZ, 0x3 ;  /* 0x000000080d0d7211 */ /* 0x000fe200078f18ff */
[----:B------:R-:W-:Y:S01]  /*0e40*/  IMAD.SHL.U32 R5, R5, 0x40, RZ ;  /* 0x0000004005057824 */ /* 0x000fe200078e00ff */
[----:B------:R-:W-:Y:S01]  /*0e50*/  SHF.R.S32.HI R15, RZ, 0x1f, R4 ;  /* 0x0000001fff0f7819 */ /* 0x000fe20000011404 */
[----:B------:R1:W-:Y:S01]  /*0e60*/  STL [R1+0x80], R17 ;  /* 0x0000801101007387 */ /* 0x0003e20000100800 */
[----:B------:R-:W-:Y:S01]  /*0e70*/  LOP3.LUT R13, R13, 0xfffffff8, RZ, 0xc0, !PT ;  /* 0xfffffff80d0d7812 */ /* 0x000fe200078ec0ff */
[C---:B------:R-:W-:Y:S01]  /*0e80*/  VIADD R137, R16.reuse, 0x30 ;  /* 0x0000003010897836 */ /* 0x040fe20000000000 */
[----:B------:R-:W-:Y:S01]  /*0e90*/  LEA.HI R15, R15, R4, RZ, 0x3 ;  /* 0x000000040f0f7211 */ /* 0x000fe200078f18ff */
[----:B------:R-:W-:Y:S01]  /*0ea0*/  VIADD R136, R16, 0x40 ;  /* 0x0000004010887836 */ /* 0x000fe20000000000 */
[----:B------:R-:W-:Y:S01]  /*0eb0*/  SHF.R.S32.HI R4, RZ, 0x5, R0 ;  /* 0x00000005ff047819 */ /* 0x000fe20000011400 */
[----:B------:R-:W-:Y:S01]  /*0ec0*/  IMAD.SHL.U32 R0, R7, 0x40, RZ ;  /* 0x0000004007007824 */ /* 0x000fe200078e00ff */
[----:B0-----:R-:W-:Y:S01]  /*0ed0*/  SHF.R.S32.HI R18, RZ, 0x7, R3 ;  /* 0x00000007ff127819 */ /* 0x001fe20000011403 */
[----:B------:R-:W-:Y:S01]  /*0ee0*/  IMAD.SHL.U32 R3, R6, 0x8, RZ ;  /* 0x0000000806037824 */ /* 0x000fe200078e00ff */
[----:B------:R-:W-:Y:S01]  /*0ef0*/  LEA.HI R9, R9, R24, RZ, 0x5 ;  /* 0x0000001809097211 */ /* 0x000fe200078f28ff */
[----:B------:R-:W-:Y:S01]  /*0f00*/  VIADD R138, R16, 0x50 ;  /* 0x00000050108a7836 */ /* 0x000fe20000000000 */
[----:B-1----:R-:W-:Y:S01]  /*0f10*/  SHF.R.S32.HI R17, RZ, 0x1f, R12 ;  /* 0x0000001fff117819 */ /* 0x002fe2000001140c */
[----:B------:R-:W-:Y:S01]  /*0f20*/  IMAD.SHL.U32 R10, R10, 0x40, RZ ;  /* 0x000000400a0a7824 */ /* 0x000fe200078e00ff */
[----:B------:R-:W-:-:S02]  /*0f30*/  SHF.R.S32.HI R9, RZ, 0x5, R9 ;  /* 0x00000005ff097819 */ /* 0x000fc40000011409 */
[----:B------:R-:W-:Y:S01]  /*0f40*/  LEA.HI R20, R17, R12, RZ, 0x3 ;  /* 0x0000000c11147211 */ /* 0x000fe200078f18ff */
[----:B------:R-:W-:Y:S01]  /*0f50*/  IMAD.IADD R12, R8, 0x1, -R13 ;  /* 0x00000001080c7824 */ /* 0x000fe200078e0a0d */
[----:B------:R-:W-:Y:S01]  /*0f60*/  LOP3.LUT R0, R0, 0x1c0, RZ, 0xc0, !PT ;  /* 0x000001c000007812 */ /* 0x000fe200078ec0ff */
[----:B------:R-:W-:Y:S01]  /*0f70*/  IMAD.HI R8, R18, 0x55555556, RZ ;  /* 0x5555555612087827 */ /* 0x000fe200078e02ff */
[----:B------:R-:W-:Y:S02]  /*0f80*/  LOP3.LUT R5, R5, 0x7ffffe00, RZ, 0xc0, !PT ;  /* 0x7ffffe0005057812 */ /* 0x000fe400078ec0ff */
[----:B------:R-:W-:Y:S01]  /*0f90*/  LOP3.LUT R3, R0, 0x8, R3, 0xf8, !PT ;  /* 0x0000000800037812 */ /* 0x000fe200078ef803 */
[----:B------:R-:W-:Y:S01]  /*0fa0*/  IMAD R9, R9, 0x10, R12 ;  /* 0x0000001009097824 */ /* 0x000fe200078e020c */
[----:B------:R-:W-:Y:S01]  /*0fb0*/  LEA.HI R8, R8, R8, RZ, 0x1 ;  /* 0x0000000808087211 */ /* 0x000fe200078f08ff */
[----:B------:R-:W-:Y:S01]  /*0fc0*/  IMAD R4, R4, 0x400, R5 ;  /* 0x0000040004047824 */ /* 0x000fe200078e0205 */
[----:B------:R-:W-:Y:S01]  /*0fd0*/  SHF.R.U32.HI R0, RZ, 0x3, R0 ;  /* 0x00000003ff007819 */ /* 0x000fe20000011600 */
[----:B------:R-:W-:Y:S01]  /*0fe0*/  VIADD R5, R26, 0x28 ;  /* 0x000000281a057836 */ /* 0x000fe20000000000 */
[----:B------:R-:W-:Y:S01]  /*0ff0*/  R2P PR, R7, 0x6 ;  /* 0x0000000607007804 */ /* 0x000fe20000000000 */
[----:B------:R-:W-:Y:S01]  /*1000*/  IMAD R8, R8, -0x3, R18 ;  /* 0xfffffffd08087824 */ /* 0x000fe200078e0212 */
[----:B------:R-:W-:Y:S01]  /*1010*/  LOP3.LUT R3, R3, R0, RZ, 0x3c, !PT ;  /* 0x0000000003037212 */ /* 0x000fe200078e3cff */
[C---:B------:R-:W-:Y:S01]  /*1020*/  VIADD R0, R26.reuse, 0x8 ;  /* 0x000000081a007836 */ /* 0x040fe20000000000 */
[----:B------:R-:W-:Y:S01]  /*1030*/  IADD3 R7, R26, 0x18, RZ ;  /* 0x000000181a077810 */ /* 0x000fe20007ffe0ff */
[----:B------:R-:W-:Y:S01]  /*1040*/  IMAD R6, R8, 0x40, R9 ;  /* 0x0000004008067824 */ /* 0x000fe200078e0209 */
[----:B------:R-:W-:Y:S01]  /*1050*/  SHF.R.S32.HI R9, RZ, 0x3, R15 ;  /* 0x00000003ff097819 */ /* 0x000fe2000001140f */
[----:B------:R-:W-:Y:S01]  /*1060*/  IMAD.IADD R3, R4, 0x1, R3 ;  /* 0x0000000104037824 */ /* 0x000fe200078e0203 */
[----:B------:R-:W-:Y:S01]  /*1070*/  LOP3.LUT R156, R11, 0x7ffffffc, RZ, 0xc0, !PT ;  /* 0x7ffffffc0b9c7812 */ /* 0x000fe200078ec0ff */
[----:B------:R-:W-:Y:S01]  /*1080*/  IMAD.MOV.U32 R4, RZ, RZ, 0x40 ;  /* 0x00000040ff047424 */ /* 0x000fe200078e00ff */
[----:B------:R0:W-:Y:S01]  /*1090*/  STL [R1+0xac], R6 ;  /* 0x0000ac0601007387 */ /* 0x0001e20000100800 */
[----:B------:R-:W-:Y:S01]  /*10a0*/  IMAD R157, R3, 0x2, R2 ;  /* 0x00000002039d7824 */ /* 0x000fe200078e0202 */
[----:B------:R-:W-:-:S02]  /*10b0*/  CS2R R18, SRZ ;  /* 0x0000000000127805 */ /* 0x000fc4000001ff00 */
[----:B------:R-:W-:Y:S01]  /*10c0*/  SHF.R.S32.HI R17, RZ, 0x1f, R16 ;  /* 0x0000001fff117819 */ /* 0x000fe20000011410 */
[----:B------:R-:W-:Y:S01]  /*10d0*/  STL [R1+0x38], RZ ;  /* 0x000038ff01007387 */ /* 0x000fe20000100800 */
[----:B------:R-:W-:Y:S01]  /*10e0*/  VIADD R3, R157, 0x21800 ;  /* 0x000218009d037836 */ /* 0x000fe20000000000 */
[----:B------:R-:W-:Y:S01]  /*10f0*/  SEL R4, R4, 0xffffffc0, !P2 ;  /* 0xffffffc004047807 */ /* 0x000fe20005000000 */
[----:B------:R-:W-:Y:S01]  /*1100*/  IMAD.IADD R156, R24, 0x1, -R156 ;  /* 0x00000001189c7824 */ /* 0x000fe200078e0a9c */
[----:B------:R1:W-:Y:S01]  /*1110*/  STL [R1+0x8c], R0 ;  /* 0x00008c0001007387 */ /* 0x0003e20000100800 */
[----:B0-----:R-:W-:-:S03]  /*1120*/  IMAD R6, R14, 0x8, R6 ;  /* 0x000000080e067824 */ /* 0x001fc600078e0206 */
[----:B------:R0:W-:Y:S04]  /*1130*/  STL [R1+0x88], R7 ;  /* 0x0000880701007387 */ /* 0x0001e80000100800 */
[----:B------:R2:W-:Y:S01]  /*1140*/  STL [R1+0x94], R5 ;  /* 0x0000940501007387 */ /* 0x0005e20000100800 */
[----:B-1----:R-:W-:Y:S01]  /*1150*/  SHF.R.S32.HI R0, RZ, 0x1f, R137 ;  /* 0x0000001fff007819 */ /* 0x002fe20000011489 */
[----:B0-----:R-:W-:-:S04]  /*1160*/  IMAD.SHL.U32 R7, R21, 0x20, RZ ;  /* 0x0000002015077824 */ /* 0x001fc800078e00ff */
[----:B------:R0:W-:Y:S01]  /*1170*/  STL [R1+0x7c], R0 ;  /* 0x00007c0001007387 */ /* 0x0001e20000100800 */
[----:B--2---:R-:W-:-:S05]  /*1180*/  SHF.R.S32.HI R5, RZ, 0x1f, R136 ;  /* 0x0000001fff057819 */ /* 0x004fca0000011488 */
[----:B------:R1:W-:Y:S01]  /*1190*/  STL [R1+0x78], R5 ;  /* 0x0000780501007387 */ /* 0x0003e20000100800 */
[----:B0-----:R-:W-:-:S05]  /*11a0*/  SHF.R.S32.HI R0, RZ, 0x1f, R138 ;  /* 0x0000001fff007819 */ /* 0x001fca000001148a */
[----:B------:R0:W-:Y:S01]  /*11b0*/  STL [R1+0x74], R0 ;  /* 0x0000740001007387 */ /* 0x0001e20000100800 */
[----:B-1----:R-:W-:-:S04]  /*11c0*/  LOP3.LUT R5, R10, 0xc0, RZ, 0xc0, !PT ;  /* 0x000000c00a057812 */ /* 0x002fc800078ec0ff */
[----:B------:R-:W-:Y:S01]  /*11d0*/  SHF.R.U32.HI R8, RZ, 0x3, R5 ;  /* 0x00000003ff087819 */ /* 0x000fe20000011605 */
[----:B------:R1:W-:Y:S01]  /*11e0*/  STL [R1+0x4c], R5 ;  /* 0x00004c0501007387 */ /* 0x0003e20000100800 */
[----:B0-----:R-:W-:-:S03]  /*11f0*/  LOP3.LUT R0, R5, 0x8, R16, 0xf8, !PT ;  /* 0x0000000805007812 */ /* 0x001fc600078ef810 */
[----:B------:R0:W-:Y:S01]  /*1200*/  STL [R1+0x54], R7 ;  /* 0x0000540701007387 */ /* 0x0001e20000100800 */
[----:B------:R-:W-:-:S03]  /*1210*/  LOP3.LUT R0, R0, R8, RZ, 0x3c, !PT ;  /* 0x0000000800007212 */ /* 0x000fc600078e3cff */
[----:B------:R-:W-:Y:S01]  /*1220*/  STL [R1+0x64], R9 ;  /* 0x0000640901007387 */ /* 0x000fe20000100800 */
[----:B-1----:R-:W-:-:S03]  /*1230*/  VIADD R5, R157, 0x21820 ;  /* 0x000218209d057836 */ /* 0x002fc60000000000 */
[----:B------:R1:W-:Y:S01]  /*1240*/  STL [R1+0x50], R8 ;  /* 0x0000500801007387 */ /* 0x0003e20000100800 */
[----:B------:R-:W-:Y:S02]  /*1250*/  @P1 VIADD R5, R3, 0xffffffe0 ;  /* 0xffffffe003051836 */ /* 0x000fe40000000000 */
[----:B0-----:R-:W-:Y:S02]  /*1260*/  IMAD.IADD R7, R7, 0x1, R0 ;  /* 0x0000000107077824 */ /* 0x001fe400078e0200 */
[----:B------:R-:W-:Y:S02]  /*1270*/  IMAD.IADD R0, R3, 0x1, R4 ;  /* 0x0000000103007824 */ /* 0x000fe400078e0204 */
[----:B------:R-:W-:Y:S01]  /*1280*/  IMAD.IADD R3, R4, 0x1, R5 ;  /* 0x0000000104037824 */ /* 0x000fe200078e0205 */
[----:B-1----:R-:W-:-:S05]  /*1290*/  SHF.R.S32.HI R8, RZ, 0x3, R20 ;  /* 0x00000003ff087819 */ /* 0x002fca0000011414 */
[----:B------:R-:W-:Y:S04]  /*12a0*/  STL [R1+0x68], R8 ;  /* 0x0000680801007387 */ /* 0x000fe80000100800 */
[----:B------:R-:W-:Y:S04]  /*12b0*/  STL [R1+0xa0], R7 ;  /* 0x0000a00701007387 */ /* 0x000fe80000100800 */
[----:B------:R-:W-:Y:S04]  /*12c0*/  STL [R1+0x6c], R5 ;  /* 0x00006c0501007387 */ /* 0x000fe80000100800 */
[----:B------:R-:W-:Y:S04]  /*12d0*/  STL [R1+0x98], R6 ;  /* 0x0000980601007387 */ /* 0x000fe80000100800 */
[----:B------:R0:W-:Y:S04]  /*12e0*/  STL [R1+0x4], R0 ;  /* 0x0000040001007387 */ /* 0x0001e80000100800 */
[----:B------:R1:W-:Y:S01]  /*12f0*/  STL [R1], R3 ;  /* 0x0000000301007387 */ /* 0x0003e20000100800 */
[----:B0-----:R-:W-:-:S05]  /*1300*/  VIADD R0, R5, 0x6000 ;  /* 0x0000600005007836 */ /* 0x001fca0000000000 */
[----:B------:R1:W-:Y:S02]  /*1310*/  STL [R1+0x70], R0 ;  /* 0x0000700001007387 */ /* 0x0003e40000100800 */
.L_x_1575:
[----:B------:R-:W-:Y:S05]  /*1320*/  YIELD ;  /* 0x0000000000007946 */ /* 0x000fea0003800000 */
[----:B------:R-:W-:Y:S01]  /*1330*/  ULDC.64 UR4, c[0x0][0xa28] ;  /* 0x00028a0000047ab9 */ /* 0x000fe20000000a00 */
[----:B0--34-:R-:W0:Y:S01]  /*1340*/  LDC.64 R6, c[0x0][0xa08] ;  /* 0x00028200ff067b82 */ /* 0x019e220000000a00 */
[----:B------:R-:W-:Y:S01]  /*1350*/  ISETP.NE.U32.AND P1, PT, RZ, UR4, PT ;  /* 0x00000004ff007c0c */ /* 0x000fe2000bf25070 */
[----:B-1----:R-:W-:Y:S02]  /*1360*/  IMAD.MOV.U32 R0, RZ, RZ, RZ ;  /* 0x000000ffff007224 */ /* 0x002fe400078e00ff */
[----:B------:R-:W-:Y:S01]  /*1370*/  IMAD.MOV.U32 R80, RZ, RZ, RZ ;  /* 0x000000ffff507224 */ /* 0x000fe200078e00ff */
[----:B------:R-:W-:Y:S01]  /*1380*/  ISETP.NE.AND.EX P1, PT, RZ, UR5, PT, P1 ;  /* 0x00000005ff007c0c */ /* 0x000fe2000bf25310 */
[----:B------:R-:W-:-:S02]  /*1390*/  ULDC.64 UR4, c[0x0][0xa18] ;  /* 0x0002860000047ab9 */ /* 0x000fc40000000a00 */
[----:B------:R-:W-:-:S04]  /*13a0*/  ISETP.NE.U32.AND P2, PT, RZ, UR4, PT ;  /* 0x00000004ff007c0c */ /* 0x000fc8000bf45070 */
[----:B------:R-:W-:Y:S01]  /*13b0*/  ISETP.NE.AND.EX P2, PT, RZ, UR5, PT, P2 ;  /* 0x00000005ff007c0c */ /* 0x000fe2000bf45320 */
[----:B------:R-:W-:Y:S02]  /*13c0*/  ULDC.64 UR4, c[0x0][0xa08] ;  /* 0x0002820000047ab9 */ /* 0x000fe40000000a00 */
[----:B------:R-:W-:-:S03]  /*13d0*/  ISETP.NE.U32.AND P0, PT, RZ, UR4, PT ;  /* 0x00000004ff007c0c */ /* 0x000fc6000bf05070 */
[----:B------:R-:W1:Y:S01]  /*13e0*/  @P1 LDC.64 R4, c[0x0][0xa28] ;  /* 0x00028a00ff041b82 */ /* 0x000e620000000a00 */
[----:B------:R-:W-:Y:S01]  /*13f0*/  ISETP.NE.AND.EX P0, PT, RZ, UR5, PT, P0 ;  /* 0x00000005ff007c0c */ /* 0x000fe2000bf05300 */
[----:B0-----:R-:W-:-:S06]  /*1400*/  IMAD.WIDE R10, R35, 0x4, R6 ;  /* 0x00000004230a7825 */ /* 0x001fcc00078e0206 */
[----:B------:R-:W0:Y:S01]  /*1410*/  @P2 LDC.64 R8, c[0x0][0xa18] ;  /* 0x00028600ff082b82 */ /* 0x000e220000000a00 */
[----:B------:R-:W-:Y:S02]  /*1420*/  ULDC UR4, c[0x0][0x288] ;  /* 0x0000a20000047ab9 */ /* 0x000fe40000000800 */
[----:B------:R-:W-:Y:S01]  /*1430*/  IMAD.U32 R154, RZ, RZ, UR4 ;  /* 0x00000004ff9a7e24 */ /* 0x000fe2000f8e00ff */
[----:B------:R-:W-:Y:S02]  /*1440*/  ULDC.64 UR4, c[0x0][0x418] ;  /* 0x0001060000047ab9 */ /* 0x000fe40000000a00 */
[----:B--2---:R2:W5:Y:S01]  /*1450*/  @P0 LDG.E R80, desc[UR54][R10.64] ;  /* 0x000000360a500981 */ /* 0x004562000c1e1900 */
[----:B-1----:R-:W-:-:S05]  /*1460*/  @P1 IMAD.WIDE R4, R35, 0x4, R4 ;  /* 0x0000000423041825 */ /* 0x002fca00078e0204 */
[----:B------:R2:W5:Y:S01]  /*1470*/  @P1 LDG.E R0, desc[UR54][R4.64] ;  /* 0x0000003604001981 */ /* 0x000562000c1e1900 */
[----:B0-----:R-:W-:-:S05]  /*1480*/  @P2 IMAD.WIDE R6, R35, 0x4, R8 ;  /* 0x0000000423062825 */ /* 0x001fca00078e0208 */
[----:B------:R2:W5:Y:S01]  /*1490*/  @P2 LDG.E R154, desc[UR54][R6.64] ;  /* 0x00000036069a2981 */ /* 0x000562000c1e1900 */
[----:B------:R-:W-:-:S03]  /*14a0*/  UISETP.NE.U32.AND UP0, UPT, UR4, URZ, UPT ;  /* 0x0000003f0400728c */ /* 0x000fc6000bf05070 */
[----:B------:R-:W-:Y:S01]  /*14b0*/  ULDC UR4, c[0x0][0x424] ;  /* 0x0001090000047ab9 */ /* 0x000fe20000000800 */
[----:B------:R-:W-:-:S03]  /*14c0*/  UISETP.NE.AND.EX UP0, UPT, UR5, URZ, UPT, UP0 ;  /* 0x0000003f0500728c */ /* 0x000fc6000bf05300 */
[----:B------:R-:W-:Y:S01]  /*14d0*/  ULDC UR5, c[0x0][0x2f0] ;  /* 0x0000bc0000057ab9 */ /* 0x000fe20000000800 */
[----:B------:R-:W-:-:S04]  /*14e0*/  USEL UR4, UR4, 0x1, UP0 ;  /* 0x0000000104047887 */ /* 0x000fc80008000000 */
[----:B------:R-:W-:-:S03]  /*14f0*/  UIMAD UR4, UR4, UR5, URZ ;  /* 0x00000005040472a4 */ /* 0x000fc6000f8e023f */
[----:B------:R-:W-:Y:S02]  /*1500*/  ULDC UR5, c[0x0][0x348] ;  /* 0x0000d20000057ab9 */ /* 0x000fe40000000800 */
[----:B------:R-:W-:Y:S01]  /*1510*/  MOV R24, UR5 ;  /* 0x0000000500187c02 */ /* 0x000fe20008000f00 */
[----:B------:R-:W-:Y:S01]  /*1520*/  IMAD.U32 R27, RZ, RZ, UR4 ;  /* 0x00000004ff1b7e24 */ /* 0x000fe2000f8e00ff */
[----:B--2---:R-:W-:Y:S06]  /*1530*/  @P2 BRA `(.L_x_1360) ;  /* 0x0000000000242947 */ /* 0x004fec0003800000 */
        /* <DEDUP_REMOVED lines=8> */
[----:B--2---:R-:W-:-:S07]  /*15c0*/  IMAD.IADD R154, R3, 0x1, -R154 ;  /* 0x00000001039a7824 */ /* 0x004fce00078e0a9a */
.L_x_1360:
[----:B------:R-:W-:Y:S01]  /*15d0*/  ULDC.64 UR4, c[0x0][0xa20] ;  /* 0x0002880000047ab9 */ /* 0x000fe20000000a00 */
[----:B------:R0:W-:Y:S01]  /*15e0*/  STL [R1+0xa4], R34 ;  /* 0x0000a42201007387 */ /* 0x0001e20000100800 */
[----:B------:R-:W-:-:S03]  /*15f0*/  ISETP.NE.U32.AND P1, PT, RZ, UR4, PT ;  /* 0x00000004ff007c0c */ /* 0x000fc6000bf25070 */
[----:B------:R0:W-:Y:S01]  /*1600*/  STL [R1+0xa8], R35 ;  /* 0x0000a82301007387 */ /* 0x0001e20000100800 */
[----:B------:R-:W-:-:S13]  /*1610*/  ISETP.NE.AND.EX P1, PT, RZ, UR5, PT, P1 ;  /* 0x00000005ff007c0c */ /* 0x000fda000bf25310 */
[----:B0-----:R-:W-:Y:S05]  /*1620*/  @!P1 BRA `(.L_x_1361) ;  /* 0x0000000000109947 */ /* 0x001fea0003800000 */
[----:B------:R-:W0:Y:S02]  /*1630*/  LDC.64 R4, c[0x0][0xa20] ;  /* 0x00028800ff047b82 */ /* 0x000e240000000a00 */
[----:B0-----:R-:W-:-:S05]  /*1640*/  IMAD.WIDE R4, R35, 0x4, R4 ;  /* 0x0000000423047825 */ /* 0x001fca00078e0204 */
[----:B------:R0:W5:Y:S01]  /*1650*/  LDG.E R27, desc[UR54][R4.64] ;  /* 0x00000036041b7981 */ /* 0x000162000c1e1900 */
[----:B------:R-:W-:Y:S05]  /*1660*/  BRA `(.L_x_1362) ;  /* 0x0000000000107947 */ /* 0x000fea0003800000 */
.L_x_1361:
[----:B------:R-:W-:Y:S05]  /*1670*/  @!P0 BRA `(.L_x_1362) ;  /* 0x00000000000c8947 */ /* 0x000fea0003800000 */
[----:B------:R-:W2:Y:S04]  /*1680*/  LDG.E R4, desc[UR54][R10.64] ;  /* 0x000000360a047981 */ /* 0x000ea8000c1e1900 */
[----:B------:R-:W2:Y:S02]  /*1690*/  LDG.E R27, desc[UR54][R10.64+0x4] ;  /* 0x000004360a1b7981 */ /* 0x000ea4000c1e1900 */
[----:B--2---:R-:W-:-:S07]  /*16a0*/  IMAD.IADD R27, R27, 0x1, -R4 ;  /* 0x000000011b1b7824 */ /* 0x004fce00078e0a04 */
.L_x_1362:
[----:B------:R-:W-:Y:S01]  /*16b0*/  ULDC.64 UR4, c[0x0][0xa10] ;  /* 0x0002840000047ab9 */ /* 0x000fe20000000a00 */
[----:B0-----:R-:W0:Y:S01]  /*16c0*/  LDC R4, c[0x0][0x448] ;  /* 0x00011200ff047b82 */ /* 0x001e220000000800 */
[----:B------:R-:W-:-:S04]  /*16d0*/  ISETP.NE.U32.AND P0, PT, RZ, UR4, PT ;  /* 0x00000004ff007c0c */ /* 0x000fc8000bf05070 */
[----:B------:R-:W-:Y:S01]  /*16e0*/  ISETP.NE.AND.EX P0, PT, RZ, UR5, PT, P0 ;  /* 0x00000005ff007c0c */ /* 0x000fe2000bf05300 */
[----:B------:R-:W-:Y:S02]  /*16f0*/  ULDC.64 UR4, c[0x0][0xa30] ;  /* 0x00028c0000047ab9 */ /* 0x000fe40000000a00 */
[----:B------:R-:W-:-:S04]  /*1700*/  ISETP.NE.U32.AND P1, PT, RZ, UR4, PT ;  /* 0x00000004ff007c0c */ /* 0x000fc8000bf25070 */
[----:B------:R-:W-:-:S06]  /*1710*/  ISETP.NE.AND.EX P1, PT, RZ, UR5, PT, P1 ;  /* 0x00000005ff007c0c */ /* 0x000fcc000bf25310 */
[----:B------:R-:W1:Y:S08]  /*1720*/  @P0 LDC.64 R6, c[0x0][0xa10] ;  /* 0x00028400ff060b82 */ /* 0x000e700000000a00 */
[----:B------:R-:W2:Y:S01]  /*1730*/  @P1 LDC.64 R8, c[0x0][0xa30] ;  /* 0x00028c00ff081b82 */ /* 0x000ea20000000a00 */
[----:B-1----:R-:W-:-:S05]  /*1740*/  @P0 IMAD.WIDE R6, R35, 0x4, R6 ;  /* 0x0000000423060825 */ /* 0x002fca00078e0206 */
[----:B------:R-:W3:Y:S04]  /*1750*/  @P0 LDG.E R3, desc[UR54][R6.64] ;  /* 0x0000003606030981 */ /* 0x000ee8000c1e1900 */
[----:B------:R1:W3:Y:S01]  /*1760*/  @P0 LDG.E R10, desc[UR54][R6.64+0x4] ;  /* 0x00000436060a0981 */ /* 0x0002e2000c1e1900 */
[----:B-----5:R-:W-:Y:S02]  /*1770*/  IMAD.MOV.U32 R98, RZ, RZ, R27 ;  /* 0x000000ffff627224 */ /* 0x020fe400078e001b */
[----:B--2---:R-:W-:-:S05]  /*1780*/  @P1 IMAD.WIDE R8, R35, 0x4, R8 ;  /* 0x0000000423081825 */ /* 0x004fca00078e0208 */
[----:B------:R2:W5:Y:S01]  /*1790*/  @P1 LDG.E R98, desc[UR54][R8.64] ;  /* 0x0000003608621981 */ /* 0x000562000c1e1900 */
[----:B0-----:R-:W-:Y:S01]  /*17a0*/  ISETP.NE.AND P1, PT, R4, 0x1, PT ;  /* 0x000000010400780c */ /* 0x001fe20003f25270 */
[----:B------:R-:W-:Y:S01]  /*17b0*/  IMAD R14, R33, 0xc0, RZ ;  /* 0x000000c0210e7824 */ /* 0x000fe200078e02ff */
[----:B------:R-:W0:Y:S01]  /*17c0*/  LDC.64 R4, c[0x0][0x9e0] ;  /* 0x00027800ff047b82 */ /* 0x000e220000000a00 */
[----:B------:R-:W-:Y:S02]  /*17d0*/  IMAD.IADD R13, R27, 0x1, -R0 ;  /* 0x000000011b0d7824 */ /* 0x000fe400078e0a00 */
[----:B------:R-:W-:Y:S01]  /*17e0*/  VIADD R0, R14, 0xbf ;  /* 0x000000bf0e007836 */ /* 0x000fe20000000000 */
[----:B------:R4:W-:Y:S03]  /*17f0*/  STL [R1+0x60], R14 ;  /* 0x0000600e01007387 */ /* 0x0009e60000100800 */
[----:B-1----:R-:W-:-:S04]  /*1800*/  IMAD.MOV.U32 R6, RZ, RZ, R0 ;  /* 0x000000ffff067224 */ /* 0x002fc800078e0000 */
[----:B------:R-:W1:Y:S08]  /*1810*/  @P1 LDC R11, c[0x0][0x44c] ;  /* 0x00011300ff0b1b82 */ /* 0x000e700000000800 */
[----:B------:R-:W2:Y:S01]  /*1820*/  @P1 LDC R12, c[0x0][0x450] ;  /* 0x00011400ff0c1b82 */ /* 0x000ea20000000800 */
[----:B0-----:R-:W-:Y:S01]  /*1830*/  ISETP.GE.AND P2, PT, R5, 0x1, PT ;  /* 0x000000010500780c */ /* 0x001fe20003f46270 */
[----:B---3--:R-:W-:-:S02]  /*1840*/  @P0 IMAD.IADD R24, R10, 0x1, -R3 ;  /* 0x000000010a180824 */ /* 0x008fc400078e0a03 */
[----:B-1----:R-:W-:-:S04]  /*1850*/  @P1 IMAD.HI.U32 R3, R0, R11, RZ ;  /* 0x0000000b00031227 */ /* 0x002fc800078e00ff */
[----:B------:R-:W-:Y:S01]  /*1860*/  IMAD.IADD R155, R13, 0x1, R24 ;  /* 0x000000010d9b7824 */ /* 0x000fe200078e0218 */
[----:B--2---:R-:W-:-:S03]  /*1870*/  @P1 SHF.R.U32.HI R6, RZ, R12, R3 ;  /* 0x0000000cff061219 */ /* 0x004fc60000011603 */
[C---:B------:R-:W-:Y:S01]  /*1880*/  VIADD R0, R155.reuse, 0x7f ;  /* 0x0000007f9b007836 */ /* 0x040fe20000000000 */
[----:B------:R-:W-:-:S04]  /*1890*/  IADD3 R7, R155, 0x1, -R154 ;  /* 0x000000019b077810 */ /* 0x000fc80007ffe89a */
[----:B------:R-:W-:Y:S01]  /*18a0*/  SHF.R.S32.HI R3, RZ, 0x1f, R0 ;  /* 0x0000001fff037819 */ /* 0x000fe20000011400 */
[----:B------:R-:W-:-:S03]  /*18b0*/  IMAD.IADD R9, R7, 0x1, R6 ;  /* 0x0000000107097824 */ /* 0x000fc600078e0206 */
[----:B------:R-:W-:Y:S01]  /*18c0*/  LEA.HI R3, R3, R0, RZ, 0x7 ;  /* 0x0000000003037211 */ /* 0x000fe200078f38ff */
[----:B------:R-:W-:-:S03]  /*18d0*/  IMAD.IADD R4, R9, 0x1, R4 ;  /* 0x0000000109047824 */ /* 0x000fc600078e0204 */
[----:B------:R-:W-:Y:S01]  /*18e0*/  SHF.R.S32.HI R102, RZ, 0x7, R3 ;  /* 0x00000007ff667819 */ /* 0x000fe20000011403 */
[----:B----4-:R-:W-:Y:S06]  /*18f0*/  @!P2 BRA `(.L_x_1363) ;  /* 0x000000000048a947 */ /* 0x010fec0003800000 */
        /* <DEDUP_REMOVED lines=11> */
.L_x_1365:
[----:B------:R-:W-:-:S13]  /*19b0*/  ISETP.NE.AND P0, PT, R5, 0x1, PT ;  /* 0x000000010500780c */ /* 0x000fda0003f05270 */
[----:B------:R-:W0:Y:S02]  /*19c0*/  @P0 LDC.64 R6, c[0x0][0x9e8] ;  /* 0x00027a00ff060b82 */ /* 0x000e240000000a00 */
[----:B0-----:R-:W-:-:S05]  /*19d0*/  @P0 IMAD.HI.U32 R6, R0, R6, RZ ;  /* 0x0000000600060227 */ /* 0x001fca00078e00ff */
[----:B------:R-:W-:-:S07]  /*19e0*/  @P0 SHF.R.U32.HI R0, RZ, R7, R6 ;  /* 0x00000007ff000219 */ /* 0x000fce0000011606 */
.L_x_1366:
[----:B------:R-:W-:Y:S05]  /*19f0*/  BSYNC B0 ;  /* 0x0000000000007941 */ /* 0x000fea0003800000 */
.L_x_1364:
[----:B------:R-:W-:-:S05]  /*1a00*/  IMAD R3, R0, R5, R5 ;  /* 0x0000000500037224 */ /* 0x000fca00078e0205 */
[----:B------:R-:W-:-:S07]  /*1a10*/  VIMNMX R4, R4, R3, PT ;  /* 0x0000000304047248 */ /* 0x000fce0003fe0100 */
.L_x_1363:
[----:B------:R-:W0:Y:S01]  /*1a20*/  @P1 LDC R3, c[0x0][0x44c] ;  /* 0x00011300ff031b82 */ /* 0x000e220000000800 */
[----:B------:R-:W-:Y:S01]  /*1a30*/  IMAD.MOV.U32 R0, RZ, RZ, R14 ;  /* 0x000000ffff007224 */ /* 0x000fe200078e000e */
[----:B------:R-:W-:Y:S01]  /*1a40*/  ULDC UR4, c[0x0][0x9dc] ;  /* 0x0002770000047ab9 */ /* 0x000fe20000000800 */
[----:B------:R-:W-:-:S05]  /*1a50*/  IMAD.IADD R103, R155, 0x1, -R154 ;  /* 0x000000019b677824 */ /* 0x000fca00078e0a9a */
[----:B------:R-:W1:Y:S01]  /*1a60*/  @P1 LDC R6, c[0x0][0x450] ;  /* 0x00011400ff061b82 */ /* 0x000e620000000800 */
[----:B0-----:R-:W-:-:S05]  /*1a70*/  @P1 IMAD.HI.U32 R3, R14, R3, RZ ;  /* 0x000000030e031227 */ /* 0x001fca00078e00ff */
[----:B-1----:R-:W-:-:S04]  /*1a80*/  @P1 SHF.R.U32.HI R0, RZ, R6, R3 ;  /* 0x00000006ff001219 */ /* 0x002fc80000011603 */
[----:B------:R-:W-:-:S05]  /*1a90*/  IADD3 R0, R103, R0, RZ ;  /* 0x0000000067007210 */ /* 0x000fca0007ffe0ff */
[----:B------:R-:W-:Y:S01]  /*1aa0*/  VIADD R3, R0, -UR4 ;  /* 0x8000000400037c36 */ /* 0x000fe20008000000 */
[----:B------:R-:W-:Y:S06]  /*1ab0*/  @!P2 BRA `(.L_x_1367) ;  /* 0x000000000044a947 */ /* 0x000fec0003800000 */
[----:B------:R-:W-:Y:S01]  /*1ac0*/  ISETP.GT.AND P0, PT, R0, -0x1, PT ;  /* 0xffffffff0000780c */ /* 0x000fe20003f04270 */
[----:B------:R-:W-:-:S12]  /*1ad0*/  BSSY B0, `(.L_x_1368) ;  /* 0x000000d000007945 */ /* 0x000fd80003800000 */
[----:B------:R-:W-:Y:S05]  /*1ae0*/  @P0 BRA `(.L_x_1369) ;  /* 0x00000000001c0947 */ /* 0x000fea0003800000 */
[----:B------:R-:W-:Y:S02]  /*1af0*/  ISETP.NE.AND P0, PT, R5, 0x1, PT ;  /* 0x000000010500780c */ /* 0x000fe40003f05270 */
[----:B------:R-:W-:-:S11]  /*1b00*/  LOP3.LUT R7, RZ, R0, RZ, 0x33, !PT ;  /* 0x00000000ff077212 */ /* 0x000fd600078e33ff */
[----:B------:R-:W0:Y:S02]  /*1b10*/  @P0 LDC.64 R8, c[0x0][0x9e8] ;  /* 0x00027a00ff080b82 */ /* 0x000e240000000a00 */
[----:B0-----:R-:W-:-:S05]  /*1b20*/  @P0 IMAD.HI.U32 R0, R7, R8, RZ ;  /* 0x0000000807000227 */ /* 0x001fca00078e00ff */
[----:B------:R-:W-:-:S04]  /*1b30*/  @P0 SHF.R.U32.HI R7, RZ, R9, R0 ;  /* 0x00000009ff070219 */ /* 0x000fc80000011600 */
[----:B------:R-:W-:Y:S01]  /*1b40*/  LOP3.LUT R0, RZ, R7, RZ, 0x33, !PT ;  /* 0x00000007ff007212 */ /* 0x000fe200078e33ff */
[----:B------:R-:W-:Y:S06]  /*1b50*/  BRA `(.L_x_1370) ;  /* 0x0000000000107947 */ /* 0x000fec0003800000 */
.L_x_1369:
[----:B------:R-:W-:-:S13]  /*1b60*/  ISETP.NE.AND P0, PT, R5, 0x1, PT ;  /* 0x000000010500780c */ /* 0x000fda0003f05270 */
[----:B------:R-:W0:Y:S02]  /*1b70*/  @P0 LDC.64 R6, c[0x0][0x9e8] ;  /* 0x00027a00ff060b82 */ /* 0x000e240000000a00 */
[----:B0-----:R-:W-:-:S05]  /*1b80*/  @P0 IMAD.HI.U32 R6, R0, R6, RZ ;  /* 0x0000000600060227 */ /* 0x001fca00078e00ff */
[----:B------:R-:W-:-:S07]  /*1b90*/  @P0 SHF.R.U32.HI R0, RZ, R7, R6 ;  /* 0x00000007ff000219 */ /* 0x000fce0000011606 */
.L_x_1370:
[----:B------:R-:W-:Y:S05]  /*1ba0*/  BSYNC B0 ;  /* 0x0000000000007941 */ /* 0x000fea0003800000 */
.L_x_1368:
[----:B------:R-:W-:-:S05]  /*1bb0*/  IMAD R0, R0, R5, RZ ;  /* 0x0000000500007224 */ /* 0x000fca00078e02ff */
[----:B------:R-:W-:-:S07]  /*1bc0*/  VIMNMX R3, R3, R0, !PT ;  /* 0x0000000003037248 */ /* 0x000fce0007fe0100 */
.L_x_1367:
[----:B------:R-:W-:Y:S01]  /*1bd0*/  VIADD R4, R4, 0x7f ;  /* 0x0000007f04047836 */ /* 0x000fe20000000000 */
[----:B------:R-:W-:-:S04]  /*1be0*/  SHF.R.S32.HI R0, RZ, 0x1f, R3 ;  /* 0x0000001fff007819 */ /* 0x000fc80000011403 */
[----:B------:R-:W-:Y:S02]  /*1bf0*/  SHF.R.S32.HI R5, RZ, 0x1f, R4 ;  /* 0x0000001fff057819 */ /* 0x000fe40000011404 */
[----:B------:R-:W-:Y:S02]  /*1c00*/  LEA.HI R0, R0, R3, RZ, 0x7 ;  /* 0x0000000300007211 */ /* 0x000fe400078f38ff */
[----:B------:R-:W-:Y:S02]  /*1c10*/  LEA.HI R5, R5, R4, RZ, 0x7 ;  /* 0x0000000405057211 */ /* 0x000fe400078f38ff */
[----:B------:R-:W-:Y:S02]  /*1c20*/  SHF.R.S32.HI R0, RZ, 0x7, R0 ;  /* 0x00000007ff007819 */ /* 0x000fe40000011400 */
[----:B------:R-:W-:Y:S02]  /*1c30*/  SHF.R.S32.HI R5, RZ, 0x7, R5 ;  /* 0x00000007ff057819 */ /* 0x000fe40000011405 */
[----:B------:R-:W-:-:S02]  /*1c40*/  VIMNMX R0, RZ, R0, !PT ;  /* 0x00000000ff007248 */ /* 0x000fc40007fe0100 */
[----:B------:R-:W-:-:S03]  /*1c50*/  VIMNMX R5, R102, R5, PT ;  /* 0x0000000566057248 */ /* 0x000fc60003fe0100 */
[--C-:B------:R-:W-:Y:S02]  /*1c60*/  IMAD R0, R0, 0x80, -R13.reuse ;  /* 0x0000008000007824 */ /* 0x100fe400078e0a0d */
[----:B------:R-:W-:-:S03]  /*1c70*/  IMAD R5, R5, 0x80, -R13 ;  /* 0x0000008005057824 */ /* 0x000fc600078e0a0d */
[----:B------:R-:W-:Y:S02]  /*1c80*/  VIMNMX R0, RZ, R0, !PT ;  /* 0x00000000ff007248 */ /* 0x000fe40007fe0100 */
[----:B------:R-:W-:Y:S02]  /*1c90*/  VIMNMX R5, R5, R24, PT ;  /* 0x0000001805057248 */ /* 0x000fe40003fe0100 */
[----:B------:R-:W-:Y:S02]  /*1ca0*/  SHF.R.U32.HI R75, RZ, 0x7, R0 ;  /* 0x00000007ff4b7819 */ /* 0x000fe40000011600 */
[----:B------:R-:W-:-:S03]  /*1cb0*/  ISETP.GT.AND P0, PT, R5, R0, PT ;  /* 0x000000000500720c */ /* 0x000fc60003f04270 */
[----:B------:R-:W-:-:S10]  /*1cc0*/  IMAD.MOV.U32 R25, RZ, RZ, R75 ;  /* 0x000000ffff197224 */ /* 0x000fd400078e004b */
[----:B------:R-:W-:-:S05]  /*1cd0*/  @P0 VIADD R3, R5, 0x7f ;  /* 0x0000007f05030836 */ /* 0x000fca0000000000 */
[----:B------:R-:W-:-:S04]  /*1ce0*/  @P0 SHF.R.S32.HI R0, RZ, 0x1f, R3 ;  /* 0x0000001fff000819 */ /* 0x000fc80000011403 */
[----:B------:R-:W-:-:S04]  /*1cf0*/  @P0 LEA.HI R0, R0, R3, RZ, 0x7 ;  /* 0x0000000300000211 */ /* 0x000fc800078f38ff */
[----:B------:R-:W-:Y:S02]  /*1d00*/  @P0 SHF.R.S32.HI R25, RZ, 0x7, R0 ;  /* 0x00000007ff190819 */ /* 0x000fe40000011400 */
[----:B------:R-:W-:Y:S02]  /*1d10*/  PLOP3.LUT P0, PT, PT, PT, PT, 0x80, 0x0 ;  /* 0x000000000000781c */ /* 0x000fe40003f0f070 */
[----:B------:R-:W-:-:S13]  /*1d20*/  ISETP.GT.AND P1, PT, R25, R75, PT ;  /* 0x0000004b1900720c */ /* 0x000fda0003f24270 */
[----:B------:R-:W-:Y:S05]  /*1d30*/  @!P1 BRA `(.L_x_1371) ;  /* 0x0000005400a49947 */ /* 0x000fea0003800000 */
        /* <DEDUP_REMOVED lines=19> */
[----:B-1---5:R-:W-:Y:S05]  /*1e70*/  CALL.ABS.NOINC R14 ;  /* 0x000000000e007343 */ /* 0x022fea0003c00000 */
.L_x_1373:
[----:B------:R-:W-:Y:S05]  /*1e80*/  BSYNC B6 ;  /* 0x0000000000067941 */ /* 0x000fea0003800000 */
.L_x_1372:
        /* <DEDUP_REMOVED lines=20> */
.L_x_1375:
[----:B------:R-:W-:Y:S05]  /*1fd0*/  BSYNC B6 ;  /* 0x0000000000067941 */ /* 0x000fea0003800000 */
.L_x_1374:
[----:B------:R-:W2:Y:S01]  /*1fe0*/  LDL.64 R38, [R1+0x58] ;  /* 0x0000580001267983 */ /* 0x000ea20000100a00 */
[----:B------:R-:W-:-:S03]  /*1ff0*/  ULDC.64 UR4, c[0x0][0x9f8] ;  /* 0x00027e0000047ab9 */ /* 0x000fc60000000a00 */
[----:B------:R-:W2:Y:S01]  /*2000*/  LDL.64 R20, [R1+0x58] ;  /* 0x0000580001147983 */ /* 0x000ea20000100a00 */
[----:B------:R-:W-:Y:S01]  /*2010*/  ISETP.NE.U32.AND P0, PT, RZ, UR4, PT ;  /* 0x00000004ff007c0c */ /* 0x000fe2000bf05070 */
[----:B------:R-:W-:Y:S01]  /*2020*/  IMAD.MOV.U32 R0, RZ, RZ, R35 ;  /* 0x000000ffff007224 */ /* 0x000fe200078e0023 */
[----:B------:R-:W0:Y:S01]  /*2030*/  LDC.64 R8, c[0x0][0x408] ;  /* 0x00010200ff087b82 */ /* 0x000e220000000a00 */
[----:B------:R-:W1:Y:S01]  /*2040*/  S2R R28, SR_TID.X ;  /* 0x00000000001c7919 */ /* 0x000e620000002100 */
[----:B------:R-:W-:-:S06]  /*2050*/  ISETP.NE.AND.EX P0, PT, RZ, UR5, PT, P0 ;  /* 0x00000005ff007c0c */ /* 0x000fcc000bf05300 */
[----:B------:R-:W3:Y:S08]  /*2060*/  LDC R29, c[0x0][0x3f4] ;  /* 0x0000fd00ff1d7b82 */ /* 0x000ef00000000800 */
[----:B------:R-:W4:Y:S08]  /*2070*/  @P0 LDC.64 R4, c[0x0][0x9f8] ;  /* 0x00027e00ff040b82 */ /* 0x000f300000000a00 */
[----:B------:R-:W3:Y:S01]  /*2080*/  LDC.64 R10, c[0x0][0x3f8] ;  /* 0x0000fe00ff0a7b82 */ /* 0x000ee20000000a00 */
[----:B-1----:R-:W-:Y:S01]  /*2090*/  VIADD R37, R28, 0xffffff80 ;  /* 0xffffff801c257836 */ /* 0x002fe20000000000 */
[----:B------:R-:W-:Y:S01]  /*20a0*/  SHF.R.U32.HI R31, RZ, 0x7, R28 ;  /* 0x00000007ff1f7819 */ /* 0x000fe2000001161c */
[----:B----4-:R-:W-:-:S05]  /*20b0*/  @P0 IMAD.WIDE R4, R35, 0x4, R4 ;  /* 0x0000000423040825 */ /* 0x010fca00078e0204 */
[----:B------:R1:W4:Y:S01]  /*20c0*/  @P0 LDG.E R0, desc[UR54][R4.64] ;  /* 0x0000003604000981 */ /* 0x000322000c1e1900 */
[----:B------:R-:W-:Y:S01]  /*20d0*/  ISETP.NE.AND P6, PT, R31, 0x1, PT ;  /* 0x000000011f00780c */ /* 0x000fe20003fc5270 */
[----:B------:R-:W-:Y:S01]  /*20e0*/  IMAD.IADD R80, R80, 0x1, R27 ;  /* 0x0000000150507824 */ /* 0x000fe200078e021b */
[----:B------:R-:W-:Y:S02]  /*20f0*/  SHF.R.S32.HI R3, RZ, 0x1f, R37 ;  /* 0x0000001fff037819 */ /* 0x000fe40000011425 */
[-C--:B------:R-:W-:Y:S02]  /*2100*/  LEA.HI R36, R37, R37.reuse, RZ, 0x1 ;  /* 0x0000002525247211 */ /* 0x080fe400078f08ff */
[----:B------:R-:W-:Y:S01]  /*2110*/  LEA.HI R6, R3, R37, RZ, 0x2 ;  /* 0x0000002503067211 */ /* 0x000fe200078f10ff */
[----:B------:R-:W-:Y:S01]  /*2120*/  VIADD R3, R16, 0x10 ;  /* 0x0000001010037836 */ /* 0x000fe20000000000 */
[----:B------:R-:W-:Y:S02]  /*2130*/  SHF.R.S32.HI R36, RZ, 0x1, R36 ;  /* 0x00000001ff247819 */ /* 0x000fe40000011424 */
[----:B------:R-:W-:-:S02]  /*2140*/  SHF.R.S32.HI R74, RZ, 0x2, R6 ;  /* 0x00000002ff4a7819 */ /* 0x000fc40000011406 */
[----:B------:R-:W-:Y:S01]  /*2150*/  SHF.R.S32.HI R7, RZ, 0x1f, R6 ;  /* 0x0000001fff077819 */ /* 0x000fe20000011406 */
[----:B------:R-:W-:Y:S05]  /*2160*/  @!P6 WARPSYNC.ALL ;  /* 0x000000000000e948 */ /* 0x000fea0003800000 */
[----:B------:R-:W-:Y:S01]  /*2170*/  ULDC UR4, c[0x0][0x2f4] ;  /* 0x0000bd0000047ab9 */ /* 0x000fe20000000800 */
[----:B------:R-:W-:Y:S01]  /*2180*/  LEA.HI R7, R7, R74, RZ, 0x2 ;  /* 0x0000004a07077211 */ /* 0x000fe200078f10ff */
[--C-:B0-----:R-:W-:Y:S01]  /*2190*/  IMAD.WIDE.U32 R72, R36, R8, R16.reuse ;  /* 0x0000000824487225 */ /* 0x101fe200078e0010 */
[----:B------:R-:W-:Y:S02]  /*21a0*/  ISETP.GE.AND P1, PT, R3, UR4, PT ;  /* 0x0000000403007c0c */ /* 0x000fe4000bf26270 */
[----:B------:R-:W-:Y:S01]  /*21b0*/  ISETP.GE.AND P0, PT, R16, UR4, PT ;  /* 0x0000000410007c0c */ /* 0x000fe2000bf06270 */
[----:B---3--:R-:W-:Y:S01]  /*21c0*/  IMAD.WIDE.U32 R68, R36, R10, R16 ;  /* 0x0000000a24447225 */ /* 0x008fe200078e0010 */
[----:B-1----:R-:W-:-:S02]  /*21d0*/  SEL R5, RZ, 0xffffffff, P1 ;  /* 0xffffffffff057807 */ /* 0x002fc40000800000 */
[----:B------:R-:W-:Y:S02]  /*21e0*/  SEL R4, RZ, 0x1, P0 ;  /* 0x00000001ff047807 */ /* 0x000fe40000000000 */
[----:B------:R-:W-:Y:S01]  /*21f0*/  SHF.R.S32.HI R13, RZ, 0x1f, R36 ;  /* 0x0000001fff0d7819 */ /* 0x000fe20000011424 */
[----:B------:R-:W-:Y:S01]  /*2200*/  IMAD.SHL.U32 R5, R5, 0x2, RZ ;  /* 0x0000000205057824 */ /* 0x000fe200078e00ff */
[----:B------:R-:W-:Y:S02]  /*2210*/  LOP3.LUT R7, R7, 0xfffffffc, RZ, 0xc0, !PT ;  /* 0xfffffffc07077812 */ /* 0x000fe400078ec0ff */
[----:B------:R-:W-:Y:S01]  /*2220*/  ISETP.GE.AND P1, PT, R137, UR4, PT ;  /* 0x0000000489007c0c */ /* 0x000fe2000bf26270 */
[----:B------:R-:W-:Y:S01]  /*2230*/  IMAD R6, R13, R8, RZ ;  /* 0x000000080d067224 */ /* 0x000fe200078e02ff */
[----:B------:R-:W-:Y:S01]  /*2240*/  LOP3.LUT R5, R5, 0x2, R4, 0xe2, !PT ;  /* 0x0000000205057812 */ /* 0x000fe200078ee204 */
[----:B------:R-:W-:Y:S01]  /*2250*/  VIADD R4, R16, 0x20 ;  /* 0x0000002010047836 */ /* 0x000fe20000000000 */
[----:B------:R-:W-:Y:S01]  /*2260*/  LOP3.LUT R22, R22, 0xfffffffb, RZ, 0xc0, !PT ;  /* 0xfffffffb16167812 */ /* 0x000fe200078ec0ff */
[----:B------:R-:W-:Y:S01]  /*2270*/  IMAD.IADD R74, R74, 0x1, -R7 ;  /* 0x000000014a4a7824 */ /* 0x000fe200078e0a07 */
[----:B------:R-:W-:Y:S01]  /*2280*/  SEL R7, RZ, 0x8, P1 ;  /* 0x00000008ff077807 */ /* 0x000fe20000800000 */
[----:B------:R-:W-:Y:S01]  /*2290*/  IMAD R15, R36, R9, R6 ;  /* 0x00000009240f7224 */ /* 0x000fe200078e0206 */
[----:B------:R-:W-:-:S02]  /*22a0*/  ISETP.GE.AND P0, PT, R4, UR4, PT ;  /* 0x0000000404007c0c */ /* 0x000fc4000bf06270 */
[----:B------:R-:W-:Y:S02]  /*22b0*/  ISETP.GE.AND P2, PT, R3, R29, PT ;  /* 0x0000001d0300720c */ /* 0x000fe40003f46270 */
[----:B------:R-:W-:Y:S02]  /*22c0*/  SEL R6, RZ, 0x4, P0 ;  /* 0x00000004ff067807 */ /* 0x000fe40000000000 */
[----:B------:R-:W-:Y:S02]  /*22d0*/  ISETP.GE.AND P0, PT, R136, UR4, PT ;  /* 0x0000000488007c0c */ /* 0x000fe4000bf06270 */
[----:B------:R-:W-:Y:S02]  /*22e0*/  LOP3.LUT R5, R7, R5, R6, 0xfe, !PT ;  /* 0x0000000507057212 */ /* 0x000fe400078efe06 */
[----:B------:R-:W-:Y:S02]  /*22f0*/  SEL R6, RZ, 0x10, P0 ;  /* 0x00000010ff067807 */ /* 0x000fe40000000000 */
[----:B------:R-:W-:-:S02]  /*2300*/  LOP3.LUT P0, RZ, R74, 0x2, RZ, 0xc0, !PT ;  /* 0x000000024aff7812 */ /* 0x000fc4000780c0ff */
[----:B------:R-:W-:Y:S01]  /*2310*/  LOP3.LUT R30, R5, R6, RZ, 0xfc, !PT ;  /* 0x00000006051e7212 */ /* 0x000fe200078efcff */
[----:B------:R-:W-:Y:S01]  /*2320*/  IMAD R6, R13, R10, RZ ;  /* 0x0000000a0d067224 */ /* 0x000fe200078e02ff */
[----:B------:R-:W-:Y:S01]  /*2330*/  ISETP.GE.AND P1, PT, R4, R29, PT ;  /* 0x0000001d0400720c */ /* 0x000fe20003f26270 */
[----:B--2---:R-:W-:-:S08]  /*2340*/  IMAD.MOV.U32 R20, RZ, RZ, R38 ;  /* 0x000000ffff147224 */ /* 0x004fd000078e0026 */
[----:B------:R-:W-:Y:S01]  /*2350*/  @P0 LOP3.LUT R22, R22, 0x4, RZ, 0xfc, !PT ;  /* 0x0000000416160812 */ /* 0x000fe200078efcff */
[----:B------:R-:W-:Y:S01]  /*2360*/  IMAD R13, R36, R11, R6 ;  /* 0x0000000b240d7224 */ /* 0x000fe200078e0206 */
[----:B------:R-:W-:Y:S02]  /*2370*/  ISETP.GE.AND P0, PT, R16, R29, PT ;  /* 0x0000001d1000720c */ /* 0x000fe40003f06270 */
[----:B------:R-:W-:Y:S02]  /*2380*/  SHF.R.S32.HI R21, RZ, 0x1f, R20 ;  /* 0x0000001fff157819 */ /* 0x000fe40000011414 */
[----:B------:R-:W-:-:S03]  /*2390*/  IADD3 R73, R73, R15, RZ ;  /* 0x0000000f49497210 */ /* 0x000fc60007ffe0ff */
[----:B------:R0:W-:Y:S01]  /*23a0*/  STL [R1+0x5c], R21 ;  /* 0x00005c1501007387 */ /* 0x0001e20000100800 */
[C---:B------:R-:W-:Y:S01]  /*23b0*/  SEL R5, R29.reuse, RZ, P0 ;  /* 0x000000ff1d057207 */ /* 0x040fe20000000000 */
[C-C-:B------:R-:W-:Y:S02]  /*23c0*/  IMAD.WIDE.U32 R70, R36.reuse, R8, R20.reuse ;  /* 0x0000000824467225 */ /* 0x140fe400078e0014 */
[----:B------:R-:W2:Y:S01]  /*23d0*/  LDL R35, [R1+0x4c] ;  /* 0x00004c0001237983 */ /* 0x000ea20000100800 */
[C---:B------:R-:W-:Y:S01]  /*23e0*/  SEL R12, R29.reuse, RZ, P2 ;  /* 0x000000ff1d0c7207 */ /* 0x040fe20001000000 */
[----:B------:R-:W-:Y:S02]  /*23f0*/  IMAD.WIDE.U32 R66, R36, R10, R20 ;  /* 0x0000000a24427225 */ /* 0x000fe400078e0014 */
[----:B------:R-:W3:Y:S01]  /*2400*/  LDL R28, [R1+0x50] ;  /* 0x00005000011c7983 */ /* 0x000ee20000100800 */
[----:B------:R-:W-:Y:S01]  /*2410*/  SEL R7, R29, RZ, P1 ;  /* 0x000000ff1d077207 */ /* 0x000fe20000800000 */
[----:B------:R-:W-:-:S02]  /*2420*/  IMAD.IADD R71, R15, 0x1, R71 ;  /* 0x000000010f477824 */ /* 0x000fc400078e0247 */
[----:B------:R-:W3:Y:S01]  /*2430*/  LDL R32, [R1+0x54] ;  /* 0x0000540001207983 */ /* 0x000ee20000100800 */
[----:B------:R-:W-:Y:S02]  /*2440*/  IMAD.IADD R69, R69, 0x1, R13 ;  /* 0x0000000145457824 */ /* 0x000fe400078e020d */
[----:B------:R-:W-:Y:S02]  /*2450*/  IMAD.IADD R67, R13, 0x1, R67 ;  /* 0x000000010d437824 */ /* 0x000fe400078e0243 */
[----:B------:R-:W-:Y:S02]  /*2460*/  IMAD.IADD R6, R16, 0x1, R5 ;  /* 0x0000000110067824 */ /* 0x000fe400078e0205 */
[----:B------:R-:W-:Y:S02]  /*2470*/  IMAD.IADD R13, R3, 0x1, R12 ;  /* 0x00000001030d7824 */ /* 0x000fe400078e020c */
[----:B------:R-:W-:Y:S01]  /*2480*/  IMAD.IADD R15, R4, 0x1, R7 ;  /* 0x00000001040f7824 */ /* 0x000fe200078e0207 */
[----:B------:R-:W-:-:S02]  /*2490*/  SHF.R.S32.HI R7, RZ, 0x1f, R6 ;  /* 0x0000001fff077819 */ /* 0x000fc40000011406 */
[----:B------:R-:W-:Y:S02]  /*24a0*/  SHF.R.S32.HI R14, RZ, 0x1f, R13 ;  /* 0x0000001fff0e7819 */ /* 0x000fe4000001140d */
[----:B------:R-:W-:Y:S02]  /*24b0*/  SHF.R.S32.HI R20, RZ, 0x1f, R15 ;  /* 0x0000001fff147819 */ /* 0x000fe4000001140f */
[CC--:B------:R-:W-:Y:S02]  /*24c0*/  LEA.HI R5, R7.reuse, R6.reuse, RZ, 0x3 ;  /* 0x0000000607057211 */ /* 0x0c0fe400078f18ff */
[----:B------:R-:W-:Y:S02]  /*24d0*/  LEA.HI R12, R7, R6, RZ, 0x5 ;  /* 0x00000006070c7211 */ /* 0x000fe400078f28ff */
[----:B------:R-:W-:Y:S02]  /*24e0*/  LEA.HI R6, R14, R13, RZ, 0x3 ;  /* 0x0000000d0e067211 */ /* 0x000fe400078f18ff */
[----:B------:R-:W-:-:S02]  /*24f0*/  LEA.HI R7, R20, R15, RZ, 0x3 ;  /* 0x0000000f14077211 */ /* 0x000fc400078f18ff */
[----:B------:R-:W-:Y:S02]  /*2500*/  LEA.HI R14, R14, R13, RZ, 0x5 ;  /* 0x0000000d0e0e7211 */ /* 0x000fe400078f28ff */
[----:B------:R-:W-:Y:S01]  /*2510*/  LEA.HI R20, R20, R15, RZ, 0x5 ;  /* 0x0000000f14147211 */ /* 0x000fe200078f28ff */
[----:B------:R-:W-:Y:S01]  /*2520*/  IMAD.SHL.U32 R13, R12, 0x80, RZ ;  /* 0x000000800c0d7824 */ /* 0x000fe200078e00ff */
[----:B------:R-:W-:Y:S01]  /*2530*/  LOP3.LUT R22, R22, 0xfffffffe, RZ, 0xc0, !PT ;  /* 0xfffffffe16167812 */ /* 0x000fe200078ec0ff */
[----:B------:R-:W-:Y:S02]  /*2540*/  IMAD.SHL.U32 R15, R14, 0x80, RZ ;  /* 0x000000800e0f7824 */ /* 0x000fe400078e00ff */
[----:B0-----:R-:W-:Y:S01]  /*2550*/  IMAD.SHL.U32 R21, R20, 0x80, RZ ;  /* 0x0000008014157824 */ /* 0x001fe200078e00ff */
[----:B------:R-:W-:Y:S02]  /*2560*/  @P2 LOP3.LUT R22, R22, 0x1, RZ, 0xfc, !PT ;  /* 0x0000000116162812 */ /* 0x000fe400078efcff */
[----:B-----5:R-:W-:-:S02]  /*2570*/  SHF.R.S32.HI R27, RZ, 0x1f, R98 ;  /* 0x0000001fff1b7819 */ /* 0x020fc40000011462 */
[----:B------:R-:W-:Y:S02]  /*2580*/  LOP3.LUT R13, R13, 0xfffff000, RZ, 0xc0, !PT ;  /* 0xfffff0000d0d7812 */ /* 0x000fe400078ec0ff */
[----:B------:R-:W-:Y:S02]  /*2590*/  LOP3.LUT R15, R15, 0xfffff000, RZ, 0xc0, !PT ;  /* 0xfffff0000f0f7812 */ /* 0x000fe400078ec0ff */
[----:B------:R-:W-:Y:S02]  /*25a0*/  LOP3.LUT R21, R21, 0xfffff000, RZ, 0xc0, !PT ;  /* 0xfffff00015157812 */ /* 0x000fe400078ec0ff */
[----:B------:R-:W-:-:S04]  /*25b0*/  LOP3.LUT R22, R22, 0xfffffffd, RZ, 0xc0, !PT ;  /* 0xfffffffd16167812 */ /* 0x000fc800078ec0ff */
[----:B------:R-:W-:Y:S02]  /*25c0*/  @P1 LOP3.LUT R22, R22, 0x2, RZ, 0xfc, !PT ;  /* 0x0000000216161812 */ /* 0x000fe400078efcff */
[----:B------:R-:W-:Y:S01]  /*25d0*/  ISETP.GE.AND P1, PT, R138, UR4, PT ;  /* 0x000000048a007c0c */ /* 0x000fe2000bf26270 */
[----:B------:R-:W-:-:S04]  /*25e0*/  IMAD.WIDE.U32 R68, R98, R10, R68 ;  /* 0x0000000a62447225 */ /* 0x000fc800078e0044 */
[----:B------:R-:W-:-:S04]  /*25f0*/  IMAD.WIDE.U32 R66, R98, R10, R66 ;  /* 0x0000000a62427225 */ /* 0x000fc800078e0042 */
[----:B------:R-:W-:Y:S01]  /*2600*/  IMAD.SHL.U32 R100, R29, 0x2, RZ ;  /* 0x000000021d647824 */ /* 0x000fe200078e00ff */
[----:B------:R-:W-:Y:S01]  /*2610*/  SEL R29, RZ, 0x20, P1 ;  /* 0x00000020ff1d7807 */ /* 0x000fe20000800000 */
[-C--:B------:R-:W-:Y:S01]  /*2620*/  IMAD.WIDE.U32 R72, R98, R8.reuse, R72 ;  /* 0x0000000862487225 */ /* 0x080fe200078e0048 */
[----:B------:R-:W-:Y:S02]  /*2630*/  SHF.L.U64.HI R88, R8, 0x7, R9 ;  /* 0x0000000708587819 */ /* 0x000fe40000010209 */
[----:B------:R-:W-:Y:S01]  /*2640*/  LOP3.LUT R29, R30, R29, RZ, 0xfc, !PT ;  /* 0x0000001d1e1d7212 */ /* 0x000fe200078efcff */
[----:B------:R-:W-:Y:S01]  /*2650*/  IMAD.WIDE.U32 R70, R98, R8, R70 ;  /* 0x0000000862467225 */ /* 0x000fe200078e0046 */
[----:B------:R-:W-:Y:S02]  /*2660*/  SHF.L.U64.HI R89, R10, 0x7, R11 ;  /* 0x000000070a597819 */ /* 0x000fe4000001020b */
[----:B----4-:R-:W-:Y:S01]  /*2670*/  SHF.R.S32.HI R87, RZ, 0x1f, R0 ;  /* 0x0000001fff577819 */ /* 0x010fe20000011400 */
[----:B------:R-:W-:Y:S01]  /*2680*/  VIADD R101, R31, 0x8 ;  /* 0x000000081f657836 */ /* 0x000fe20000000000 */
[----:B------:R-:W-:-:S02]  /*2690*/  LOP3.LUT R30, R30, 0x1, RZ, 0xc0, !PT ;  /* 0x000000011e1e7812 */ /* 0x000fc400078ec0ff */
[----:B------:R-:W-:Y:S01]  /*26a0*/  LOP3.LUT R31, R29, 0x2, RZ, 0xc0, !PT ;  /* 0x000000021d1f7812 */ /* 0x000fe200078ec0ff */
[----:B------:R-:W-:Y:S01]  /*26b0*/  @!P6 BAR.SYNC.DEFER_BLOCKING 0x9, 0x100 ;  /* 0x024400000000eb1d */ /* 0x000fe20000010000 */
[C---:B--2---:R-:W-:Y:S02]  /*26c0*/  LOP3.LUT R12, R35.reuse, 0x18, R5, 0xf8, !PT ;  /* 0x00000018230c7812 */ /* 0x044fe400078ef805 */
[C---:B------:R-:W-:Y:S02]  /*26d0*/  LOP3.LUT R14, R35.reuse, 0x18, R6, 0xf8, !PT ;  /* 0x00000018230e7812 */ /* 0x040fe400078ef806 */
[----:B------:R-:W-:Y:S02]  /*26e0*/  LOP3.LUT R20, R35, 0x18, R7, 0xf8, !PT ;  /* 0x0000001823147812 */ /* 0x000fe400078ef807 */
[-C--:B---3--:R-:W-:Y:S02]  /*26f0*/  LOP3.LUT R12, R12, R28.reuse, RZ, 0x3c, !PT ;  /* 0x0000001c0c0c7212 */ /* 0x088fe400078e3cff */
[----:B------:R-:W-:-:S02]  /*2700*/  LOP3.LUT R14, R14, R28, RZ, 0x3c, !PT ;  /* 0x0000001c0e0e7212 */ /* 0x000fc400078e3cff */
[----:B------:R-:W-:Y:S01]  /*2710*/  LOP3.LUT R20, R20, R28, RZ, 0x3c, !PT ;  /* 0x0000001c14147212 */ /* 0x000fe200078e3cff */
[C---:B------:R-:W-:Y:S01]  /*2720*/  IMAD R28, R27.reuse, R8, RZ ;  /* 0x000000081b1c7224 */ /* 0x040fe200078e02ff */
[--C-:B------:R-:W-:Y:S02]  /*2730*/  IADD3 R97, R12, R13, R32.reuse ;  /* 0x0000000d0c617210 */ /* 0x100fe40007ffe020 */
[--C-:B------:R-:W-:Y:S02]  /*2740*/  IADD3 R96, R14, R15, R32.reuse ;  /* 0x0000000f0e607210 */ /* 0x100fe40007ffe020 */
[----:B------:R-:W-:Y:S01]  /*2750*/  IADD3 R95, R20, R21, R32 ;  /* 0x00000015145f7210 */ /* 0x000fe20007ffe020 */
[----:B------:R-:W-:Y:S01]  /*2760*/  IMAD R27, R27, R10, RZ ;  /* 0x0000000a1b1b7224 */ /* 0x000fe200078e02ff */
[----:B------:R-:W-:-:S03]  /*2770*/  LEA.HI R32, R37, R37, RZ, 0x1 ;  /* 0x0000002525207211 */ /* 0x000fc600078f08ff */
[----:B------:R-:W-:Y:S01]  /*2780*/  IMAD R27, R98, R11, R27 ;  /* 0x0000000b621b7224 */ /* 0x000fe200078e021b */
[----:B------:R-:W-:Y:S01]  /*2790*/  LOP3.LUT R32, R32, 0xfffffffe, RZ, 0xc0, !PT ;  /* 0xfffffffe20207812 */ /* 0x000fe200078ec0ff */
[----:B------:R-:W-:Y:S01]  /*27a0*/  IMAD R77, R98, R9, R28 ;  /* 0x00000009624d7224 */ /* 0x000fe200078e021c */
[----:B------:R-:W-:Y:S01]  /*27b0*/  LOP3.LUT R21, R5, 0xfffffff8, RZ, 0xc0, !PT ;  /* 0xfffffff805157812 */ /* 0x000fe200078ec0ff */
[----:B------:R-:W-:Y:S01]  /*27c0*/  IMAD.IADD R78, R69, 0x1, R27 ;  /* 0x00000001454e7824 */ /* 0x000fe200078e021b */
[----:B------:R-:W-:Y:S01]  /*27d0*/  LOP3.LUT R28, R7, 0xfffffff8, RZ, 0xc0, !PT ;  /* 0xfffffff8071c7812 */ /* 0x000fe200078ec0ff */
[----:B------:R-:W-:Y:S02]  /*27e0*/  IMAD.IADD R32, R37, 0x1, -R32 ;  /* 0x0000000125207824 */ /* 0x000fe400078e0a20 */
[----:B------:R-:W-:Y:S01]  /*27f0*/  IMAD.IADD R76, R27, 0x1, R67 ;  /* 0x000000011b4c7824 */ /* 0x000fe200078e0243 */
[----:B------:R-:W-:Y:S01]  /*2800*/  LOP3.LUT R27, R6, 0xfffffff8, RZ, 0xc0, !PT ;  /* 0xfffffff8061b7812 */ /* 0x000fe200078ec0ff */
[----:B------:R-:W-:Y:S01]  /*2810*/  IMAD.SHL.U32 R9, R10, 0x80, RZ ;  /* 0x000000800a097824 */ /* 0x000fe200078e00ff */
[----:B------:R-:W-:Y:S01]  /*2820*/  SHF.R.S32.HI R10, RZ, 0x1f, R34 ;  /* 0x0000001fff0a7819 */ /* 0x000fe20000011422 */
[----:B------:R-:W-:Y:S01]  /*2830*/  IMAD R20, R32, 0xc0, R36 ;  /* 0x000000c020147824 */ /* 0x000fe200078e0224 */
[----:B------:R-:W-:Y:S01]  /*2840*/  SHF.R.S32.HI R94, RZ, 0x1f, R21 ;  /* 0x0000001fff5e7819 */ /* 0x000fe20000011415 */
[----:B------:R-:W-:Y:S01]  /*2850*/  IMAD.IADD R79, R73, 0x1, R77 ;  /* 0x00000001494f7824 */ /* 0x000fe200078e024d */
[----:B------:R-:W-:Y:S01]  /*2860*/  IADD3 R77, R77, R71, RZ ;  /* 0x000000474d4d7210 */ /* 0x000fe20007ffe0ff */
[----:B------:R-:W-:Y:S01]  /*2870*/  IMAD.SHL.U32 R8, R8, 0x80, RZ ;  /* 0x0000008008087824 */ /* 0x000fe200078e00ff */
[----:B------:R-:W-:-:S02]  /*2880*/  SHF.R.S32.HI R93, RZ, 0x1f, R27 ;  /* 0x0000001fff5d7819 */ /* 0x000fc4000001141b */
[----:B------:R-:W-:Y:S02]  /*2890*/  SHF.R.S32.HI R92, RZ, 0x1f, R28 ;  /* 0x0000001fff5c7819 */ /* 0x000fe4000001141c */
[----:B------:R-:W-:-:S07]  /*28a0*/  LOP3.LUT R32, R29, 0x4, RZ, 0xc0, !PT ;  /* 0x000000041d207812 */ /* 0x000fce00078ec0ff */
.L_x_1434:
[----:B0-2---:R-:W2:Y:S01]  /*28b0*/  LDL R35, [R1+0xa0] ;  /* 0x0000a00001237983 */ /* 0x005ea20000100800 */
[----:B------:R-:W0:Y:S01]  /*28c0*/  LDC R82, c[0x0][0x430] ;  /* 0x00010c00ff527b82 */ /* 0x000e220000000800 */
[----:B------:R-:W-:Y:S02]  /*28d0*/  VIADD R25, R25, 0xffffffff ;  /* 0xffffffff19197836 */ /* 0x000fe40000000000 */
[----:B------:R-:W-:Y:S02]  /*28e0*/  IMAD.MOV.U32 R81, RZ, RZ, RZ ;  /* 0x000000ffff517224 */ /* 0x000fe400078e00ff */
[----:B------:R-:W-:-:S03]  /*28f0*/  IMAD R13, R25, 0x80, R20 ;  /* 0x00000080190d7824 */ /* 0x000fc600078e0214 */
[----:B-1----:R-:W1:Y:S01]  /*2900*/  LDC R99, c[0x0][0x3f4] ;  /* 0x0000fd00ff637b82 */ /* 0x002e620000000800 */
[----:B------:R-:W-:Y:S01]  /*2910*/  IMAD.IADD R40, R80, 0x1, R13 ;  /* 0x0000000150287824 */ /* 0x000fe200078e020d */
[----:B------:R-:W-:-:S03]  /*2920*/  ISETP.GE.AND P1, PT, R13, R24, PT ;  /* 0x000000180d00720c */ /* 0x000fc60003f26270 */
[----:B------:R-:W-:Y:S01]  /*2930*/  IMAD.MOV.U32 R36, RZ, RZ, R40 ;  /* 0x000000ffff247224 */ /* 0x000fe200078e0028 */
[----:B------:R-:W-:Y:S02]  /*2940*/  ISETP.GT.OR P1, PT, R20, 0x7f, P1 ;  /* 0x0000007f1400780c */ /* 0x000fe40000f24670 */
[----:B0-----:R-:W-:-:S11]  /*2950*/  ISETP.NE.AND P2, PT, R82, 0x1, PT ;  /* 0x000000015200780c */ /* 0x001fd60003f45270 */
[----:B------:R-:W0:Y:S08]  /*2960*/  @!P1 LDC.64 R14, c[0x0][0x428] ;  /* 0x00010a00ff0e9b82 */ /* 0x000e300000000a00 */
[----:B------:R-:W3:Y:S08]  /*2970*/  @!P1 LDC.64 R12, c[0x0][0x418] ;  /* 0x00010600ff0c9b82 */ /* 0x000ef00000000a00 */
[----:B------:R-:W4:Y:S08]  /*2980*/  @P2 LDC R11, c[0x0][0x434] ;  /* 0x00010d00ff0b2b82 */ /* 0x000f300000000800 */
[----:B------:R-:W1:Y:S01]  /*2990*/  @P2 LDC R38, c[0x0][0x438] ;  /* 0x00010e00ff262b82 */ /* 0x000e620000000800 */
[----:B----4-:R-:W-:-:S05]  /*29a0*/  @P2 IMAD.HI.U32 R11, R40, R11, RZ ;  /* 0x0000000b280b2227 */ /* 0x010fca00078e00ff */
[----:B-1----:R-:W-:Y:S01]  /*29b0*/  @P2 SHF.R.U32.HI R36, RZ, R38, R11 ;  /* 0x00000026ff242219 */ /* 0x002fe2000001160b */
[----:B0-----:R-:W-:-:S03]  /*29c0*/  @!P1 IMAD R11, R87, R14, RZ ;  /* 0x0000000e570b9224 */ /* 0x001fc600078e02ff */
[--C-:B------:R-:W-:Y:S01]  /*29d0*/  @!P1 SHF.R.S32.HI R37, RZ, 0x1f, R36.reuse ;  /* 0x0000001fff259819 */ /* 0x100fe20000011424 */
[C---:B------:R-:W-:Y:S02]  /*29e0*/  @!P1 IMAD R11, R0.reuse, R15, R11 ;  /* 0x0000000f000b9224 */ /* 0x040fe400078e020b */
[----:B------:R-:W-:-:S04]  /*29f0*/  @!P1 IMAD.WIDE.U32 R14, R0, R14, R36 ;  /* 0x0000000e000e9225 */ /* 0x000fc800078e0024 */
[----:B------:R-:W-:Y:S01]  /*2a00*/  @!P1 IMAD.IADD R11, R15, 0x1, R11 ;  /* 0x000000010f0b9824 */ /* 0x000fe200078e020b */
[----:B---3--:R-:W-:Y:S02]  /*2a10*/  @!P1 LEA R12, P2, R14, R12, 0x2 ;  /* 0x0000000c0e0c9211 */ /* 0x008fe400078410ff */
[----:B------:R-:W-:Y:S02]  /*2a20*/  LOP3.LUT P3, RZ, R74, 0x2, RZ, 0xc0, !PT ;  /* 0x000000024aff7812 */ /* 0x000fe4000786c0ff */
[----:B------:R-:W-:Y:S02]  /*2a30*/  @!P1 LEA.HI.X R13, R14, R13, R11, 0x2, P2 ;  /* 0x0000000d0e0d9211 */ /* 0x000fe400010f140b */
[----:B------:R-:W-:Y:S01]  /*2a40*/  ISETP.GE.AND P2, PT, R99, 0x1, PT ;  /* 0x000000016300780c */ /* 0x000fe20003f46270 */
[----:B------:R-:W-:Y:S01]  /*2a50*/  IMAD.MOV R15, RZ, RZ, -R36 ;  /* 0x000000ffff0f7224 */ /* 0x000fe200078e0a24 */
[----:B------:R-:W-:Y:S05]  /*2a60*/  YIELD ;  /* 0x0000000000007946 */ /* 0x000fea0003800000 */
[----:B------:R-:W-:Y:S01]  /*2a70*/  BSSY B0, `(.L_x_1376) ;  /* 0x0000427000007945 */ /* 0x000fe20003800000 */
[----:B------:R0:W5:Y:S01]  /*2a80*/  @!P1 LDG.E R81, desc[UR54][R12.64] ;  /* 0x000000360c519981 */ /* 0x000162000c1e1900 */
[----:B------:R-:W-:Y:S01]  /*2a90*/  IMAD R82, R82, R15, R40 ;  /* 0x0000000f52527224 */ /* 0x000fe200078e0228 */
[----:B------:R-:W-:Y:S01]  /*2aa0*/  ISETP.GT.AND P1, PT, R25, R75, PT ;  /* 0x0000004b1900720c */ /* 0x000fe20003f24270 */
[----:B--2---:R-:W-:-:S04]  /*2ab0*/  IMAD R65, R19, 0x3000, R35 ;  /* 0x0000300013417824 */ /* 0x004fc800078e0223 */
[C---:B------:R-:W-:Y:S02]  /*2ac0*/  VIADD R11, R65.reuse, 0x10 ;  /* 0x00000010410b7836 */ /* 0x040fe40000000000 */
[C---:B------:R-:W-:Y:S02]  /*2ad0*/  @P3 VIADD R11, R65.reuse, 0xfffffff0 ;  /* 0xfffffff0410b3836 */ /* 0x040fe40000000000 */
[--C-:B------:R-:W-:Y:S02]  /*2ae0*/  IMAD R65, R65, 0x2, R26.reuse ;  /* 0x0000000241417824 */ /* 0x100fe400078e021a */
[----:B------:R-:W-:Y:S01]  /*2af0*/  IMAD R64, R11, 0x2, R26 ;  /* 0x000000020b407824 */ /* 0x000fe200078e021a */
[----:B0-----:R-:W-:Y:S06]  /*2b00*/  @!P2 BRA `(.L_x_1377) ;  /* 0x0000003c0028a947 */ /* 0x001fec0003800000 */
[----:B------:R-:W-:Y:S01]  /*2b10*/  SHF.R.S32.HI R83, RZ, 0x1f, R82 ;  /* 0x0000001fff537819 */ /* 0x000fe20000011452 */
[----:B------:R-:W-:Y:S01]  /*2b20*/  ULDC.64 UR4, c[0x0][0x300] ;  /* 0x0000c00000047ab9 */ /* 0x000fe20000000a00 */
[----:B-----5:R-:W-:Y:S01]  /*2b30*/  SHF.R.S32.HI R84, RZ, 0x1f, R81 ;  /* 0x0000001fff547819 */ /* 0x020fe20000011451 */
[----:B------:R-:W-:-:S04]  /*2b40*/  IMAD.WIDE.U32 R12, R82, UR4, RZ ;  /* 0x00000004520c7c25 */ /* 0x000fc8000f8e00ff */
[----:B------:R-:W-:Y:S02]  /*2b50*/  IMAD R11, R83, UR4, RZ ;  /* 0x00000004530b7c24 */ /* 0x000fe4000f8e02ff */
[----:B------:R-:W-:Y:S02]  /*2b60*/  IMAD R36, R88, R25, RZ ;  /* 0x0000001958247224 */ /* 0x000fe400078e02ff */
[----:B------:R-:W-:Y:S01]  /*2b70*/  IMAD R11, R82, UR5, R11 ;  /* 0x00000005520b7c24 */ /* 0x000fe2000f8e020b */
[----:B------:R-:W-:Y:S01]  /*2b80*/  ULDC.64 UR4, c[0x0][0x310] ;  /* 0x0000c40000047ab9 */ /* 0x000fe20000000a00 */
[----:B------:R-:W-:Y:S02]  /*2b90*/  IMAD R85, R25, -0x80, R24 ;  /* 0xffffff8019557824 */ /* 0x000fe400078e0218 */
[----:B------:R-:W-:Y:S02]  /*2ba0*/  IMAD R14, R84, UR4, RZ ;  /* 0x00000004540e7c24 */ /* 0x000fe4000f8e02ff */
[----:B------:R-:W-:Y:S01]  /*2bb0*/  IMAD.IADD R13, R13, 0x1, R11 ;  /* 0x000000010d0d7824 */ /* 0x000fe200078e020b */
[----:B------:R-:W-:Y:S01]  /*2bc0*/  VIMNMX R85, R85, 0x80, PT ;  /* 0x0000008055557848 */ /* 0x000fe20003fe0100 */
[----:B------:R-:W-:-:S02]  /*2bd0*/  IMAD R11, R81, UR5, R14 ;  /* 0x00000005510b7c24 */ /* 0x000fc4000f8e020e */
[----:B------:R-:W-:Y:S01]  /*2be0*/  IMAD.WIDE.U32 R12, R81, UR4, R12 ;  /* 0x00000004510c7c25 */ /* 0x000fe2000f8e000c */
[----:B------:R-:W-:-:S03]  /*2bf0*/  ULDC.64 UR4, c[0x0][0x308] ;  /* 0x0000c20000047ab9 */ /* 0x000fc60000000a00 */
[----:B------:R-:W-:Y:S02]  /*2c00*/  IMAD R15, R10, UR4, RZ ;  /* 0x000000040a0f7c24 */ /* 0x000fe4000f8e02ff */
[----:B------:R-:W-:Y:S01]  /*2c10*/  IMAD.IADD R13, R13, 0x1, R11 ;  /* 0x000000010d0d7824 */ /* 0x000fe200078e020b */
[----:B------:R-:W-:Y:S01]  /*2c20*/  SHF.R.S32.HI R11, RZ, 0x1f, R25 ;  /* 0x0000001fff0b7819 */ /* 0x000fe20000011419 */
[C---:B------:R-:W-:Y:S02]  /*2c30*/  IMAD R15, R34.reuse, UR5, R15 ;  /* 0x00000005220f7c24 */ /* 0x040fe4000f8e020f */
        /* <DEDUP_REMOVED lines=15> */
[----:B------:R-:W0:Y:S01]  /*2d30*/  S2R R38, SR_TID.X ;  /* 0x0000000000267919 */ /* 0x000e220000002100 */
        /* <DEDUP_REMOVED lines=12> */
[----:B0-----:R-:W-:-:S05]  /*2e00*/  VIADD R39, R38, 0xffffff80 ;  /* 0xffffff8026277836 */ /* 0x001fca0000000000 */
[----:B------:R-:W-:-:S04]  /*2e10*/  LEA.HI R38, R39, R39, RZ, 0x1 ;  /* 0x0000002727267211 */ /* 0x000fc800078f08ff */
[----:B------:R-:W-:-:S04]  /*2e20*/  SHF.R.S32.HI R38, RZ, 0x1, R38 ;  /* 0x00000001ff267819 */ /* 0x000fc80000011426 */
[----:B------:R-:W-:Y:S02]  /*2e30*/  ISETP.GE.AND P3, PT, R38, R85, PT ;  /* 0x000000552600720c */ /* 0x000fe40003f66270 */
[----:B------:R-:W-:-:S11]  /*2e40*/  CS2R R38, SRZ ;  /* 0x0000000000267805 */ /* 0x000fd6000001ff00 */
[----:B------:R-:W-:Y:S05]  /*2e50*/  @P3 BRA `(.L_x_1380) ;  /* 0x0000000000b83947 */ /* 0x000fea0003800000 */
[----:B------:R-:W2:Y:S04]  /*2e60*/  LDL.64 R104, [R1+0x58] ;  /* 0x0000580001687983 */ /* 0x000ea80000100a00 */
[----:B------:R-:W3:Y:S04]  /*2e70*/  LDL R91, [R1+0x8c] ;  /* 0x00008c00015b7983 */ /* 0x000ee80000100800 */
[----:B------:R-:W4:Y:S04]  /*2e80*/  LDL R90, [R1+0x84] ;  /* 0x00008400015a7983 */ /* 0x000f280000100800 */
        /* <DEDUP_REMOVED lines=43> */
.L_x_1380:
[----:B------:R-:W-:Y:S05]  /*3140*/  BSYNC B1 ;  /* 0x0000000000017941 */ /* 0x000fea0003800000 */
.L_x_1379:
[----:B-----5:R-:W-:Y:S01]  /*3150*/  IMAD.MOV.U32 R11, RZ, RZ, R36 ;  /* 0x000000ffff0b7224 */ /* 0x020fe200078e0024 */
[----:B------:R-:W-:Y:S01]  /*3160*/  UISETP.NE.AND UP0, UPT, UR39, 0x3, UPT ;  /* 0x000000032700788c */ /* 0x000fe2000bf05270 */
[----:B0-----:R-:W-:Y:S02]  /*3170*/  IMAD.MOV.U32 R12, RZ, RZ, R37 ;  /* 0x000000ffff0c7224 */ /* 0x001fe400078e0025 */
[----:B------:R-:W-:Y:S02]  /*3180*/  IMAD.MOV.U32 R13, RZ, RZ, R40 ;  /* 0x000000ffff0d7224 */ /* 0x000fe400078e0028 */
[----:B------:R-:W-:Y:S01]  /*3190*/  IMAD.MOV.U32 R14, RZ, RZ, R41 ;  /* 0x000000ffff0e7224 */ /* 0x000fe200078e0029 */
[----:B------:R-:W-:Y:S01]  /*31a0*/  PRMT R63, R11, 0x5410, R12 ;  /* 0x000054100b3f7816 */ /* 0x000fe2000000000c */
[----:B------:R-:W-:Y:S01]  /*31b0*/  IMAD.MOV.U32 R11, RZ, RZ, R44 ;  /* 0x000000ffff0b7224 */ /* 0x000fe200078e002c */
[----:B------:R-:W-:Y:S01]  /*31c0*/  PLOP3.LUT P2, PT, PT, PT, UP0, 0x80, 0x0 ;  /* 0x000000000000781c */ /* 0x000fe20003f4f008 */
[----:B------:R-:W-:Y:S01]  /*31d0*/  IMAD.MOV.U32 R12, RZ, RZ, R45 ;  /* 0x000000ffff0c7224 */ /* 0x000fe200078e002d */
[----:B------:R-:W-:Y:S01]  /*31e0*/  PRMT R104, R14, 0x5410, R13 ;  /* 0x000054100e687816 */ /* 0x000fe2000000000d */
[----:B------:R-:W-:-:S02]  /*31f0*/  IMAD.MOV.U32 R13, RZ, RZ, R48 ;  /* 0x000000ffff0d7224 */ /* 0x000fc400078e0030 */
[----:B------:R-:W-:Y:S01]  /*3200*/  IMAD.MOV.U32 R14, RZ, RZ, R49 ;  /* 0x000000ffff0e7224 */ /* 0x000fe200078e0031 */
[----:B------:R-:W-:Y:S01]  /*3210*/  PRMT R107, R11, 0x5410, R12 ;  /* 0x000054100b6b7816 */ /* 0x000fe2000000000c */
[----:B------:R-:W-:Y:S02]  /*3220*/  IMAD.MOV.U32 R11, RZ, RZ, R52 ;  /* 0x000000ffff0b7224 */ /* 0x000fe400078e0034 */
[----:B------:R-:W-:Y:S01]  /*3230*/  IMAD.MOV.U32 R12, RZ, RZ, R53 ;  /* 0x000000ffff0c7224 */ /* 0x000fe200078e0035 */
[----:B------:R-:W-:Y:S01]  /*3240*/  PRMT R109, R13, 0x5410, R14 ;  /* 0x000054100d6d7816 */ /* 0x000fe2000000000e */
[----:B------:R-:W-:Y:S02]  /*3250*/  IMAD.MOV.U32 R13, RZ, RZ, R56 ;  /* 0x000000ffff0d7224 */ /* 0x000fe400078e0038 */
[----:B------:R-:W-:Y:S01]  /*3260*/  IMAD.MOV.U32 R14, RZ, RZ, R57 ;  /* 0x000000ffff0e7224 */ /* 0x000fe200078e0039 */
[----:B------:R-:W-:Y:S01]  /*3270*/  PRMT R112, R11, 0x5410, R12 ;  /* 0x000054100b707816 */ /* 0x000fe2000000000c */
[----:B------:R-:W-:Y:S01]  /*3280*/  IMAD.MOV.U32 R12, RZ, RZ, R39 ;  /* 0x000000ffff0c7224 */ /* 0x000fe200078e0027 */
[----:B------:R-:W-:Y:S01]  /*3290*/  PRMT R111, R13, 0x7610, R111 ;  /* 0x000076100d6f7816 */ /* 0x000fe2000000006f */
[----:B------:R-:W-:Y:S01]  /*32a0*/  IMAD.MOV.U32 R13, RZ, RZ, R42 ;  /* 0x000000ffff0d7224 */ /* 0x000fe200078e002a */
[----:B------:R-:W-:Y:S01]  /*32b0*/  PRMT R113, R14, 0x7610, R113 ;  /* 0x000076100e717816 */ /* 0x000fe20000000071 */
[----:B------:R-:W-:Y:S01]  /*32c0*/  IMAD.MOV.U32 R14, RZ, RZ, R43 ;  /* 0x000000ffff0e7224 */ /* 0x000fe200078e002b */
[----:B------:R-:W-:-:S04]  /*32d0*/  MOV R11, R38 ;  /* 0x00000026000b7202 */ /* 0x000fc80000000f00 */
[----:B------:R-:W-:Y:S01]  /*32e0*/  PRMT R90, R11, 0x5410, R12 ;  /* 0x000054100b5a7816 */ /* 0x000fe2000000000c */
[----:B------:R-:W-:Y:S01]  /*32f0*/  IMAD.MOV.U32 R11, RZ, RZ, R46 ;  /* 0x000000ffff0b7224 */ /* 0x000fe200078e002e */
[----:B------:R-:W-:Y:S01]  /*3300*/  PRMT R91, R14, 0x5410, R13 ;  /* 0x000054100e5b7816 */ /* 0x000fe2000000000d */
[----:B------:R-:W-:Y:S02]  /*3310*/  IMAD.MOV.U32 R12, RZ, RZ, R47 ;  /* 0x000000ffff0c7224 */ /* 0x000fe400078e002f */
        /* <DEDUP_REMOVED lines=8> */
[----:B------:R-:W-:Y:S01]  /*33a0*/  PRMT R111, R111, 0x5410, R12 ;  /* 0x000054106f6f7816 */ /* 0x000fe2000000000c */
[----:B------:R-:W-:Y:S01]  /*33b0*/  IMAD.MOV.U32 R11, RZ, RZ, R59 ;  /* 0x000000ffff0b7224 */ /* 0x000fe200078e003b */
[----:B------:R-:W-:-:S04]  /*33c0*/  PRMT R114, R114, 0x5410, R13 ;  /* 0x0000541072727816 */ /* 0x000fc8000000000d */
[----:B------:R-:W-:Y:S01]  /*33d0*/  PRMT R115, R14, 0x5410, R11 ;  /* 0x000054100e737816 */ /* 0x000fe2000000000b */
[----:B------:R-:W-:Y:S06]  /*33e0*/  @!P2 BRA `(.L_x_1381) ;  /* 0x000000000004a947 */ /* 0x000fec0003800000 */
[----:B------:R-:W-:Y:S01]  /*33f0*/  BPT.TRAP 0x1 ;  /* 0x000000040000795c */ /* 0x000fe20000300000 */
.L_x_1381:
[----:B------:R-:W2:Y:S01]  /*3400*/  LDL R11, [R1+0x38] ;  /* 0x00003800010b7983 */ /* 0x000ea20000100800 */
[----:B------:R-:W-:Y:S01]  /*3410*/  IMAD R35, R19, 0x8, R2 ;  /* 0x0000000813237824 */ /* 0x000fe200078e0202 */
[----:B------:R-:W-:Y:S01]  /*3420*/  BSSY B1, `(.L_x_1382) ;  /* 0x0000004000017945 */ /* 0x000fe20003800000 */
[----:B--2---:R-:W-:-:S04]  /*3430*/  SHF.L.U32 R86, R11, 0x1f, RZ ;  /* 0x0000001f0b567819 */ /* 0x004fc800000006ff */
[----:B------:R-:W0:Y:S02]  /*3440*/  SYNCS.PHASECHK.TRANS64.TRYWAIT P4, [R35+URZ+0x2d890], R86 ;  /* 0x02d89056230075a7 */ /* 0x000e24000808017f */
[----:B0-----:R-:W-:Y:S05]  /*3450*/  @!P4 BRA `(.L_x_1383) ;  /* 0x000002100088c947 */ /* 0x001fea0003800000 */
.L_x_1714:
[----:B------:R-:W-:Y:S05]  /*3460*/  BSYNC B1 ;  /* 0x0000000000017941 */ /* 0x000fea0003800000 */
.L_x_1382:
[----:B------:R-:W-:-:S03]  /*3470*/  UMOV UR4, 0xffffffff ;  /* 0xffffffff00047882 */ /* 0x000fc60000000000 */
[----:B------:R-:W-:Y:S05]  /*3480*/  BRA.DIV UR4, `(.L_x_1384) ;  /* 0x0000021204907947 */ /* 0x000fea000b800000 */
[----:B------:R-:W1:Y:S04]  /*3490*/  SHFL.IDX PT, R62, R62, RZ, 0x1e1f ;  /* 0x001e1fff3e3e7589 */ /* 0x000e6800000e0000 */
[----:B------:R2:W3:Y:S02]  /*34a0*/  SHFL.IDX PT, R11, R60, RZ, 0x1e1f ;  /* 0x001e1fff3c0b7589 */ /* 0x0004e400000e0000 */
.L_x_1718:
[----:B------:R-:W-:Y:S05]  /*34b0*/  @P3 BRA `(.L_x_1385) ;  /* 0x0000003800083947 */ /* 0x000fea0003800000 */
[----:B------:R-:W-:Y:S01]  /*34c0*/  ISETP.NE.AND P3, PT, R30, RZ, PT ;  /* 0x000000ff1e00720c */ /* 0x000fe20003f65270 */
[----:B------:R-:W-:-:S12]  /*34d0*/  BSSY B1, `(.L_x_1386) ;  /* 0x0000037000017945 */ /* 0x000fd80003800000 */
[----:B------:R-:W-:Y:S05]  /*34e0*/  @!P3 BRA `(.L_x_1387) ;  /* 0x0000000000d4b947 */ /* 0x000fea0003800000 */
[----:B------:R-:W4:Y:S01]  /*34f0*/  LDL.64 R116, [R1+0x58] ;  /* 0x0000580001747983 */ /* 0x000f220000100a00 */
[C---:B--23--:R-:W-:Y:S01]  /*3500*/  LEA R60, P3, R16.reuse, R11, 0x1 ;  /* 0x0000000b103c7211 */ /* 0x04cfe200078608ff */
[----:B------:R-:W-:Y:S02]  /*3510*/  BSSY B2, `(.L_x_1388) ;  /* 0x0000031000027945 */ /* 0x000fe40003800000 */
[----:B------:R2:W3:Y:S01]  /*3520*/  LDS.128 R12, [R65+0x15000] ;  /* 0x01500000410c7984 */ /* 0x0004e20000000c00 */
[----:B-1----:R-:W-:Y:S02]  /*3530*/  LEA.HI.X R61, R16, R62, R17, 0x1, P3 ;  /* 0x0000003e103d7211 */ /* 0x002fe400018f0c11 */
[----:B----4-:R-:W-:-:S13]  /*3540*/  ISETP.GE.AND P3, PT, R116, R99, PT ;  /* 0x000000637400720c */ /* 0x010fda0003f66270 */
[----:B--23--:R-:W-:Y:S05]  /*3550*/  @P3 BRA `(.L_x_1389) ;  /* 0x0000000000b03947 */ /* 0x00cfea0003800000 */
[----:B------:R-:W-:Y:S01]  /*3560*/  SHF.R.U64 R58, R58, 0x10, R59 ;  /* 0x000000103a3a7819 */ /* 0x000fe2000000123b */
[----:B------:R-:W-:Y:S01]  /*3570*/  IMAD.MOV.U32 R105, RZ, RZ, R13 ;  /* 0x000000ffff697224 */ /* 0x000fe200078e000d */
[----:B------:R-:W-:-:S03]  /*3580*/  SHF.R.U64 R56, R56, 0x10, R57 ;  /* 0x0000001038387819 */ /* 0x000fc60000001239 */
[----:B------:R-:W-:Y:S02]  /*3590*/  HADD2.F32 R58, -RZ, R58.H0_H0 ;  /* 0x2000003aff3a7230 */ /* 0x000fe40000004100 */
[--C-:B------:R-:W-:Y:S02]  /*35a0*/  HADD2.F32 R13, -RZ, R105.reuse.H1_H1 ;  /* 0x30000069ff0d7230 */ /* 0x100fe40000004100 */
[----:B------:R-:W-:Y:S02]  /*35b0*/  HADD2.F32 R105, -RZ, R105.H0_H0 ;  /* 0x20000069ff697230 */ /* 0x000fe40000004100 */
[----:B------:R-:W-:Y:S02]  /*35c0*/  HADD2.F32 R56, -RZ, R56.H0_H0 ;  /* 0x20000038ff387230 */ /* 0x000fe40000004100 */
[-C--:B------:R-:W-:Y:S01]  /*35d0*/  FMUL.FTZ R106, R13, R58.reuse ;  /* 0x0000003a0d6a7220 */ /* 0x080fe20000410000 */
[----:B------:R-:W-:-:S03]  /*35e0*/  FMUL.FTZ R58, R105, R58 ;  /* 0x0000003a693a7220 */ /* 0x000fc60000410000 */
[-C--:B------:R-:W-:Y:S01]  /*35f0*/  FFMA.FTZ R106, R105, R56.reuse, -R106 ;  /* 0x00000038696a7223 */ /* 0x080fe2000001086a */
[----:B------:R-:W-:Y:S02]  /*3600*/  HADD2.F32 R105, -RZ, R111.H1_H1 ;  /* 0x3000006fff697230 */ /* 0x000fe40000004100 */
[----:B------:R-:W-:Y:S01]  /*3610*/  FFMA.FTZ R13, R13, R56, R58 ;  /* 0x000000380d0d7223 */ /* 0x000fe2000001003a */
[----:B------:R-:W-:Y:S01]  /*3620*/  SHF.R.U32.HI R58, RZ, 0x10, R59 ;  /* 0x00000010ff3a7819 */ /* 0x000fe2000001163b */
[----:B------:R-:W-:Y:S01]  /*3630*/  IMAD.MOV.U32 R59, RZ, RZ, R15 ;  /* 0x000000ffff3b7224 */ /* 0x000fe200078e000f */
[----:B------:R-:W-:Y:S01]  /*3640*/  SHF.R.U32.HI R56, RZ, 0x10, R57 ;  /* 0x00000010ff387819 */ /* 0x000fe20000011639 */
[----:B------:R-:W-:Y:S01]  /*3650*/  IMAD.MOV.U32 R57, RZ, RZ, R12 ;  /* 0x000000ffff397224 */ /* 0x000fe200078e000c */
[----:B------:R-:W-:Y:S01]  /*3660*/  F2FP.F16.F32.PACK_AB R13, R13, R106 ;  /* 0x0000006a0d0d723e */ /* 0x000fe200000000ff */
[----:B------:R-:W-:Y:S02]  /*3670*/  HADD2.F32 R12, -RZ, R58.H0_H0 ;  /* 0x2000003aff0c7230 */ /* 0x000fe40000004100 */
[----:B------:R-:W-:-:S02]  /*3680*/  HADD2.F32 R15, -RZ, R59.H1_H1 ;  /* 0x3000003bff0f7230 */ /* 0x000fc40000004100 */
[----:B------:R-:W-:Y:S02]  /*3690*/  HADD2.F32 R59, -RZ, R59.H0_H0 ;  /* 0x2000003bff3b7230 */ /* 0x000fe40000004100 */
[----:B------:R-:W-:Y:S02]  /*36a0*/  HADD2.F32 R56, -RZ, R56.H0_H0 ;  /* 0x20000038ff387230 */ /* 0x000fe40000004100 */
[-C--:B------:R-:W-:Y:S01]  /*36b0*/  FMUL.FTZ R58, R15, R12.reuse ;  /* 0x0000000c0f3a7220 */ /* 0x080fe20000410000 */
[----:B------:R-:W-:-:S03]  /*36c0*/  FMUL.FTZ R110, R59, R12 ;  /* 0x0000000c3b6e7220 */ /* 0x000fc60000410000 */
[-C--:B------:R-:W-:Y:S01]  /*36d0*/  FFMA.FTZ R12, R59, R56.reuse, -R58 ;  /* 0x000000383b0c7223 */ /* 0x080fe2000001083a */
[--C-:B------:R-:W-:Y:S02]  /*36e0*/  HADD2.F32 R58, -RZ, R57.reuse.H0_H0 ;  /* 0x20000039ff3a7230 */ /* 0x100fe40000004100 */
[----:B------:R-:W-:Y:S01]  /*36f0*/  FFMA.FTZ R15, R15, R56, R110 ;  /* 0x000000380f0f7223 */ /* 0x000fe2000001006e */
[----:B------:R-:W-:Y:S02]  /*3700*/  IMAD.MOV.U32 R56, RZ, RZ, R14 ;  /* 0x000000ffff387224 */ /* 0x000fe400078e000e */
[----:B------:R-:W-:Y:S02]  /*3710*/  HADD2.F32 R14, -RZ, R57.H1_H1 ;  /* 0x30000039ff0e7230 */ /* 0x000fe40000004100 */
[----:B------:R-:W-:Y:S01]  /*3720*/  HADD2.F32 R59, -RZ, R111.H0_H0 ;  /* 0x2000006fff3b7230 */ /* 0x000fe20000004100 */
[----:B------:R-:W-:Y:S01]  /*3730*/  F2FP.F16.F32.PACK_AB R15, R15, R12 ;  /* 0x0000000c0f0f723e */ /* 0x000fe200000000ff */
[----:B------:R-:W-:-:S02]  /*3740*/  HADD2.F32 R111, -RZ, R115.H1_H1 ;  /* 0x30000073ff6f7230 */ /* 0x000fc40000004100 */
        /* <DEDUP_REMOVED lines=9> */
[----:B------:R-:W-:-:S03]  /*37e0*/  FMUL.FTZ R111, R58, R111 ;  /* 0x0000006f3a6f7220 */ /* 0x000fc60000410000 */
[-C--:B------:R-:W-:Y:S01]  /*37f0*/  FFMA.FTZ R105, R58, R59.reuse, -R105 ;  /* 0x0000003b3a697223 */ /* 0x080fe20000010869 */
[----:B------:R-:W-:-:S05]  /*3800*/  FFMA.FTZ R56, R56, R59, R111 ;  /* 0x0000003b38387223 */ /* 0x000fca000001006f */
[----:B------:R-:W-:-:S07]  /*3810*/  F2FP.F16.F32.PACK_AB R14, R56, R105 ;  /* 0x00000069380e723e */ /* 0x000fce00000000ff */
.L_x_1389:
[----:B------:R-:W-:Y:S05]  /*3820*/  BSYNC B2 ;  /* 0x0000000000027941 */ /* 0x000fea0003800000 */
.L_x_1388:
[----:B------:R4:W-:Y:S02]  /*3830*/  ST.E.128 desc[UR54][R60.64], R12 ;  /* 0x0000000c3c007985 */ /* 0x0009e4000c101d36 */
.L_x_1387:
[----:B------:R-:W-:Y:S05]  /*3840*/  BSYNC B1 ;  /* 0x0000000000017941 */ /* 0x000fea0003800000 */
.L_x_1386:
[----:B------:R-:W-:Y:S01]  /*3850*/  ISETP.NE.AND P3, PT, R31, RZ, PT ;  /* 0x000000ff1f00720c */ /* 0x000fe20003f65270 */
[----:B------:R-:W-:-:S12]  /*3860*/  BSSY B1, `(.L_x_1390) ;  /* 0x0000038000017945 */ /* 0x000fd80003800000 */
[----:B------:R-:W-:Y:S05]  /*3870*/  @!P3 BRA `(.L_x_1391) ;  /* 0x0000000000d8b947 */ /* 0x000fea0003800000 */
[----:B----4-:R-:W4:Y:S04]  /*3880*/  LDL R12, [R1+0x64] ;  /* 0x00006400010c7983 */ /* 0x010f280000100800 */
[----:B------:R-:W5:Y:S01]  /*3890*/  LDL R58, [R1+0x8c] ;  /* 0x00008c00013a7983 */ /* 0x000f620000100800 */
[----:B---3--:R-:W-:Y:S01]  /*38a0*/  IMAD.MOV.U32 R56, RZ, RZ, R11 ;  /* 0x000000ffff387224 */ /* 0x008fe200078e000b */
[----:B------:R-:W-:Y:S01]  /*38b0*/  BSSY B2, `(.L_x_1392) ;  /* 0x0000031000027945 */ /* 0x000fe20003800000 */
[----:B-1----:R-:W-:Y:S01]  /*38c0*/  IMAD.MOV.U32 R57, RZ, RZ, R62 ;  /* 0x000000ffff397224 */ /* 0x002fe200078e003e */
[----:B----4-:R-:W-:Y:S02]  /*38d0*/  SHF.L.U32 R59, R12, 0x3, RZ ;  /* 0x000000030c3b7819 */ /* 0x010fe400000006ff */
[----:B------:R1:W3:Y:S01]  /*38e0*/  LDS.128 R12, [R64+0x15000] ;  /* 0x01500000400c7984 */ /* 0x0002e20000000c00 */
[----:B-----5:R-:W-:-:S02]  /*38f0*/  ISETP.GE.AND P3, PT, R58, R99, PT ;  /* 0x000000633a00720c */ /* 0x020fc40003f66270 */
[----:B------:R-:W-:-:S11]  /*3900*/  IMAD.WIDE R56, R59, 0x2, R56 ;  /* 0x000000023b387825 */ /* 0x000fd600078e0238 */
[----:B-1----:R-:W-:Y:S05]  /*3910*/  @P3 BRA `(.L_x_1393) ;  /* 0x0000000000a83947 */ /* 0x002fea0003800000 */
[----:B------:R-:W-:Y:S01]  /*3920*/  SHF.R.U64 R58, R54, 0x10, R55 ;  /* 0x00000010363a7819 */ /* 0x000fe20000001237 */
[----:B---3--:R-:W-:Y:S01]  /*3930*/  IMAD.MOV.U32 R54, RZ, RZ, R13 ;  /* 0x000000ffff367224 */ /* 0x008fe200078e000d */
[----:B------:R-:W-:Y:S01]  /*3940*/  SHF.R.U64 R52, R52, 0x10, R53 ;  /* 0x0000001034347819 */ /* 0x000fe20000001235 */
[----:B--2---:R-:W-:Y:S01]  /*3950*/  HADD2.F32 R60, -RZ, R15.H0_H0 ;  /* 0x2000000fff3c7230 */ /* 0x004fe20000004100 */
[----:B------:R-:W-:Y:S01]  /*3960*/  SHF.R.U32.HI R55, RZ, 0x10, R55 ;  /* 0x00000010ff377819 */ /* 0x000fe20000011637 */
[----:B------:R-:W-:Y:S02]  /*3970*/  HADD2.F32 R58, -RZ, R58.H0_H0 ;  /* 0x2000003aff3a7230 */ /* 0x000fe40000004100 */
[--C-:B------:R-:W-:Y:S02]  /*3980*/  HADD2.F32 R13, -RZ, R54.reuse.H1_H1 ;  /* 0x30000036ff0d7230 */ /* 0x100fe40000004100 */
[----:B------:R-:W-:Y:S02]  /*3990*/  HADD2.F32 R59, -RZ, R54.H0_H0 ;  /* 0x20000036ff3b7230 */ /* 0x000fe40000004100 */
[----:B------:R-:W-:-:S02]  /*39a0*/  HADD2.F32 R52, -RZ, R52.H0_H0 ;  /* 0x20000034ff347230 */ /* 0x000fc40000004100 */
[-C--:B------:R-:W-:Y:S01]  /*39b0*/  FMUL.FTZ R54, R13, R58.reuse ;  /* 0x0000003a0d367220 */ /* 0x080fe20000410000 */
[----:B------:R-:W-:Y:S02]  /*39c0*/  HADD2.F32 R55, -RZ, R55.H0_H0 ;  /* 0x20000037ff377230 */ /* 0x000fe40000004100 */
[C---:B------:R-:W-:Y:S01]  /*39d0*/  FMUL.FTZ R58, R59.reuse, R58 ;  /* 0x0000003a3b3a7220 */ /* 0x040fe20000410000 */
[----:B------:R-:W-:Y:S02]  /*39e0*/  HADD2.F32 R115, -RZ, R115.H0_H0 ;  /* 0x20000073ff737230 */ /* 0x000fe40000004100 */
[-C--:B------:R-:W-:Y:S01]  /*39f0*/  FFMA.FTZ R54, R59, R52.reuse, -R54 ;  /* 0x000000343b367223 */ /* 0x080fe20000010836 */
[----:B------:R-:W-:Y:S01]  /*3a00*/  FFMA.FTZ R13, R13, R52, R58 ;  /* 0x000000340d0d7223 */ /* 0x000fe2000001003a */
[----:B------:R-:W-:Y:S01]  /*3a10*/  SHF.R.U32.HI R52, RZ, 0x10, R53 ;  /* 0x00000010ff347819 */ /* 0x000fe20000011635 */
[----:B------:R-:W-:-:S03]  /*3a20*/  HADD2.F32 R58, -RZ, R15.H1_H1 ;  /* 0x3000000fff3a7230 */ /* 0x000fc60000004100 */
[----:B------:R-:W-:Y:S01]  /*3a30*/  F2FP.F16.F32.PACK_AB R13, R13, R54 ;  /* 0x000000360d0d723e */ /* 0x000fe200000000ff */
[----:B------:R-:W-:Y:S02]  /*3a40*/  HADD2.F32 R15, -RZ, R52.H0_H0 ;  /* 0x20000034ff0f7230 */ /* 0x000fe40000004100 */
[-C--:B------:R-:W-:Y:S01]  /*3a50*/  FMUL.FTZ R53, R58, R55.reuse ;  /* 0x000000373a357220 */ /* 0x080fe20000410000 */
[C---:B------:R-:W-:Y:S01]  /*3a60*/  FMUL.FTZ R55, R60.reuse, R55 ;  /* 0x000000373c377220 */ /* 0x040fe20000410000 */
[----:B------:R-:W-:Y:S02]  /*3a70*/  HADD2.F32 R52, -RZ, R12.H1_H1 ;  /* 0x3000000cff347230 */ /* 0x000fe40000004100 */
[-C--:B------:R-:W-:Y:S01]  /*3a80*/  FFMA.FTZ R53, R60, R15.reuse, -R53 ;  /* 0x0000000f3c357223 */ /* 0x080fe20000010835 */
[----:B------:R-:W-:Y:S01]  /*3a90*/  FFMA.FTZ R58, R58, R15, R55 ;  /* 0x0000000f3a3a7223 */ /* 0x000fe20000010037 */
[----:B------:R-:W-:Y:S02]  /*3aa0*/  HADD2.F32 R15, -RZ, R114.H1_H1 ;  /* 0x30000072ff0f7230 */ /* 0x000fe40000004100 */
[----:B------:R-:W-:-:S02]  /*3ab0*/  HADD2.F32 R12, -RZ, R12.H0_H0 ;  /* 0x2000000cff0c7230 */ /* 0x000fc40000004100 */
[----:B------:R-:W-:Y:S02]  /*3ac0*/  HADD2.F32 R55, -RZ, R112.H0_H0 ;  /* 0x20000070ff377230 */ /* 0x000fe40000004100 */
[-C--:B------:R-:W-:Y:S01]  /*3ad0*/  FMUL.FTZ R59, R52, R15.reuse ;  /* 0x0000000f343b7220 */ /* 0x080fe20000410000 */
[--C-:B------:R-:W-:Y:S02]  /*3ae0*/  HADD2.F32 R60, -RZ, R14.reuse.H1_H1 ;  /* 0x3000000eff3c7230 */ /* 0x100fe40000004100 */
[C---:B------:R-:W-:Y:S01]  /*3af0*/  FMUL.FTZ R15, R12.reuse, R15 ;  /* 0x0000000f0c0f7220 */ /* 0x040fe20000410000 */
[----:B------:R-:W-:Y:S02]  /*3b00*/  HADD2.F32 R14, -RZ, R14.H0_H0 ;  /* 0x2000000eff0e7230 */ /* 0x000fe40000004100 */
[----:B------:R-:W-:Y:S01]  /*3b10*/  FFMA.FTZ R12, R12, R55, -R59 ;  /* 0x000000370c0c7223 */ /* 0x000fe2000001083b */
[----:B------:R-:W-:Y:S01]  /*3b20*/  F2FP.F16.F32.PACK_AB R53, R58, R53 ;  /* 0x000000353a35723e */ /* 0x000fe200000000ff */
[----:B------:R-:W-:Y:S01]  /*3b30*/  FFMA.FTZ R15, R52, R55, R15 ;  /* 0x00000037340f7223 */ /* 0x000fe2000001000f */
[----:B------:R-:W-:-:S02]  /*3b40*/  HADD2.F32 R55, -RZ, R112.H1_H1 ;  /* 0x30000070ff377230 */ /* 0x000fc40000004100 */
[-C--:B------:R-:W-:Y:S01]  /*3b50*/  FMUL.FTZ R59, R60, R115.reuse ;  /* 0x000000733c3b7220 */ /* 0x080fe20000410000 */
[C---:B------:R-:W-:Y:S01]  /*3b60*/  FMUL.FTZ R115, R14.reuse, R115 ;  /* 0x000000730e737220 */ /* 0x040fe20000410000 */
[----:B------:R-:W-:Y:S02]  /*3b70*/  F2FP.F16.F32.PACK_AB R12, R15, R12 ;  /* 0x0000000c0f0c723e */ /* 0x000fe400000000ff */
[-C--:B------:R-:W-:Y:S01]  /*3b80*/  FFMA.FTZ R14, R14, R55.reuse, -R59 ;  /* 0x000000370e0e7223 */ /* 0x080fe2000001083b */
[----:B------:R-:W-:Y:S01]  /*3b90*/  FFMA.FTZ R115, R60, R55, R115 ;  /* 0x000000373c737223 */ /* 0x000fe20000010073 */
[----:B------:R-:W-:-:S04]  /*3ba0*/  IMAD.MOV.U32 R15, RZ, RZ, R53 ;  /* 0x000000ffff0f7224 */ /* 0x000fc800078e0035 */
[----:B------:R-:W-:-:S07]  /*3bb0*/  F2FP.F16.F32.PACK_AB R14, R115, R14 ;  /* 0x0000000e730e723e */ /* 0x000fce00000000ff */
.L_x_1393:
[----:B------:R-:W-:Y:S05]  /*3bc0*/  BSYNC B2 ;  /* 0x0000000000027941 */ /* 0x000fea0003800000 */
.L_x_1392:
[----:B---3--:R1:W-:Y:S02]  /*3bd0*/  ST.E.128 desc[UR54][R56.64], R12 ;  /* 0x0000000c38007985 */ /* 0x0083e4000c101d36 */
.L_x_1391:
[----:B------:R-:W-:Y:S05]  /*3be0*/  BSYNC B1 ;  /* 0x0000000000017941 */ /* 0x000fea0003800000 */
.L_x_1390:
[----:B------:R-:W-:Y:S01]  /*3bf0*/  ISETP.NE.AND P3, PT, R32, RZ, PT ;  /* 0x000000ff2000720c */ /* 0x000fe20003f65270 */
[----:B------:R-:W-:-:S12]  /*3c00*/  BSSY B1, `(.L_x_1394) ;  /* 0x0000037000017945 */ /* 0x000fd80003800000 */
[----:B------:R-:W-:Y:S05]  /*3c10*/  @!P3 BRA `(.L_x_1395) ;  /* 0x0000000000d4b947 */ /* 0x000fea0003800000 */
[----:B-1--4-:R-:W4:Y:S04]  /*3c20*/  LDL R12, [R1+0x68] ;  /* 0x00006800010c7983 */ /* 0x012f280000100800 */
[----:B------:R-:W5:Y:S01]  /*3c30*/  LDL R54, [R1+0x84] ;  /* 0x0000840001367983 */ /* 0x000f620000100800 */
[----:B---3--:R-:W-:Y:S01]  /*3c40*/  IMAD.MOV.U32 R52, RZ, RZ, R11 ;  /* 0x000000ffff347224 */ /* 0x008fe200078e000b */
[----:B------:R-:W-:Y:S01]  /*3c50*/  BSSY B2, `(.L_x_1396) ;  /* 0x0000030000027945 */ /* 0x000fe20003800000 */
[----:B------:R-:W-:Y:S02]  /*3c60*/  IMAD.MOV.U32 R53, RZ, RZ, R62 ;  /* 0x000000ffff357224 */ /* 0x000fe400078e003e */
[----:B----4-:R-:W-:Y:S02]  /*3c70*/  IMAD.SHL.U32 R55, R12, 0x8, RZ ;  /* 0x000000080c377824 */ /* 0x010fe400078e00ff */
[----:B------:R1:W3:Y:S01]  /*3c80*/  LDS.128 R12, [R65+0x17000] ;  /* 0x01700000410c7984 */ /* 0x0002e20000000c00 */
[----:B-----5:R-:W-:Y:S01]  /*3c90*/  ISETP.GE.AND P3, PT, R54, R99, PT ;  /* 0x000000633600720c */ /* 0x020fe20003f66270 */
[----:B------:R-:W-:-:S12]  /*3ca0*/  IMAD.WIDE R52, R55, 0x2, R52 ;  /* 0x0000000237347825 */ /* 0x000fd800078e0234 */
[----:B-1----:R-:W-:Y:S05]  /*3cb0*/  @P3 BRA `(.L_x_1397) ;  /* 0x0000000000a43947 */ /* 0x002fea0003800000 */
[--C-:B------:R-:W-:Y:S01]  /*3cc0*/  SHF.R.U64 R54, R48, 0x10, R49.reuse ;  /* 0x0000001030367819 */ /* 0x100fe20000001231 */
[----:B------:R-:W-:Y:S01]  /*3cd0*/  HADD2.F32 R113, -RZ, R113.H1_H1 ;  /* 0x30000071ff717230 */ /* 0x000fe20000004100 */
[----:B------:R-:W-:Y:S01]  /*3ce0*/  SHF.R.U32.HI R48, RZ, 0x10, R49 ;  /* 0x00000010ff307819 */ /* 0x000fe20000011631 */
[----:B---3--:R-:W-:Y:S01]  /*3cf0*/  IMAD.MOV.U32 R49, RZ, RZ, R15 ;  /* 0x000000ffff317224 */ /* 0x008fe200078e000f */
[--C-:B------:R-:W-:Y:S01]  /*3d00*/  SHF.R.U64 R56, R50, 0x10, R51.reuse ;  /* 0x0000001032387819 */ /* 0x100fe20000001233 */
[--C-:B------:R-:W-:Y:S01]  /*3d10*/  HADD2.F32 R15, -RZ, R13.reuse.H1_H1 ;  /* 0x3000000dff0f7230 */ /* 0x100fe20000004100 */
[----:B------:R-:W-:Y:S01]  /*3d20*/  SHF.R.U32.HI R55, RZ, 0x10, R51 ;  /* 0x00000010ff377819 */ /* 0x000fe20000011633 */
[----:B------:R-:W-:Y:S02]  /*3d30*/  HADD2.F32 R13, -RZ, R13.H0_H0 ;  /* 0x2000000dff0d7230 */ /* 0x000fe40000004100 */
[----:B------:R-:W-:Y:S02]  /*3d40*/  HADD2.F32 R56, -RZ, R56.H0_H0 ;  /* 0x20000038ff387230 */ /* 0x000fe40000004100 */
[----:B------:R-:W-:-:S02]  /*3d50*/  HADD2.F32 R55, -RZ, R55.H0_H0 ;  /* 0x20000037ff377230 */ /* 0x000fc40000004100 */
[--C-:B------:R-:W-:Y:S02]  /*3d60*/  HADD2.F32 R50, -RZ, R49.reuse.H1_H1 ;  /* 0x30000031ff327230 */ /* 0x100fe40000004100 */
[----:B------:R-:W-:Y:S02]  /*3d70*/  HADD2.F32 R49, -RZ, R49.H0_H0 ;  /* 0x20000031ff317230 */ /* 0x000fe40000004100 */
[----:B------:R-:W-:Y:S02]  /*3d80*/  HADD2.F32 R54, -RZ, R54.H0_H0 ;  /* 0x20000036ff367230 */ /* 0x000fe40000004100 */
[-C--:B------:R-:W-:Y:S01]  /*3d90*/  FMUL.FTZ R58, R50, R55.reuse ;  /* 0x00000037323a7220 */ /* 0x080fe20000410000 */
[----:B------:R-:W-:Y:S02]  /*3da0*/  HADD2.F32 R51, -RZ, R48.H0_H0 ;  /* 0x20000030ff337230 */ /* 0x000fe40000004100 */
[-C--:B------:R-:W-:Y:S01]  /*3db0*/  FMUL.FTZ R48, R15, R56.reuse ;  /* 0x000000380f307220 */ /* 0x080fe20000410000 */
[----:B------:R-:W-:Y:S01]  /*3dc0*/  FMUL.FTZ R56, R13, R56 ;  /* 0x000000380d387220 */ /* 0x000fe20000410000 */
[----:B------:R-:W-:Y:S01]  /*3dd0*/  FMUL.FTZ R55, R49, R55 ;  /* 0x0000003731377220 */ /* 0x000fe20000410000 */
[----:B------:R-:W-:-:S02]  /*3de0*/  HADD2.F32 R114, -RZ, R114.H0_H0 ;  /* 0x20000072ff727230 */ /* 0x000fc40000004100 */
[-C--:B------:R-:W-:Y:S01]  /*3df0*/  FFMA.FTZ R13, R13, R54.reuse, -R48 ;  /* 0x000000360d0d7223 */ /* 0x080fe20000010830 */
[----:B------:R-:W-:Y:S01]  /*3e00*/  FFMA.FTZ R48, R15, R54, R56 ;  /* 0x000000360f307223 */ /* 0x000fe20000010038 */
[-C--:B------:R-:W-:Y:S01]  /*3e10*/  FFMA.FTZ R15, R49, R51.reuse, -R58 ;  /* 0x00000033310f7223 */ /* 0x080fe2000001083a */
[----:B------:R-:W-:Y:S01]  /*3e20*/  FFMA.FTZ R50, R50, R51, R55 ;  /* 0x0000003332327223 */ /* 0x000fe20000010037 */
[----:B------:R-:W-:Y:S02]  /*3e30*/  HADD2.F32 R54, -RZ, R12.H1_H1 ;  /* 0x3000000cff367230 */ /* 0x000fe40000004100 */
[----:B------:R-:W-:Y:S01]  /*3e40*/  HADD2.F32 R51, -RZ, R14.H1_H1 ;  /* 0x3000000eff337230 */ /* 0x000fe20000004100 */
[----:B------:R-:W-:Y:S01]  /*3e50*/  F2FP.F16.F32.PACK_AB R13, R48, R13 ;  /* 0x0000000d300d723e */ /* 0x000fe200000000ff */
[----:B------:R-:W-:Y:S02]  /*3e60*/  HADD2.F32 R12, -RZ, R12.H0_H0 ;  /* 0x2000000cff0c7230 */ /* 0x000fe40000004100 */
[----:B------:R-:W-:Y:S01]  /*3e70*/  FMUL.FTZ R55, R54, R113 ;  /* 0x0000007136377220 */ /* 0x000fe20000410000 */
[----:B------:R-:W-:-:S02]  /*3e80*/  HADD2.F32 R14, -RZ, R14.H0_H0 ;  /* 0x2000000eff0e7230 */ /* 0x000fc40000004100 */
[CC--:B------:R-:W-:Y:S01]  /*3e90*/  FMUL.FTZ R57, R51.reuse, R114.reuse ;  /* 0x0000007233397220 */ /* 0x0c0fe20000410000 */
[--C-:B------:R-:W-:Y:S02]  /*3ea0*/  HADD2.F32 R49, -RZ, R109.reuse.H0_H0 ;  /* 0x2000006dff317230 */ /* 0x100fe40000004100 */
[----:B------:R-:W-:Y:S01]  /*3eb0*/  FMUL.FTZ R113, R12, R113 ;  /* 0x000000710c717220 */ /* 0x000fe20000410000 */
[----:B------:R-:W-:Y:S02]  /*3ec0*/  HADD2.F32 R109, -RZ, R109.H1_H1 ;  /* 0x3000006dff6d7230 */ /* 0x000fe40000004100 */
[----:B------:R-:W-:Y:S01]  /*3ed0*/  FMUL.FTZ R114, R14, R114 ;  /* 0x000000720e727220 */ /* 0x000fe20000410000 */
[----:B------:R-:W-:Y:S01]  /*3ee0*/  F2FP.F16.F32.PACK_AB R15, R50, R15 ;  /* 0x0000000f320f723e */ /* 0x000fe200000000ff */
[-C--:B------:R-:W-:Y:S01]  /*3ef0*/  FFMA.FTZ R55, R12, R49.reuse, -R55 ;  /* 0x000000310c377223 */ /* 0x080fe20000010837 */
[----:B------:R-:W-:Y:S01]  /*3f00*/  FFMA.FTZ R54, R54, R49, R113 ;  /* 0x0000003136367223 */ /* 0x000fe20000010071 */
[-C--:B------:R-:W-:Y:S01]  /*3f10*/  FFMA.FTZ R57, R14, R109.reuse, -R57 ;  /* 0x0000006d0e397223 */ /* 0x080fe20000010839 */
[----:B------:R-:W-:-:S03]  /*3f20*/  FFMA.FTZ R114, R51, R109, R114 ;  /* 0x0000006d33727223 */ /* 0x000fc60000010072 */
[----:B------:R-:W-:Y:S02]  /*3f30*/  F2FP.F16.F32.PACK_AB R12, R54, R55 ;  /* 0x00000037360c723e */ /* 0x000fe400000000ff */
[----:B------:R-:W-:-:S07]  /*3f40*/  F2FP.F16.F32.PACK_AB R14, R114, R57 ;  /* 0x00000039720e723e */ /* 0x000fce00000000ff */
.L_x_1397:
[----:B------:R-:W-:Y:S05]  /*3f50*/  BSYNC B2 ;  /* 0x0000000000027941 */ /* 0x000fea0003800000 */
.L_x_1396:
[----:B---3--:R1:W-:Y:S02]  /*3f60*/  ST.E.128 desc[UR54][R52.64], R12 ;  /* 0x0000000c34007985 */ /* 0x0083e4000c101d36 */
.L_x_1395:
[----:B------:R-:W-:Y:S05]  /*3f70*/  BSYNC B1 ;  /* 0x0000000000017941 */ /* 0x000fea0003800000 */
.L_x_1394:
[----:B------:R-:W-:Y:S01]  /*3f80*/  LOP3.LUT P3, RZ, R29, 0x8, RZ, 0xc0, !PT ;  /* 0x000000081dff7812 */ /* 0x000fe2000786c0ff */
[----:B------:R-:W-:-:S12]  /*3f90*/  BSSY B1, `(.L_x_1398) ;  /* 0x0000036000017945 */ /* 0x000fd80003800000 */
[----:B------:R-:W-:Y:S05]  /*3fa0*/  @!P3 BRA `(.L_x_1399) ;  /* 0x0000000000d0b947 */ /* 0x000fea0003800000 */
[----:B-1--4-:R-:W4:Y:S04]  /*3fb0*/  LDL R12, [R1+0x7c] ;  /* 0x00007c00010c7983 */ /* 0x012f280000100800 */
[----:B------:R-:W5:Y:S01]  /*3fc0*/  LDL R50, [R1+0x88] ;  /* 0x0000880001327983 */ /* 0x000f620000100800 */
[C---:B---3--:R-:W-:Y:S01]  /*3fd0*/  LEA R48, P3, R137.reuse, R11, 0x1 ;  /* 0x0000000b89307211 */ /* 0x048fe200078608ff */
[----:B------:R-:W-:Y:S03]  /*3fe0*/  BSSY B2, `(.L_x_1400) ;  /* 0x000002f000027945 */ /* 0x000fe60003800000 */
[----:B----4-:R-:W-:Y:S02]  /*3ff0*/  LEA.HI.X R49, R137, R62, R12, 0x1, P3 ;  /* 0x0000003e89317211 */ /* 0x010fe400018f0c0c */
[----:B------:R1:W3:Y:S01]  /*4000*/  LDS.128 R12, [R64+0x17000] ;  /* 0x01700000400c7984 */ /* 0x0002e20000000c00 */
[----:B-----5:R-:W-:-:S13]  /*4010*/  ISETP.GE.AND P3, PT, R50, R99, PT ;  /* 0x000000633200720c */ /* 0x020fda0003f66270 */
[----:B-1----:R-:W-:Y:S05]  /*4020*/  @P3 BRA `(.L_x_1401) ;  /* 0x0000000000a83947 */ /* 0x002fea0003800000 */
[--C-:B------:R-:W-:Y:S01]  /*4030*/  SHF.R.U64 R53, R44, 0x10, R45.reuse ;  /* 0x000000102c357819 */ /* 0x100fe2000000122d */
[----:B---3--:R-:W-:Y:S01]  /*4040*/  IMAD.MOV.U32 R44, RZ, RZ, R12 ;  /* 0x000000ffff2c7224 */ /* 0x008fe200078e000c */
[----:B------:R-:W-:Y:S01]  /*4050*/  SHF.R.U32.HI R50, RZ, 0x10, R45 ;  /* 0x00000010ff327819 */ /* 0x000fe2000001162d */
[----:B------:R-:W-:Y:S01]  /*4060*/  IMAD.MOV.U32 R45, RZ, RZ, R15 ;  /* 0x000000ffff2d7224 */ /* 0x000fe200078e000f */
[--C-:B------:R-:W-:Y:S01]  /*4070*/  SHF.R.U64 R51, R46, 0x10, R47.reuse ;  /* 0x000000102e337819 */ /* 0x100fe2000000122f */
[--C-:B------:R-:W-:Y:S01]  /*4080*/  HADD2.F32 R15, -RZ, R13.reuse.H1_H1 ;  /* 0x3000000dff0f7230 */ /* 0x100fe20000004100 */
[----:B------:R-:W-:Y:S01]  /*4090*/  SHF.R.U32.HI R52, RZ, 0x10, R47 ;  /* 0x00000010ff347819 */ /* 0x000fe2000001162f */
[----:B------:R-:W-:Y:S02]  /*40a0*/  HADD2.F32 R12, -RZ, R13.H0_H0 ;  /* 0x2000000dff0c7230 */ /* 0x000fe40000004100 */
[----:B------:R-:W-:Y:S02]  /*40b0*/  HADD2.F32 R51, -RZ, R51.H0_H0 ;  /* 0x20000033ff337230 */ /* 0x000fe40000004100 */
[----:B------:R-:W-:-:S02]  /*40c0*/  HADD2.F32 R46, -RZ, R45.H1_H1 ;  /* 0x3000002dff2e7230 */ /* 0x000fc40000004100 */
[----:B------:R-:W-:Y:S02]  /*40d0*/  HADD2.F32 R52, -RZ, R52.H0_H0 ;  /* 0x20000034ff347230 */ /* 0x000fe40000004100 */
[-C--:B------:R-:W-:Y:S01]  /*40e0*/  FMUL.FTZ R13, R15, R51.reuse ;  /* 0x000000330f0d7220 */ /* 0x080fe20000410000 */
[----:B------:R-:W-:Y:S02]  /*40f0*/  HADD2.F32 R45, -RZ, R45.H0_H0 ;  /* 0x2000002dff2d7230 */ /* 0x000fe40000004100 */
[----:B------:R-:W-:Y:S01]  /*4100*/  FMUL.FTZ R54, R12, R51 ;  /* 0x000000330c367220 */ /* 0x000fe20000410000 */
[----:B------:R-:W-:Y:S02]  /*4110*/  HADD2.F32 R47, -RZ, R53.H0_H0 ;  /* 0x20000035ff2f7230 */ /* 0x000fe40000004100 */
[-C--:B------:R-:W-:Y:S01]  /*4120*/  FMUL.FTZ R56, R46, R52.reuse ;  /* 0x000000342e387220 */ /* 0x080fe20000410000 */
[----:B------:R-:W-:Y:S02]  /*4130*/  HADD2.F32 R50, -RZ, R50.H0_H0 ;  /* 0x20000032ff327230 */ /* 0x000fe40000004100 */
[----:B------:R-:W-:Y:S01]  /*4140*/  FMUL.FTZ R51, R45, R52 ;  /* 0x000000342d337220 */ /* 0x000fe20000410000 */
[-C--:B------:R-:W-:Y:S01]  /*4150*/  FFMA.FTZ R12, R12, R47.reuse, -R13 ;  /* 0x0000002f0c0c7223 */ /* 0x080fe2000001080d */
[----:B------:R-:W-:Y:S01]  /*4160*/  FFMA.FTZ R13, R15, R47, R54 ;  /* 0x0000002f0f0d7223 */ /* 0x000fe20000010036 */
[-C--:B------:R-:W-:Y:S01]  /*4170*/  FFMA.FTZ R15, R45, R50.reuse, -R56 ;  /* 0x000000322d0f7223 */ /* 0x080fe20000010838 */
[----:B------:R-:W-:Y:S01]  /*4180*/  FFMA.FTZ R52, R46, R50, R51 ;  /* 0x000000322e347223 */ /* 0x000fe20000010033 */
[----:B------:R-:W-:-:S02]  /*4190*/  HADD2.F32 R50, -RZ, R108.H0_H0 ;  /* 0x2000006cff327230 */ /* 0x000fc40000004100 */
[----:B------:R-:W-:Y:S01]  /*41a0*/  HADD2.F32 R51, -RZ, R108.H1_H1 ;  /* 0x3000006cff337230 */ /* 0x000fe20000004100 */
[----:B------:R-:W-:Y:S01]  /*41b0*/  F2FP.F16.F32.PACK_AB R13, R13, R12 ;  /* 0x0000000c0d0d723e */ /* 0x000fe200000000ff */
[----:B------:R-:W-:Y:S01]  /*41c0*/  HADD2.F32 R45, -RZ, R44.H1_H1 ;  /* 0x3000002cff2d7230 */ /* 0x000fe20000004100 */
[----:B------:R-:W-:Y:S01]  /*41d0*/  F2FP.F16.F32.PACK_AB R15, R52, R15 ;  /* 0x0000000f340f723e */ /* 0x000fe200000000ff */
[----:B------:R-:W-:Y:S02]  /*41e0*/  HADD2.F32 R46, -RZ, R14.H1_H1 ;  /* 0x3000000eff2e7230 */ /* 0x000fe40000004100 */
[----:B------:R-:W-:Y:S02]  /*41f0*/  HADD2.F32 R44, -RZ, R44.H0_H0 ;  /* 0x2000002cff2c7230 */ /* 0x000fe40000004100 */
[----:B------:R-:W-:Y:S01]  /*4200*/  FMUL.FTZ R53, R45, R50 ;  /* 0x000000322d357220 */ /* 0x000fe20000410000 */
[----:B------:R-:W-:Y:S02]  /*4210*/  HADD2.F32 R14, -RZ, R14.H0_H0 ;  /* 0x2000000eff0e7230 */ /* 0x000fe40000004100 */
[----:B------:R-:W-:Y:S01]  /*4220*/  FMUL.FTZ R55, R46, R51 ;  /* 0x000000332e377220 */ /* 0x000fe20000410000 */
[----:B------:R-:W-:-:S02]  /*4230*/  HADD2.F32 R47, -RZ, R107.H0_H0 ;  /* 0x2000006bff2f7230 */ /* 0x000fc40000004100 */
[----:B------:R-:W-:Y:S01]  /*4240*/  FMUL.FTZ R50, R44, R50 ;  /* 0x000000322c327220 */ /* 0x000fe20000410000 */
[----:B------:R-:W-:Y:S02]  /*4250*/  HADD2.F32 R107, -RZ, R107.H1_H1 ;  /* 0x3000006bff6b7230 */ /* 0x000fe40000004100 */
[----:B------:R-:W-:Y:S01]  /*4260*/  FMUL.FTZ R51, R14, R51 ;  /* 0x000000330e337220 */ /* 0x000fe20000410000 */
[-C--:B------:R-:W-:Y:S01]  /*4270*/  FFMA.FTZ R53, R44, R47.reuse, -R53 ;  /* 0x0000002f2c357223 */ /* 0x080fe20000010835 */
[----:B------:R-:W-:Y:S01]  /*4280*/  FFMA.FTZ R50, R45, R47, R50 ;  /* 0x0000002f2d327223 */ /* 0x000fe20000010032 */
[-C--:B------:R-:W-:Y:S01]  /*4290*/  FFMA.FTZ R55, R14, R107.reuse, -R55 ;  /* 0x0000006b0e377223 */ /* 0x080fe20000010837 */
[----:B------:R-:W-:-:S03]  /*42a0*/  FFMA.FTZ R46, R46, R107, R51 ;  /* 0x0000006b2e2e7223 */ /* 0x000fc60000010033 */
[----:B------:R-:W-:Y:S02]  /*42b0*/  F2FP.F16.F32.PACK_AB R12, R50, R53 ;  /* 0x00000035320c723e */ /* 0x000fe400000000ff */
[----:B------:R-:W-:-:S07]  /*42c0*/  F2FP.F16.F32.PACK_AB R14, R46, R55 ;  /* 0x000000372e0e723e */ /* 0x000fce00000000ff */
.L_x_1401:
[----:B------:R-:W-:Y:S05]  /*42d0*/  BSYNC B2 ;  /* 0x0000000000027941 */ /* 0x000fea0003800000 */
.L_x_1400:
[----:B---3--:R1:W-:Y:S02]  /*42e0*/  ST.E.128 desc[UR54][R48.64], R12 ;  /* 0x0000000c30007985 */ /* 0x0083e4000c101d36 */
.L_x_1399:
[----:B------:R-:W-:Y:S05]  /*42f0*/  BSYNC B1 ;  /* 0x0000000000017941 */ /* 0x000fea0003800000 */
.L_x_1398:
        /* <DEDUP_REMOVED lines=14> */
[--C-:B------:R-:W-:Y:S01]  /*43e0*/  HADD2.F32 R14, -RZ, R13.reuse.H1_H1 ;  /* 0x3000000dff0e7230 */ /* 0x100fe20000004100 */
[--C-:B------:R-:W-:Y:S01]  /*43f0*/  SHF.R.U64 R41, R42, 0x10, R43.reuse ;  /* 0x000000102a297819 */ /* 0x100fe2000000122b */
[----:B------:R-:W-:Y:S01]  /*4400*/  HADD2.F32 R13, -RZ, R13.H0_H0 ;  /* 0x2000000dff0d7230 */ /* 0x000fe20000004100 */
[----:B------:R-:W-:Y:S01]  /*4410*/  SHF.R.U32.HI R48, RZ, 0x10, R43 ;  /* 0x00000010ff307819 */ /* 0x000fe2000001162b */
[----:B------:R-:W-:Y:S02]  /*4420*/  HADD2.F32 R42, -RZ, R47.H0_H0 ;  /* 0x2000002fff2a7230 */ /* 0x000fe40000004100 */
[----:B------:R-:W-:Y:S02]  /*4430*/  HADD2.F32 R43, -RZ, R41.H0_H0 ;  /* 0x20000029ff2b7230 */ /* 0x000fe40000004100 */
[----:B------:R-:W-:-:S02]  /*4440*/  HADD2.F32 R48, -RZ, R48.H0_H0 ;  /* 0x20000030ff307230 */ /* 0x000fc40000004100 */
[--C-:B------:R-:W-:Y:S02]  /*4450*/  HADD2.F32 R41, -RZ, R15.reuse.H1_H1 ;  /* 0x3000000fff297230 */ /* 0x100fe40000004100 */
[CC--:B------:R-:W-:Y:S01]  /*4460*/  FMUL.FTZ R50, R14.reuse, R43.reuse ;  /* 0x0000002b0e327220 */ /* 0x0c0fe20000410000 */
[C---:B------:R-:W-:Y:S01]  /*4470*/  FMUL.FTZ R43, R13.reuse, R43 ;  /* 0x0000002b0d2b7220 */ /* 0x040fe20000410000 */
[----:B------:R-:W-:Y:S02]  /*4480*/  HADD2.F32 R15, -RZ, R15.H0_H0 ;  /* 0x2000000fff0f7230 */ /* 0x000fe40000004100 */
[-C--:B------:R-:W-:Y:S01]  /*4490*/  FFMA.FTZ R50, R13, R42.reuse, -R50 ;  /* 0x0000002a0d327223 */ /* 0x080fe20000010832 */
[----:B------:R-:W-:Y:S01]  /*44a0*/  FFMA.FTZ R47, R14, R42, R43 ;  /* 0x0000002a0e2f7223 */ /* 0x000fe2000001002b */
[----:B------:R-:W-:Y:S02]  /*44b0*/  HADD2.F32 R46, -RZ, R46.H0_H0 ;  /* 0x2000002eff2e7230 */ /* 0x000fe40000004100 */
[----:B------:R-:W-:Y:S01]  /*44c0*/  FMUL.FTZ R52, R41, R48 ;  /* 0x0000003029347220 */ /* 0x000fe20000410000 */
[----:B------:R-:W-:-:S02]  /*44d0*/  HADD2.F32 R42, -RZ, R91.H1_H1 ;  /* 0x3000005bff2a7230 */ /* 0x000fc40000004100 */
[C---:B------:R-:W-:Y:S01]  /*44e0*/  FMUL.FTZ R48, R15.reuse, R48 ;  /* 0x000000300f307220 */ /* 0x040fe20000410000 */
[----:B------:R-:W-:Y:S02]  /*44f0*/  HADD2.F32 R91, -RZ, R91.H0_H0 ;  /* 0x2000005bff5b7230 */ /* 0x000fe40000004100 */
[-C--:B------:R-:W-:Y:S01]  /*4500*/  FFMA.FTZ R52, R15, R46.reuse, -R52 ;  /* 0x0000002e0f347223 */ /* 0x080fe20000010834 */
[----:B------:R-:W-:Y:S02]  /*4510*/  HADD2.F32 R13, -RZ, R12.H1_H1 ;  /* 0x3000000cff0d7230 */ /* 0x000fe40000004100 */
[----:B------:R-:W-:Y:S01]  /*4520*/  FFMA.FTZ R51, R41, R46, R48 ;  /* 0x0000002e29337223 */ /* 0x000fe20000010030 */
[----:B------:R-:W-:Y:S02]  /*4530*/  HADD2.F32 R14, -RZ, R40.H1_H1 ;  /* 0x30000028ff0e7230 */ /* 0x000fe40000004100 */
[----:B------:R-:W-:Y:S02]  /*4540*/  HADD2.F32 R12, -RZ, R12.H0_H0 ;  /* 0x2000000cff0c7230 */ /* 0x000fe40000004100 */
[----:B------:R-:W-:Y:S01]  /*4550*/  FMUL.FTZ R43, R13, R42 ;  /* 0x0000002a0d2b7220 */ /* 0x000fe20000410000 */
[----:B------:R-:W-:-:S02]  /*4560*/  HADD2.F32 R40, -RZ, R40.H0_H0 ;  /* 0x20000028ff287230 */ /* 0x000fc40000004100 */
[-C--:B------:R-:W-:Y:S01]  /*4570*/  FMUL.FTZ R49, R14, R91.reuse ;  /* 0x0000005b0e317220 */ /* 0x080fe20000410000 */
[--C-:B------:R-:W-:Y:S02]  /*4580*/  HADD2.F32 R15, -RZ, R104.reuse.H1_H1 ;  /* 0x30000068ff0f7230 */ /* 0x100fe40000004100 */
[----:B------:R-:W-:Y:S01]  /*4590*/  FMUL.FTZ R42, R12, R42 ;  /* 0x0000002a0c2a7220 */ /* 0x000fe20000410000 */
[----:B------:R-:W-:Y:S02]  /*45a0*/  HADD2.F32 R41, -RZ, R104.H0_H0 ;  /* 0x20000068ff297230 */ /* 0x000fe40000004100 */
[----:B------:R-:W-:Y:S01]  /*45b0*/  FMUL.FTZ R91, R40, R91 ;  /* 0x0000005b285b7220 */ /* 0x000fe20000410000 */
[-C--:B------:R-:W-:Y:S01]  /*45c0*/  FFMA.FTZ R43, R12, R15.reuse, -R43 ;  /* 0x0000000f0c2b7223 */ /* 0x080fe2000001082b */
[----:B------:R-:W-:Y:S01]  /*45d0*/  FFMA.FTZ R42, R13, R15, R42 ;  /* 0x0000000f0d2a7223 */ /* 0x000fe2000001002a */
[-C--:B------:R-:W-:Y:S01]  /*45e0*/  FFMA.FTZ R49, R40, R41.reuse, -R49 ;  /* 0x0000002928317223 */ /* 0x080fe20000010831 */
[----:B------:R-:W-:Y:S01]  /*45f0*/  FFMA.FTZ R14, R14, R41, R91 ;  /* 0x000000290e0e7223 */ /* 0x000fe2000001005b */
[----:B------:R-:W-:-:S02]  /*4600*/  F2FP.F16.F32.PACK_AB R13, R47, R50 ;  /* 0x000000322f0d723e */ /* 0x000fc400000000ff */
[----:B------:R-:W-:Y:S02]  /*4610*/  F2FP.F16.F32.PACK_AB R15, R51, R52 ;  /* 0x00000034330f723e */ /* 0x000fe400000000ff */
[----:B------:R-:W-:Y:S02]  /*4620*/  F2FP.F16.F32.PACK_AB R12, R42, R43 ;  /* 0x0000002b2a0c723e */ /* 0x000fe400000000ff */
[----:B------:R-:W-:-:S07]  /*4630*/  F2FP.F16.F32.PACK_AB R14, R14, R49 ;  /* 0x000000310e0e723e */ /* 0x000fce00000000ff */
.L_x_1405:
[----:B------:R-:W-:Y:S05]  /*4640*/  BSYNC B2 ;  /* 0x0000000000027941 */ /* 0x000fea0003800000 */
.L_x_1404:
[----:B---3--:R1:W-:Y:S02]  /*4650*/  ST.E.128 desc[UR54][R44.64], R12 ;  /* 0x0000000c2c007985 */ /* 0x0083e4000c101d36 */
.L_x_1403:
[----:B------:R-:W-:Y:S05]  /*4660*/  BSYNC B1 ;  /* 0x0000000000017941 */ /* 0x000fea0003800000 */
.L_x_1402:
[----:B------:R-:W-:-:S13]  /*4670*/  LOP3.LUT P3, RZ, R29, 0x20, RZ, 0xc0, !PT ;  /* 0x000000201dff7812 */ /* 0x000fda000786c0ff */
        /* <DEDUP_REMOVED lines=9> */
[----:B------:R-:W-:Y:S01]  /*4710*/  SHF.R.U64 R11, R36, 0x10, R37 ;  /* 0x00000010240b7819 */ /* 0x000fe20000001225 */
[--C-:B---3--:R-:W-:Y:S01]  /*4720*/  HADD2.F32 R36, -RZ, R15.reuse.H1_H1 ;  /* 0x3000000fff247230 */ /* 0x108fe20000004100 */
[--C-:B------:R-:W-:Y:S01]  /*4730*/  SHF.R.U64 R42, R38, 0x10, R39.reuse ;  /* 0x00000010262a7819 */ /* 0x100fe20000001227 */
[----:B------:R-:W-:Y:S01]  /*4740*/  HADD2.F32 R15, -RZ, R15.H0_H0 ;  /* 0x2000000fff0f7230 */ /* 0x000fe20000004100 */
[----:B------:R-:W-:Y:S01]  /*4750*/  SHF.R.U32.HI R39, RZ, 0x10, R39 ;  /* 0x00000010ff277819 */ /* 0x000fe20000011627 */
[----:B------:R-:W-:Y:S01]  /*4760*/  HADD2.F32 R38, -RZ, R11.H0_H0 ;  /* 0x2000000bff267230 */ /* 0x000fe20000004100 */
[----:B------:R-:W-:Y:S01]  /*4770*/  SHF.R.U32.HI R37, RZ, 0x10, R37 ;  /* 0x00000010ff257819 */ /* 0x000fe20000011625 */
[----:B------:R-:W-:Y:S02]  /*4780*/  HADD2.F32 R42, -RZ, R42.H0_H0 ;  /* 0x2000002aff2a7230 */ /* 0x000fe40000004100 */
[----:B------:R-:W-:Y:S02]  /*4790*/  HADD2.F32 R39, -RZ, R39.H0_H0 ;  /* 0x20000027ff277230 */ /* 0x000fe40000004100 */
[----:B------:R-:W-:-:S02]  /*47a0*/  HADD2.F32 R11, -RZ, R13.H1_H1 ;  /* 0x3000000dff0b7230 */ /* 0x000fc40000004100 */
[----:B------:R-:W-:Y:S02]  /*47b0*/  HADD2.F32 R13, -RZ, R13.H0_H0 ;  /* 0x2000000dff0d7230 */ /* 0x000fe40000004100 */
[-C--:B------:R-:W-:Y:S01]  /*47c0*/  FMUL.FTZ R43, R15, R39.reuse ;  /* 0x000000270f2b7220 */ /* 0x080fe20000410000 */
[----:B------:R-:W-:Y:S02]  /*47d0*/  HADD2.F32 R37, -RZ, R37.H0_H0 ;  /* 0x20000025ff257230 */ /* 0x000fe40000004100 */
[-C--:B------:R-:W-:Y:S01]  /*47e0*/  FMUL.FTZ R44, R11, R42.reuse ;  /* 0x0000002a0b2c7220 */ /* 0x080fe20000410000 */
[C---:B------:R-:W-:Y:S01]  /*47f0*/  FMUL.FTZ R46, R36.reuse, R39 ;  /* 0x00000027242e7220 */ /* 0x040fe20000410000 */
[C---:B------:R-:W-:Y:S01]  /*4800*/  FMUL.FTZ R42, R13.reuse, R42 ;  /* 0x0000002a0d2a7220 */ /* 0x040fe20000410000 */
[----:B------:R-:W-:Y:S01]  /*4810*/  FFMA.FTZ R45, R36, R37, R43 ;  /* 0x00000025242d7223 */ /* 0x000fe2000001002b */
[-C--:B------:R-:W-:Y:S02]  /*4820*/  FFMA.FTZ R44, R13, R38.reuse, -R44 ;  /* 0x000000260d2c7223 */ /* 0x080fe4000001082c */
[----:B------:R-:W-:Y:S01]  /*4830*/  FFMA.FTZ R39, R11, R38, R42 ;  /* 0x000000260b277223 */ /* 0x000fe2000001002a */
[----:B------:R-:W-:-:S02]  /*4840*/  HADD2.F32 R36, -RZ, R90.H0_H0 ;  /* 0x2000005aff247230 */ /* 0x000fc40000004100 */
[----:B------:R-:W-:Y:S01]  /*4850*/  FFMA.FTZ R46, R15, R37, -R46 ;  /* 0x000000250f2e7223 */ /* 0x000fe2000001082e */
[----:B------:R-:W-:Y:S02]  /*4860*/  HADD2.F32 R90, -RZ, R90.H1_H1 ;  /* 0x3000005aff5a7230 */ /* 0x000fe40000004100 */
[----:B------:R-:W-:Y:S02]  /*4870*/  HADD2.F32 R11, -RZ, R12.H1_H1 ;  /* 0x3000000cff0b7230 */ /* 0x000fe40000004100 */
[----:B------:R-:W-:Y:S02]  /*4880*/  HADD2.F32 R13, -RZ, R14.H1_H1 ;  /* 0x3000000eff0d7230 */ /* 0x000fe40000004100 */
[----:B------:R-:W-:Y:S02]  /*4890*/  HADD2.F32 R12, -RZ, R12.H0_H0 ;  /* 0x2000000cff0c7230 */ /* 0x000fe40000004100 */
[----:B------:R-:W-:Y:S01]  /*48a0*/  FMUL.FTZ R37, R11, R36 ;  /* 0x000000240b257220 */ /* 0x000fe20000410000 */
[----:B------:R-:W-:-:S02]  /*48b0*/  HADD2.F32 R14, -RZ, R14.H0_H0 ;  /* 0x2000000eff0e7230 */ /* 0x000fc40000004100 */
[----:B------:R-:W-:Y:S01]  /*48c0*/  FMUL.FTZ R43, R13, R90 ;  /* 0x0000005a0d2b7220 */ /* 0x000fe20000410000 */
[--C-:B------:R-:W-:Y:S02]  /*48d0*/  HADD2.F32 R15, -RZ, R63.reuse.H0_H0 ;  /* 0x2000003fff0f7230 */ /* 0x100fe40000004100 */
[----:B------:R-:W-:Y:S01]  /*48e0*/  FMUL.FTZ R36, R12, R36 ;  /* 0x000000240c247220 */ /* 0x000fe20000410000 */
[----:B------:R-:W-:Y:S02]  /*48f0*/  HADD2.F32 R63, -RZ, R63.H1_H1 ;  /* 0x3000003fff3f7230 */ /* 0x000fe40000004100 */
        /* <DEDUP_REMOVED lines=9> */
.L_x_1407:
[----:B------:R-:W-:Y:S05]  /*4990*/  BSYNC B1 ;  /* 0x0000000000017941 */ /* 0x000fea0003800000 */
.L_x_1406:
[----:B---3--:R1:W-:Y:S01]  /*49a0*/  ST.E.128 desc[UR54][R40.64], R12 ;  /* 0x0000000c28007985 */ /* 0x0083e2000c101d36 */
[----:B------:R-:W-:Y:S05]  /*49b0*/  BRA `(.L_x_1385) ;  /* 0x0000002000c87947 */ /* 0x000fea0003800000 */
.L_x_1378:
        /* <DEDUP_REMOVED lines=19> */
[----:B------:R-:W-:Y:S01]  /*4af0*/  IADD3 R14, P2, R68, R14, RZ ;  /* 0x0000000e440e7210 */ /* 0x000fe20007f5e0ff */
[----:B------:R-:W-:Y:S01]  /*4b00*/  ULDC.64 UR4, c[0x0][0x3e8] ;  /* 0x0000fa0000047ab9 */ /* 0x000fe20000000a00 */
[----:B------:R-:W-:Y:S02]  /*4b10*/  CS2R R46, SRZ ;  /* 0x00000000002e7805 */ /* 0x000fe4000001ff00 */
[----:B------:R-:W-:Y:S02]  /*4b20*/  CS2R R44, SRZ ;  /* 0x00000000002c7805 */ /* 0x000fe4000001ff00 */
[----:B------:R-:W-:Y:S01]  /*4b30*/  CS2R R58, SRZ ;  /* 0x00000000003a7805 */ /* 0x000fe2000001ff00 */
[----:B------:R-:W-:Y:S01]  /*4b40*/  IMAD.X R13, R11, 0x1, R78, P2 ;  /* 0x000000010b0d7824 */ /* 0x000fe200010e064e */
[----:B------:R-:W-:Y:S02]  /*4b50*/  IADD3 R11, P2, R72, R12, RZ ;  /* 0x0000000c480b7210 */ /* 0x000fe40007f5e0ff */
        /* <DEDUP_REMOVED lines=24> */
.L_x_1409:
[----:B------:R-:W-:Y:S05]  /*4ce0*/  BSYNC B1 ;  /* 0x0000000000017941 */ /* 0x000fea0003800000 */
.L_x_1408:
        /* <DEDUP_REMOVED lines=9> */
[----:B------:R-:W-:Y:S01]  /*4d80*/  PLOP3.LUT P2, PT, PT, PT, UP0, 0x80, 0x0 ;  /* 0x000000000000781c */ /* 0x000fe20003f4f008 */
        /* <DEDUP_REMOVED lines=8> */
[----:B------:R-:W-:-:S02]  /*4e10*/  IMAD.MOV.U32 R13, RZ, RZ, R44 ;  /* 0x000000ffff0d7224 */ /* 0x000fc400078e002c */
[----:B------:R-:W-:Y:S01]  /*4e20*/  IMAD.MOV.U32 R14, RZ, RZ, R45 ;  /* 0x000000ffff0e7224 */ /* 0x000fe200078e002d */
[----:B------:R-:W-:Y:S01]  /*4e30*/  PRMT R119, R11, 0x5410, R12 ;  /* 0x000054100b777816 */ /* 0x000fe2000000000c */
[----:B------:R-:W-:Y:S01]  /*4e40*/  IMAD.MOV.U32 R11, RZ, RZ, R50 ;  /* 0x000000ffff0b7224 */ /* 0x000fe200078e0032 */
[----:B------:R-:W-:Y:S01]  /*4e50*/  PRMT R120, R13, 0x7610, R120 ;  /* 0x000076100d787816 */ /* 0x000fe20000000078 */
[----:B------:R-:W-:Y:S01]  /*4e60*/  IMAD.MOV.U32 R12, RZ, RZ, R51 ;  /* 0x000000ffff0c7224 */ /* 0x000fe200078e0033 */
[----:B------:R-:W-:Y:S01]  /*4e70*/  PRMT R109, R14, 0x7610, R109 ;  /* 0x000076100e6d7816 */ /* 0x000fe2000000006d */
[----:B------:R-:W-:Y:S02]  /*4e80*/  IMAD.MOV.U32 R13, RZ, RZ, R48 ;  /* 0x000000ffff0d7224 */ /* 0x000fe400078e0030 */
[----:B------:R-:W-:Y:S01]  /*4e90*/  IMAD.MOV.U32 R14, RZ, RZ, R49 ;  /* 0x000000ffff0e7224 */ /* 0x000fe200078e0031 */
[----:B------:R-:W-:Y:S01]  /*4ea0*/  PRMT R113, R11, 0x5410, R12 ;  /* 0x000054100b717816 */ /* 0x000fe2000000000c */
[----:B------:R-:W-:-:S02]  /*4eb0*/  IMAD.MOV.U32 R11, RZ, RZ, R54 ;  /* 0x000000ffff0b7224 */ /* 0x000fc400078e0036 */
        /* <DEDUP_REMOVED lines=12> */
[----:B------:R-:W-:-:S02]  /*4f80*/  PRMT R108, R11, 0x7610, R108 ;  /* 0x000076100b6c7816 */ /* 0x000fc4000000006c */
[----:B------:R-:W-:Y:S02]  /*4f90*/  PRMT R120, R120, 0x5410, R13 ;  /* 0x0000541078787816 */ /* 0x000fe4000000000d */
[----:B------:R-:W-:Y:S01]  /*4fa0*/  PRMT R121, R14, 0x5410, R12 ;  /* 0x000054100e797816 */ /* 0x000fe2000000000c */
[----:B------:R-:W-:Y:S06]  /*4fb0*/  @!P2 BRA `(.L_x_1410) ;  /* 0x000000000004a947 */ /* 0x000fec0003800000 */
[----:B------:R-:W-:Y:S01]  /*4fc0*/  BPT.TRAP 0x1 ;  /* 0x000000040000795c */ /* 0x000fe20000300000 */
.L_x_1410:
[----:B------:R-:W2:Y:S01]  /*4fd0*/  LDL R11, [R1+0x38] ;  /* 0x00003800010b7983 */ /* 0x000ea20000100800 */
[----:B------:R-:W-:Y:S01]  /*4fe0*/  IMAD R35, R19, 0x8, R2 ;  /* 0x0000000813237824 */ /* 0x000fe200078e0202 */
[----:B------:R-:W-:Y:S01]  /*4ff0*/  BSSY B1, `(.L_x_1411) ;  /* 0x0000004000017945 */ /* 0x000fe20003800000 */
[----:B--2---:R-:W-:-:S04]  /*5000*/  SHF.L.U32 R86, R11, 0x1f, RZ ;  /* 0x0000001f0b567819 */ /* 0x004fc800000006ff */
[----:B------:R-:W0:Y:S02]  /*5010*/  SYNCS.PHASECHK.TRANS64.TRYWAIT P4, [R35+URZ+0x2d890], R86 ;  /* 0x02d89056230075a7 */ /* 0x000e24000808017f */
[----:B0-----:R-:W-:Y:S05]  /*5020*/  @!P4 BRA `(.L_x_1412) ;  /* 0x000001f400f4c947 */ /* 0x001fea0003800000 */
.L_x_1719:
[----:B------:R-:W-:Y:S05]  /*5030*/  BSYNC B1 ;  /* 0x0000000000017941 */ /* 0x000fea0003800000 */
.L_x_1411:
[----:B------:R-:W-:-:S03]  /*5040*/  UMOV UR4, 0xffffffff ;  /* 0xffffffff00047882 */ /* 0x000fc60000000000 */
[----:B------:R-:W-:Y:S05]  /*5050*/  BRA.DIV UR4, `(.L_x_1413) ;  /* 0x000001f604fc7947 */ /* 0x000fea000b800000 */
[----:B------:R1:W2:Y:S04]  /*5060*/  SHFL.IDX PT, R91, R62, RZ, 0x1e1f ;  /* 0x001e1fff3e5b7589 */ /* 0x0002a800000e0000 */
[----:B------:R1:W3:Y:S02]  /*5070*/  SHFL.IDX PT, R90, R60, RZ, 0x1e1f ;  /* 0x001e1fff3c5a7589 */ /* 0x0002e400000e0000 */
.L_x_1723:
[----:B------:R-:W-:Y:S05]  /*5080*/  @P3 BRA `(.L_x_1385) ;  /* 0x0000001c00143947 */ /* 0x000fea0003800000 */
[----:B------:R-:W4:Y:S01]  /*5090*/  LDC R11, c[0x0][0x2f4] ;  /* 0x0000bd00ff0b7b82 */ /* 0x000f220000000800 */
[----:B------:R-:W-:Y:S01]  /*50a0*/  ISETP.NE.AND P3, PT, R30, RZ, PT ;  /* 0x000000ff1e00720c */ /* 0x000fe20003f65270 */
[----:B------:R-:W-:Y:S01]  /*50b0*/  BSSY B1, `(.L_x_1414) ;  /* 0x0000079000017945 */ /* 0x000fe20003800000 */
[----:B----4-:R-:W-:-:S11]  /*50c0*/  IMAD.IADD R104, R11, 0x1, -R100 ;  /* 0x000000010b687824 */ /* 0x010fd600078e0a64 */
[----:B------:R-:W-:Y:S05]  /*50d0*/  @!P3 BRA `(.L_x_1415) ;  /* 0x0000000400d8b947 */ /* 0x000fea0003800000 */
[----:B-1----:R-:W4:Y:S04]  /*50e0*/  LDL R60, [R1+0x4c] ;  /* 0x00004c00013c7983 */ /* 0x002f280000100800 */
[----:B------:R-:W5:Y:S04]  /*50f0*/  LDL R15, [R1+0x50] ;  /* 0x00005000010f7983 */ /* 0x000f680000100800 */
[----:B------:R-:W2:Y:S01]  /*5100*/  LDL R14, [R1+0x54] ;  /* 0x00005400010e7983 */ /* 0x000ea20000100800 */
[----:B------:R-:W-:Y:S01]  /*5110*/  SEL R12, R100, R104, !P0 ;  /* 0x00000068640c7207 */ /* 0x000fe20004000000 */
[----:B------:R-:W-:Y:S01]  /*5120*/  BSSY B2, `(.L_x_1416) ;  /* 0x000006b000027945 */ /* 0x000fe20003800000 */
[----:B------:R-:W-:-:S02]  /*5130*/  ISETP.GE.AND P3, PT, R16, R99, PT ;  /* 0x000000631000720c */ /* 0x000fc40003f66270 */
[----:B------:R-:W-:-:S04]  /*5140*/  SHF.R.S32.HI R13, RZ, 0x1f, R12 ;  /* 0x0000001fff0d7819 */ /* 0x000fc8000001140c */
[----:B------:R-:W-:-:S04]  /*5150*/  LEA.HI R13, R13, R12, RZ, 0x4 ;  /* 0x0000000c0d0d7211 */ /* 0x000fc800078f20ff */
[----:B------:R-:W-:-:S04]  /*5160*/  SHF.R.S32.HI R12, RZ, 0x4, R13 ;  /* 0x00000004ff0c7819 */ /* 0x000fc8000001140d */
[----:B------:R-:W-:-:S04]  /*5170*/  LEA.HI.SX32 R105, R5, R12, 0x1d ;  /* 0x0000000c05697211 */ /* 0x000fc800078feaff */
[----:B------:R-:W-:-:S04]  /*5180*/  SHF.R.S32.HI R12, RZ, 0x1f, R105 ;  /* 0x0000001fff0c7819 */ /* 0x000fc80000011469 */
[----:B------:R-:W-:Y:S01]  /*5190*/  LEA.HI R12, R12, R105, RZ, 0x2 ;  /* 0x000000690c0c7211 */ /* 0x000fe200078f10ff */
[----:B------:R-:W-:-:S04]  /*51a0*/  IMAD.SHL.U32 R105, R105, 0x8, RZ ;  /* 0x0000000869697824 */ /* 0x000fc800078e00ff */
[----:B------:R-:W-:-:S05]  /*51b0*/  IMAD.SHL.U32 R12, R12, 0x400, RZ ;  /* 0x000004000c0c7824 */ /* 0x000fca00078e00ff */
[----:B------:R-:W-:Y:S02]  /*51c0*/  LOP3.LUT R12, R12, 0x7ffff000, RZ, 0xc0, !PT ;  /* 0x7ffff0000c0c7812 */ /* 0x000fe400078ec0ff */
[----:B----4-:R-:W-:-:S04]  /*51d0*/  LOP3.LUT R13, R60, 0x18, R105, 0xf8, !PT ;  /* 0x000000183c0d7812 */ /* 0x010fc800078ef869 */
[----:B-----5:R-:W-:Y:S01]  /*51e0*/  LOP3.LUT R13, R13, R15, RZ, 0x3c, !PT ;  /* 0x0000000f0d0d7212 */ /* 0x020fe200078e3cff */
[----:B------:R-:W-:-:S03]  /*51f0*/  IMAD R15, R19, 0x3000, R97 ;  /* 0x00003000130f7824 */ /* 0x000fc600078e0261 */
[----:B--2---:R-:W-:-:S05]  /*5200*/  IADD3 R12, R13, R12, R14 ;  /* 0x0000000c0d0c7210 */ /* 0x004fca0007ffe00e */
[----:B------:R-:W-:Y:S02]  /*5210*/  IMAD R13, R19, 0x3000, R12 ;  /* 0x00003000130d7824 */ /* 0x000fe400078e020c */
[--C-:B------:R-:W-:Y:S02]  /*5220*/  IMAD R12, R15, 0x2, R2.reuse ;  /* 0x000000020f0c7824 */ /* 0x100fe400078e0202 */
[----:B------:R-:W-:-:S04]  /*5230*/  IMAD R60, R13, 0x2, R2 ;  /* 0x000000020d3c7824 */ /* 0x000fc800078e0202 */
[----:B------:R-:W1:Y:S04]  /*5240*/  LDS.128 R12, [R12+0x15400] ;  /* 0x015400000c0c7984 */ /* 0x000e680000000c00 */
[----:B------:R-:W2:Y:S01]  /*5250*/  LDS.128 R60, [R60+0x15400] ;  /* 0x015400003c3c7984 */ /* 0x000ea20000000c00 */
[----:B------:R-:W-:Y:S05]  /*5260*/  @P3 BRA `(.L_x_1417) ;  /* 0x0000000400583947 */ /* 0x000fea0003800000 */
[----:B--2---:R-:W-:Y:S01]  /*5270*/  IMAD.MOV.U32 R107, RZ, RZ, R61 ;  /* 0x000000ffff6b7224 */ /* 0x004fe200078e003d */
[----:B------:R-:W-:Y:S01]  /*5280*/  SHF.R.U64 R44, R44, 0x10, R45 ;  /* 0x000000102c2c7819 */ /* 0x000fe2000000122d */
[----:B-1----:R-:W-:Y:S01]  /*5290*/  IMAD.MOV.U32 R106, RZ, RZ, R13 ;  /* 0x000000ffff6a7224 */ /* 0x002fe200078e000d */
[----:B------:R-:W-:Y:S01]  /*52a0*/  SHF.R.U32.HI R45, RZ, 0x10, R45 ;  /* 0x00000010ff2d7819 */ /* 0x000fe2000001162d */
[----:B------:R-:W-:Y:S01]  /*52b0*/  HADD2.F32 R108, -RZ, R108.H0_H0 ;  /* 0x2000006cff6c7230 */ /* 0x000fe20000004100 */
[----:B------:R-:W-:Y:S01]  /*52c0*/  SHF.R.U64 R46, R46, 0x10, R47 ;  /* 0x000000102e2e7819 */ /* 0x000fe2000000122f */
[----:B------:R-:W-:Y:S02]  /*52d0*/  HADD2.F32 R13, -RZ, R107.H0_H0 ;  /* 0x2000006bff0d7230 */ /* 0x000fe40000004100 */
[----:B------:R-:W-:Y:S02]  /*52e0*/  HADD2.F32 R111, -RZ, R106.H0_H0 ;  /* 0x2000006aff6f7230 */ /* 0x000fe40000004100 */
        /* <DEDUP_REMOVED lines=49> */
[C---:B------:R-:W-:Y:S01]  /*5600*/  FMUL.FTZ R109, R106.reuse, R109 ;  /* 0x0000006d6a6d7220 */ /* 0x040fe20000410000 */
        /* <DEDUP_REMOVED lines=9> */
[--C-:B------:R-:W-:Y:S02]  /*56a0*/  HADD2.F32 R57, -RZ, R62.reuse.H0_H0 ;  /* 0x2000003eff397230 */ /* 0x100fe40000004100 */
        /* <DEDUP_REMOVED lines=11> */
[----:B------:R-:W-:Y:S02]  /*5760*/  IMAD.MOV.U32 R15, RZ, RZ, R63 ;  /* 0x000000ffff0f7224 */ /* 0x000fe400078e003f */
[-C--:B------:R-:W-:Y:S01]  /*5770*/  FFMA.FTZ R57, R14, R46.reuse, -R57 ;  /* 0x0000002e0e397223 */ /* 0x080fe20000010839 */
[----:B------:R-:W-:Y:S01]  /*5780*/  FFMA.FTZ R47, R62, R46, R47 ;  /* 0x0000002e3e2f7223 */ /* 0x000fe2000001002f */
[----:B------:R-:W-:-:S03]  /*5790*/  IMAD.MOV.U32 R63, RZ, RZ, R108 ;  /* 0x000000ffff3f7224 */ /* 0x000fc600078e006c */
[----:B------:R-:W-:Y:S01]  /*57a0*/  F2FP.F16.F32.PACK_AB R14, R57, R60 ;  /* 0x0000003c390e723e */ /* 0x000fe200000000ff */
[----:B------:R-:W-:Y:S01]  /*57b0*/  IMAD.MOV.U32 R60, RZ, RZ, R44 ;  /* 0x000000ffff3c7224 */ /* 0x000fe200078e002c */
[----:B------:R-:W-:-:S07]  /*57c0*/  F2FP.F16.F32.PACK_AB R62, R47, R106 ;  /* 0x0000006a2f3e723e */ /* 0x000fce00000000ff */
.L_x_1417:
[----:B------:R-:W-:Y:S05]  /*57d0*/  BSYNC B2 ;  /* 0x0000000000027941 */ /* 0x000fea0003800000 */
.L_x_1416:
[----:B---3--:R-:W-:-:S04]  /*57e0*/  LEA R44, P3, R21, R90, 0x1 ;  /* 0x0000005a152c7211 */ /* 0x008fc800078608ff */
[----:B------:R-:W-:Y:S02]  /*57f0*/  LEA.HI.X R45, R21, R91, R94, 0x1, P3 ;  /* 0x0000005b152d7211 */ /* 0x000fe400018f0c5e */
[----:B------:R-:W-:-:S03]  /*5800*/  ISETP.GE.AND P3, PT, R105, R11, PT ;  /* 0x0000000b6900720c */ /* 0x000fc60003f66270 */
[----:B-1----:R1:W-:Y:S10]  /*5810*/  ST.E.128 desc[UR54][R44.64], R12 ;  /* 0x0000000c2c007985 */ /* 0x0023f4000c101d36 */
[----:B-1----:R-:W-:-:S05]  /*5820*/  @!P3 IMAD.WIDE R12, R105, 0x2, R90 ;  /* 0x00000002690cb825 */ /* 0x002fca00078e025a */
[----:B--2---:R4:W-:Y:S02]  /*5830*/  @!P3 ST.E.128 desc[UR54][R12.64], R60 ;  /* 0x0000003c0c00b985 */ /* 0x0049e4000c101d36 */
.L_x_1415:
[----:B------:R-:W-:Y:S05]  /*5840*/  BSYNC B1 ;  /* 0x0000000000017941 */ /* 0x000fea0003800000 */
.L_x_1414:
[----:B------:R-:W-:Y:S01]  /*5850*/  ISETP.NE.AND P3, PT, R31, RZ, PT ;  /* 0x000000ff1f00720c */ /* 0x000fe20003f65270 */
[----:B------:R-:W-:-:S12]  /*5860*/  BSSY B1, `(.L_x_1418) ;  /* 0x000007b000017945 */ /* 0x000fd80003800000 */
[----:B------:R-:W-:Y:S05]  /*5870*/  @!P3 BRA `(.L_x_1419) ;  /* 0x0000000400e4b947 */ /* 0x000fea0003800000 */
[----:B------:R-:W5:Y:S04]  /*5880*/  LDL R44, [R1+0x4c] ;  /* 0x00004c00012c7983 */ /* 0x000f680000100800 */
[----:B------:R-:W5:Y:S04]  /*5890*/  LDL R15, [R1+0x50] ;  /* 0x00005000010f7983 */ /* 0x000f680000100800 */
[----:B------:R-:W5:Y:S01]  /*58a0*/  LDL R14, [R1+0x54] ;  /* 0x00005400010e7983 */ /* 0x000f620000100800 */
[----:B------:R-:W-:Y:S01]  /*58b0*/  LOP3.LUT P4, RZ, R22, 0x1, RZ, 0xc0, !PT ;  /* 0x0000000116ff7812 */ /* 0x000fe2000788c0ff */
[----:B------:R-:W-:Y:S01]  /*58c0*/  BSSY B2, `(.L_x_1420) ;  /* 0x0000070000027945 */ /* 0x000fe20003800000 */
[----:B---3--:R-:W-:-:S02]  /*58d0*/  LEA R56, P3, R27, R90, 0x1 ;  /* 0x0000005a1b387211 */ /* 0x008fc400078608ff */
[----:B----4-:R-:W-:Y:S02]  /*58e0*/  SEL R12, R100, R104, !P4 ;  /* 0x00000068640c7207 */ /* 0x010fe40006000000 */
[----:B--2---:R-:W-:Y:S02]  /*58f0*/  LEA.HI.X R57, R27, R91, R93, 0x1, P3 ;  /* 0x0000005b1b397211 */ /* 0x004fe400018f0c5d */
[----:B------:R-:W-:Y:S02]  /*5900*/  SHF.R.S32.HI R13, RZ, 0x1f, R12 ;  /* 0x0000001fff0d7819 */ /* 0x000fe4000001140c */
[----:B------:R-:W-:Y:S02]  /*5910*/  ISETP.GE.AND P3, PT, R3, R99, PT ;  /* 0x000000630300720c */ /* 0x000fe40003f66270 */
[----:B------:R-:W-:-:S04]  /*5920*/  LEA.HI R13, R13, R12, RZ, 0x4 ;  /* 0x0000000c0d0d7211 */ /* 0x000fc800078f20ff */
[----:B------:R-:W-:-:S04]  /*5930*/  SHF.R.S32.HI R13, RZ, 0x4, R13 ;  /* 0x00000004ff0d7819 */ /* 0x000fc8000001140d */
[----:B------:R-:W-:-:S04]  /*5940*/  LEA.HI.SX32 R13, R6, R13, 0x1d ;  /* 0x0000000d060d7211 */ /* 0x000fc800078feaff */
[----:B------:R-:W-:Y:S02]  /*5950*/  SHF.R.S32.HI R12, RZ, 0x1f, R13 ;  /* 0x0000001fff0c7819 */ /* 0x000fe4000001140d */
[----:B------:R-:W-:Y:S02]  /*5960*/  SHF.L.U32 R58, R13, 0x3, RZ ;  /* 0x000000030d3a7819 */ /* 0x000fe400000006ff */
[----:B------:R-:W-:-:S05]  /*5970*/  LEA.HI R13, R12, R13, RZ, 0x2 ;  /* 0x0000000d0c0d7211 */ /* 0x000fca00078f10ff */
[----:B------:R-:W-:-:S05]  /*5980*/  IMAD.SHL.U32 R13, R13, 0x400, RZ ;  /* 0x000004000d0d7824 */ /* 0x000fca00078e00ff */
[----:B------:R-:W-:Y:S02]  /*5990*/  LOP3.LUT R13, R13, 0x7ffff000, RZ, 0xc0, !PT ;  /* 0x7ffff0000d0d7812 */ /* 0x000fe400078ec0ff */
[----:B-----5:R-:W-:-:S04]  /*59a0*/  LOP3.LUT R12, R44, 0x18, R58, 0xf8, !PT ;  /* 0x000000182c0c7812 */ /* 0x020fc800078ef83a */
[----:B------:R-:W-:-:S04]  /*59b0*/  LOP3.LUT R12, R12, R15, RZ, 0x3c, !PT ;  /* 0x0000000f0c0c7212 */ /* 0x000fc800078e3cff */
[----:B------:R-:W-:Y:S01]  /*59c0*/  IADD3 R12, R12, R13, R14 ;  /* 0x0000000d0c0c7210 */ /* 0x000fe20007ffe00e */
[----:B------:R-:W-:-:S04]  /*59d0*/  IMAD R13, R19, 0x3000, R96 ;  /* 0x00003000130d7824 */ /* 0x000fc800078e0260 */
[----:B------:R-:W-:Y:S02]  /*59e0*/  IMAD R15, R19, 0x3000, R12 ;  /* 0x00003000130f7824 */ /* 0x000fe400078e020c */
[--C-:B------:R-:W-:Y:S02]  /*59f0*/  IMAD R13, R13, 0x2, R2.reuse ;  /* 0x000000020d0d7824 */ /* 0x100fe400078e0202 */
[----:B------:R-:W-:-:S04]  /*5a00*/  IMAD R44, R15, 0x2, R2 ;  /* 0x000000020f2c7824 */ /* 0x000fc800078e0202 */
[----:B------:R-:W2:Y:S04]  /*5a10*/  LDS.128 R12, [R13+0x15400] ;  /* 0x015400000d0c7984 */ /* 0x000ea80000000c00 */
[----:B------:R-:W3:Y:S01]  /*5a20*/  LDS.128 R44, [R44+0x15400] ;  /* 0x015400002c2c7984 */ /* 0x000ee20000000c00 */
[----:B------:R-:W-:Y:S05]  /*5a30*/  @P3 BRA `(.L_x_1421) ;  /* 0x0000000400603947 */ /* 0x000fea0003800000 */
[----:B---3--:R-:W-:Y:S01]  /*5a40*/  IMAD.MOV.U32 R61, RZ, RZ, R45 ;  /* 0x000000ffff3d7224 */ /* 0x008fe200078e002d */
[----:B------:R-:W-:Y:S01]  /*5a50*/  SHF.R.U64 R40, R40, 0x10, R41 ;  /* 0x0000001028287819 */ /* 0x000fe20000001229 */
[----:B--2---:R-:W-:Y:S01]  /*5a60*/  IMAD.MOV.U32 R45, RZ, RZ, R13 ;  /* 0x000000ffff2d7224 */ /* 0x004fe200078e000d */
[----:B------:R-:W-:Y:S01]  /*5a70*/  SHF.R.U64 R54, R54, 0x10, R55 ;  /* 0x0000001036367819 */ /* 0x000fe20000001237 */
[--C-:B-1----:R-:W-:Y:S02]  /*5a80*/  HADD2.F32 R62, -RZ, R118.reuse.H1_H1 ;  /* 0x30000076ff3e7230 */ /* 0x102fe40000004100 */
[----:B------:R-:W-:Y:S02]  /*5a90*/  HADD2.F32 R59, -RZ, R61.H0_H0 ;  /* 0x2000003dff3b7230 */ /* 0x000fe40000004100 */
[----:B------:R-:W-:Y:S02]  /*5aa0*/  HADD2.F32 R60, -RZ, R45.H0_H0 ;  /* 0x2000002dff3c7230 */ /* 0x000fe40000004100 */
[----:B------:R-:W-:-:S02]  /*5ab0*/  HADD2.F32 R13, -RZ, R118.H0_H0 ;  /* 0x20000076ff0d7230 */ /* 0x000fc40000004100 */
[CC--:B------:R-:W-:Y:S01]  /*5ac0*/  FMUL.FTZ R63, R59.reuse, R62.reuse ;  /* 0x0000003e3b3f7220 */ /* 0x0c0fe20000410000 */
[----:B------:R-:W-:Y:S02]  /*5ad0*/  HADD2.F32 R45, -RZ, R45.H1_H1 ;  /* 0x3000002dff2d7230 */ /* 0x000fe40000004100 */
[C---:B------:R-:W-:Y:S01]  /*5ae0*/  FMUL.FTZ R62, R60.reuse, R62 ;  /* 0x0000003e3c3e7220 */ /* 0x040fe20000410000 */
[----:B------:R-:W-:Y:S02]  /*5af0*/  HADD2.F32 R40, -RZ, R40.H0_H0 ;  /* 0x20000028ff287230 */ /* 0x000fe40000004100 */
[-C--:B------:R-:W-:Y:S01]  /*5b00*/  FFMA.FTZ R60, R60, R13.reuse, -R63 ;  /* 0x0000000d3c3c7223 */ /* 0x080fe2000001083f */
[----:B------:R-:W-:Y:S02]  /*5b10*/  HADD2.F32 R107, -RZ, R116.H1_H1 ;  /* 0x30000074ff6b7230 */ /* 0x000fe40000004100 */
[----:B------:R-:W-:Y:S01]  /*5b20*/  FFMA.FTZ R59, R59, R13, R62 ;  /* 0x0000000d3b3b7223 */ /* 0x000fe2000001003e */
[----:B------:R-:W-:Y:S01]  /*5b30*/  SHF.R.U32.HI R62, RZ, 0x10, R53 ;  /* 0x00000010ff3e7819 */ /* 0x000fe20000011635 */
[----:B------:R-:W-:Y:S01]  /*5b40*/  HADD2.F32 R13, -RZ, R61.H1_H1 ;  /* 0x3000003dff0d7230 */ /* 0x000fe20000004100 */
[----:B------:R-:W-:-:S02]  /*5b50*/  SHF.R.U32.HI R61, RZ, 0x10, R41 ;  /* 0x00000010ff3d7819 */ /* 0x000fc40000011629 */
[----:B------:R-:W-:Y:S01]  /*5b60*/  SHF.R.U64 R53, R52, 0x10, R53 ;  /* 0x0000001034357819 */ /* 0x000fe20000001235 */
[----:B------:R-:W-:Y:S02]  /*5b70*/  HADD2.F32 R62, -RZ, R62.H0_H0 ;  /* 0x2000003eff3e7230 */ /* 0x000fe40000004100 */
[----:B------:R-:W-:Y:S02]  /*5b80*/  HADD2.F32 R61, -RZ, R61.H0_H0 ;  /* 0x2000003dff3d7230 */ /* 0x000fe40000004100 */
[----:B------:R-:W-:Y:S02]  /*5b90*/  HADD2.F32 R52, -RZ, R15.H0_H0 ;  /* 0x2000000fff347230 */ /* 0x000fe40000004100 */
[-C--:B------:R-:W-:Y:S01]  /*5ba0*/  FMUL.FTZ R63, R13, R62.reuse ;  /* 0x0000003e0d3f7220 */ /* 0x080fe20000410000 */
[C---:B------:R-:W-:Y:S01]  /*5bb0*/  FMUL.FTZ R62, R45.reuse, R62 ;  /* 0x0000003e2d3e7220 */ /* 0x040fe20000410000 */
[----:B------:R-:W-:Y:S02]  /*5bc0*/  HADD2.F32 R53, -RZ, R53.H0_H0 ;  /* 0x20000035ff357230 */ /* 0x000fe40000004100 */
[-C--:B------:R-:W-:Y:S01]  /*5bd0*/  FFMA.FTZ R45, R45, R61.reuse, -R63 ;  /* 0x0000003d2d2d7223 */ /* 0x080fe2000001083f */
[----:B------:R-:W-:Y:S01]  /*5be0*/  FFMA.FTZ R13, R13, R61, R62 ;  /* 0x0000003d0d0d7223 */ /* 0x000fe2000001003e */
[----:B------:R-:W-:-:S02]  /*5bf0*/  HADD2.F32 R63, -RZ, R117.H1_H1 ;  /* 0x30000075ff3f7230 */ /* 0x000fc40000004100 */
[----:B------:R-:W-:Y:S01]  /*5c00*/  HADD2.F32 R61, -RZ, R47.H0_H0 ;  /* 0x2000002fff3d7230 */ /* 0x000fe20000004100 */
[----:B------:R-:W-:Y:S01]  /*5c10*/  F2FP.F16.F32.PACK_AB R45, R45, R60 ;  /* 0x0000003c2d2d723e */ /* 0x000fe200000000ff */
[----:B------:R-:W-:Y:S01]  /*5c20*/  HADD2.F32 R62, -RZ, R117.H0_H0 ;  /* 0x20000075ff3e7230 */ /* 0x000fe20000004100 */
[----:B------:R-:W-:Y:S02]  /*5c30*/  F2FP.F16.F32.PACK_AB R59, R13, R59 ;  /* 0x0000003b0d3b723e */ /* 0x000fe400000000ff */
[CC--:B------:R-:W-:Y:S01]  /*5c40*/  FMUL.FTZ R105, R61.reuse, R63.reuse ;  /* 0x0000003f3d697220 */ /* 0x0c0fe20000410000 */
[C---:B------:R-:W-:Y:S01]  /*5c50*/  FMUL.FTZ R63, R52.reuse, R63 ;  /* 0x0000003f343f7220 */ /* 0x040fe20000410000 */
[----:B------:R-:W-:Y:S02]  /*5c60*/  IMAD.MOV.U32 R13, RZ, RZ, R45 ;  /* 0x000000ffff0d7224 */ /* 0x000fe400078e002d */
[-C--:B------:R-:W-:Y:S01]  /*5c70*/  FFMA.FTZ R52, R52, R62.reuse, -R105 ;  /* 0x0000003e34347223 */ /* 0x080fe20000010869 */
[----:B------:R-:W-:Y:S01]  /*5c80*/  FFMA.FTZ R63, R61, R62, R63 ;  /* 0x0000003e3d3f7223 */ /* 0x000fe2000001003f */
[----:B------:R-:W-:Y:S01]  /*5c90*/  SHF.R.U32.HI R62, RZ, 0x10, R55 ;  /* 0x00000010ff3e7819 */ /* 0x000fe20000011637 */
[----:B------:R-:W-:Y:S01]  /*5ca0*/  HADD2.F32 R61, -RZ, R47.H1_H1 ;  /* 0x3000002fff3d7230 */ /* 0x000fe20000004100 */
[----:B------:R-:W-:Y:S01]  /*5cb0*/  SHF.R.U32.HI R105, RZ, 0x10, R43 ;  /* 0x00000010ff697819 */ /* 0x000fe2000001162b */
[----:B------:R-:W-:-:S02]  /*5cc0*/  IMAD.MOV.U32 R45, RZ, RZ, R59 ;  /* 0x000000ffff2d7224 */ /* 0x000fc400078e003b */
[----:B------:R-:W-:Y:S02]  /*5cd0*/  HADD2.F32 R47, -RZ, R62.H0_H0 ;  /* 0x2000003eff2f7230 */ /* 0x000fe40000004100 */
[----:B------:R-:W-:Y:S02]  /*5ce0*/  HADD2.F32 R62, -RZ, R15.H1_H1 ;  /* 0x3000000fff3e7230 */ /* 0x000fe40000004100 */
[----:B------:R-:W-:Y:S02]  /*5cf0*/  HADD2.F32 R15, -RZ, R105.H0_H0 ;  /* 0x20000069ff0f7230 */ /* 0x000fe40000004100 */
[-C--:B------:R-:W-:Y:S01]  /*5d00*/  FMUL.FTZ R105, R61, R47.reuse ;  /* 0x0000002f3d697220 */ /* 0x080fe20000410000 */
[----:B------:R-:W-:-:S03]  /*5d10*/  FMUL.FTZ R106, R62, R47 ;  /* 0x0000002f3e6a7220 */ /* 0x000fc60000410000 */
[-C--:B------:R-:W-:Y:S01]  /*5d20*/  FFMA.FTZ R47, R62, R15.reuse, -R105 ;  /* 0x0000000f3e2f7223 */ /* 0x080fe20000010869 */
[----:B------:R-:W-:Y:S02]  /*5d30*/  HADD2.F32 R105, -RZ, R12.H0_H0 ;  /* 0x2000000cff697230 */ /* 0x000fe40000004100 */
[----:B------:R-:W-:Y:S01]  /*5d40*/  FFMA.FTZ R15, R61, R15, R106 ;  /* 0x0000000f3d0f7223 */ /* 0x000fe2000001006a */
[--C-:B------:R-:W-:Y:S02]  /*5d50*/  HADD2.F32 R61, -RZ, R44.reuse.H0_H0 ;  /* 0x2000002cff3d7230 */ /* 0x100fe40000004100 */
[----:B------:R-:W-:Y:S01]  /*5d60*/  HADD2.F32 R44, -RZ, R44.H1_H1 ;  /* 0x3000002cff2c7230 */ /* 0x000fe20000004100 */
[----:B------:R-:W-:Y:S01]  /*5d70*/  F2FP.F16.F32.PACK_AB R47, R47, R52 ;  /* 0x000000342f2f723e */ /* 0x000fe200000000ff */
[----:B------:R-:W-:Y:S02]  /*5d80*/  HADD2.F32 R12, -RZ, R12.H1_H1 ;  /* 0x3000000cff0c7230 */ /* 0x000fe40000004100 */
[----:B------:R-:W-:Y:S01]  /*5d90*/  FMUL.FTZ R106, R61, R107 ;  /* 0x0000006b3d6a7220 */ /* 0x000fe20000410000 */
[----:B------:R-:W-:-:S02]  /*5da0*/  HADD2.F32 R62, -RZ, R116.H0_H0 ;  /* 0x20000074ff3e7230 */ /* 0x000fc40000004100 */
[----:B------:R-:W-:Y:S01]  /*5db0*/  FMUL.FTZ R41, R44, R53 ;  /* 0x000000352c297220 */ /* 0x000fe20000410000 */
[----:B------:R-:W-:Y:S01]  /*5dc0*/  FMUL.FTZ R107, R105, R107 ;  /* 0x0000006b696b7220 */ /* 0x000fe20000410000 */
[C---:B------:R-:W-:Y:S01]  /*5dd0*/  FMUL.FTZ R53, R12.reuse, R53 ;  /* 0x000000350c357220 */ /* 0x040fe20000410000 */
[----:B------:R-:W-:Y:S01]  /*5de0*/  F2FP.F16.F32.PACK_AB R63, R15, R63 ;  /* 0x0000003f0f3f723e */ /* 0x000fe200000000ff */
[-C--:B------:R-:W-:Y:S01]  /*5df0*/  FFMA.FTZ R41, R12, R40.reuse, -R41 ;  /* 0x000000280c297223 */ /* 0x080fe20000010829 */
[----:B------:R-:W-:Y:S02]  /*5e00*/  HADD2.F32 R12, -RZ, R14.H0_H0 ;  /* 0x2000000eff0c7230 */ /* 0x000fe40000004100 */
[----:B------:R-:W-:Y:S01]  /*5e10*/  FFMA.FTZ R40, R44, R40, R53 ;  /* 0x000000282c287223 */ /* 0x000fe20000010035 */
[----:B------:R-:W-:Y:S02]  /*5e20*/  HADD2.F32 R53, -RZ, R115.H1_H1 ;  /* 0x30000073ff357230 */ /* 0x000fe40000004100 */
[----:B------:R-:W-:Y:S01]  /*5e30*/  FFMA.FTZ R107, R61, R62, R107 ;  /* 0x0000003e3d6b7223 */ /* 0x000fe2000001006b */
[----:B------:R-:W-:-:S02]  /*5e40*/  HADD2.F32 R44, -RZ, R46.H0_H0 ;  /* 0x2000002eff2c7230 */ /* 0x000fc40000004100 */
[----:B------:R-:W-:Y:S01]  /*5e50*/  FFMA.FTZ R106, R105, R62, -R106 ;  /* 0x0000003e696a7223 */ /* 0x000fe2000001086a */
[----:B------:R-:W-:Y:S02]  /*5e60*/  HADD2.F32 R115, -RZ, R115.H0_H0 ;  /* 0x20000073ff737230 */ /* 0x000fe40000004100 */
[----:B------:R-:W-:Y:S02]  /*5e70*/  HADD2.F32 R46, -RZ, R46.H1_H1 ;  /* 0x3000002eff2e7230 */ /* 0x000fe40000004100 */
[-C--:B------:R-:W-:Y:S01]  /*5e80*/  FMUL.FTZ R55, R44, R53.reuse ;  /* 0x000000352c377220 */ /* 0x080fe20000410000 */
[C---:B------:R-:W-:Y:S01]  /*5e90*/  FMUL.FTZ R53, R12.reuse, R53 ;  /* 0x000000350c357220 */ /* 0x040fe20000410000 */
[----:B------:R-:W-:Y:S01]  /*5ea0*/  HADD2.F32 R14, -RZ, R14.H1_H1 ;  /* 0x3000000eff0e7230 */ /* 0x000fe20000004100 */
[----:B------:R-:W-:Y:S01]  /*5eb0*/  F2FP.F16.F32.PACK_AB R106, R41, R106 ;  /* 0x0000006a296a723e */ /* 0x000fe200000000ff */
[-C--:B------:R-:W-:Y:S01]  /*5ec0*/  FFMA.FTZ R12, R12, R115.reuse, -R55 ;  /* 0x000000730c0c7223 */ /* 0x080fe20000010837 */
[----:B------:R-:W-:Y:S01]  /*5ed0*/  FFMA.FTZ R44, R44, R115, R53 ;  /* 0x000000732c2c7223 */ /* 0x000fe20000010035 */
[----:B------:R-:W-:Y:S01]  /*5ee0*/  SHF.R.U64 R53, R42, 0x10, R43 ;  /* 0x000000102a357819 */ /* 0x000fe2000000122b */
[----:B------:R-:W-:Y:S01]  /*5ef0*/  HADD2.F32 R43, -RZ, R54.H0_H0 ;  /* 0x20000036ff2b7230 */ /* 0x000fe20000004100 */
[----:B------:R-:W-:Y:S01]  /*5f00*/  F2FP.F16.F32.PACK_AB R40, R40, R107 ;  /* 0x0000006b2828723e */ /* 0x000fe200000000ff */
[----:B------:R-:W-:-:S02]  /*5f10*/  IMAD.MOV.U32 R15, RZ, RZ, R47 ;  /* 0x000000ffff0f7224 */ /* 0x000fc400078e002f */
[----:B------:R-:W-:Y:S02]  /*5f20*/  HADD2.F32 R53, -RZ, R53.H0_H0 ;  /* 0x20000035ff357230 */ /* 0x000fe40000004100 */
[-C--:B------:R-:W-:Y:S01]  /*5f30*/  FMUL.FTZ R55, R46, R43.reuse ;  /* 0x0000002b2e377220 */ /* 0x080fe20000410000 */
[C---:B------:R-:W-:Y:S01]  /*5f40*/  FMUL.FTZ R61, R14.reuse, R43 ;  /* 0x0000002b0e3d7220 */ /* 0x040fe20000410000 */
[----:B------:R-:W-:Y:S02]  /*5f50*/  IMAD.MOV.U32 R47, RZ, RZ, R63 ;  /* 0x000000ffff2f7224 */ /* 0x000fe400078e003f */
[-C--:B------:R-:W-:Y:S01]  /*5f60*/  FFMA.FTZ R43, R14, R53.reuse, -R55 ;  /* 0x000000350e2b7223 */ /* 0x080fe20000010837 */
[----:B------:R-:W-:-:S04]  /*5f70*/  FFMA.FTZ R61, R46, R53, R61 ;  /* 0x000000352e3d7223 */ /* 0x000fc8000001003d */
[----:B------:R-:W-:Y:S01]  /*5f80*/  F2FP.F16.F32.PACK_AB R14, R43, R12 ;  /* 0x0000000c2b0e723e */ /* 0x000fe200000000ff */
[----:B------:R-:W-:Y:S01]  /*5f90*/  IMAD.MOV.U32 R12, RZ, RZ, R106 ;  /* 0x000000ffff0c7224 */ /* 0x000fe200078e006a */
[----:B------:R-:W-:Y:S01]  /*5fa0*/  F2FP.F16.F32.PACK_AB R46, R61, R44 ;  /* 0x0000002c3d2e723e */ /* 0x000fe200000000ff */
[----:B------:R-:W-:-:S07]  /*5fb0*/  IMAD.MOV.U32 R44, RZ, RZ, R40 ;  /* 0x000000ffff2c7224 */ /* 0x000fce00078e0028 */
.L_x_1421:
[----:B------:R-:W-:Y:S05]  /*5fc0*/  BSYNC B2 ;  /* 0x0000000000027941 */ /* 0x000fea0003800000 */
.L_x_1420:
[----:B------:R-:W-:Y:S01]  /*5fd0*/  ISETP.GE.AND P3, PT, R58, R11, PT ;  /* 0x0000000b3a00720c */ /* 0x000fe20003f66270 */
[----:B--2---:R2:W-:-:S12]  /*5fe0*/  ST.E.128 desc[UR54][R56.64], R12 ;  /* 0x0000000c38007985 */ /* 0x0045d8000c101d36 */
[----:B------:R-:W-:-:S05]  /*5ff0*/  @!P3 IMAD.WIDE R40, R58, 0x2, R90 ;  /* 0x000000023a28b825 */ /* 0x000fca00078e025a */
[----:B---3--:R2:W-:Y:S02]  /*6000*/  @!P3 ST.E.128 desc[UR54][R40.64], R44 ;  /* 0x0000002c2800b985 */ /* 0x0085e4000c101d36 */
.L_x_1419:
[----:B------:R-:W-:Y:S05]  /*6010*/  BSYNC B1 ;  /* 0x0000000000017941 */ /* 0x000fea0003800000 */
.L_x_1418:
[----:B------:R-:W-:-:S13]  /*6020*/  ISETP.NE.AND P3, PT, R32, RZ, PT ;  /* 0x000000ff2000720c */ /* 0x000fda0003f65270 */
[----:B------:R-:W-:Y:S05]  /*6030*/  @!P3 BRA `(.L_x_1385) ;  /* 0x0000000c0028b947 */ /* 0x000fea0003800000 */
[----:B--2---:R-:W2:Y:S04]  /*6040*/  LDL R40, [R1+0x4c] ;  /* 0x00004c0001287983 */ /* 0x004ea80000100800 */
[----:B------:R-:W5:Y:S04]  /*6050*/  LDL R15, [R1+0x50] ;  /* 0x00005000010f7983 */ /* 0x000f680000100800 */
[----:B------:R-:W5:Y:S01]  /*6060*/  LDL R14, [R1+0x54] ;  /* 0x00005400010e7983 */ /* 0x000f620000100800 */
[----:B------:R-:W-:Y:S01]  /*6070*/  LOP3.LUT P4, RZ, R22, 0x2, RZ, 0xc0, !PT ;  /* 0x0000000216ff7812 */ /* 0x000fe2000788c0ff */
[----:B------:R-:W-:Y:S01]  /*6080*/  BSSY B1, `(.L_x_1422) ;  /* 0x000006c000017945 */ /* 0x000fe20003800000 */
[----:B---3--:R-:W-:-:S02]  /*6090*/  LEA R44, P3, R28, R90, 0x1 ;  /* 0x0000005a1c2c7211 */ /* 0x008fc400078608ff */
[----:B------:R-:W-:Y:S02]  /*60a0*/  SEL R104, R100, R104, !P4 ;  /* 0x0000006864687207 */ /* 0x000fe40006000000 */
[----:B------:R-:W-:Y:S02]  /*60b0*/  LEA.HI.X R45, R28, R91, R92, 0x1, P3 ;  /* 0x0000005b1c2d7211 */ /* 0x000fe400018f0c5c */
[----:B----4-:R-:W-:Y:S02]  /*60c0*/  SHF.R.S32.HI R13, RZ, 0x1f, R104 ;  /* 0x0000001fff0d7819 */ /* 0x010fe40000011468 */
[----:B------:R-:W-:Y:S02]  /*60d0*/  ISETP.GE.AND P3, PT, R4, R99, PT ;  /* 0x000000630400720c */ /* 0x000fe40003f66270 */
[----:B------:R-:W-:-:S04]  /*60e0*/  LEA.HI R13, R13, R104, RZ, 0x4 ;  /* 0x000000680d0d7211 */ /* 0x000fc800078f20ff */
[----:B------:R-:W-:-:S04]  /*60f0*/  SHF.R.S32.HI R12, RZ, 0x4, R13 ;  /* 0x00000004ff0c7819 */ /* 0x000fc8000001140d */
[----:B------:R-:W-:-:S04]  /*6100*/  LEA.HI.SX32 R12, R7, R12, 0x1d ;  /* 0x0000000c070c7211 */ /* 0x000fc800078feaff */
[----:B------:R-:W-:Y:S01]  /*6110*/  SHF.R.S32.HI R13, RZ, 0x1f, R12 ;  /* 0x0000001fff0d7819 */ /* 0x000fe2000001140c */
[----:B------:R-:W-:-:S03]  /*6120*/  IMAD.SHL.U32 R46, R12, 0x8, RZ ;  /* 0x000000080c2e7824 */ /* 0x000fc600078e00ff */
[----:B------:R-:W-:-:S05]  /*6130*/  LEA.HI R13, R13, R12, RZ, 0x2 ;  /* 0x0000000c0d0d7211 */ /* 0x000fca00078f10ff */
[----:B------:R-:W-:-:S05]  /*6140*/  IMAD.SHL.U32 R13, R13, 0x400, RZ ;  /* 0x000004000d0d7824 */ /* 0x000fca00078e00ff */
[----:B------:R-:W-:Y:S02]  /*6150*/  LOP3.LUT R13, R13, 0x7ffff000, RZ, 0xc0, !PT ;  /* 0x7ffff0000d0d7812 */ /* 0x000fe400078ec0ff */
[----:B--2---:R-:W-:-:S04]  /*6160*/  LOP3.LUT R12, R40, 0x18, R46, 0xf8, !PT ;  /* 0x00000018280c7812 */ /* 0x004fc800078ef82e */
[----:B-----5:R-:W-:-:S04]  /*6170*/  LOP3.LUT R12, R12, R15, RZ, 0x3c, !PT ;  /* 0x0000000f0c0c7212 */ /* 0x020fc800078e3cff */
        /* <DEDUP_REMOVED lines=8> */
[----:B------:R-:W-:Y:S01]  /*6200*/  SHF.R.U64 R47, R48, 0x10, R49 ;  /* 0x00000010302f7819 */ /* 0x000fe20000001231 */
[----:B---3--:R-:W-:Y:S01]  /*6210*/  IMAD.MOV.U32 R48, RZ, RZ, R41 ;  /* 0x000000ffff307224 */ /* 0x008fe200078e0029 */
[----:B------:R-:W-:Y:S01]  /*6220*/  SHF.R.U32.HI R53, RZ, 0x10, R49 ;  /* 0x00000010ff357819 */ /* 0x000fe20000011631 */
[----:B------:R-:W-:Y:S01]  /*6230*/  HADD2.F32 R56, -RZ, R114.H1_H1 ;  /* 0x30000072ff387230 */ /* 0x000fe20000004100 */
[--C-:B------:R-:W-:Y:S01]  /*6240*/  SHF.R.U64 R36, R36, 0x10, R37.reuse ;  /* 0x0000001024247819 */ /* 0x100fe20000001225 */
[----:B------:R-:W-:Y:S01]  /*6250*/  HADD2.F32 R54, -RZ, R112.H1_H1 ;  /* 0x30000070ff367230 */ /* 0x000fe20000004100 */
[----:B------:R-:W-:Y:S01]  /*6260*/  SHF.R.U32.HI R52, RZ, 0x10, R37 ;  /* 0x00000010ff347819 */ /* 0x000fe20000011625 */
[--C-:B------:R-:W-:Y:S01]  /*6270*/  HADD2.F32 R49, -RZ, R48.reuse.H0_H0 ;  /* 0x20000030ff317230 */ /* 0x100fe20000004100 */
[----:B--2---:R-:W-:Y:S01]  /*6280*/  MOV R41, R15 ;  /* 0x0000000f00297202 */ /* 0x004fe20000000f00 */
[----:B------:R-:W-:Y:S01]  /*6290*/  HADD2.F32 R15, -RZ, R13.H0_H0 ;  /* 0x2000000dff0f7230 */ /* 0x000fe20000004100 */
[----:B------:R-:W-:Y:S01]  /*62a0*/  SHF.R.U64 R37, R38, 0x10, R39 ;  /* 0x0000001026257819 */ /* 0x000fe20000001227 */
[----:B------:R-:W-:Y:S01]  /*62b0*/  HADD2.F32 R53, -RZ, R53.H0_H0 ;  /* 0x20000035ff357230 */ /* 0x000fe20000004100 */
[--C-:B------:R-:W-:Y:S01]  /*62c0*/  SHF.R.U64 R38, R50, 0x10, R51.reuse ;  /* 0x0000001032267819 */ /* 0x100fe20000001233 */
[----:B------:R-:W-:Y:S01]  /*62d0*/  FMUL.FTZ R58, R49, R56 ;  /* 0x00000038313a7220 */ /* 0x000fe20000410000 */
[----:B------:R-:W-:Y:S01]  /*62e0*/  SHF.R.U32.HI R50, RZ, 0x10, R51 ;  /* 0x00000010ff327819 */ /* 0x000fe20000011633 */
[----:B------:R-:W-:-:S02]  /*62f0*/  HADD2.F32 R51, -RZ, R48.H1_H1 ;  /* 0x30000030ff337230 */ /* 0x000fc40000004100 */
[C---:B------:R-:W-:Y:S01]  /*6300*/  FMUL.FTZ R56, R15.reuse, R56 ;  /* 0x000000380f387220 */ /* 0x040fe20000410000 */
[----:B------:R-:W-:Y:S02]  /*6310*/  HADD2.F32 R48, -RZ, R13.H1_H1 ;  /* 0x3000000dff307230 */ /* 0x000fe40000004100 */
[-C--:B------:R-:W-:Y:S01]  /*6320*/  FFMA.FTZ R13, R15, R54.reuse, -R58 ;  /* 0x000000360f0d7223 */ /* 0x080fe2000001083a */
[----:B------:R-:W-:Y:S02]  /*6330*/  HADD2.F32 R52, -RZ, R52.H0_H0 ;  /* 0x20000034ff347230 */ /* 0x000fe40000004100 */
[-C--:B------:R-:W-:Y:S01]  /*6340*/  FMUL.FTZ R55, R51, R53.reuse ;  /* 0x0000003533377220 */ /* 0x080fe20000410000 */
[----:B------:R-:W-:Y:S01]  /*6350*/  FFMA.FTZ R15, R49, R54, R56 ;  /* 0x00000036310f7223 */ /* 0x000fe20000010038 */
[----:B-1----:R-:W-:Y:S01]  /*6360*/  FMUL.FTZ R60, R48, R53 ;  /* 0x00000035303c7220 */ /* 0x002fe20000410000 */
[----:B------:R-:W-:Y:S01]  /*6370*/  SHF.R.U32.HI R39, RZ, 0x10, R39 ;  /* 0x00000010ff277819 */ /* 0x000fe20000011627 */
[----:B------:R-:W-:-:S02]  /*6380*/  HADD2.F32 R54, -RZ, R43.H1_H1 ;  /* 0x3000002bff367230 */ /* 0x000fc40000004100 */
[-C--:B------:R-:W-:Y:S01]  /*6390*/  FFMA.FTZ R48, R48, R52.reuse, -R55 ;  /* 0x0000003430307223 */ /* 0x080fe20000010837 */
[----:B------:R-:W-:Y:S02]  /*63a0*/  HADD2.F32 R53, -RZ, R50.H0_H0 ;  /* 0x20000032ff357230 */ /* 0x000fe40000004100 */
[----:B------:R-:W-:Y:S01]  /*63b0*/  FFMA.FTZ R52, R51, R52, R60 ;  /* 0x0000003433347223 */ /* 0x000fe2000001003c */
[----:B------:R-:W-:Y:S02]  /*63c0*/  HADD2.F32 R50, -RZ, R41.H1_H1 ;  /* 0x30000029ff327230 */ /* 0x000fe40000004100 */
[----:B------:R-:W-:Y:S02]  /*63d0*/  HADD2.F32 R58, -RZ, R113.H1_H1 ;  /* 0x30000071ff3a7230 */ /* 0x000fe40000004100 */
[-C--:B------:R-:W-:Y:S01]  /*63e0*/  FMUL.FTZ R55, R54, R53.reuse ;  /* 0x0000003536377220 */ /* 0x080fe20000410000 */
[----:B------:R-:W-:Y:S02]  /*63f0*/  HADD2.F32 R49, -RZ, R43.H0_H0 ;  /* 0x2000002bff317230 */ /* 0x000fe40000004100 */
[----:B------:R-:W-:Y:S01]  /*6400*/  FMUL.FTZ R53, R50, R53 ;  /* 0x0000003532357220 */ /* 0x000fe20000410000 */
[----:B------:R-:W-:Y:S01]  /*6410*/  HADD2.F32 R43, -RZ, R41.H0_H0 ;  /* 0x20000029ff2b7230 */ /* 0x000fe20000004100 */
[----:B------:R-:W-:Y:S01]  /*6420*/  F2FP.F16.F32.PACK_AB R15, R52, R15 ;  /* 0x0000000f340f723e */ /* 0x000fe200000000ff */
[----:B------:R-:W-:-:S02]  /*6430*/  HADD2.F32 R51, -RZ, R39.H0_H0 ;  /* 0x20000027ff337230 */ /* 0x000fc40000004100 */
[-C--:B------:R-:W-:Y:S01]  /*6440*/  FMUL.FTZ R60, R49, R58.reuse ;  /* 0x0000003a313c7220 */ /* 0x080fe20000410000 */
[----:B------:R-:W-:Y:S02]  /*6450*/  HADD2.F32 R56, -RZ, R110.H0_H0 ;  /* 0x2000006eff387230 */ /* 0x000fe40000004100 */
[C---:B------:R-:W-:Y:S01]  /*6460*/  FMUL.FTZ R58, R43.reuse, R58 ;  /* 0x0000003a2b3a7220 */ /* 0x040fe20000410000 */
[----:B------:R-:W-:Y:S02]  /*6470*/  HADD2.F32 R114, -RZ, R114.H0_H0 ;  /* 0x20000072ff727230 */ /* 0x000fe40000004100 */
[-C--:B------:R-:W-:Y:S01]  /*6480*/  FFMA.FTZ R50, R50, R51.reuse, -R55 ;  /* 0x0000003332327223 */ /* 0x080fe20000010837 */
[----:B------:R-:W-:Y:S01]  /*6490*/  FFMA.FTZ R54, R54, R51, R53 ;  /* 0x0000003336367223 */ /* 0x000fe20000010035 */
[----:B------:R-:W-:Y:S02]  /*64a0*/  HADD2.F32 R51, -RZ, R47.H0_H0 ;  /* 0x2000002fff337230 */ /* 0x000fe40000004100 */
[----:B------:R-:W-:Y:S01]  /*64b0*/  FFMA.FTZ R39, R43, R56, -R60 ;  /* 0x000000382b277223 */ /* 0x000fe2000001083c */
[----:B------:R-:W-:-:S02]  /*64c0*/  HADD2.F32 R47, -RZ, R40.H0_H0 ;  /* 0x20000028ff2f7230 */ /* 0x000fc40000004100 */
[----:B------:R-:W-:Y:S01]  /*64d0*/  FFMA.FTZ R41, R49, R56, R58 ;  /* 0x0000003831297223 */ /* 0x000fe2000001003a */
[----:B------:R-:W-:Y:S01]  /*64e0*/  HADD2.F32 R43, -RZ, R12.H0_H0 ;  /* 0x2000000cff2b7230 */ /* 0x000fe20000004100 */
[----:B------:R-:W-:Y:S01]  /*64f0*/  F2FP.F16.F32.PACK_AB R13, R48, R13 ;  /* 0x0000000d300d723e */ /* 0x000fe200000000ff */
[----:B------:R-:W-:Y:S01]  /*6500*/  HADD2.F32 R49, -RZ, R40.H1_H1 ;  /* 0x30000028ff317230 */ /* 0x000fe20000004100 */
[----:B------:R-:W-:Y:S01]  /*6510*/  F2FP.F16.F32.PACK_AB R39, R50, R39 ;  /* 0x000000273227723e */ /* 0x000fe200000000ff */
[----:B------:R-:W-:Y:S02]  /*6520*/  HADD2.F32 R40, -RZ, R12.H1_H1 ;  /* 0x3000000cff287230 */ /* 0x000fe40000004100 */
[-C--:B------:R-:W-:Y:S01]  /*6530*/  FMUL.FTZ R12, R47, R114.reuse ;  /* 0x000000722f0c7220 */ /* 0x080fe20000410000 */
[----:B------:R-:W-:Y:S02]  /*6540*/  HADD2.F32 R112, -RZ, R112.H0_H0 ;  /* 0x20000070ff707230 */ /* 0x000fe40000004100 */
[----:B------:R-:W-:Y:S01]  /*6550*/  FMUL.FTZ R114, R43, R114 ;  /* 0x000000722b727220 */ /* 0x000fe20000410000 */
[----:B------:R-:W-:-:S02]  /*6560*/  HADD2.F32 R36, -RZ, R36.H0_H0 ;  /* 0x20000024ff247230 */ /* 0x000fc40000004100 */
[-C--:B------:R-:W-:Y:S01]  /*6570*/  FMUL.FTZ R53, R49, R51.reuse ;  /* 0x0000003331357220 */ /* 0x080fe20000410000 */
[C---:B------:R-:W-:Y:S01]  /*6580*/  FMUL.FTZ R56, R40.reuse, R51 ;  /* 0x0000003328387220 */ /* 0x040fe20000410000 */
[----:B------:R-:W-:Y:S01]  /*6590*/  FFMA.FTZ R114, R47, R112, R114 ;  /* 0x000000702f727223 */ /* 0x000fe20000010072 */
[----:B------:R-:W-:Y:S02]  /*65a0*/  HADD2.F32 R47, -RZ, R38.H0_H0 ;  /* 0x20000026ff2f7230 */ /* 0x000fe40000004100 */
[-C--:B------:R-:W-:Y:S01]  /*65b0*/  FFMA.FTZ R53, R40, R36.reuse, -R53 ;  /* 0x0000002428357223 */ /* 0x080fe20000010835 */
[----:B------:R-:W-:Y:S01]  /*65c0*/  FFMA.FTZ R49, R49, R36, R56 ;  /* 0x0000002431317223 */ /* 0x000fe20000010038 */
[----:B------:R-:W-:Y:S02]  /*65d0*/  HADD2.F32 R38, -RZ, R42.H0_H0 ;  /* 0x2000002aff267230 */ /* 0x000fe40000004100 */
[----:B------:R-:W-:Y:S01]  /*65e0*/  FFMA.FTZ R12, R43, R112, -R12 ;  /* 0x000000702b0c7223 */ /* 0x000fe2000001080c */
[----:B------:R-:W-:-:S02]  /*65f0*/  HADD2.F32 R113, -RZ, R113.H0_H0 ;  /* 0x20000071ff717230 */ /* 0x000fc40000004100 */
[----:B------:R-:W-:Y:S01]  /*6600*/  HADD2.F32 R36, -RZ, R14.H0_H0 ;  /* 0x2000000eff247230 */ /* 0x000fe20000004100 */
[----:B------:R-:W-:Y:S01]  /*6610*/  F2FP.F16.F32.PACK_AB R40, R49, R114 ;  /* 0x000000723128723e */ /* 0x000fe200000000ff */
[----:B------:R-:W-:Y:S02]  /*6620*/  HADD2.F32 R42, -RZ, R42.H1_H1 ;  /* 0x3000002aff2a7230 */ /* 0x000fe40000004100 */
[-C--:B------:R-:W-:Y:S01]  /*6630*/  FMUL.FTZ R51, R38, R113.reuse ;  /* 0x0000007126337220 */ /* 0x080fe20000410000 */
[----:B------:R-:W-:Y:S02]  /*6640*/  HADD2.F32 R14, -RZ, R14.H1_H1 ;  /* 0x3000000eff0e7230 */ /* 0x000fe40000004100 */
[----:B------:R-:W-:Y:S01]  /*6650*/  FMUL.FTZ R113, R36, R113 ;  /* 0x0000007124717220 */ /* 0x000fe20000410000 */
[----:B------:R-:W-:Y:S02]  /*6660*/  HADD2.F32 R43, -RZ, R110.H1_H1 ;  /* 0x3000006eff2b7230 */ /* 0x000fe40000004100 */
[----:B------:R-:W-:Y:S01]  /*6670*/  FMUL.FTZ R55, R42, R47 ;  /* 0x0000002f2a377220 */ /* 0x000fe20000410000 */
[----:B------:R-:W-:-:S02]  /*6680*/  HADD2.F32 R37, -RZ, R37.H0_H0 ;  /* 0x20000025ff257230 */ /* 0x000fc40000004100 */
[----:B------:R-:W-:Y:S01]  /*6690*/  FMUL.FTZ R47, R14, R47 ;  /* 0x0000002f0e2f7220 */ /* 0x000fe20000410000 */
[----:B------:R-:W-:Y:S01]  /*66a0*/  F2FP.F16.F32.PACK_AB R12, R53, R12 ;  /* 0x0000000c350c723e */ /* 0x000fe200000000ff */
[-C--:B------:R-:W-:Y:S01]  /*66b0*/  FFMA.FTZ R51, R36, R43.reuse, -R51 ;  /* 0x0000002b24337223 */ /* 0x080fe20000010833 */
[----:B------:R-:W-:Y:S01]  /*66c0*/  FFMA.FTZ R113, R38, R43, R113 ;  /* 0x0000002b26717223 */ /* 0x000fe20000010071 */
[-C--:B------:R-:W-:Y:S01]  /*66d0*/  FFMA.FTZ R14, R14, R37.reuse, -R55 ;  /* 0x000000250e0e7223 */ /* 0x080fe20000010837 */
[----:B------:R-:W-:Y:S01]  /*66e0*/  FFMA.FTZ R42, R42, R37, R47 ;  /* 0x000000252a2a7223 */ /* 0x000fe2000001002f */
[----:B------:R-:W-:Y:S01]  /*66f0*/  F2FP.F16.F32.PACK_AB R43, R54, R41 ;  /* 0x00000029362b723e */ /* 0x000fe200000000ff */
[----:B------:R-:W-:Y:S02]  /*6700*/  IMAD.MOV.U32 R41, RZ, RZ, R15 ;  /* 0x000000ffff297224 */ /* 0x000fe400078e000f */
[----:B------:R-:W-:Y:S01]  /*6710*/  F2FP.F16.F32.PACK_AB R14, R14, R51 ;  /* 0x000000330e0e723e */ /* 0x000fe200000000ff */
[----:B------:R-:W-:Y:S01]  /*6720*/  IMAD.MOV.U32 R15, RZ, RZ, R39 ;  /* 0x000000ffff0f7224 */ /* 0x000fe200078e0027 */
[----:B------:R-:W-:-:S07]  /*6730*/  F2FP.F16.F32.PACK_AB R42, R42, R113 ;  /* 0x000000712a2a723e */ /* 0x000fce00000000ff */
.L_x_1423:
[----:B------:R-:W-:Y:S05]  /*6740*/  BSYNC B1 ;  /* 0x0000000000017941 */ /* 0x000fea0003800000 */
.L_x_1422:
[----:B--2---:R2:W-:Y:S01]  /*6750*/  ST.E.128 desc[UR54][R44.64], R12 ;  /* 0x0000000c2c007985 */ /* 0x0045e2000c101d36 */
[----:B------:R-:W-:-:S13]  /*6760*/  ISETP.GE.AND P3, PT, R46, R11, PT ;  /* 0x0000000b2e00720c */ /* 0x000fda0003f66270 */
[----:B------:R-:W-:Y:S05]  /*6770*/  @P3 BRA `(.L_x_1385) ;  /* 0x0000000400583947 */ /* 0x000fea0003800000 */
[----:B------:R-:W-:-:S05]  /*6780*/  IMAD.WIDE R90, R46, 0x2, R90 ;  /* 0x000000022e5a7825 */ /* 0x000fca00078e025a */
[----:B---3--:R3:W-:Y:S01]  /*6790*/  ST.E.128 desc[UR54][R90.64], R40 ;  /* 0x000000285a007985 */ /* 0x0087e2000c101d36 */
[----:B------:R-:W-:Y:S05]  /*67a0*/  BRA `(.L_x_1385) ;  /* 0x00000004004c7947 */ /* 0x000fea0003800000 */
.L_x_1377:
[----:B------:R-:W-:-:S06]  /*67b0*/  UISETP.NE.AND UP0, UPT, UR39, 0x3, UPT ;  /* 0x000000032700788c */ /* 0x000fcc000bf05270 */
[----:B------:R-:W-:-:S13]  /*67c0*/  PLOP3.LUT P2, PT, PT, PT, UP0, 0x80, 0x0 ;  /* 0x000000000000781c */ /* 0x000fda0003f4f008 */
[----:B------:R-:W-:Y:S05]  /*67d0*/  @!P2 BRA `(.L_x_1424) ;  /* 0x000000000004a947 */ /* 0x000fea0003800000 */
[----:B------:R-:W-:Y:S01]  /*67e0*/  BPT.TRAP 0x1 ;  /* 0x000000040000795c */ /* 0x000fe20000300000 */
.L_x_1424:
[----:B------:R-:W2:Y:S01]  /*67f0*/  LDL R11, [R1+0x38] ;  /* 0x00003800010b7983 */ /* 0x000ea20000100800 */
[----:B------:R-:W-:Y:S01]  /*6800*/  IMAD R35, R19, 0x8, R2 ;  /* 0x0000000813237824 */ /* 0x000fe200078e0202 */
[----:B------:R-:W-:Y:S01]  /*6810*/  BSSY B1, `(.L_x_1425) ;  /* 0x0000005000017945 */ /* 0x000fe20003800000 */
[----:B------:R-:W-:Y:S02]  /*6820*/  SHF.R.S32.HI R83, RZ, 0x1f, R82 ;  /* 0x0000001fff537819 */ /* 0x000fe40000011452 */
[----:B--2---:R-:W-:-:S04]  /*6830*/  SHF.L.U32 R86, R11, 0x1f, RZ ;  /* 0x0000001f0b567819 */ /* 0x004fc800000006ff */
[----:B------:R-:W0:Y:S02]  /*6840*/  SYNCS.PHASECHK.TRANS64.TRYWAIT P3, [R35+URZ+0x2d890], R86 ;  /* 0x02d89056230075a7 */ /* 0x000e24000806017f */
[----:B0-----:R-:W-:Y:S05]  /*6850*/  @!P3 BRA `(.L_x_1426) ;  /* 0x000001e00048b947 */ /* 0x001fea0003800000 */
.L_x_1724:
[----:B------:R-:W-:Y:S05]  /*6860*/  BSYNC B1 ;  /* 0x0000000000017941 */ /* 0x000fea0003800000 */
.L_x_1425:
[----:B------:R-:W1:Y:S01]  /*6870*/  S2R R36, SR_TID.X ;  /* 0x0000000000247919 */ /* 0x000e620000002100 */
        /* <DEDUP_REMOVED lines=13> */
[----:B------:R-:W-:Y:S02]  /*6950*/  IMAD R15, R10, UR4, RZ ;  /* 0x000000040a0f7c24 */ /* 0x000fe4000f8e02ff */
[----:B------:R-:W-:Y:S02]  /*6960*/  IMAD.IADD R13, R13, 0x1, R11 ;  /* 0x000000010d0d7824 */ /* 0x000fe400078e020b */
[C---:B------:R-:W-:Y:S02]  /*6970*/  IMAD R15, R34.reuse, UR5, R15 ;  /* 0x00000005220f7c24 */ /* 0x040fe4000f8e020f */
[----:B------:R-:W-:Y:S01]  /*6980*/  IMAD.WIDE.U32 R12, R34, UR4, R12 ;  /* 0x00000004220c7c25 */ /* 0x000fe2000f8e000c */
[----:B------:R-:W-:-:S03]  /*6990*/  ULDC.64 UR4, c[0x0][0x2e8] ;  /* 0x0000ba0000047ab9 */ /* 0x000fc60000000a00 */
[----:B-1----:R-:W-:Y:S01]  /*69a0*/  VIADD R36, R36, 0xffffff80 ;  /* 0xffffff8024247836 */ /* 0x002fe20000000000 */
[----:B------:R-:W-:Y:S01]  /*69b0*/  LEA R42, P3, R12, UR4, 0x1 ;  /* 0x000000040c2a7c11 */ /* 0x000fe2000f8608ff */
[----:B------:R-:W-:Y:S01]  /*69c0*/  IMAD.IADD R13, R13, 0x1, R15 ;  /* 0x000000010d0d7824 */ /* 0x000fe200078e020f */
[----:B------:R-:W-:Y:S02]  /*69d0*/  UMOV UR4, 0xffffffff ;  /* 0xffffffff00047882 */ /* 0x000fe40000000000 */
[----:B------:R-:W-:Y:S02]  /*69e0*/  LEA.HI R36, R36, R36, RZ, 0x1 ;  /* 0x0000002424247211 */ /* 0x000fe400078f08ff */
[----:B------:R-:W-:Y:S02]  /*69f0*/  LEA.HI.X R13, R12, UR5, R13, 0x1, P3 ;  /* 0x000000050c0d7c11 */ /* 0x000fe400098f0c0d */
[----:B------:R-:W-:-:S04]  /*6a00*/  SHF.R.S32.HI R36, RZ, 0x1, R36 ;  /* 0x00000001ff247819 */ /* 0x000fc80000011424 */
[----:B------:R-:W-:Y:S01]  /*6a10*/  ISETP.GT.AND P3, PT, R85, R36, PT ;  /* 0x000000245500720c */ /* 0x000fe20003f64270 */
[----:B------:R-:W-:-:S12]  /*6a20*/  BRA.DIV UR4, `(.L_x_1427) ;  /* 0x000001de04e87947 */ /* 0x000fd8000b800000 */
[----:B------:R1:W2:Y:S04]  /*6a30*/  SHFL.IDX PT, R43, R13, RZ, 0x1e1f ;  /* 0x001e1fff0d2b7589 */ /* 0x0002a800000e0000 */
[----:B------:R-:W3:Y:S02]  /*6a40*/  SHFL.IDX PT, R42, R42, RZ, 0x1e1f ;  /* 0x001e1fff2a2a7589 */ /* 0x000ee400000e0000 */
.L_x_1728:
[----:B------:R-:W-:Y:S05]  /*6a50*/  @!P3 BRA `(.L_x_1385) ;  /* 0x0000000000a0b947 */ /* 0x000fea0003800000 */
[----:B-1----:R-:W4:Y:S01]  /*6a60*/  LDL R13, [R1+0x7c] ;  /* 0x00007c00010d7983 */ /* 0x002f220000100800 */
[----:B------:R-:W-:-:S03]  /*6a70*/  ULDC UR4, c[0x0][0x2f4] ;  /* 0x0000bd0000047ab9 */ /* 0x000fc60000000800 */
[----:B------:R-:W5:Y:S04]  /*6a80*/  LDL R12, [R1+0x78] ;  /* 0x00007800010c7983 */ /* 0x000f680000100800 */
[----:B------:R-:W5:Y:S04]  /*6a90*/  LDL R11, [R1+0x64] ;  /* 0x00006400010b7983 */ /* 0x000f680000100800 */
[----:B------:R-:W5:Y:S01]  /*6aa0*/  LDL R45, [R1+0x68] ;  /* 0x00006800012d7983 */ /* 0x000f620000100800 */
[C---:B------:R-:W-:Y:S02]  /*6ab0*/  ISETP.GE.AND P5, PT, R16.reuse, UR4, PT ;  /* 0x0000000410007c0c */ /* 0x040fe4000bfa6270 */
[----:B------:R-:W-:Y:S01]  /*6ac0*/  ISETP.GE.AND P4, PT, R137, UR4, PT ;  /* 0x0000000489007c0c */ /* 0x000fe2000bf86270 */
[----:B------:R-:W5:Y:S10]  /*6ad0*/  LDL R44, [R1+0x74] ;  /* 0x00007400012c7983 */ /* 0x000f740000100800 */
[----:B---3--:R-:W-:-:S04]  /*6ae0*/  @!P5 LEA R40, P3, R16, R42, 0x1 ;  /* 0x0000002a1028d211 */ /* 0x008fc800078608ff */
[----:B--2---:R-:W-:Y:S02]  /*6af0*/  @!P5 LEA.HI.X R41, R16, R43, R17, 0x1, P3 ;  /* 0x0000002b1029d211 */ /* 0x004fe400018f0c11 */
[----:B------:R-:W-:-:S04]  /*6b00*/  @!P4 LEA R38, P3, R137, R42, 0x1 ;  /* 0x0000002a8926c211 */ /* 0x000fc800078608ff */
[----:B----4-:R-:W-:Y:S02]  /*6b10*/  @!P4 LEA.HI.X R39, R137, R43, R13, 0x1, P3 ;  /* 0x0000002b8927c211 */ /* 0x010fe400018f0c0d */
[----:B------:R-:W-:-:S13]  /*6b20*/  ISETP.GE.AND P3, PT, R136, UR4, PT ;  /* 0x0000000488007c0c */ /* 0x000fda000bf66270 */
[----:B------:R-:W-:-:S04]  /*6b30*/  @!P3 LEA R36, P6, R136, R42, 0x1 ;  /* 0x0000002a8824b211 */ /* 0x000fc800078c08ff */
[----:B-----5:R-:W-:Y:S02]  /*6b40*/  @!P3 LEA.HI.X R37, R136, R43, R12, 0x1, P6 ;  /* 0x0000002b8825b211 */ /* 0x020fe400030f0c0c */
[----:B------:R-:W1:Y:S04]  /*6b50*/  @!P5 LDS.128 R12, [R65+0x15000] ;  /* 0x01500000410cd984 */ /* 0x000e680000000c00 */
[----:B-1----:R1:W-:Y:S01]  /*6b60*/  @!P5 ST.E.128 desc[UR54][R40.64], R12 ;  /* 0x0000000c2800d985 */ /* 0x0023e2000c101d36 */
[----:B------:R-:W-:-:S13]  /*6b70*/  ISETP.GE.AND P5, PT, R3, UR4, PT ;  /* 0x0000000403007c0c */ /* 0x000fda000bfa6270 */
[----:B------:R-:W2:Y:S01]  /*6b80*/  @!P5 LDS.128 R12, [R64+0x15000] ;  /* 0x01500000400cd984 */ /* 0x000ea20000000c00 */
[----:B------:R-:W-:Y:S02]  /*6b90*/  @!P5 IMAD.SHL.U32 R11, R11, 0x8, RZ ;  /* 0x000000080b0bd824 */ /* 0x000fe400078e00ff */
[----:B-1----:R-:W-:Y:S02]  /*6ba0*/  @!P5 IMAD.MOV.U32 R40, RZ, RZ, R42 ;  /* 0x000000ffff28d224 */ /* 0x002fe400078e002a */
[----:B------:R-:W-:Y:S02]  /*6bb0*/  @!P5 IMAD.MOV.U32 R41, RZ, RZ, R43 ;  /* 0x000000ffff29d224 */ /* 0x000fe400078e002b */
        /* <DEDUP_REMOVED lines=18> */
.L_x_1385:
[----:B------:R-:W-:Y:S05]  /*6ce0*/  BSYNC B0 ;  /* 0x0000000000007941 */ /* 0x000fea0003800000 */
.L_x_1376:
[----:B---3--:R-:W3:Y:S01]  /*6cf0*/  S2R R11, SR_TID.X ;  /* 0x00000000000b7919 */ /* 0x008ee20000002100 */
[----:B------:R-:W-:Y:S01]  /*6d00*/  @!PT LDS RZ, [RZ] ;  /* 0x00000000fffff984 */ /* 0x000fe20000000800 */
[----:B------:R-:W-:Y:S01]  /*6d10*/  @!PT LDS RZ, [RZ] ;  /* 0x00000000fffff984 */ /* 0x000fe20000000800 */
[----:B------:R-:W-:Y:S01]  /*6d20*/  @!PT LDS RZ, [RZ] ;  /* 0x00000000fffff984 */ /* 0x000fe20000000800 */
[----:B------:R-:W-:Y:S01]  /*6d30*/  @!PT LDS RZ, [RZ] ;  /* 0x00000000fffff984 */ /* 0x000fe20000000800 */
[----:B------:R5:W-:Y:S06]  /*6d40*/  MEMBAR.ALL.CTA ;  /* 0x0000000000007992 */ /* 0x000bec0000008000 */
[----:B-----5:R-:W5:Y:S01]  /*6d50*/  FENCE.VIEW.ASYNC.S ;  /* 0x00000000000073c6 */ /* 0x020f620000000000 */
[----:B------:R-:W-:Y:S05]  /*6d60*/  WARPSYNC.ALL ;  /* 0x0000000000007948 */ /* 0x000fea0003800000 */
[----:B------:R-:W-:Y:S01]  /*6d70*/  BSSY B0, `(.L_x_1428) ;  /* 0x0000008000007945 */ /* 0x000fe20003800000 */
[----:B-----5:R0:W-:Y:S01]  /*6d80*/  BAR.SYNC.DEFER_BLOCKING R101, 0x80 ;  /* 0x000200650000751d */ /* 0x0201e20000010000 */
[----:B---3--:R-:W-:-:S13]  /*6d90*/  LOP3.LUT P3, RZ, R11, 0x7f, RZ, 0xc0, !PT ;  /* 0x0000007f0bff7812 */ /* 0x008fda000786c0ff */
[----:B------:R-:W-:-:S05]  /*6da0*/  @!P3 VIADD R11, R35, 0x2d8a0 ;  /* 0x0002d8a0230bb836 */ /* 0x000fca0000000000 */
[----:B------:R-:W-:-:S04]  /*6db0*/  @!P3 PRMT R11, RZ, 0x654, R11 ;  /* 0x00000654ff0bb816 */ /* 0x000fc8000000000b */
[----:B------:R0:W-:Y:S01]  /*6dc0*/  @!P3 SYNCS.ARRIVE.TRANS64.RED.A1T0 RZ, [R11+URZ], RZ ;  /* 0x000000ff0bffb9a7 */ /* 0x0001e2000810043f */
[----:B------:R-:W-:Y:S05]  /*6dd0*/  @!P2 BRA `(.L_x_1429) ;  /* 0x000000000004a947 */ /* 0x000fea0003800000 */
[----:B------:R-:W-:Y:S01]  /*6de0*/  BPT.TRAP 0x1 ;  /* 0x000000040000795c */ /* 0x000fe20000300000 */
.L_x_1429:
[----:B------:R-:W-:Y:S05]  /*6df0*/  BSYNC B0 ;  /* 0x0000000000007941 */ /* 0x000fea0003800000 */
.L_x_1428:
[----:B------:R-:W3:Y:S01]  /*6e00*/  SYNCS.PHASECHK.TRANS64.TRYWAIT P2, [R35+URZ+0x2d8b0], R86 ;  /* 0x02d8b056230075a7 */ /* 0x000ee2000804017f */
[----:B------:R-:W-:Y:S04]  /*6e10*/  BSSY B0, `(.L_x_1430) ;  /* 0x0000002000007945 */ /* 0x000fe80003800000 */
[----:B---3--:R-:W-:Y:S05]  /*6e20*/  @!P2 BRA `(.L_x_1431) ;  /* 0x000001dc0030a947 */ /* 0x008fea0003800000 */
.L_x_1729:
[----:B------:R-:W-:Y:S05]  /*6e30*/  BSYNC B0 ;  /* 0x0000000000007941 */ /* 0x000fea0003800000 */
.L_x_1430:
[----:B-12-4-:R-:W1:Y:S01]  /*6e40*/  S2R R14, SR_TID.X ;  /* 0x00000000000e7919 */ /* 0x016e620000002100 */
[----:B------:R-:W-:Y:S01]  /*6e50*/  ULDC.64 UR4, c[0x0][0x328] ;  /* 0x0000ca0000047ab9 */ /* 0x000fe20000000a00 */
[----:B------:R-:W-:Y:S01]  /*6e60*/  BSSY B0, `(.L_x_1432) ;  /* 0x000003f000007945 */ /* 0x000fe20003800000 */
[----:B------:R-:W-:Y:S02]  /*6e70*/  IMAD R83, R83, UR4, RZ ;  /* 0x0000000453537c24 */ /* 0x000fe4000f8e02ff */
[----:B------:R-:W-:-:S04]  /*6e80*/  IMAD.WIDE.U32 R12, R82, UR4, RZ ;  /* 0x00000004520c7c25 */ /* 0x000fc8000f8e00ff */
[----:B------:R-:W-:Y:S01]  /*6e90*/  IMAD R83, R82, UR5, R83 ;  /* 0x0000000552537c24 */ /* 0x000fe2000f8e0253 */
[----:B------:R-:W-:Y:S02]  /*6ea0*/  ULDC.64 UR4, c[0x0][0x338] ;  /* 0x0000ce0000047ab9 */ /* 0x000fe40000000a00 */
[----:B------:R-:W-:Y:S02]  /*6eb0*/  IMAD R84, R84, UR4, RZ ;  /* 0x0000000454547c24 */ /* 0x000fe4000f8e02ff */
[----:B------:R-:W-:Y:S02]  /*6ec0*/  IMAD.IADD R13, R13, 0x1, R83 ;  /* 0x000000010d0d7824 */ /* 0x000fe400078e0253 */
[C---:B0-----:R-:W-:Y:S02]  /*6ed0*/  IMAD R11, R81.reuse, UR5, R84 ;  /* 0x00000005510b7c24 */ /* 0x041fe4000f8e0254 */
[----:B------:R-:W-:Y:S01]  /*6ee0*/  IMAD.WIDE.U32 R12, R81, UR4, R12 ;  /* 0x00000004510c7c25 */ /* 0x000fe2000f8e000c */
[----:B------:R-:W-:-:S03]  /*6ef0*/  ULDC.64 UR4, c[0x0][0x330] ;  /* 0x0000cc0000047ab9 */ /* 0x000fc60000000a00 */
[----:B------:R-:W-:Y:S02]  /*6f00*/  IMAD R15, R10, UR4, RZ ;  /* 0x000000040a0f7c24 */ /* 0x000fe4000f8e02ff */
[----:B------:R-:W-:Y:S02]  /*6f10*/  IMAD.IADD R13, R13, 0x1, R11 ;  /* 0x000000010d0d7824 */ /* 0x000fe400078e020b */
[C---:B------:R-:W-:Y:S02]  /*6f20*/  IMAD R15, R34.reuse, UR5, R15 ;  /* 0x00000005220f7c24 */ /* 0x040fe4000f8e020f */
[----:B------:R-:W-:Y:S01]  /*6f30*/  IMAD.WIDE.U32 R12, R34, UR4, R12 ;  /* 0x00000004220c7c25 */ /* 0x000fe2000f8e000c */
[----:B------:R-:W-:Y:S01]  /*6f40*/  ULDC.64 UR4, c[0x0][0x318] ;  /* 0x0000c60000047ab9 */ /* 0x000fe20000000a00 */
[----:B-1----:R-:W-:Y:S02]  /*6f50*/  IADD3 R14, R14, -0x80, RZ ;  /* 0xffffff800e0e7810 */ /* 0x002fe40007ffe0ff */
[----:B------:R-:W-:Y:S01]  /*6f60*/  IMAD.IADD R13, R13, 0x1, R15 ;  /* 0x000000010d0d7824 */ /* 0x000fe200078e020f */
[----:B------:R-:W-:-:S02]  /*6f70*/  LEA R11, P2, R12, UR4, 0x1 ;  /* 0x000000040c0b7c11 */ /* 0x000fc4000f8408ff */
[----:B------:R-:W-:Y:S02]  /*6f80*/  LEA.HI R14, R14, R14, RZ, 0x1 ;  /* 0x0000000e0e0e7211 */ /* 0x000fe400078f08ff */
[----:B------:R-:W-:Y:S01]  /*6f90*/  LEA.HI.X R12, R12, UR5, R13, 0x1, P2 ;  /* 0x000000050c0c7c11 */ /* 0x000fe200090f0c0d */
[----:B------:R0:W1:Y:S01]  /*6fa0*/  SHFL.IDX PT, R40, R11, RZ, 0x1e1f ;  /* 0x001e1fff0b287589 */ /* 0x00006200000e0000 */
[----:B------:R-:W-:-:S03]  /*6fb0*/  SHF.R.S32.HI R14, RZ, 0x1, R14 ;  /* 0x00000001ff0e7819 */ /* 0x000fc6000001140e */
[----:B------:R0:W2:Y:S01]  /*6fc0*/  SHFL.IDX PT, R41, R12, RZ, 0x1e1f ;  /* 0x001e1fff0c297589 */ /* 0x0000a200000e0000 */
[----:B------:R-:W-:-:S13]  /*6fd0*/  ISETP.GT.AND P2, PT, R85, R14, PT ;  /* 0x0000000e5500720c */ /* 0x000fda0003f44270 */
[----:B0-----:R-:W-:Y:S05]  /*6fe0*/  @!P2 BRA `(.L_x_1433) ;  /* 0x000000000098a947 */ /* 0x001fea0003800000 */
[----:B------:R-:W4:Y:S01]  /*6ff0*/  LDL R36, [R1+0x7c] ;  /* 0x00007c0001247983 */ /* 0x000f220000100800 */
[----:B------:R-:W-:-:S03]  /*7000*/  ULDC UR4, c[0x0][0x2f4] ;  /* 0x0000bd0000047ab9 */ /* 0x000fc60000000800 */
[----:B------:R-:W5:Y:S04]  /*7010*/  LDL R14, [R1+0x78] ;  /* 0x00007800010e7983 */ /* 0x000f680000100800 */
[----:B------:R-:W3:Y:S04]  /*7020*/  LDL R46, [R1+0x64] ;  /* 0x00006400012e7983 */ /* 0x000ee80000100800 */
[----:B------:R-:W3:Y:S01]  /*7030*/  LDL R45, [R1+0x68] ;  /* 0x00006800012d7983 */ /* 0x000ee20000100800 */
[C---:B------:R-:W-:Y:S02]  /*7040*/  ISETP.GE.AND P5, PT, R16.reuse, UR4, PT ;  /* 0x0000000410007c0c */ /* 0x040fe4000bfa6270 */
[----:B------:R-:W-:Y:S01]  /*7050*/  ISETP.GE.AND P4, PT, R137, UR4, PT ;  /* 0x0000000489007c0c */ /* 0x000fe2000bf86270 */
[----:B------:R-:W3:Y:S10]  /*7060*/  LDL R44, [R1+0x74] ;  /* 0x00007400012c7983 */ /* 0x000ef40000100800 */
[----:B-1----:R-:W-:-:S04]  /*7070*/  @!P5 LEA R42, P2, R16, R40, 0x1 ;  /* 0x00000028102ad211 */ /* 0x002fc800078408ff */
[----:B--2---:R-:W-:Y:S02]  /*7080*/  @!P5 LEA.HI.X R43, R16, R41, R17, 0x1, P2 ;  /* 0x00000029102bd211 */ /* 0x004fe400010f0c11 */
[----:B------:R-:W-:-:S04]  /*7090*/  @!P4 LEA R38, P2, R137, R40, 0x1 ;  /* 0x000000288926c211 */ /* 0x000fc800078408ff */
[----:B----4-:R-:W-:Y:S02]  /*70a0*/  @!P4 LEA.HI.X R39, R137, R41, R36, 0x1, P2 ;  /* 0x000000298927c211 */ /* 0x010fe400010f0c24 */
[----:B------:R-:W-:-:S13]  /*70b0*/  ISETP.GE.AND P2, PT, R136, UR4, PT ;  /* 0x0000000488007c0c */ /* 0x000fda000bf46270 */
[----:B------:R-:W-:-:S04]  /*70c0*/  @!P2 LEA R36, P6, R136, R40, 0x1 ;  /* 0x000000288824a211 */ /* 0x000fc800078c08ff */
[----:B-----5:R-:W-:Y:S02]  /*70d0*/  @!P2 LEA.HI.X R37, R136, R41, R14, 0x1, P6 ;  /* 0x000000298825a211 */ /* 0x020fe400030f0c0e */
[----:B------:R-:W0:Y:S04]  /*70e0*/  @!P5 LDS.128 R12, [R65] ;  /* 0x00000000410cd984 */ /* 0x000e280000000c00 */
[----:B0-----:R0:W-:Y:S01]  /*70f0*/  @!P5 ST.E.128 desc[UR54][R42.64], R12 ;  /* 0x0000000c2a00d985 */ /* 0x0011e2000c101d36 */
[----:B------:R-:W-:-:S13]  /*7100*/  ISETP.GE.AND P5, PT, R3, UR4, PT ;  /* 0x0000000403007c0c */ /* 0x000fda000bfa6270 */
[----:B------:R-:W1:Y:S01]  /*7110*/  @!P5 LDS.128 R12, [R64] ;  /* 0x00000000400cd984 */ /* 0x000e620000000c00 */
[----:B---3--:R-:W-:-:S04]  /*7120*/  @!P5 IMAD.SHL.U32 R11, R46, 0x8, RZ ;  /* 0x000000082e0bd824 */ /* 0x008fc800078e00ff */
        /* <DEDUP_REMOVED lines=12> */
[----:B------:R-:W-:Y:S01]  /*71f0*/  @!P5 LEA.HI.X R41, R138, R41, R44, 0x1, P6 ;  /* 0x000000298a29d211 */ /* 0x000fe200030f0c2c */
[----:B0-----:R-:W-:Y:S04]  /*7200*/  @!P4 ST.E.128 desc[UR54][R38.64], R12 ;  /* 0x0000000c2600c985 */ /* 0x001fe8000c101d36 */
[----:B------:R-:W0:Y:S04]  /*7210*/  @!P2 LDS.128 R12, [R65+0x4000] ;  /* 0x00400000410ca984 */ /* 0x000e280000000c00 */
[----:B0-----:R-:W-:Y:S04]  /*7220*/  @!P2 ST.E.128 desc[UR54][R36.64], R12 ;  /* 0x0000000c2400a985 */ /* 0x001fe8000c101d36 */
[----:B------:R-:W0:Y:S04]  /*7230*/  @!P5 LDS.128 R12, [R64+0x4000] ;  /* 0x00400000400cd984 */ /* 0x000e280000000c00 */
[----:B0-----:R0:W-:Y:S02]  /*7240*/  @!P5 ST.E.128 desc[UR54][R40.64], R12 ;  /* 0x0000000c2800d985 */ /* 0x0011e4000c101d36 */
.L_x_1433:
[----:B------:R-:W-:Y:S05]  /*7250*/  BSYNC B0 ;  /* 0x0000000000007941 */ /* 0x000fea0003800000 */
.L_x_1432:
[----:B0-----:R-:W4:Y:S01]  /*7260*/  LDL.LU R12, [R1+0x38] ;  /* 0x00003800010c7983 */ /* 0x001f220000300800 */
[----:B------:R-:W-:Y:S02]  /*7270*/  VIADD R19, R19, 0x1 ;  /* 0x0000000113137836 */ /* 0x000fe40000000000 */
[----:B---3--:R-:W-:Y:S01]  /*7280*/  @!P3 VIADD R35, R35, 0x2d8c0 ;  /* 0x0002d8c02323b836 */ /* 0x008fe20000000000 */
[----:B------:R-:W-:Y:S01]  /*7290*/  @!PT LDS RZ, [RZ] ;  /* 0x00000000fffff984 */ /* 0x000fe20000000800 */
[----:B------:R-:W-:Y:S01]  /*72a0*/  @!PT LDS RZ, [RZ] ;  /* 0x00000000fffff984 */ /* 0x000fe20000000800 */
[----:B------:R-:W-:Y:S01]  /*72b0*/  @!PT LDS RZ, [RZ] ;  /* 0x00000000fffff984 */ /* 0x000fe20000000800 */
[----:B------:R-:W-:Y:S01]  /*72c0*/  @!PT LDS RZ, [RZ] ;  /* 0x00000000fffff984 */ /* 0x000fe20000000800 */
[----:B------:R0:W-:Y:S06]  /*72d0*/  MEMBAR.ALL.CTA ;  /* 0x0000000000007992 */ /* 0x0001ec0000008000 */
[----:B0-----:R-:W0:Y:S02]  /*72e0*/  FENCE.VIEW.ASYNC.S ;  /* 0x00000000000073c6 */ /* 0x001e240000000000 */
[----:B0-----:R0:W-:Y:S01]  /*72f0*/  BAR.SYNC.DEFER_BLOCKING R101, 0x80 ;  /* 0x000200650000751d */ /* 0x0011e20000010000 */
[----:B------:R-:W-:-:S02]  /*7300*/  ISETP.NE.AND P2, PT, R19, 0x2, PT ;  /* 0x000000021300780c */ /* 0x000fc40003f45270 */
[----:B------:R-:W-:Y:S02]  /*7310*/  @!P3 PRMT R35, RZ, 0x654, R35 ;  /* 0x00000654ff23b816 */ /* 0x000fe40000000023 */
[----:B------:R-:W-:Y:S02]  /*7320*/  SEL R11, RZ, 0x1, P2 ;  /* 0x00000001ff0b7807 */ /* 0x000fe40001000000 */
[----:B------:R-:W-:Y:S01]  /*7330*/  SEL R19, R19, RZ, P2 ;  /* 0x000000ff13137207 */ /* 0x000fe20001000000 */
[----:B------:R0:W-:Y:S01]  /*7340*/  @!P3 SYNCS.ARRIVE.TRANS64.RED.A1T0 RZ, [R35+URZ], RZ ;  /* 0x000000ff23ffb9a7 */ /* 0x0001e2000810043f */
[----:B----4-:R-:W-:-:S05]  /*7350*/  LOP3.LUT R12, R12, R11, RZ, 0x3c, !PT ;  /* 0x0000000b0c0c7212 */ /* 0x010fca00078e3cff */
[----:B------:R0:W-:Y:S01]  /*7360*/  STL [R1+0x38], R12 ;  /* 0x0000380c01007387 */ /* 0x0001e20000100800 */
[----:B------:R-:W-:Y:S05]  /*7370*/  @P1 BRA `(.L_x_1434) ;  /* 0xffffffb4004c1947 */ /* 0x000fea000383ffff */
[----:B0-----:R-:W0:Y:S01]  /*7380*/  S2R R12, SR_TID.X ;  /* 0x00000000000c7919 */ /* 0x001e220000002100 */
[----:B------:R-:W-:Y:S02]  /*7390*/  PLOP3.LUT P0, PT, PT, PT, PT, 0x8, 0x0 ;  /* 0x000000000000781c */ /* 0x000fe40003f0e170 */
[----:B0-----:R-:W-:-:S04]  /*73a0*/  SHF.R.U32.HI R12, RZ, 0x7, R12 ;  /* 0x00000007ff0c7819 */ /* 0x001fc8000001160c */
[----:B------:R-:W-:-:S13]  /*73b0*/  ISETP.NE.AND P4, PT, R12, 0x1, PT ;  /* 0x000000010c00780c */ /* 0x000fda0003f85270 */
[----:B------:R-:W-:Y:S06]  /*73c0*/  @!P4 BAR.ARV 0x9, 0x100 ;  /* 0x024400000000cb1d */ /* 0x000fec0000002000 */
.L_x_1371:
[----:B------:R-:W3:Y:S01]  /*73d0*/  LDL R8, [R1+0x60] ;  /* 0x0000600001087983 */ /* 0x000ee20000100800 */
[----:B------:R-:W0:Y:S01]  /*73e0*/  LDC R0, c[0x0][0x448] ;  /* 0x00011200ff007b82 */ /* 0x000e220000000800 */
[----:B------:R-:W-:-:S07]  /*73f0*/  IADD3 R7, R155, 0x1, -R154 ;  /* 0x000000019b077810 */ /* 0x000fce0007ffe89a */
[----:B------:R-:W4:Y:S01]  /*7400*/  LDC.64 R4, c[0x0][0x9e0] ;  /* 0x00027800ff047b82 */ /* 0x000f220000000a00 */
[----:B0-----:R-:W-:Y:S02]  /*7410*/  ISETP.NE.AND P1, PT, R0, 0x1, PT ;  /* 0x000000010000780c */ /* 0x001fe40003f25270 */
[----:B----4-:R-:W-:-:S11]  /*7420*/  ISETP.GE.AND P2, PT, R5, 0x1, PT ;  /* 0x000000010500780c */ /* 0x010fd60003f46270 */
[----:B------:R-:W0:Y:S08]  /*7430*/  @P1 LDC R3, c[0x0][0x44c] ;  /* 0x00011300ff031b82 */ /* 0x000e300000000800 */
[----:B------:R-:W4:Y:S01]  /*7440*/  @P1 LDC R6, c[0x0][0x450] ;  /* 0x00011400ff061b82 */ /* 0x000f220000000800 */
[----:B---3--:R-:W-:-:S04]  /*7450*/  VIADD R0, R8, 0xbf ;  /* 0x000000bf08007836 */ /* 0x008fc80000000000 */
[----:B0-----:R-:W-:-:S05]  /*7460*/  @P1 IMAD.HI.U32 R3, R0, R3, RZ ;  /* 0x0000000300031227 */ /* 0x001fca00078e00ff */
[----:B----4-:R-:W-:-:S05]  /*7470*/  @P1 SHF.R.U32.HI R0, RZ, R6, R3 ;  /* 0x00000006ff001219 */ /* 0x010fca0000011603 */
[----:B------:R-:W-:Y:S01]  /*7480*/  IMAD.IADD R3, R7, 0x1, R0 ;  /* 0x0000000107037824 */ /* 0x000fe200078e0200 */
[----:B------:R-:W-:Y:S06]  /*7490*/  @P0 BRA `(.L_x_1435) ;  /* 0x00000000000c0947 */ /* 0x000fec0003800000 */
[----:B------:R-:W0:Y:S01]  /*74a0*/  FENCE.VIEW.ASYNC.G ;  /* 0x00000000000073c6 */ /* 0x000e220000000100 */
[----:B------:R-:W-:Y:S05]  /*74b0*/  WARPSYNC.ALL ;  /* 0x0000000000007948 */ /* 0x000fea0003800000 */
[----:B0-----:R-:W-:Y:S06]  /*74c0*/  BAR.ARV 0xc, 0x200 ;  /* 0x0308000000007b1d */ /* 0x001fec0000002000 */
.L_x_1435:
[----:B------:R-:W-:Y:S01]  /*74d0*/  IMAD.IADD R4, R3, 0x1, R4 ;  /* 0x0000000103047824 */ /* 0x000fe200078e0204 */
[----:B------:R-:W-:Y:S06]  /*74e0*/  @!P2 BRA `(.L_x_1436) ;  /* 0x000000000048a947 */ /* 0x000fec0003800000 */
        /* <DEDUP_REMOVED lines=11> */
.L_x_1438:
[----:B------:R-:W-:-:S13]  /*75a0*/  ISETP.NE.AND P0, PT, R5, 0x1, PT ;  /* 0x000000010500780c */ /* 0x000fda0003f05270 */
[----:B------:R-:W0:Y:S02]  /*75b0*/  @P0 LDC.64 R6, c[0x0][0x9e8] ;  /* 0x00027a00ff060b82 */ /* 0x000e240000000a00 */
[----:B0-----:R-:W-:-:S05]  /*75c0*/  @P0 IMAD.HI.U32 R6, R0, R6, RZ ;  /* 0x0000000600060227 */ /* 0x001fca00078e00ff */
[----:B------:R-:W-:-:S07]  /*75d0*/  @P0 SHF.R.U32.HI R0, RZ, R7, R6 ;  /* 0x00000007ff000219 */ /* 0x000fce0000011606 */
.L_x_1439:
[----:B------:R-:W-:Y:S05]  /*75e0*/  BSYNC B0 ;  /* 0x0000000000007941 */ /* 0x000fea0003800000 */
.L_x_1437:
[----:B------:R-:W-:-:S05]  /*75f0*/  IMAD R3, R0, R5, R5 ;  /* 0x0000000500037224 */ /* 0x000fca00078e0205 */
[----:B------:R-:W-:-:S07]  /*7600*/  VIMNMX R4, R4, R3, PT ;  /* 0x0000000304047248 */ /* 0x000fce0003fe0100 */
.L_x_1436:
[----:B------:R-:W0:Y:S01]  /*7610*/  @P1 LDC R0, c[0x0][0x44c] ;  /* 0x00011300ff001b82 */ /* 0x000e220000000800 */
[----:B------:R-:W-:Y:S01]  /*7620*/  VIADD R4, R4, 0x7f ;  /* 0x0000007f04047836 */ /* 0x000fe20000000000 */
[----:B------:R-:W-:-:S04]  /*7630*/  ULDC UR4, c[0x0][0x9dc] ;  /* 0x0002770000047ab9 */ /* 0x000fc80000000800 */
[----:B------:R-:W-:Y:S02]  /*7640*/  SHF.R.S32.HI R3, RZ, 0x1f, R4 ;  /* 0x0000001fff037819 */ /* 0x000fe40000011404 */
[----:B------:R-:W3:Y:S02]  /*7650*/  @P1 LDC R7, c[0x0][0x450] ;  /* 0x00011400ff071b82 */ /* 0x000ee40000000800 */
[----:B------:R-:W-:-:S04]  /*7660*/  LEA.HI R3, R3, R4, RZ, 0x7 ;  /* 0x0000000403037211 */ /* 0x000fc800078f38ff */
[----:B------:R-:W-:-:S04]  /*7670*/  SHF.R.S32.HI R3, RZ, 0x7, R3 ;  /* 0x00000007ff037819 */ /* 0x000fc80000011403 */
[----:B------:R-:W-:Y:S01]  /*7680*/  VIMNMX R88, R102, R3, PT ;  /* 0x0000000366587248 */ /* 0x000fe20003fe0100 */
[----:B0-----:R-:W-:-:S04]  /*7690*/  @P1 IMAD.HI.U32 R6, R8, R0, RZ ;  /* 0x0000000008061227 */ /* 0x001fc800078e00ff */
[----:B------:R-:W-:Y:S01]  /*76a0*/  IMAD.MOV.U32 R0, RZ, RZ, R8 ;  /* 0x000000ffff007224 */ /* 0x000fe200078e0008 */
[----:B---3--:R-:W-:-:S05]  /*76b0*/  @P1 SHF.R.U32.HI R0, RZ, R7, R6 ;  /* 0x00000007ff001219 */ /* 0x008fca0000011606 */
[----:B------:R-:W-:-:S04]  /*76c0*/  IMAD.IADD R0, R103, 0x1, R0 ;  /* 0x0000000167007824 */ /* 0x000fc800078e0200 */
        /* <DEDUP_REMOVED lines=12> */
.L_x_1442:
[----:B------:R-:W-:-:S13]  /*7790*/  ISETP.NE.AND P0, PT, R5, 0x1, PT ;  /* 0x000000010500780c */ /* 0x000fda0003f05270 */
[----:B------:R-:W0:Y:S02]  /*77a0*/  @P0 LDC.64 R6, c[0x0][0x9e8] ;  /* 0x00027a00ff060b82 */ /* 0x000e240000000a00 */
[----:B0-----:R-:W-:-:S05]  /*77b0*/  @P0 IMAD.HI.U32 R6, R0, R6, RZ ;  /* 0x0000000600060227 */ /* 0x001fca00078e00ff */
[----:B------:R-:W-:-:S07]  /*77c0*/  @P0 SHF.R.U32.HI R0, RZ, R7, R6 ;  /* 0x00000007ff000219 */ /* 0x000fce0000011606 */
.L_x_1443:
[----:B------:R-:W-:Y:S05]  /*77d0*/  BSYNC B0 ;  /* 0x0000000000007941 */ /* 0x000fea0003800000 */
.L_x_1441:
[----:B------:R-:W-:-:S05]  /*77e0*/  IMAD R5, R0, R5, RZ ;  /* 0x0000000500057224 */ /* 0x000fca00078e02ff */
[----:B------:R-:W-:-:S07]  /*77f0*/  VIMNMX R4, R4, R5, !PT ;  /* 0x0000000504047248 */ /* 0x000fce0007fe0100 */
.L_x_1440:
[----:B------:R-:W-:Y:S01]  /*7800*/  SHF.R.S32.HI R5, RZ, 0x1f, R4 ;  /* 0x0000001fff057819 */ /* 0x000fe20000011404 */
[----:B------:R-:W-:Y:S01]  /*7810*/  IMAD.MOV.U32 R0, RZ, RZ, RZ ;  /* 0x000000ffff007224 */ /* 0x000fe200078e00ff */
[----:B------:R-:W-:Y:S02]  /*7820*/  PLOP3.LUT P0, PT, PT, PT, PT, 0x80, 0x0 ;  /* 0x000000000000781c */ /* 0x000fe40003f0f070 */
[----:B------:R-:W-:Y:S02]  /*7830*/  CS2R R134, SRZ ;  /* 0x0000000000867805 */ /* 0x000fe4000001ff00 */
[----:B------:R-:W-:Y:S02]  /*7840*/  LEA.HI R5, R5, R4, RZ, 0x7 ;  /* 0x0000000405057211 */ /* 0x000fe400078f38ff */
[----:B------:R-:W-:Y:S02]  /*7850*/  CS2R R132, SRZ ;  /* 0x0000000000847805 */ /* 0x000fe4000001ff00 */
[----:B------:R-:W-:-:S02]  /*7860*/  MOV R3, RZ ;  /* 0x000000ff00037202 */ /* 0x000fc40000000f00 */
[----:B------:R-:W-:Y:S02]  /*7870*/  CS2R R130, SRZ ;  /* 0x0000000000827805 */ /* 0x000fe4000001ff00 */
[----:B------:R-:W-:Y:S02]  /*7880*/  SHF.R.S32.HI R5, RZ, 0x7, R5 ;  /* 0x00000007ff057819 */ /* 0x000fe40000011405 */
[----:B------:R-:W-:Y:S02]  /*7890*/  CS2R R128, SRZ ;  /* 0x0000000000807805 */ /* 0x000fe4000001ff00 */
[----:B------:R-:W-:Y:S02]  /*78a0*/  CS2R R126, SRZ ;  /* 0x00000000007e7805 */ /* 0x000fe4000001ff00 */
[----:B------:R-:W-:Y:S02]  /*78b0*/  CS2R R124, SRZ ;  /* 0x00000000007c7805 */ /* 0x000fe4000001ff00 */
[----:B------:R-:W-:-:S02]  /*78c0*/  VIMNMX R6, RZ, R5, !PT ;  /* 0x00000005ff067248 */ /* 0x000fc40007fe0100 */
[----:B------:R-:W-:Y:S02]  /*78d0*/  CS2R R122, SRZ ;  /* 0x00000000007a7805 */ /* 0x000fe4000001ff00 */
[----:B------:R-:W-:Y:S02]  /*78e0*/  CS2R R120, SRZ ;  /* 0x0000000000787805 */ /* 0x000fe4000001ff00 */
[----:B------:R-:W-:Y:S02]  /*78f0*/  CS2R R118, SRZ ;  /* 0x0000000000767805 */ /* 0x000fe4000001ff00 */
[----:B------:R-:W-:Y:S01]  /*7900*/  ISETP.GT.AND P1, PT, R88, R6, PT ;  /* 0x000000065800720c */ /* 0x000fe20003f24270 */
[----:B------:R0:W-:Y:S01]  /*7910*/  STL [R1+0x9c], R6 ;  /* 0x00009c0601007387 */ /* 0x0001e20000100800 */
[----:B------:R-:W-:Y:S02]  /*7920*/  CS2R R116, SRZ ;  /* 0x0000000000747805 */ /* 0x000fe4000001ff00 */
[----:B------:R-:W-:-:S02]  /*7930*/  CS2R R114, SRZ ;  /* 0x0000000000727805 */ /* 0x000fc4000001ff00 */
[----:B------:R-:W-:Y:S01]  /*7940*/  CS2R R112, SRZ ;  /* 0x0000000000707805 */ /* 0x000fe2000001ff00 */
[----:B------:R-:W-:Y:S01]  /*7950*/  IMAD.MOV.U32 R36, RZ, RZ, RZ ;  /* 0x000000ffff247224 */ /* 0x000fe200078e00ff */
[----:B------:R-:W-:Y:S01]  /*7960*/  CS2R R26, SRZ ;  /* 0x00000000001a7805 */ /* 0x000fe2000001ff00 */
[----:B------:R-:W-:Y:S01]  /*7970*/  IMAD.MOV.U32 R109, RZ, RZ, RZ ;  /* 0x000000ffff6d7224 */ /* 0x000fe200078e00ff */
[----:B------:R-:W-:Y:S02]  /*7980*/  CS2R R106, SRZ ;  /* 0x00000000006a7805 */ /* 0x000fe4000001ff00 */
[----:B------:R-:W-:Y:S02]  /*7990*/  CS2R R104, SRZ ;  /* 0x0000000000687805 */ /* 0x000fe4000001ff00 */
[----:B------:R-:W-:Y:S01]  /*79a0*/  CS2R R28, SRZ ;  /* 0x00000000001c7805 */ /* 0x000fe2000001ff00 */
[----:B------:R-:W-:Y:S01]  /*79b0*/  IMAD.MOV.U32 R102, RZ, RZ, RZ ;  /* 0x000000ffff667224 */ /* 0x000fe200078e00ff */
[----:B------:R-:W-:Y:S01]  /*79c0*/  CS2R R100, SRZ ;  /* 0x0000000000647805 */ /* 0x000fe2000001ff00 */
[----:B------:R-:W-:Y:S01]  /*79d0*/  IMAD.MOV.U32 R38, RZ, RZ, RZ ;  /* 0x000000ffff267224 */ /* 0x000fe200078e00ff */
[----:B------:R-:W-:Y:S01]  /*79e0*/  CS2R R96, SRZ ;  /* 0x0000000000607805 */ /* 0x000fe2000001ff00 */
[----:B------:R-:W-:Y:S01]  /*79f0*/  IMAD.MOV.U32 R31, RZ, RZ, RZ ;  /* 0x000000ffff1f7224 */ /* 0x000fe200078e00ff */
[----:B------:R-:W-:Y:S01]  /*7a00*/  CS2R R94, SRZ ;  /* 0x00000000005e7805 */ /* 0x000fe2000001ff00 */
[----:B------:R-:W-:Y:S01]  /*7a10*/  IMAD.MOV.U32 R93, RZ, RZ, RZ ;  /* 0x000000ffff5d7224 */ /* 0x000fe200078e00ff */
[----:B0-----:R-:W-:-:S02]  /*7a20*/  CS2R R6, SRZ ;  /* 0x0000000000067805 */ /* 0x001fc4000001ff00 */
[----:B------:R-:W-:Y:S01]  /*7a30*/  CS2R R90, SRZ ;  /* 0x00000000005a7805 */ /* 0x000fe2000001ff00 */
        /* <DEDUP_REMOVED lines=10> */
.L_x_1732:
[----:B------:R-:W3:Y:S01]  /*7ae0*/  LDL R3, [R1+0x44] ;  /* 0x0000440001037983 */ /* 0x000ee20000100800 */
[----:B------:R-:W-:Y:S01]  /*7af0*/  VIADD R4, R2, 0x21800 ;  /* 0x0002180002047836 */ /* 0x000fe20000000000 */
[----:B------:R-:W-:Y:S04]  /*7b00*/  BSSY B6, `(.L_x_1446) ;  /* 0x000001e000067945 */ /* 0x000fe80003800000 */
[----:B------:R-:W-:Y:S01]  /*7b10*/  LOP3.LUT P0, RZ, R4, 0x3ff, RZ, 0xc0, !PT ;  /* 0x000003ff04ff7812 */ /* 0x000fe2000780c0ff */
[----:B---3--:R-:W-:-:S05]  /*7b20*/  IMAD.HI R0, R3, 0x55555556, RZ ;  /* 0x5555555603007827 */ /* 0x008fca00078e02ff */
[----:B------:R-:W-:-:S05]  /*7b30*/  LEA.HI R141, R0, R0, RZ, 0x1 ;  /* 0x00000000008d7211 */ /* 0x000fca00078f08ff */
[----:B------:R-:W-:-:S04]  /*7b40*/  IMAD R141, R141, -0x3, R3 ;  /* 0xfffffffd8d8d7824 */ /* 0x000fc800078e0203 */
[C---:B------:R-:W-:Y:S02]  /*7b50*/  IMAD R3, R141.reuse, 0x2000, R4 ;  /* 0x000020008d037824 */ /* 0x040fe400078e0204 */
[----:B------:R-:W-:-:S03]  /*7b60*/  IMAD R0, R141, 0x1000, R2 ;  /* 0x000010008d007824 */ /* 0x000fc600078e0202 */
[----:B------:R-:W-:Y:S01]  /*7b70*/  SHF.R.U32.HI R3, RZ, 0x4, R3 ;  /* 0x00000004ff037819 */ /* 0x000fe20000011603 */
[----:B------:R-:W-:-:S03]  /*7b80*/  VIADD R0, R0, 0xc400 ;  /* 0x0000c40000007836 */ /* 0x000fc60000000000 */
[----:B------:R-:W-:Y:S02]  /*7b90*/  LOP3.LUT R3, R3, 0x3fff, RZ, 0xc0, !PT ;  /* 0x00003fff03037812 */ /* 0x000fe400078ec0ff */
[----:B------:R-:W-:-:S03]  /*7ba0*/  SHF.R.U32.HI R0, RZ, 0x4, R0 ;  /* 0x00000004ff007819 */ /* 0x000fc60000011600 */
[----:B------:R3:W-:Y:S01]  /*7bb0*/  STL [R1+0x90], R3 ;  /* 0x0000900301007387 */ /* 0x0007e20000100800 */
[----:B------:R-:W-:Y:S01]  /*7bc0*/  LOP3.LUT R44, R0, 0x3fff, RZ, 0xc0, !PT ;  /* 0x00003fff002c7812 */ /* 0x000fe200078ec0ff */
[----:B------:R-:W-:Y:S06]  /*7bd0*/  @!P0 BRA `(.L_x_1447) ;  /* 0x0000000000408947 */ /* 0x000fec0003800000 */
[----:B------:R-:W-:Y:S01]  /*7be0*/  MOV R0, 0x0 ;  /* 0x0000000000007802 */ /* 0x000fe20000000f00 */
[----:B------:R-:W-:Y:S01]  /*7bf0*/  ULDC.64 UR4, c[0x4][0x88] ;  /* 0x0100220000047ab9 */ /* 0x000fe20000000a00 */
[----:B------:R-:W-:Y:S01]  /*7c00*/  ULDC.64 UR6, c[0x4][0x90] ;  /* 0x0100240000067ab9 */ /* 0x000fe20000000a00 */
[----:B------:R-:W-:Y:S01]  /*7c10*/  IMAD.U32 R4, RZ, RZ, UR4 ;  /* 0x00000004ff047e24 */ /* 0x000fe2000f8e00ff */
[----:B0-----:R0:W4:Y:S01]  /*7c20*/  LDC.64 R14, c[0x4][R0] ;  /* 0x01000000000e7b82 */ /* 0x0011220000000a00 */
        /* <DEDUP_REMOVED lines=10> */
[----:B-12345:R-:W-:Y:S05]  /*7cd0*/  CALL.ABS.NOINC R14 ;  /* 0x000000000e007343 */ /* 0x03efea0003c00000 */
.L_x_1447:
[----:B------:R-:W-:Y:S05]  /*7ce0*/  BSYNC B6 ;  /* 0x0000000000067941 */ /* 0x000fea0003800000 */
.L_x_1446:
[----:B------:R-:W-:Y:S02]  /*7cf0*/  ULDC UR4, c[0x0][0x3f4] ;  /* 0x0000fd0000047ab9 */ /* 0x000fe40000000800 */
[----:B------:R-:W-:-:S13]  /*7d00*/  ISETP.LT.AND P0, PT, RZ, UR4, PT ;  /* 0x00000004ff007c0c */ /* 0x000fda000bf01270 */
[----:B------:R-:W-:Y:S05]  /*7d10*/  @P0 BRA `(.L_x_1448) ;  /* 0x0000000000400947 */ /* 0x000fea0003800000 */
[----:B------:R-:W-:-:S04]  /*7d20*/  ULEA.HI UR4, UR37, UR37, URZ, 0x1 ;  /* 0x0000002525047291 */ /* 0x000fc8000f8f083f */
[----:B------:R-:W-:-:S04]  /*7d30*/  ULOP3.LUT UR4, UR4, 0xfffffffe, URZ, 0xc0, !UPT ;  /* 0xfffffffe04047892 */ /* 0x000fc8000f8ec03f */
[----:B------:R-:W-:-:S06]  /*7d40*/  UIADD3 UR4, UR37, -UR4, URZ ;  /* 0x8000000425047290 */ /* 0x000fcc000fffe03f */
[----:B---3--:R-:W-:-:S05]  /*7d50*/  IMAD.U32 R3, RZ, RZ, UR4 ;  /* 0x00000004ff037e24 */ /* 0x008fca000f8e00ff */
[----:B------:R-:W-:-:S04]  /*7d60*/  SHF.L.U32 R3, R3, 0x1f, RZ ;  /* 0x0000001f03037819 */ /* 0x000fc800000006ff */
[----:B------:R3:W4:Y:S03]  /*7d70*/  SYNCS.PHASECHK.TRANS64.TRYWAIT P0, [R2+URZ+0x2d800], R3 ;  /* 0x02d80003020075a7 */ /* 0x000726000800017f */
[----:B----4-:R-:W-:Y:S05]  /*7d80*/  @!P0 NANOSLEEP.SYNCS 0x989680 ;  /* 0x009896800000895d */ /* 0x010fea0003900000 */
[----:B------:R-:W4:Y:S01]  /*7d90*/  @!P0 SYNCS.PHASECHK.TRANS64 P0, [R2+URZ+0x2d800], R3 ;  /* 0x02d80003020085a7 */ /* 0x000f22000800007f */
[----:B------:R-:W-:Y:S04]  /*7da0*/  BSSY B0, `(.L_x_1449) ;  /* 0x0000006000007945 */ /* 0x000fe80003800000 */
[----:B----4-:R-:W-:Y:S05]  /*7db0*/  @P0 BRA `(.L_x_1450) ;  /* 0x0000000000100947 */ /* 0x010fea0003800000 */
.L_x_1451:
[----:B----4-:R4:W0:Y:S02]  /*7dc0*/  SYNCS.PHASECHK.TRANS64.TRYWAIT P0, [R2+URZ+0x2d800], R3 ;  /* 0x02d80003020075a7 */ /* 0x010824000800017f */
[----:B0-----:R-:W-:Y:S05]  /*7dd0*/  @!P0 NANOSLEEP.SYNCS 0x989680 ;  /* 0x009896800000895d */ /* 0x001fea0003900000 */
[----:B------:R-:W0:Y:S02]  /*7de0*/  @!P0 SYNCS.PHASECHK.TRANS64 P0, [R2+URZ+0x2d800], R3 ;  /* 0x02d80003020085a7 */ /* 0x000e24000800007f */
[----:B0-----:R-:W-:Y:S05]  /*7df0*/  @!P0 BRA `(.L_x_1451) ;  /* 0xfffffffc00f08947 */ /* 0x001fea000383ffff */
.L_x_1450:
[----:B------:R-:W-:Y:S05]  /*7e00*/  BSYNC B0 ;  /* 0x0000000000007941 */ /* 0x000fea0003800000 */
.L_x_1449:
[----:B------:R-:W-:Y:S05]  /*7e10*/  BRA `(.L_x_1452) ;  /* 0x0000003c00c47947 */ /* 0x000fea0003800000 */
.L_x_1448:
[----:B------:R-:W-:Y:S01]  /*7e20*/  ULOP3.LUT UP0, URZ, UR40, 0x1bf, URZ, 0xc0, !UPT ;  /* 0x000001bf283f7892 */ /* 0x000fe2000f80c03f */
[----:B-----5:R-:W-:Y:S01]  /*7e30*/  SHF.R.S32.HI R0, RZ, 0x1f, R98 ;  /* 0x0000001fff007819 */ /* 0x020fe20000011462 */
[----:B------:R-:W-:Y:S01]  /*7e40*/  ULDC.64 UR4, c[0x0][0x3f8] ;  /* 0x0000fe0000047ab9 */ /* 0x000fe20000000a00 */
[----:B------:R-:W-:Y:S01]  /*7e50*/  ULDC.64 UR6, c[0x0][0x408] ;  /* 0x0001020000067ab9 */ /* 0x000fe20000000a00 */
[----:B------:R-:W-:Y:S02]  /*7e60*/  IMAD.WIDE.U32 R24, R98, UR4, RZ ;  /* 0x0000000462187c25 */ /* 0x000fe4000f8e00ff */
[----:B------:R-:W-:Y:S02]  /*7e70*/  PLOP3.LUT P0, PT, PT, PT, UP0, 0x80, 0x0 ;  /* 0x000000000000781c */ /* 0x000fe40003f0f008 */
[C---:B---3--:R-:W-:Y:S02]  /*7e80*/  IMAD R3, R0.reuse, UR4, RZ ;  /* 0x0000000400037c24 */ /* 0x048fe4000f8e02ff */
[----:B------:R-:W-:-:S02]  /*7e90*/  IMAD R5, R0, UR6, RZ ;  /* 0x0000000600057c24 */ /* 0x000fc4000f8e02ff */
[C---:B------:R-:W-:Y:S02]  /*7ea0*/  IMAD R3, R98.reuse, UR5, R3 ;  /* 0x0000000562037c24 */ /* 0x040fe4000f8e0203 */
[C---:B------:R-:W-:Y:S02]  /*7eb0*/  IMAD R5, R98.reuse, UR7, R5 ;  /* 0x0000000762057c24 */ /* 0x040fe4000f8e0205 */
[----:B------:R-:W-:-:S04]  /*7ec0*/  IMAD.WIDE.U32 R98, R98, UR6, RZ ;  /* 0x0000000662627c25 */ /* 0x000fc8000f8e00ff */
[----:B------:R-:W-:Y:S02]  /*7ed0*/  IMAD.IADD R27, R3, 0x1, R25 ;  /* 0x00000001031b7824 */ /* 0x000fe400078e0219 */
[----:B------:R-:W-:Y:S01]  /*7ee0*/  IMAD.IADD R29, R5, 0x1, R99 ;  /* 0x00000001051d7824 */ /* 0x000fe200078e0263 */
[----:B------:R-:W-:Y:S06]  /*7ef0*/  @!P0 BRA `(.L_x_1453) ;  /* 0x0000000000408947 */ /* 0x000fec0003800000 */
[----:B------:R-:W-:Y:S01]  /*7f00*/  MOV R0, 0x0 ;  /* 0x0000000000007802 */ /* 0x000fe20000000f00 */
[----:B------:R-:W-:Y:S01]  /*7f10*/  ULDC.64 UR4, c[0x4][0x88] ;  /* 0x0100220000047ab9 */ /* 0x000fe20000000a00 */
[----:B------:R-:W-:Y:S01]  /*7f20*/  ULDC.64 UR6, c[0x4][0x90] ;  /* 0x0100240000067ab9 */ /* 0x000fe20000000a00 */
[----:B------:R-:W-:Y:S01]  /*7f30*/  IMAD.U32 R4, RZ, RZ, UR4 ;  /* 0x00000004ff047e24 */ /* 0x000fe2000f8e00ff */
[----:B0-----:R0:W3:Y:S01]  /*7f40*/  LDC.64 R14, c[0x4][R0] ;  /* 0x01000000000e7b82 */ /* 0x0010e20000000a00 */
[----:B------:R-:W-:Y:S01]  /*7f50*/  IMAD.U32 R5, RZ, RZ, UR5 ;  /* 0x00000005ff057e24 */ /* 0x000fe2000f8e00ff */
[----:B------:R-:W-:Y:S01]  /*7f60*/  ULDC.64 UR4, c[0x4][0x20] ;  /* 0x0100080000047ab9 */ /* 0x000fe20000000a00 */
        /* <DEDUP_REMOVED lines=8> */
[----:B-123--:R-:W-:Y:S05]  /*7ff0*/  CALL.ABS.NOINC R14 ;  /* 0x000000000e007343 */ /* 0x00efea0003c00000 */
.L_x_1453:
[----:B------:R-:W3:Y:S01]  /*8000*/  S2R R20, SR_TID.X ;  /* 0x0000000000147919 */ /* 0x000ee20000002100 */
[----:B------:R-:W-:Y:S01]  /*8010*/  ULDC.U8 UR4, c[0x0][0x410] ;  /* 0x0001040000047ab9 */ /* 0x000fe20000000000 */
[----:B---3--:R-:W-:Y:S02]  /*8020*/  VIADD R21, R20, 0xffffff80 ;  /* 0xffffff8014157836 */ /* 0x008fe40000000000 */
[----:B------:R-:W3:Y:S01]  /*8030*/  LDL R20, [R1+0x60] ;  /* 0x0000600001147983 */ /* 0x000ee20000100800 */
[----:B------:R-:W-:Y:S01]  /*8040*/  ISETP.NE.AND P0, PT, RZ, UR4, PT ;  /* 0x00000004ff007c0c */ /* 0x000fe2000bf05270 */
[----:B------:R-:W-:Y:S01]  /*8050*/  BSSY B0, `(.L_x_1454) ;  /* 0x00003c5000007945 */ /* 0x000fe20003800000 */
[----:B------:R-:W-:-:S04]  /*8060*/  LEA.HI R54, R21, R21, RZ, 0x1 ;  /* 0x0000001515367211 */ /* 0x000fc800078f08ff */
[----:B------:R-:W-:-:S05]  /*8070*/  SHF.R.S32.HI R54, RZ, 0x1, R54 ;  /* 0x00000001ff367819 */ /* 0x000fca0000011436 */
[----:B---3--:R-:W-:Y:S02]  /*8080*/  IMAD.IADD R10, R54, 0x1, R20 ;  /* 0x00000001360a7824 */ /* 0x008fe400078e0214 */
[----:B------:R-:W-:Y:S05]  /*8090*/  @!P0 BRA `(.L_x_1455) ;  /* 0x0000001c00788947 */ /* 0x000fea0003800000 */
[----:B------:R-:W3:Y:S01]  /*80a0*/  LDC R45, c[0x0][0x448] ;  /* 0x00011200ff2d7b82 */ /* 0x000ee20000000800 */
[----:B------:R-:W-:Y:S01]  /*80b0*/  ULDC.64 UR4, c[0x0][0x3f8] ;  /* 0x0000fe0000047ab9 */ /* 0x000fe20000000a00 */
[----:B------:R-:W-:Y:S01]  /*80c0*/  ULDC.64 UR6, c[0x0][0x408] ;  /* 0x0001020000067ab9 */ /* 0x000fe20000000a00 */
[----:B------:R-:W-:Y:S02]  /*80d0*/  IMAD.MOV.U32 R6, RZ, RZ, R24 ;  /* 0x000000ffff067224 */ /* 0x000fe400078e0018 */
[----:B------:R-:W-:Y:S02]  /*80e0*/  IMAD.MOV.U32 R7, RZ, RZ, R27 ;  /* 0x000000ffff077224 */ /* 0x000fe400078e001b */
[----:B------:R-:W-:Y:S02]  /*80f0*/  IMAD.MOV.U32 R8, RZ, RZ, R98 ;  /* 0x000000ffff087224 */ /* 0x000fe400078e0062 */
[----:B------:R-:W-:Y:S01]  /*8100*/  IMAD.MOV.U32 R9, RZ, RZ, R29 ;  /* 0x000000ffff097224 */ /* 0x000fe200078e001d */
[----:B---3--:R-:W-:-:S13]  /*8110*/  ISETP.NE.AND P0, PT, R45, 0x1, PT ;  /* 0x000000012d00780c */ /* 0x008fda0003f05270 */
[----:B------:R-:W3:Y:S08]  /*8120*/  @P0 LDC R3, c[0x0][0x44c] ;  /* 0x00011300ff030b82 */ /* 0x000ef00000000800 */
[----:B------:R-:W4:Y:S01]  /*8130*/  @P0 LDC R5, c[0x0][0x450] ;  /* 0x00011400ff050b82 */ /* 0x000f220000000800 */
[----:B---3--:R-:W-:-:S04]  /*8140*/  @P0 IMAD.HI.U32 R0, R10, R3, RZ ;  /* 0x000000030a000227 */ /* 0x008fc800078e00ff */
[----:B------:R-:W-:Y:S01]  /*8150*/  IMAD.MOV.U32 R3, RZ, RZ, R10 ;  /* 0x000000ffff037224 */ /* 0x000fe200078e000a */
[----:B----4-:R-:W-:-:S04]  /*8160*/  @P0 SHF.R.U32.HI R3, RZ, R5, R0 ;  /* 0x00000005ff030219 */ /* 0x010fc80000011600 */
[----:B------:R-:W-:Y:S01]  /*8170*/  SHF.R.S32.HI R0, RZ, 0x1f, R3 ;  /* 0x0000001fff007819 */ /* 0x000fe20000011403 */
[----:B------:R-:W-:-:S04]  /*8180*/  IMAD.WIDE.U32 R6, R3, UR4, R6 ;  /* 0x0000000403067c25 */ /* 0x000fc8000f8e0006 */
[C---:B------:R-:W-:Y:S02]  /*8190*/  IMAD R4, R0.reuse, UR4, RZ ;  /* 0x0000000400047c24 */ /* 0x040fe4000f8e02ff */
[----:B------:R-:W-:Y:S02]  /*81a0*/  IMAD R0, R0, UR6, RZ ;  /* 0x0000000600007c24 */ /* 0x000fe4000f8e02ff */
[C---:B------:R-:W-:Y:S01]  /*81b0*/  IMAD R13, R3.reuse, UR5, R4 ;  /* 0x00000005030d7c24 */ /* 0x040fe2000f8e0204 */
[----:B------:R-:W-:Y:S01]  /*81c0*/  ULDC.64 UR4, c[0x0][0x3e8] ;  /* 0x0000fa0000047ab9 */ /* 0x000fe20000000a00 */
[----:B------:R-:W-:-:S04]  /*81d0*/  IMAD.WIDE.U32 R8, R3, UR6, R8 ;  /* 0x0000000603087c25 */ /* 0x000fc8000f8e0008 */
[----:B------:R-:W-:Y:S01]  /*81e0*/  IMAD R5, R3, UR7, R0 ;  /* 0x0000000703057c24 */ /* 0x000fe2000f8e0200 */
[----:B------:R-:W-:Y:S01]  /*81f0*/  ULDC.64 UR6, c[0x0][0x400] ;  /* 0x0001000000067ab9 */ /* 0x000fe20000000a00 */
[----:B------:R-:W-:Y:S01]  /*8200*/  IMAD.IADD R13, R7, 0x1, R13 ;  /* 0x00000001070d7824 */ /* 0x000fe200078e020d */
[----:B------:R-:W-:Y:S01]  /*8210*/  LEA R0, P0, R6, UR4, 0x1 ;  /* 0x0000000406007c11 */ /* 0x000fe2000f8008ff */
[----:B------:R-:W-:Y:S01]  /*8220*/  IMAD.IADD R5, R9, 0x1, R5 ;  /* 0x0000000109057824 */ /* 0x000fe200078e0205 */
[----:B------:R-:W-:Y:S01]  /*8230*/  LEA R4, P1, R8, UR6, 0x1 ;  /* 0x0000000608047c11 */ /* 0x000fe2000f8208ff */
[----:B------:R-:W-:Y:S01]  /*8240*/  UMOV UR4, 0xffffffff ;  /* 0xffffffff00047882 */ /* 0x000fe20000000000 */
[----:B------:R-:W-:Y:S02]  /*8250*/  LEA.HI.X R13, R6, UR5, R13, 0x1, P0 ;  /* 0x00000005060d7c11 */ /* 0x000fe400080f0c0d */
[----:B------:R-:W-:Y:S01]  /*8260*/  LEA.HI.X R5, R8, UR7, R5, 0x1, P1 ;  /* 0x0000000708057c11 */ /* 0x000fe200088f0c05 */
[----:B------:R-:W-:Y:S08]  /*8270*/  BRA.DIV UR4, `(.L_x_1456) ;  /* 0x000001ca04707947 */ /* 0x000ff0000b800000 */
[----:B------:R3:W4:Y:S04]  /*8280*/  SHFL.IDX PT, R3, R13, RZ, 0x1e1f ;  /* 0x001e1fff0d037589 */ /* 0x00072800000e0000 */
[----:B------:R-:W1:Y:S04]  /*8290*/  SHFL.IDX PT, R0, R0, RZ, 0x1e1f ;  /* 0x001e1fff00007589 */ /* 0x000e6800000e0000 */
[----:B------:R-:W1:Y:S04]  /*82a0*/  SHFL.IDX PT, R5, R5, RZ, 0x1e1f ;  /* 0x001e1fff05057589 */ /* 0x000e6800000e0000 */
[----:B0-----:R3:W0:Y:S02]  /*82b0*/  SHFL.IDX PT, R14, R4, RZ, 0x1e1f ;  /* 0x001e1fff040e7589 */ /* 0x00162400000e0000 */
.L_x_1738:
[----:B------:R-:W-:Y:S01]  /*82c0*/  IMAD R45, R154, R45, RZ ;  /* 0x0000002d9a2d7224 */ /* 0x000fe200078e02ff */
[----:B------:R-:W-:Y:S01]  /*82d0*/  BSSY B1, `(.L_x_1457) ;  /* 0x000005d000017945 */ /* 0x000fe20003800000 */
[----:B------:R-:W-:Y:S02]  /*82e0*/  CS2R R36, SRZ ;  /* 0x0000000000247805 */ /* 0x000fe4000001ff00 */
[----:B------:R-:W-:Y:S02]  /*82f0*/  CS2R R34, SRZ ;  /* 0x0000000000227805 */ /* 0x000fe4000001ff00 */
[----:B------:R-:W-:Y:S02]  /*8300*/  CS2R R28, SRZ ;  /* 0x00000000001c7805 */ /* 0x000fe4000001ff00 */
[----:B------:R-:W-:Y:S01]  /*8310*/  ISETP.GE.AND P0, PT, R10, R45, PT ;  /* 0x0000002d0a00720c */ /* 0x000fe20003f06270 */
[----:B------:R-:W-:Y:S01]  /*8320*/  IMAD R45, R33, -0xc0, R45 ;  /* 0xffffff40212d7824 */ /* 0x000fe200078e022d */
[----:B------:R-:W-:-:S02]  /*8330*/  CS2R R24, SRZ ;  /* 0x0000000000187805 */ /* 0x000fc4000001ff00 */
[----:B---3--:R-:W-:Y:S02]  /*8340*/  CS2R R12, SRZ ;  /* 0x00000000000c7805 */ /* 0x008fe4000001ff00 */
[----:B------:R-:W-:Y:S02]  /*8350*/  CS2R R8, SRZ ;  /* 0x0000000000087805 */ /* 0x000fe4000001ff00 */
[----:B------:R-:W-:Y:S02]  /*8360*/  CS2R R38, SRZ ;  /* 0x0000000000267805 */ /* 0x000fe4000001ff00 */
[----:B------:R-:W-:Y:S02]  /*8370*/  CS2R R32, SRZ ;  /* 0x0000000000207805 */ /* 0x000fe4000001ff00 */
[----:B------:R-:W-:Y:S02]  /*8380*/  CS2R R30, SRZ ;  /* 0x00000000001e7805 */ /* 0x000fe4000001ff00 */
[----:B------:R-:W-:-:S02]  /*8390*/  CS2R R26, SRZ ;  /* 0x00000000001a7805 */ /* 0x000fc4000001ff00 */
[----:B------:R-:W-:Y:S02]  /*83a0*/  CS2R R20, SRZ ;  /* 0x0000000000147805 */ /* 0x000fe4000001ff00 */
[----:B------:R-:W-:Y:S01]  /*83b0*/  CS2R R10, SRZ ;  /* 0x00000000000a7805 */ /* 0x000fe2000001ff00 */
[----:B------:R-:W-:Y:S06]  /*83c0*/  @P0 BRA `(.L_x_1458) ;  /* 0x0000000400340947 */ /* 0x000fec0003800000 */
[----:B------:R-:W3:Y:S01]  /*83d0*/  LDL R42, [R1+0x8c] ;  /* 0x00008c00012a7983 */ /* 0x000ee20000100800 */
[----:B------:R-:W-:-:S03]  /*83e0*/  ULDC UR4, c[0x0][0x3f4] ;  /* 0x0000fd0000047ab9 */ /* 0x000fc60000000800 */
[----:B--2---:R-:W2:Y:S04]  /*83f0*/  LDL R41, [R1+0x84] ;  /* 0x0000840001297983 */ /* 0x004ea80000100800 */
[----:B-1----:R-:W4:Y:S04]  /*8400*/  LDL R40, [R1+0x88] ;  /* 0x0000880001287983 */ /* 0x002f280000100800 */
[----:B------:R-:W4:Y:S04]  /*8410*/  LDL R15, [R1+0x80] ;  /* 0x00008000010f7983 */ /* 0x000f280000100800 */
[----:B------:R-:W4:Y:S04]  /*8420*/  LDL.64 R56, [R1+0x58] ;  /* 0x0000580001387983 */ /* 0x000f280000100a00 */
        /* <DEDUP_REMOVED lines=9> */
[C---:B---3--:R-:W-:Y:S01]  /*84c0*/  ISETP.GE.AND P3, PT, R42.reuse, UR4, PT ;  /* 0x000000042a007c0c */ /* 0x048fe2000bf66270 */
[----:B------:R-:W-:Y:S01]  /*84d0*/  IMAD.SHL.U32 R9, R42, 0x2, RZ ;  /* 0x000000022a097824 */ /* 0x000fe200078e00ff */
[----:B------:R-:W-:Y:S02]  /*84e0*/  SHF.R.S32.HI R4, RZ, 0x1f, R42 ;  /* 0x0000001fff047819 */ /* 0x000fe4000001142a */
[C---:B--2---:R-:W-:Y:S01]  /*84f0*/  ISETP.GE.AND P2, PT, R41.reuse, UR4, PT ;  /* 0x0000000429007c0c */ /* 0x044fe2000bf46270 */
[C---:B------:R-:W-:Y:S01]  /*8500*/  IMAD.SHL.U32 R49, R41.reuse, 0x2, RZ ;  /* 0x0000000229317824 */ /* 0x040fe200078e00ff */
[----:B------:R-:W-:Y:S02]  /*8510*/  SHF.R.S32.HI R8, RZ, 0x1f, R41 ;  /* 0x0000001fff087819 */ /* 0x000fe40000011429 */
[C---:B----4-:R-:W-:Y:S01]  /*8520*/  ISETP.GE.AND P1, PT, R40.reuse, UR4, PT ;  /* 0x0000000428007c0c */ /* 0x050fe2000bf26270 */
[----:B------:R-:W-:Y:S01]  /*8530*/  IMAD.SHL.U32 R43, R40, 0x2, RZ ;  /* 0x00000002282b7824 */ /* 0x000fe200078e00ff */
[----:B------:R-:W-:-:S02]  /*8540*/  SHF.L.U64.HI R20, R41, 0x1, R8 ;  /* 0x0000000129147819 */ /* 0x000fc40000010208 */
[----:B------:R-:W-:Y:S01]  /*8550*/  SHF.L.U64.HI R4, R42, 0x1, R4 ;  /* 0x000000012a047819 */ /* 0x000fe20000010204 */
[C---:B------:R-:W-:Y:S01]  /*8560*/  IMAD.SHL.U32 R7, R15.reuse, 0x2, RZ ;  /* 0x000000020f077824 */ /* 0x040fe200078e00ff */
[-C--:B0-----:R-:W-:Y:S02]  /*8570*/  @!P3 IADD3 R8, P5, R14, R9.reuse, RZ ;  /* 0x000000090e08b210 */ /* 0x081fe40007fbe0ff */
[----:B------:R-:W-:Y:S02]  /*8580*/  @!P3 IADD3 R10, P4, R0, R9, RZ ;  /* 0x00000009000ab210 */ /* 0x000fe40007f9e0ff */
[----:B------:R-:W-:Y:S02]  /*8590*/  ISETP.GE.AND P0, PT, R15, UR4, PT ;  /* 0x000000040f007c0c */ /* 0x000fe4000bf06270 */
[----:B------:R-:W-:Y:S01]  /*85a0*/  @!P3 IADD3.X R9, R5, R4, RZ, P5, !PT ;  /* 0x000000040509b210 */ /* 0x000fe20002ffe4ff */
[----:B------:R-:W-:Y:S01]  /*85b0*/  @!P3 IMAD.X R11, R3, 0x1, R4, P4 ;  /* 0x00000001030bb824 */ /* 0x000fe200020e0604 */
[----:B------:R-:W-:-:S02]  /*85c0*/  @!P2 IADD3 R48, P5, R14, R49, RZ ;  /* 0x000000310e30a210 */ /* 0x000fc40007fbe0ff */
[----:B------:R-:W-:Y:S01]  /*85d0*/  SHF.R.S32.HI R6, RZ, 0x1f, R40 ;  /* 0x0000001fff067819 */ /* 0x000fe20000011428 */
[----:B------:R-:W5:Y:S01]  /*85e0*/  @!P3 LD.E.64 R34, desc[UR54][R8.64] ;  /* 0x000000360822b980 */ /* 0x000f62000c101b00 */
[----:B------:R-:W-:Y:S01]  /*85f0*/  @!P2 IADD3 R50, P4, R0, R49, RZ ;  /* 0x000000310032a210 */ /* 0x000fe20007f9e0ff */
[----:B------:R-:W-:Y:S01]  /*8600*/  @!P2 IMAD.X R49, R5, 0x1, R20, P5 ;  /* 0x000000010531a824 */ /* 0x000fe200028e0614 */
[----:B------:R-:W-:Y:S01]  /*8610*/  SHF.L.U64.HI R6, R40, 0x1, R6 ;  /* 0x0000000128067819 */ /* 0x000fe20000010206 */
[----:B------:R0:W5:Y:S01]  /*8620*/  @!P3 LD.E.64 R32, desc[UR54][R10.64] ;  /* 0x000000360a20b980 */ /* 0x000162000c101b00 */
[-C--:B------:R-:W-:Y:S01]  /*8630*/  @!P1 IADD3 R42, P5, R14, R43.reuse, RZ ;  /* 0x0000002b0e2a9210 */ /* 0x080fe20007fbe0ff */
[----:B------:R-:W-:Y:S01]  /*8640*/  @!P2 IMAD.X R51, R3, 0x1, R20, P4 ;  /* 0x000000010333a824 */ /* 0x000fe200020e0614 */
[----:B------:R-:W-:Y:S01]  /*8650*/  SHF.R.S32.HI R12, RZ, 0x1f, R15 ;  /* 0x0000001fff0c7819 */ /* 0x000fe2000001140f */
[----:B------:R-:W5:Y:S01]  /*8660*/  @!P2 LD.E.64 R28, desc[UR54][R48.64] ;  /* 0x00000036301ca980 */ /* 0x000f62000c101b00 */
[----:B------:R-:W-:Y:S01]  /*8670*/  @!P1 IADD3 R46, P4, R0, R43, RZ ;  /* 0x0000002b002e9210 */ /* 0x000fe20007f9e0ff */
[----:B------:R-:W-:Y:S01]  /*8680*/  @!P1 IMAD.X R43, R5, 0x1, R6, P5 ;  /* 0x00000001052b9824 */ /* 0x000fe200028e0606 */
[----:B------:R-:W-:Y:S01]  /*8690*/  SHF.L.U64.HI R12, R15, 0x1, R12 ;  /* 0x000000010f0c7819 */ /* 0x000fe2000001020c */
[----:B------:R-:W-:Y:S01]  /*86a0*/  IMAD.SHL.U32 R15, R52, 0x2, RZ ;  /* 0x00000002340f7824 */ /* 0x000fe200078e00ff */
[----:B------:R-:W-:Y:S01]  /*86b0*/  @!P0 IADD3 R40, P5, R0, R7, RZ ;  /* 0x0000000700288210 */ /* 0x000fe20007fbe0ff */
[----:B------:R-:W-:Y:S01]  /*86c0*/  @!P1 IMAD.X R47, R3, 0x1, R6, P4 ;  /* 0x00000001032f9824 */ /* 0x000fe200020e0606 */
[----:B------:R-:W-:-:S02]  /*86d0*/  ISETP.GE.AND P4, PT, R56, UR4, PT ;  /* 0x0000000438007c0c */ /* 0x000fc4000bf86270 */
[----:B0-----:R-:W-:Y:S02]  /*86e0*/  CS2R R10, SRZ ;  /* 0x00000000000a7805 */ /* 0x001fe4000001ff00 */
[----:B------:R-:W-:Y:S01]  /*86f0*/  CS2R R8, SRZ ;  /* 0x0000000000087805 */ /* 0x000fe2000001ff00 */
[--C-:B------:R-:W-:Y:S01]  /*8700*/  @!P0 IMAD.X R41, R3, 0x1, R12.reuse, P5 ;  /* 0x0000000103298824 */ /* 0x100fe200028e060c */
[----:B------:R-:W-:Y:S01]  /*8710*/  @!P0 IADD3 R6, P5, R14, R7, RZ ;  /* 0x000000070e068210 */ /* 0x000fe20007fbe0ff */
[----:B------:R-:W5:Y:S04]  /*8720*/  @!P2 LD.E.64 R30, desc[UR54][R50.64] ;  /* 0x00000036321ea980 */ /* 0x000f68000c101b00 */
[----:B------:R-:W-:Y:S01]  /*8730*/  @!P0 IMAD.X R7, R5, 0x1, R12, P5 ;  /* 0x0000000105078824 */ /* 0x000fe200028e060c */
[----:B------:R-:W-:Y:S01]  /*8740*/  ISETP.GE.AND P5, PT, R52, UR4, PT ;  /* 0x0000000434007c0c */ /* 0x000fe2000bfa6270 */
[----:B------:R-:W5:Y:S01]  /*8750*/  @!P1 LD.E.64 R26, desc[UR54][R46.64] ;  /* 0x000000362e1a9980 */ /* 0x000f62000c101b00 */
[----:B------:R-:W-:-:S02]  /*8760*/  @!P4 IMAD.MOV.U32 R12, RZ, RZ, R0 ;  /* 0x000000ffff0cc224 */ /* 0x000fc400078e0000 */
[----:B------:R-:W-:Y:S01]  /*8770*/  @!P4 IMAD.MOV.U32 R13, RZ, RZ, R3 ;  /* 0x000000ffff0dc224 */ /* 0x000fe200078e0003 */
[----:B------:R-:W5:Y:S01]  /*8780*/  @!P1 LD.E.64 R24, desc[UR54][R42.64] ;  /* 0x000000362a189980 */ /* 0x000f62000c101b00 */
[----:B------:R-:W-:Y:S02]  /*8790*/  @!P4 IMAD.MOV.U32 R4, RZ, RZ, R14 ;  /* 0x000000ffff04c224 */ /* 0x000fe400078e000e */
[----:B------:R-:W-:-:S04]  /*87a0*/  @!P4 IMAD.WIDE R12, R56, 0x2, R12 ;  /* 0x00000002380cc825 */ /* 0x000fc800078e020c */
[----:B------:R-:W-:Y:S01]  /*87b0*/  @!P4 IMAD.WIDE R20, R56, 0x2, R4 ;  /* 0x000000023814c825 */ /* 0x000fe200078e0204 */
[----:B------:R-:W-:Y:S01]  /*87c0*/  SHF.R.S32.HI R4, RZ, 0x1f, R52 ;  /* 0x0000001fff047819 */ /* 0x000fe20000011434 */
[----:B------:R0:W5:Y:S03]  /*87d0*/  @!P4 LD.E.64 R38, desc[UR54][R12.64] ;  /* 0x000000360c26c980 */ /* 0x000166000c101b00 */
[----:B------:R-:W-:Y:S01]  /*87e0*/  SHF.L.U64.HI R4, R52, 0x1, R4 ;  /* 0x0000000134047819 */ /* 0x000fe20000010204 */
[----:B------:R1:W5:Y:S01]  /*87f0*/  @!P4 LD.E.64 R36, desc[UR54][R20.64] ;  /* 0x000000361424c980 */ /* 0x000362000c101b00 */
[----:B------:R-:W-:-:S05]  /*8800*/  @!P5 IADD3 R52, P4, R0, R15, RZ ;  /* 0x0000000f0034d210 */ /* 0x000fca0007f9e0ff */
[--C-:B------:R-:W-:Y:S01]  /*8810*/  @!P5 IMAD.X R53, R3, 0x1, R4.reuse, P4 ;  /* 0x000000010335d824 */ /* 0x100fe200020e0604 */
[----:B------:R-:W-:Y:S02]  /*8820*/  @!P5 IADD3 R14, P4, R14, R15, RZ ;  /* 0x0000000f0e0ed210 */ /* 0x000fe40007f9e0ff */
[----:B0-----:R-:W-:Y:S02]  /*8830*/  CS2R R12, SRZ ;  /* 0x00000000000c7805 */ /* 0x001fe4000001ff00 */
[----:B-1----:R-:W-:Y:S01]  /*8840*/  CS2R R20, SRZ ;  /* 0x0000000000147805 */ /* 0x002fe2000001ff00 */
[----:B------:R3:W5:Y:S01]  /*8850*/  @!P5 LD.E.64 R10, desc[UR54][R52.64] ;  /* 0x00000036340ad980 */ /* 0x000762000c101b00 */
[----:B------:R-:W-:-:S03]  /*8860*/  @!P5 IMAD.X R15, R5, 0x1, R4, P4 ;  /* 0x00000001050fd824 */ /* 0x000fc600020e0604 */
[----:B------:R3:W5:Y:S04]  /*8870*/  @!P0 LD.E.64 R12, desc[UR54][R6.64] ;  /* 0x00000036060c8980 */ /* 0x000768000c101b00 */
[----:B------:R3:W5:Y:S04]  /*8880*/  @!P0 LD.E.64 R20, desc[UR54][R40.64] ;  /* 0x0000003628148980 */ /* 0x000768000c101b00 */
[----:B------:R3:W5:Y:S02]  /*8890*/  @!P5 LD.E.64 R8, desc[UR54][R14.64] ;  /* 0x000000360e08d980 */ /* 0x000764000c101b00 */
.L_x_1458:
[----:B------:R-:W-:Y:S05]  /*88a0*/  BSYNC B1 ;  /* 0x0000000000017941 */ /* 0x000fea0003800000 */
.L_x_1457:
[----:B------:R-:W-:Y:S01]  /*88b0*/  ULEA.HI UR4, UR37, UR37, URZ, 0x1 ;  /* 0x0000002525047291 */ /* 0x000fe2000f8f083f */
[----:B----45:R-:W-:Y:S01]  /*88c0*/  IMAD.MOV.U32 R3, RZ, RZ, R37 ;  /* 0x000000ffff037224 */ /* 0x030fe200078e0025 */
[----:B------:R-:W-:Y:S01]  /*88d0*/  VIMNMX R45, R45, 0xc0, PT ;  /* 0x000000c02d2d7848 */ /* 0x000fe20003fe0100 */
[----:B-1----:R-:W-:Y:S01]  /*88e0*/  IMAD.MOV.U32 R0, RZ, RZ, R36 ;  /* 0x000000ffff007224 */ /* 0x002fe200078e0024 */
[----:B------:R-:W-:Y:S01]  /*88f0*/  ULOP3.LUT UR4, UR4, 0xfffffffe, URZ, 0xc0, !UPT ;  /* 0xfffffffe04047892 */ /* 0x000fe2000f8ec03f */
[----:B------:R-:W-:Y:S01]  /*8900*/  IMAD.MOV.U32 R4, RZ, RZ, R34 ;  /* 0x000000ffff047224 */ /* 0x000fe200078e0022 */
[----:B------:R-:W-:Y:S01]  /*8910*/  PRMT R47, R47, 0x5410, R3 ;  /* 0x000054102f2f7816 */ /* 0x000fe20000000003 */
[----:B------:R-:W-:Y:S01]  /*8920*/  IMAD.MOV.U32 R5, RZ, RZ, R29 ;  /* 0x000000ffff057224 */ /* 0x000fe200078e001d */
[----:B------:R-:W-:Y:S01]  /*8930*/  UIADD3 UR4, UR37, -UR4, URZ ;  /* 0x8000000425047290 */ /* 0x000fe2000fffe03f */
[----:B------:R-:W-:Y:S01]  /*8940*/  PRMT R50, R0, 0x7610, R50 ;  /* 0x0000761000327816 */ /* 0x000fe20000000032 */
[----:B------:R-:W-:Y:S01]  /*8950*/  IMAD.MOV.U32 R0, RZ, RZ, R35 ;  /* 0x000000ffff007224 */ /* 0x000fe200078e0023 */
[----:B------:R-:W-:Y:S01]  /*8960*/  PRMT R58, R4, 0x7610, R58 ;  /* 0x00007610043a7816 */ /* 0x000fe2000000003a */
[----:B------:R-:W-:Y:S01]  /*8970*/  IMAD.MOV.U32 R4, RZ, RZ, R28 ;  /* 0x000000ffff047224 */ /* 0x000fe200078e001c */
[----:B------:R-:W-:Y:S01]  /*8980*/  ISETP.GE.AND P1, PT, R54, R45, PT ;  /* 0x0000002d3600720c */ /* 0x000fe20003f26270 */
[----:B---3--:R-:W-:Y:S01]  /*8990*/  IMAD.MOV.U32 R6, RZ, RZ, R13 ;  /* 0x000000ffff067224 */ /* 0x008fe200078e000d */
[----:B------:R-:W-:Y:S01]  /*89a0*/  MOV R3, UR4 ;  /* 0x0000000400037c02 */ /* 0x000fe20008000f00 */
[----:B------:R-:W-:Y:S01]  /*89b0*/  BSSY B1, `(.L_x_1459) ;  /* 0x0000022000017945 */ /* 0x000fe20003800000 */
[----:B------:R-:W-:Y:S01]  /*89c0*/  PRMT R47, R0, 0x7610, R47 ;  /* 0x00007610002f7816 */ /* 0x000fe2000000002f */
[----:B------:R-:W-:Y:S01]  /*89d0*/  IMAD.MOV.U32 R0, RZ, RZ, R24 ;  /* 0x000000ffff007224 */ /* 0x000fe200078e0018 */
[----:B------:R-:W-:-:S02]  /*89e0*/  SHF.L.U32 R3, R3, 0x1f, RZ ;  /* 0x0000001f03037819 */ /* 0x000fc400000006ff */
[----:B------:R-:W-:Y:S01]  /*89f0*/  PRMT R46, R4, 0x7610, R46 ;  /* 0x00007610042e7816 */ /* 0x000fe2000000002e */
[----:B------:R-:W-:Y:S01]  /*8a00*/  IMAD.MOV.U32 R4, RZ, RZ, R25 ;  /* 0x000000ffff047224 */ /* 0x000fe200078e0019 */
[----:B------:R-:W1:Y:S01]  /*8a10*/  SYNCS.PHASECHK.TRANS64.TRYWAIT P0, [R2+URZ+0x2d800], R3 ;  /* 0x02d80003020075a7 */ /* 0x000e62000800017f */
[----:B------:R-:W-:Y:S01]  /*8a20*/  PRMT R45, R45, 0x5410, R5 ;  /* 0x000054102d2d7816 */ /* 0x000fe20000000005 */
[----:B------:R-:W-:Y:S02]  /*8a30*/  IMAD.MOV.U32 R5, RZ, RZ, R12 ;  /* 0x000000ffff057224 */ /* 0x000fe400078e000c */
[----:B------:R-:W-:Y:S01]  /*8a40*/  PRMT R42, R0, 0x5410, R4 ;  /* 0x00005410002a7816 */ /* 0x000fe20000000004 */
[----:B------:R-:W-:Y:S02]  /*8a50*/  IMAD.MOV.U32 R0, RZ, RZ, R8 ;  /* 0x000000ffff007224 */ /* 0x000fe400078e0008 */
[----:B------:R-:W-:Y:S01]  /*8a60*/  PRMT R40, R5, 0x5410, R6 ;  /* 0x0000541005287816 */ /* 0x000fe20000000006 */
[----:B------:R-:W-:-:S02]  /*8a70*/  IMAD.MOV.U32 R4, RZ, RZ, R9 ;  /* 0x000000ffff047224 */ /* 0x000fc400078e0009 */
[----:B------:R-:W-:Y:S02]  /*8a80*/  IMAD.MOV.U32 R5, RZ, RZ, R38 ;  /* 0x000000ffff057224 */ /* 0x000fe400078e0026 */
[----:B------:R-:W-:Y:S01]  /*8a90*/  IMAD.MOV.U32 R6, RZ, RZ, R39 ;  /* 0x000000ffff067224 */ /* 0x000fe200078e0027 */
[----:B0-----:R-:W-:Y:S01]  /*8aa0*/  PRMT R14, R0, 0x5410, R4 ;  /* 0x00005410000e7816 */ /* 0x001fe20000000004 */
[----:B------:R-:W-:Y:S01]  /*8ab0*/  IMAD.MOV.U32 R0, RZ, RZ, R32 ;  /* 0x000000ffff007224 */ /* 0x000fe200078e0020 */
[----:B------:R-:W-:Y:S01]  /*8ac0*/  PRMT R48, R5, 0x7610, R48 ;  /* 0x0000761005307816 */ /* 0x000fe20000000030 */
        /* <DEDUP_REMOVED lines=13> */
[----:B--2---:R-:W-:Y:S01]  /*8ba0*/  PRMT R41, R5, 0x5410, R6 ;  /* 0x0000541005297816 */ /* 0x004fe20000000006 */
[----:B------:R-:W-:Y:S01]  /*8bb0*/  IMAD.MOV.U32 R4, RZ, RZ, R11 ;  /* 0x000000ffff047224 */ /* 0x000fe200078e000b */
[----:B-1----:R-:W-:Y:S06]  /*8bc0*/  @!P0 BRA `(.L_x_1460) ;  /* 0x000001c000888947 */ /* 0x002fec0003800000 */
.L_x_1739:
[----:B------:R-:W-:Y:S05]  /*8bd0*/  BSYNC B1 ;  /* 0x0000000000017941 */ /* 0x000fea0003800000 */
.L_x_1459:
[----:B------:R-:W-:Y:S01]  /*8be0*/  PRMT R15, R0, 0x5410, R4 ;  /* 0x00005410000f7816 */ /* 0x000fe20000000004 */
[----:B------:R-:W-:Y:S06]  /*8bf0*/  @P1 BRA `(.L_x_1461) ;  /* 0x0000003000281947 */ /* 0x000fec0003800000 */
[----:B------:R-:W2:Y:S01]  /*8c00*/  LDL.64 R54, [R1+0x58] ;  /* 0x0000580001367983 */ /* 0x000ea20000100a00 */
[----:B------:R-:W2:Y:S03]  /*8c10*/  LDC R4, c[0x0][0x3f4] ;  /* 0x0000fd00ff047b82 */ /* 0x000ea60000000800 */
[----:B------:R-:W0:Y:S04]  /*8c20*/  LDL R53, [R1+0xa0] ;  /* 0x0000a00001357983 */ /* 0x000e280000100800 */
[----:B------:R-:W3:Y:S04]  /*8c30*/  LDL R52, [R1+0x8c] ;  /* 0x00008c0001347983 */ /* 0x000ee80000100800 */
[----:B------:R-:W4:Y:S04]  /*8c40*/  LDL R51, [R1+0x84] ;  /* 0x0000840001337983 */ /* 0x000f280000100800 */
[----:B------:R-:W5:Y:S04]  /*8c50*/  LDL R49, [R1+0x88] ;  /* 0x0000880001317983 */ /* 0x000f680000100800 */
[----:B------:R-:W5:Y:S04]  /*8c60*/  LDL R7, [R1+0x80] ;  /* 0x0000800001077983 */ /* 0x000f680000100800 */
[----:B------:R-:W5:Y:S01]  /*8c70*/  LDL R6, [R1+0x94] ;  /* 0x0000940001067983 */ /* 0x000f620000100800 */
[----:B------:R-:W1:Y:S01]  /*8c80*/  S2R R5, SR_TID.X ;  /* 0x0000000000057919 */ /* 0x000e620000002100 */
[----:B------:R-:W-:Y:S01]  /*8c90*/  BSSY B1, `(.L_x_1462) ;  /* 0x000003d000017945 */ /* 0x000fe20003800000 */
[----:B-1----:R-:W-:-:S05]  /*8ca0*/  VIADD R5, R5, 0xffffff80 ;  /* 0xffffff8005057836 */ /* 0x002fca0000000000 */
[----:B------:R-:W-:-:S04]  /*8cb0*/  SHF.R.S32.HI R0, RZ, 0x1f, R5 ;  /* 0x0000001fff007819 */ /* 0x000fc80000011405 */
[----:B------:R-:W-:-:S04]  /*8cc0*/  LEA.HI R0, R0, R5, RZ, 0x2 ;  /* 0x0000000500007211 */ /* 0x000fc800078f10ff */
[--C-:B------:R-:W-:Y:S02]  /*8cd0*/  SHF.R.S32.HI R5, RZ, 0x2, R0.reuse ;  /* 0x00000002ff057819 */ /* 0x100fe40000011400 */
[----:B------:R-:W-:-:S04]  /*8ce0*/  SHF.R.S32.HI R0, RZ, 0x1f, R0 ;  /* 0x0000001fff007819 */ /* 0x000fc80000011400 */
[----:B------:R-:W-:-:S04]  /*8cf0*/  LEA.HI R0, R0, R5, RZ, 0x2 ;  /* 0x0000000500007211 */ /* 0x000fc800078f10ff */
[----:B------:R-:W-:-:S05]  /*8d00*/  LOP3.LUT R0, R0, 0xfffffffc, RZ, 0xc0, !PT ;  /* 0xfffffffc00007812 */ /* 0x000fca00078ec0ff */
[----:B------:R-:W-:-:S05]  /*8d10*/  IMAD.IADD R5, R5, 0x1, -R0 ;  /* 0x0000000105057824 */ /* 0x000fca00078e0a00 */
[----:B------:R-:W-:Y:S02]  /*8d20*/  LOP3.LUT P0, RZ, R5, 0x2, RZ, 0xc0, !PT ;  /* 0x0000000205ff7812 */ /* 0x000fe4000780c0ff */
[----:B--2---:R-:W-:Y:S01]  /*8d30*/  ISETP.GE.AND P6, PT, R54, R4, PT ;  /* 0x000000043600720c */ /* 0x004fe20003fc6270 */
[----:B0-----:R-:W-:-:S04]  /*8d40*/  IMAD R3, R53, 0x2, R2 ;  /* 0x0000000235037824 */ /* 0x001fc800078e0202 */
[----:B------:R-:W-:Y:S01]  /*8d50*/  VIADD R0, R3, 0x20 ;  /* 0x0000002003007836 */ /* 0x000fe20000000000 */
[-C--:B---3--:R-:W-:Y:S02]  /*8d60*/  ISETP.GE.AND P1, PT, R52, R4.reuse, PT ;  /* 0x000000043400720c */ /* 0x088fe40003f26270 */
[-C--:B----4-:R-:W-:Y:S02]  /*8d70*/  ISETP.GE.AND P2, PT, R51, R4.reuse, PT ;  /* 0x000000043300720c */ /* 0x090fe40003f46270 */
[-C--:B-----5:R-:W-:Y:S02]  /*8d80*/  ISETP.GE.AND P3, PT, R49, R4.reuse, PT ;  /* 0x000000043100720c */ /* 0x0a0fe40003f66270 */
[-C--:B------:R-:W-:Y:S02]  /*8d90*/  ISETP.GE.AND P4, PT, R7, R4.reuse, PT ;  /* 0x000000040700720c */ /* 0x080fe40003f86270 */
[----:B------:R-:W-:Y:S01]  /*8da0*/  ISETP.GE.AND P5, PT, R6, R4, PT ;  /* 0x000000040600720c */ /* 0x000fe20003fa6270 */
        /* <DEDUP_REMOVED lines=43> */
.L_x_1463:
[----:B------:R-:W-:Y:S05]  /*9060*/  BSYNC B1 ;  /* 0x0000000000017941 */ /* 0x000fea0003800000 */
.L_x_1462:
[----:B------:R-:W-:Y:S01]  /*9070*/  BSSY B1, `(.L_x_1464) ;  /* 0x000002d000017945 */ /* 0x000fe20003800000 */
[----:B------:R-:W-:-:S03]  /*9080*/  @P0 VIADD R0, R3, 0xffffffe0 ;  /* 0xffffffe003000836 */ /* 0x000fc60000000000 */
[----:B------:R-:W-:Y:S05]  /*9090*/  @P1 BRA `(.L_x_1465) ;  /* 0x0000000000a81947 */ /* 0x000fea0003800000 */
[----:B0-----:R-:W0:Y:S01]  /*90a0*/  LDS.128 R4, [R0+0xc400] ;  /* 0x00c4000000047984 */ /* 0x001e220000000c00 */
[----:B------:R-:W-:Y:S01]  /*90b0*/  SHF.R.U32.HI R37, RZ, 0x10, R33 ;  /* 0x00000010ff257819 */ /* 0x000fe20000011621 */
[----:B------:R-:W-:Y:S01]  /*90c0*/  HADD2.F32 R36, -RZ, R59.H0_H0 ;  /* 0x2000003bff247230 */ /* 0x000fe20000004100 */
[--C-:B------:R-:W-:Y:S01]  /*90d0*/  SHF.R.U32.HI R39, RZ, 0x10, R35.reuse ;  /* 0x00000010ff277819 */ /* 0x100fe20000011623 */
        /* <DEDUP_REMOVED lines=38> */
.L_x_1465:
[----:B------:R-:W-:Y:S05]  /*9340*/  BSYNC B1 ;  /* 0x0000000000017941 */ /* 0x000fea0003800000 */
.L_x_1464:
        /* <DEDUP_REMOVED lines=44> */
.L_x_1467:
[----:B------:R-:W-:Y:S05]  /*9610*/  BSYNC B1 ;  /* 0x0000000000017941 */ /* 0x000fea0003800000 */
.L_x_1466:
        /* <DEDUP_REMOVED lines=44> */
.L_x_1469:
[----:B------:R-:W-:Y:S05]  /*98e0*/  BSYNC B1 ;  /* 0x0000000000017941 */ /* 0x000fea0003800000 */
.L_x_1468:
        /* <DEDUP_REMOVED lines=44> */
.L_x_1471:
[----:B------:R-:W-:Y:S05]  /*9bb0*/  BSYNC B1 ;  /* 0x0000000000017941 */ /* 0x000fea0003800000 */
.L_x_1470:
        /* <DEDUP_REMOVED lines=44> */
.L_x_1455:
[----:B------:R-:W3:Y:S01]  /*9e80*/  LDC R9, c[0x0][0x448] ;  /* 0x00011200ff097b82 */ /* 0x000ee20000000800 */
[----:B------:R-:W-:Y:S01]  /*9e90*/  ULDC.64 UR4, c[0x0][0x3f8] ;  /* 0x0000fe0000047ab9 */ /* 0x000fe20000000a00 */
[----:B------:R-:W-:Y:S01]  /*9ea0*/  ULDC.64 UR6, c[0x0][0x408] ;  /* 0x0001020000067ab9 */ /* 0x000fe20000000a00 */
        /* <DEDUP_REMOVED lines=8> */
[----:B----4-:R-:W-:Y:S01]  /*9f30*/  @P0 SHF.R.U32.HI R3, RZ, R5, R0 ;  /* 0x00000005ff030219 */ /* 0x010fe20000011600 */
[----:B------:R-:W-:-:S03]  /*9f40*/  IMAD.MOV.U32 R5, RZ, RZ, R27 ;  /* 0x000000ffff057224 */ /* 0x000fc600078e001b */
[----:B------:R-:W-:Y:S01]  /*9f50*/  SHF.R.S32.HI R0, RZ, 0x1f, R3 ;  /* 0x0000001fff007819 */ /* 0x000fe20000011403 */
[----:B------:R-:W-:-:S04]  /*9f60*/  IMAD.WIDE.U32 R4, R3, UR4, R4 ;  /* 0x0000000403047c25 */ /* 0x000fc8000f8e0004 */
[C---:B------:R-:W-:Y:S02]  /*9f70*/  IMAD R8, R0.reuse, UR4, RZ ;  /* 0x0000000400087c24 */ /* 0x040fe4000f8e02ff */
[----:B------:R-:W-:Y:S02]  /*9f80*/  IMAD R0, R0, UR6, RZ ;  /* 0x0000000600007c24 */ /* 0x000fe4000f8e02ff */
[C---:B------:R-:W-:Y:S01]  /*9f90*/  IMAD R13, R3.reuse, UR5, R8 ;  /* 0x00000005030d7c24 */ /* 0x040fe2000f8e0208 */
[----:B------:R-:W-:Y:S01]  /*9fa0*/  ULDC.64 UR4, c[0x0][0x3e8] ;  /* 0x0000fa0000047ab9 */ /* 0x000fe20000000a00 */
[----:B------:R-:W-:-:S03]  /*9fb0*/  IMAD.WIDE.U32 R6, R3, UR6, R6 ;  /* 0x0000000603067c25 */ /* 0x000fc6000f8e0006 */
[----:B------:R-:W-:Y:S01]  /*9fc0*/  IADD3 R13, R5, R13, RZ ;  /* 0x0000000d050d7210 */ /* 0x000fe20007ffe0ff */
[----:B------:R-:W-:Y:S01]  /*9fd0*/  IMAD R21, R3, UR7, R0 ;  /* 0x0000000703157c24 */ /* 0x000fe2000f8e0200 */
[----:B------:R-:W-:Y:S01]  /*9fe0*/  ULDC.64 UR6, c[0x0][0x400] ;  /* 0x0001000000067ab9 */ /* 0x000fe20000000a00 */
[----:B------:R-:W-:Y:S01]  /*9ff0*/  LEA R0, P0, R4, UR4, 0x1 ;  /* 0x0000000404007c11 */ /* 0x000fe2000f8008ff */
[----:B------:R-:W-:Y:S01]  /*a000*/  UMOV UR4, 0xffffffff ;  /* 0xffffffff00047882 */ /* 0x000fe20000000000 */
[----:B------:R-:W-:Y:S01]  /*a010*/  IMAD.IADD R21, R7, 0x1, R21 ;  /* 0x0000000107157824 */ /* 0x000fe200078e0215 */
[----:B------:R-:W-:Y:S02]  /*a020*/  LEA R20, P1, R6, UR6, 0x1 ;  /* 0x0000000606147c11 */ /* 0x000fe4000f8208ff */
[----:B------:R-:W-:Y:S02]  /*a030*/  LEA.HI.X R13, R4, UR5, R13, 0x1, P0 ;  /* 0x00000005040d7c11 */ /* 0x000fe400080f0c0d */
[----:B------:R-:W-:Y:S01]  /*a040*/  LEA.HI.X R21, R6, UR7, R21, 0x1, P1 ;  /* 0x0000000706157c11 */ /* 0x000fe200088f0c15 */
[----:B------:R-:W-:Y:S08]  /*a050*/  BRA.DIV UR4, `(.L_x_1472) ;  /* 0x000001ae04787947 */ /* 0x000ff0000b800000 */
[----:B------:R3:W4:Y:S04]  /*a060*/  SHFL.IDX PT, R3, R13, RZ, 0x1e1f ;  /* 0x001e1fff0d037589 */ /* 0x00072800000e0000 */
[----:B------:R-:W0:Y:S04]  /*a070*/  SHFL.IDX PT, R0, R0, RZ, 0x1e1f ;  /* 0x001e1fff00007589 */ /* 0x000e2800000e0000 */
[----:B------:R-:W0:Y:S04]  /*a080*/  SHFL.IDX PT, R21, R21, RZ, 0x1e1f ;  /* 0x001e1fff15157589 */ /* 0x000e2800000e0000 */
[----:B---3--:R-:W0:Y:S02]  /*a090*/  SHFL.IDX PT, R20, R20, RZ, 0x1e1f ;  /* 0x001e1fff14147589 */ /* 0x008e2400000e0000 */
.L_x_1745:
[----:B------:R-:W-:Y:S01]  /*a0a0*/  IMAD R9, R154, R9, RZ ;  /* 0x000000099a097224 */ /* 0x000fe200078e02ff */
[----:B------:R-:W-:Y:S01]  /*a0b0*/  BSSY B1, `(.L_x_1473) ;  /* 0x0000038000017945 */ /* 0x000fe20003800000 */
[----:B------:R-:W-:Y:S02]  /*a0c0*/  CS2R R4, SRZ ;  /* 0x0000000000047805 */ /* 0x000fe4000001ff00 */
[----:B------:R-:W-:Y:S01]  /*a0d0*/  CS2R R6, SRZ ;  /* 0x0000000000067805 */ /* 0x000fe2000001ff00 */
[----:B------:R-:W-:Y:S01]  /*a0e0*/  IMAD R45, R33, -0xc0, R9 ;  /* 0xffffff40212d7824 */ /* 0x000fe200078e0209 */
[----:B------:R-:W-:Y:S02]  /*a0f0*/  ISETP.GE.AND P0, PT, R10, R9, PT ;  /* 0x000000090a00720c */ /* 0x000fe40003f06270 */
[----:B------:R-:W-:Y:S02]  /*a100*/  CS2R R8, SRZ ;  /* 0x0000000000087805 */ /* 0x000fe4000001ff00 */
[----:B------:R-:W-:-:S02]  /*a110*/  CS2R R10, SRZ ;  /* 0x00000000000a7805 */ /* 0x000fc4000001ff00 */
[----:B------:R-:W-:Y:S02]  /*a120*/  CS2R R12, SRZ ;  /* 0x00000000000c7805 */ /* 0x000fe4000001ff00 */
[----:B0-----:R-:W-:Y:S02]  /*a130*/  CS2R R14, SRZ ;  /* 0x00000000000e7805 */ /* 0x001fe4000001ff00 */
        /* <DEDUP_REMOVED lines=9> */
[----:B------:R-:W2:Y:S01]  /*a1d0*/  LDL R37, [R1+0x64] ;  /* 0x0000640001257983 */ /* 0x000ea20000100800 */
[C---:B------:R-:W-:Y:S01]  /*a1e0*/  VIADD R5, R16.reuse, 0x20 ;  /* 0x0000002010057836 */ /* 0x040fe20000000000 */
[C---:B------:R-:W-:Y:S01]  /*a1f0*/  ISETP.GE.AND P2, PT, R16.reuse, UR4, PT ;  /* 0x0000000410007c0c */ /* 0x040fe2000bf46270 */
[----:B------:R-:W-:-:S03]  /*a200*/  VIADD R4, R16, 0x10 ;  /* 0x0000001010047836 */ /* 0x000fc60000000000 */
[----:B------:R-:W-:Y:S02]  /*a210*/  ISETP.GE.AND P4, PT, R5, UR4, PT ;  /* 0x0000000405007c0c */ /* 0x000fe4000bf86270 */
[----:B------:R-:W-:Y:S01]  /*a220*/  ISETP.GE.AND P3, PT, R4, UR4, PT ;  /* 0x0000000404007c0c */ /* 0x000fe2000bf66270 */
[----:B------:R-:W-:-:S06]  /*a230*/  IMAD.MOV.U32 R4, RZ, RZ, R0 ;  /* 0x000000ffff047224 */ /* 0x000fcc00078e0000 */
[----:B------:R-:W-:Y:S02]  /*a240*/  @!P2 IMAD.SHL.U32 R39, R16, 0x2, RZ ;  /* 0x000000021027a824 */ /* 0x000fe400078e00ff */
[----:B----4-:R-:W-:-:S03]  /*a250*/  IMAD.MOV.U32 R5, RZ, RZ, R3 ;  /* 0x000000ffff057224 */ /* 0x010fc600078e0003 */
[----:B------:R-:W-:Y:S02]  /*a260*/  @!P2 IADD3 R38, P1, R20, R39, RZ ;  /* 0x000000271426a210 */ /* 0x000fe40007f3e0ff */
        /* <DEDUP_REMOVED lines=11> */
[----:B---3--:R-:W-:Y:S01]  /*a320*/  @!P4 IMAD.SHL.U32 R49, R36, 0x8, RZ ;  /* 0x000000082431c824 */ /* 0x008fe200078e00ff */
[----:B------:R-:W-:-:S02]  /*a330*/  @!P2 IADD3 R36, P0, R0, R39, RZ ;  /* 0x000000270024a210 */ /* 0x000fc40007f1e0ff */
[----:B------:R-:W-:Y:S01]  /*a340*/  @!P2 SHF.L.U64.HI R0, R16, 0x1, R17 ;  /* 0x000000011000a819 */ /* 0x000fe20000010211 */
[----:B--2---:R-:W-:Y:S02]  /*a350*/  @!P3 IMAD.SHL.U32 R43, R37, 0x8, RZ ;  /* 0x00000008252bb824 */ /* 0x004fe400078e00ff */
[----:B------:R-:W-:-:S04]  /*a360*/  @!P4 IMAD.WIDE R46, R49, 0x2, R4 ;  /* 0x00000002312ec825 */ /* 0x000fc800078e0204 */
[C---:B-1----:R-:W-:Y:S01]  /*a370*/  @!P3 IMAD.WIDE R40, R43.reuse, 0x2, R4 ;  /* 0x000000022b28b825 */ /* 0x042fe200078e0204 */
[----:B------:R-:W-:Y:S01]  /*a380*/  CS2R R4, SRZ ;  /* 0x0000000000047805 */ /* 0x000fe2000001ff00 */
[----:B------:R0:W5:Y:S02]  /*a390*/  @!P4 LD.E.128 R32, desc[UR54][R46.64] ;  /* 0x000000362e20c980 */ /* 0x000164000c101d00 */
[--C-:B------:R-:W-:Y:S02]  /*a3a0*/  @!P3 IMAD.WIDE R42, R43, 0x2, R20.reuse ;  /* 0x000000022b2ab825 */ /* 0x100fe400078e0214 */
[----:B------:R0:W5:Y:S02]  /*a3b0*/  @!P3 LD.E.128 R28, desc[UR54][R40.64] ;  /* 0x00000036281cb980 */ /* 0x000164000c101d00 */
[----:B------:R-:W-:Y:S02]  /*a3c0*/  @!P4 IMAD.WIDE R48, R49, 0x2, R20 ;  /* 0x000000023130c825 */ /* 0x000fe400078e0214 */
[----:B------:R0:W5:Y:S02]  /*a3d0*/  @!P3 LD.E.128 R8, desc[UR54][R42.64] ;  /* 0x000000362a08b980 */ /* 0x000164000c101d00 */
[----:B------:R-:W-:-:S02]  /*a3e0*/  @!P2 IMAD.X R37, R3, 0x1, R0, P0 ;  /* 0x000000010325a824 */ /* 0x000fc400000e0600 */
[----:B------:R-:W-:Y:S01]  /*a3f0*/  @!P2 IMAD.X R39, R21, 0x1, R0, P1 ;  /* 0x000000011527a824 */ /* 0x000fe200008e0600 */
[----:B------:R0:W5:Y:S04]  /*a400*/  @!P4 LD.E.128 R12, desc[UR54][R48.64] ;  /* 0x00000036300cc980 */ /* 0x000168000c101d00 */
[----:B------:R0:W5:Y:S04]  /*a410*/  @!P2 LD.E.128 R24, desc[UR54][R36.64] ;  /* 0x000000362418a980 */ /* 0x000168000c101d00 */
[----:B------:R0:W5:Y:S02]  /*a420*/  @!P2 LD.E.128 R4, desc[UR54][R38.64] ;  /* 0x000000362604a980 */ /* 0x000164000c101d00 */
.L_x_1474:
[----:B------:R-:W-:Y:S05]  /*a430*/  BSYNC B1 ;  /* 0x0000000000017941 */ /* 0x000fea0003800000 */
.L_x_1473:
[----:B------:R-:W4:Y:S01]  /*a440*/  S2R R0, SR_TID.X ;  /* 0x0000000000007919 */ /* 0x000f220000002100 */
[----:B------:R-:W-:Y:S01]  /*a450*/  ULEA.HI UR4, UR37, UR37, URZ, 0x1 ;  /* 0x0000002525047291 */ /* 0x000fe2000f8f083f */
[----:B-----5:R-:W-:Y:S01]  /*a460*/  IMAD.MOV.U32 R20, RZ, RZ, R6 ;  /* 0x000000ffff147224 */ /* 0x020fe200078e0006 */
[----:B------:R-:W-:Y:S01]  /*a470*/  VIMNMX R45, R45, 0xc0, PT ;  /* 0x000000c02d2d7848 */ /* 0x000fe20003fe0100 */
[----:B0-----:R-:W-:Y:S01]  /*a480*/  IMAD.MOV.U32 R36, RZ, RZ, R13 ;  /* 0x000000ffff247224 */ /* 0x001fe200078e000d */
[----:B------:R-:W-:Y:S01]  /*a490*/  ULOP3.LUT UR4, UR4, 0xfffffffe, URZ, 0xc0, !UPT ;  /* 0xfffffffe04047892 */ /* 0x000fe2000f8ec03f */
[----:B------:R-:W-:Y:S01]  /*a4a0*/  IMAD.MOV.U32 R37, RZ, RZ, R25 ;  /* 0x000000ffff257224 */ /* 0x000fe200078e0019 */
[----:B------:R-:W-:Y:S01]  /*a4b0*/  PRMT R68, R20, 0x7610, R68 ;  /* 0x0000761014447816 */ /* 0x000fe20000000044 */
[----:B------:R-:W-:Y:S01]  /*a4c0*/  IMAD.MOV.U32 R20, RZ, RZ, R8 ;  /* 0x000000ffff147224 */ /* 0x000fe200078e0008 */
[----:B------:R-:W-:Y:S01]  /*a4d0*/  UIADD3 UR4, UR37, -UR4, URZ ;  /* 0x8000000425047290 */ /* 0x000fe2000fffe03f */
[----:B------:R-:W-:Y:S01]  /*a4e0*/  BSSY B1, `(.L_x_1475) ;  /* 0x000002a000017945 */ /* 0x000fe20003800000 */
[----:B------:R-:W-:Y:S01]  /*a4f0*/  PRMT R57, R37, 0x7610, R57 ;  /* 0x0000761025397816 */ /* 0x000fe20000000039 */
[----:B------:R-:W-:-:S02]  /*a500*/  IMAD.MOV.U32 R37, RZ, RZ, R29 ;  /* 0x000000ffff257224 */ /* 0x000fc400078e001d */
[----:B----4-:R-:W-:Y:S02]  /*a510*/  VIADD R3, R0, 0xffffff80 ;  /* 0xffffff8000037836 */ /* 0x010fe40000000000 */
[----:B------:R-:W-:-:S03]  /*a520*/  IMAD.MOV.U32 R0, RZ, RZ, R4 ;  /* 0x000000ffff007224 */ /* 0x000fc600078e0004 */
[----:B------:R-:W-:Y:S01]  /*a530*/  LEA.HI R21, R3, R3, RZ, 0x1 ;  /* 0x0000000303157211 */ /* 0x000fe200078f08ff */
[----:B------:R-:W-:Y:S01]  /*a540*/  IMAD.MOV.U32 R3, RZ, RZ, R5 ;  /* 0x000000ffff037224 */ /* 0x000fe200078e0005 */
[----:B------:R-:W-:Y:S02]  /*a550*/  PRMT R60, R0, 0x7610, R60 ;  /* 0x00007610003c7816 */ /* 0x000fe4000000003c */
[----:B------:R-:W-:Y:S02]  /*a560*/  SHF.R.S32.HI R21, RZ, 0x1, R21 ;  /* 0x00000001ff157819 */ /* 0x000fe40000011415 */
[----:B------:R-:W-:Y:S01]  /*a570*/  PRMT R59, R3, 0x7610, R59 ;  /* 0x00007610033b7816 */ /* 0x000fe2000000003b */
[----:B------:R-:W-:Y:S01]  /*a580*/  IMAD.U32 R3, RZ, RZ, UR4 ;  /* 0x00000004ff037e24 */ /* 0x000fe2000f8e00ff */
[----:B------:R-:W-:Y:S01]  /*a590*/  ISETP.GE.AND P1, PT, R21, R45, PT ;  /* 0x0000002d1500720c */ /* 0x000fe20003f26270 */
[----:B------:R-:W-:Y:S01]  /*a5a0*/  IMAD.MOV.U32 R21, RZ, RZ, R9 ;  /* 0x000000ffff157224 */ /* 0x000fe200078e0009 */
[----:B------:R-:W-:-:S02]  /*a5b0*/  MOV R0, R7 ;  /* 0x0000000700007202 */ /* 0x000fc40000000f00 */
[----:B------:R-:W-:Y:S02]  /*a5c0*/  SHF.L.U32 R3, R3, 0x1f, RZ ;  /* 0x0000001f03037819 */ /* 0x000fe400000006ff */
[----:B------:R-:W-:Y:S01]  /*a5d0*/  PRMT R68, R68, 0x5410, R0 ;  /* 0x0000541044447816 */ /* 0x000fe20000000000 */
[----:B------:R-:W-:Y:S01]  /*a5e0*/  IMAD.MOV.U32 R0, RZ, RZ, R10 ;  /* 0x000000ffff007224 */ /* 0x000fe200078e000a */
[----:B------:R-:W0:Y:S01]  /*a5f0*/  SYNCS.PHASECHK.TRANS64.TRYWAIT P0, [R2+URZ+0x2d800], R3 ;  /* 0x02d80003020075a7 */ /* 0x000e22000800017f */
[----:B------:R-:W-:Y:S01]  /*a600*/  PRMT R48, R20, 0x5410, R21 ;  /* 0x0000541014307816 */ /* 0x000fe20000000015 */
[----:B------:R-:W-:Y:S02]  /*a610*/  IMAD.MOV.U32 R20, RZ, RZ, R11 ;  /* 0x000000ffff147224 */ /* 0x000fe400078e000b */
[----:B------:R-:W-:-:S03]  /*a620*/  IMAD.MOV.U32 R21, RZ, RZ, R12 ;  /* 0x000000ffff157224 */ /* 0x000fc600078e000c */
[----:B------:R-:W-:Y:S01]  /*a630*/  PRMT R49, R0, 0x5410, R20 ;  /* 0x0000541000317816 */ /* 0x000fe20000000014 */
[----:B------:R-:W-:Y:S01]  /*a640*/  IMAD.MOV.U32 R0, RZ, RZ, R14 ;  /* 0x000000ffff007224 */ /* 0x000fe200078e000e */
        /* <DEDUP_REMOVED lines=18> */
[----:B0-----:R-:W-:Y:S06]  /*a770*/  @!P0 BRA `(.L_x_1476) ;  /* 0x000001a800208947 */ /* 0x001fec0003800000 */
.L_x_1746:
[----:B------:R-:W-:Y:S05]  /*a780*/  BSYNC B1 ;  /* 0x0000000000017941 */ /* 0x000fea0003800000 */
.L_x_1475:
[----:B------:R-:W-:Y:S01]  /*a790*/  PRMT R47, R0, 0x5410, R20 ;  /* 0x00005410002f7816 */ /* 0x000fe20000000014 */
[----:B------:R-:W-:Y:S06]  /*a7a0*/  @P1 BRA `(.L_x_1461) ;  /* 0x00000014003c1947 */ /* 0x000fec0003800000 */
[----:B------:R3:W5:Y:S01]  /*a7b0*/  LDL R72, [R1+0x4c] ;  /* 0x00004c0001487983 */ /* 0x0007620000100800 */
[----:B0-----:R-:W0:Y:S03]  /*a7c0*/  LDC R3, c[0x0][0x3f4] ;  /* 0x0000fd00ff037b82 */ /* 0x001e260000000800 */
[----:B------:R3:W5:Y:S04]  /*a7d0*/  LDL R71, [R1+0x54] ;  /* 0x0000540001477983 */ /* 0x0007680000100800 */
[----:B------:R3:W5:Y:S01]  /*a7e0*/  LDL R70, [R1+0x50] ;  /* 0x0000500001467983 */ /* 0x0007620000100800 */
[C---:B------:R-:W-:Y:S01]  /*a7f0*/  VIADD R0, R16.reuse, 0x10 ;  /* 0x0000001010007836 */ /* 0x040fe20000000000 */
[----:B------:R-:W-:Y:S01]  /*a800*/  BSSY B1, `(.L_x_1477) ;  /* 0x000006d000017945 */ /* 0x000fe20003800000 */
[C---:B------:R-:W-:Y:S01]  /*a810*/  VIADD R20, R16.reuse, 0x20 ;  /* 0x0000002010147836 */ /* 0x040fe20000000000 */
[----:B0-----:R-:W-:-:S02]  /*a820*/  ISETP.GE.AND P0, PT, R16, R3, PT ;  /* 0x000000031000720c */ /* 0x001fc40003f06270 */
[-C--:B------:R-:W-:Y:S02]  /*a830*/  ISETP.GE.AND P1, PT, R0, R3.reuse, PT ;  /* 0x000000030000720c */ /* 0x080fe40003f26270 */
[----:B------:R-:W-:-:S09]  /*a840*/  ISETP.GE.AND P2, PT, R20, R3, PT ;  /* 0x000000031400720c */ /* 0x000fd20003f46270 */
[----:B---3--:R-:W-:Y:S05]  /*a850*/  @P0 BRA `(.L_x_1478) ;  /* 0x00000004009c0947 */ /* 0x008fea0003800000 */
[----:B------:R-:W0:Y:S01]  /*a860*/  S2R R36, SR_TID.X ;  /* 0x0000000000247919 */ /* 0x000e220000002100 */
[----:B-----5:R-:W-:Y:S01]  /*a870*/  LOP3.LUT R20, R72, 0x18, R16, 0xf8, !PT ;  /* 0x0000001848147812 */ /* 0x020fe200078ef810 */
[----:B------:R-:W-:Y:S01]  /*a880*/  HADD2.F32 R59, -RZ, R59.H0_H0 ;  /* 0x2000003bff3b7230 */ /* 0x000fe20000004100 */
[--C-:B------:R-:W-:Y:S01]  /*a890*/  SHF.R.U64 R24, R24, 0x10, R25.reuse ;  /* 0x0000001018187819 */ /* 0x100fe20000001219 */
[----:B------:R-:W-:Y:S01]  /*a8a0*/  HADD2.F32 R57, -RZ, R57.H0_H0 ;  /* 0x20000039ff397230 */ /* 0x000fe20000004100 */
[----:B------:R-:W-:Y:S01]  /*a8b0*/  LOP3.LUT R20, R20, R70, RZ, 0x3c, !PT ;  /* 0x0000004614147212 */ /* 0x000fe200078e3cff */
[----:B------:R-:W-:Y:S01]  /*a8c0*/  HADD2.F32 R60, -RZ, R60.H0_H0 ;  /* 0x2000003cff3c7230 */ /* 0x000fe20000004100 */
[----:B------:R-:W-:Y:S01]  /*a8d0*/  SHF.R.U32.HI R58, RZ, 0x10, R25 ;  /* 0x00000010ff3a7819 */ /* 0x000fe20000011619 */
[----:B------:R-:W-:Y:S01]  /*a8e0*/  HADD2.F32 R56, -RZ, R56.H0_H0 ;  /* 0x20000038ff387230 */ /* 0x000fe20000004100 */
[--C-:B------:R-:W-:Y:S02]  /*a8f0*/  SHF.R.U32.HI R62, RZ, 0x10, R5.reuse ;  /* 0x00000010ff3e7819 */ /* 0x100fe40000011605 */
[----:B------:R-:W-:Y:S01]  /*a900*/  SHF.R.U64 R25, R4, 0x10, R5 ;  /* 0x0000001004197819 */ /* 0x000fe20000001205 */
[----:B------:R-:W-:Y:S01]  /*a910*/  HADD2.F32 R58, -RZ, R58.H0_H0 ;  /* 0x2000003aff3a7230 */ /* 0x000fe20000004100 */
[----:B------:R-:W-:Y:S01]  /*a920*/  SHF.R.U64 R5, R6, 0x10, R7 ;  /* 0x0000001006057819 */ /* 0x000fe20000001207 */
[----:B------:R-:W-:Y:S01]  /*a930*/  HADD2.F32 R62, -RZ, R62.H0_H0 ;  /* 0x2000003eff3e7230 */ /* 0x000fe20000004100 */
[--C-:B------:R-:W-:Y:S01]  /*a940*/  SHF.R.U64 R4, R26, 0x10, R27.reuse ;  /* 0x000000101a047819 */ /* 0x100fe2000000121b */
[----:B------:R-:W-:Y:S01]  /*a950*/  HADD2.F32 R25, -RZ, R25.H0_H0 ;  /* 0x20000019ff197230 */ /* 0x000fe20000004100 */
[----:B------:R-:W-:-:S02]  /*a960*/  SHF.R.U32.HI R67, RZ, 0x10, R27 ;  /* 0x00000010ff437819 */ /* 0x000fc4000001161b */
[----:B------:R-:W-:Y:S01]  /*a970*/  SHF.R.U32.HI R65, RZ, 0x10, R7 ;  /* 0x00000010ff417819 */ /* 0x000fe20000011607 */
[----:B0-----:R-:W-:-:S05]  /*a980*/  VIADD R37, R36, 0xffffff80 ;  /* 0xffffff8024257836 */ /* 0x001fca0000000000 */
[----:B------:R-:W-:-:S04]  /*a990*/  LEA.HI R36, R37, R37, RZ, 0x1 ;  /* 0x0000002525247211 */ /* 0x000fc800078f08ff */
[----:B------:R-:W-:-:S05]  /*a9a0*/  LOP3.LUT R36, R36, 0xfffffffe, RZ, 0xc0, !PT ;  /* 0xfffffffe24247812 */ /* 0x000fca00078ec0ff */
[----:B------:R-:W-:-:S05]  /*a9b0*/  IMAD.IADD R36, R37, 0x1, -R36 ;  /* 0x0000000125247824 */ /* 0x000fca00078e0a24 */
[----:B------:R-:W-:Y:S01]  /*a9c0*/  LEA.HI R0, R3, R36, RZ, 0x1d ;  /* 0x0000002403007211 */ /* 0x000fe200078fe8ff */
[----:B------:R-:W-:-:S03]  /*a9d0*/  IMAD.IADD R36, R71, 0x1, R20 ;  /* 0x0000000147247824 */ /* 0x000fc600078e0214 */
[----:B------:R-:W-:-:S04]  /*a9e0*/  SHF.R.S32.HI R37, RZ, 0x1f, R0 ;  /* 0x0000001fff257819 */ /* 0x000fc80000011400 */
[----:B------:R-:W-:Y:S01]  /*a9f0*/  LEA.HI R37, R37, R0, RZ, 0x2 ;  /* 0x0000000025257211 */ /* 0x000fe200078f10ff */
[----:B------:R-:W-:-:S03]  /*aa00*/  IMAD.SHL.U32 R0, R0, 0x8, RZ ;  /* 0x0000000800007824 */ /* 0x000fc600078e00ff */
[----:B------:R-:W-:Y:S02]  /*aa10*/  SHF.R.S32.HI R37, RZ, 0x2, R37 ;  /* 0x00000002ff257819 */ /* 0x000fe40000011425 */
[----:B------:R-:W-:Y:S02]  /*aa20*/  LOP3.LUT R20, R72, 0x18, R0, 0xf8, !PT ;  /* 0x0000001848147812 */ /* 0x000fe400078ef800 */
[----:B------:R-:W-:Y:S01]  /*aa30*/  LEA R0, R36, UR40, 0x1 ;  /* 0x0000002824007c11 */ /* 0x000fe2000f8e08ff */
[----:B-1----:R-:W-:Y:S01]  /*aa40*/  IMAD R40, R37, 0x1800, R71 ;  /* 0x0000180025287824 */ /* 0x002fe200078e0247 */
[----:B--2---:R-:W-:-:S03]  /*aa50*/  LOP3.LUT R41, R20, R70, RZ, 0x3c, !PT ;  /* 0x0000004614297212 */ /* 0x004fc600078e3cff */
[----:B------:R-:W0:Y:S02]  /*aa60*/  LDS.128 R36, [R0] ;  /* 0x0000000000247984 */ /* 0x000e240000000c00 */
[----:B------:R-:W-:-:S04]  /*aa70*/  IMAD.IADD R41, R40, 0x1, R41 ;  /* 0x0000000128297824 */ /* 0x000fc800078e0229 */
[----:B------:R-:W-:-:S05]  /*aa80*/  IMAD R20, R41, 0x2, R2 ;  /* 0x0000000229147824 */ /* 0x000fca00078e0202 */
[----:B------:R-:W1:Y:S01]  /*aa90*/  LDS.128 R40, [R20+0xc400] ;  /* 0x00c4000014287984 */ /* 0x000e620000000c00 */
[--C-:B0-----:R-:W-:Y:S02]  /*aaa0*/  HADD2.F32 R26, -RZ, R37.reuse.H0_H0 ;  /* 0x20000025ff1a7230 */ /* 0x101fe40000004100 */
[----:B------:R-:W-:Y:S02]  /*aab0*/  HADD2.F32 R37, -RZ, R37.H1_H1 ;  /* 0x30000025ff257230 */ /* 0x000fe40000004100 */
[----:B------:R-:W-:Y:S02]  /*aac0*/  HADD2.F32 R27, -RZ, R36.H0_H0 ;  /* 0x20000024ff1b7230 */ /* 0x000fe40000004100 */
[----:B------:R-:W-:Y:S02]  /*aad0*/  HADD2.F32 R52, -RZ, R38.H0_H0 ;  /* 0x20000026ff347230 */ /* 0x000fe40000004100 */
[--C-:B------:R-:W-:Y:S02]  /*aae0*/  HADD2.F32 R7, -RZ, R39.reuse.H0_H0 ;  /* 0x20000027ff077230 */ /* 0x100fe40000004100 */
[----:B------:R-:W-:-:S02]  /*aaf0*/  HADD2.F32 R39, -RZ, R39.H1_H1 ;  /* 0x30000027ff277230 */ /* 0x000fc40000004100 */
[--C-:B-1----:R-:W-:Y:S02]  /*ab00*/  HADD2.F32 R6, -RZ, R41.reuse.H0_H0 ;  /* 0x20000029ff067230 */ /* 0x102fe40000004100 */
[----:B------:R-:W-:Y:S02]  /*ab10*/  HADD2.F32 R53, -RZ, R41.H1_H1 ;  /* 0x30000029ff357230 */ /* 0x000fe40000004100 */
[----:B------:R-:W-:Y:S02]  /*ab20*/  HADD2.F32 R41, -RZ, R40.H0_H0 ;  /* 0x20000028ff297230 */ /* 0x000fe40000004100 */
[C---:B------:R-:W-:Y:S01]  /*ab30*/  FMUL.FTZ R61, R6.reuse, R59 ;  /* 0x0000003b063d7220 */ /* 0x040fe20000410000 */
[-C--:B------:R-:W-:Y:S01]  /*ab40*/  FMUL.FTZ R63, R6, R57.reuse ;  /* 0x00000039063f7220 */ /* 0x080fe20000410000 */
[C---:B------:R-:W-:Y:S01]  /*ab50*/  FMUL.FTZ R64, R53.reuse, R62 ;  /* 0x0000003e35407220 */ /* 0x040fe20000410000 */
[-C--:B------:R-:W-:Y:S01]  /*ab60*/  FMUL.FTZ R66, R53, R58.reuse ;  /* 0x0000003a35427220 */ /* 0x080fe20000410000 */
[C---:B------:R-:W-:Y:S01]  /*ab70*/  FFMA.FTZ R6, R26.reuse, R57, -R61 ;  /* 0x000000391a067223 */ /* 0x040fe2000001083d */
[----:B------:R-:W-:Y:S01]  /*ab80*/  FFMA.FTZ R26, R26, R59, R63 ;  /* 0x0000003b1a1a7223 */ /* 0x000fe2000001003f */
[----:B------:R-:W-:Y:S01]  /*ab90*/  FFMA.FTZ R59, R37, R58, -R64 ;  /* 0x0000003a253b7223 */ /* 0x000fe20000010840 */
[C---:B------:R-:W-:Y:S01]  /*aba0*/  FMUL.FTZ R58, R41.reuse, R60 ;  /* 0x0000003c293a7220 */ /* 0x040fe20000410000 */
[----:B------:R-:W-:Y:S01]  /*abb0*/  FMUL.FTZ R57, R41, R56 ;  /* 0x0000003829397220 */ /* 0x000fe20000410000 */
[----:B------:R-:W-:Y:S01]  /*abc0*/  FFMA.FTZ R61, R37, R62, R66 ;  /* 0x0000003e253d7223 */ /* 0x000fe20000010042 */
[----:B------:R-:W-:-:S02]  /*abd0*/  HADD2.F32 R54, -RZ, R42.H0_H0 ;  /* 0x2000002aff367230 */ /* 0x000fc40000004100 */
[C---:B------:R-:W-:Y:S01]  /*abe0*/  FFMA.FTZ R41, R27.reuse, R56, -R58 ;  /* 0x000000381b297223 */ /* 0x040fe2000001083a */
[--C-:B------:R-:W-:Y:S02]  /*abf0*/  HADD2.F32 R53, -RZ, R68.reuse.H0_H0 ;  /* 0x20000044ff357230 */ /* 0x100fe40000004100 */
[----:B------:R-:W-:Y:S01]  /*ac00*/  FFMA.FTZ R57, R27, R60, R57 ;  /* 0x0000003c1b397223 */ /* 0x000fe20000010039 */
[----:B------:R-:W-:Y:S02]  /*ac10*/  HADD2.F32 R37, -RZ, R69.H0_H0 ;  /* 0x20000045ff257230 */ /* 0x000fe40000004100 */
[----:B------:R-:W-:Y:S02]  /*ac20*/  HADD2.F32 R55, -RZ, R43.H0_H0 ;  /* 0x2000002bff377230 */ /* 0x000fe40000004100 */
[C---:B------:R-:W-:Y:S01]  /*ac30*/  FMUL.FTZ R27, R54.reuse, R53 ;  /* 0x00000035361b7220 */ /* 0x040fe20000410000 */
[----:B------:R-:W-:Y:S02]  /*ac40*/  HADD2.F32 R58, -RZ, R68.H1_H1 ;  /* 0x30000044ff3a7230 */ /* 0x000fe40000004100 */
[----:B------:R-:W-:Y:S01]  /*ac50*/  FMUL.FTZ R63, R54, R37 ;  /* 0x00000025363f7220 */ /* 0x000fe20000410000 */
[----:B------:R-:W-:-:S02]  /*ac60*/  HADD2.F32 R56, -RZ, R69.H1_H1 ;  /* 0x30000045ff387230 */ /* 0x000fc40000004100 */
[C---:B------:R-:W-:Y:S01]  /*ac70*/  FFMA.FTZ R62, R52.reuse, R37, -R27 ;  /* 0x00000025343e7223 */ /* 0x040fe2000001081b */
[----:B------:R-:W-:Y:S02]  /*ac80*/  HADD2.F32 R43, -RZ, R43.H1_H1 ;  /* 0x3000002bff2b7230 */ /* 0x000fe40000004100 */
[C---:B------:R-:W-:Y:S01]  /*ac90*/  FMUL.FTZ R64, R55.reuse, R58 ;  /* 0x0000003a37407220 */ /* 0x040fe20000410000 */
[----:B------:R-:W-:Y:S02]  /*aca0*/  HADD2.F32 R60, -RZ, R65.H0_H0 ;  /* 0x20000041ff3c7230 */ /* 0x000fe40000004100 */
[-C--:B------:R-:W-:Y:S01]  /*acb0*/  FMUL.FTZ R55, R55, R56.reuse ;  /* 0x0000003837377220 */ /* 0x080fe20000410000 */
[----:B------:R-:W-:Y:S02]  /*acc0*/  HADD2.F32 R54, -RZ, R67.H0_H0 ;  /* 0x20000043ff367230 */ /* 0x000fe40000004100 */
[----:B------:R-:W-:Y:S01]  /*acd0*/  FFMA.FTZ R63, R52, R53, R63 ;  /* 0x00000035343f7223 */ /* 0x000fe2000001003f */
[----:B------:R-:W-:Y:S01]  /*ace0*/  FFMA.FTZ R64, R7, R56, -R64 ;  /* 0x0000003807407223 */ /* 0x000fe20000010840 */
[----:B------:R-:W-:-:S02]  /*acf0*/  HADD2.F32 R40, -RZ, R40.H1_H1 ;  /* 0x30000028ff287230 */ /* 0x000fc40000004100 */
[----:B------:R-:W-:Y:S01]  /*ad00*/  FMUL.FTZ R52, R43, R60 ;  /* 0x0000003c2b347220 */ /* 0x000fe20000410000 */
[----:B------:R-:W-:Y:S02]  /*ad10*/  HADD2.F32 R42, -RZ, R42.H1_H1 ;  /* 0x3000002aff2a7230 */ /* 0x000fe40000004100 */
[----:B------:R-:W-:Y:S01]  /*ad20*/  FFMA.FTZ R55, R7, R58, R55 ;  /* 0x0000003a07377223 */ /* 0x000fe20000010037 */
[-C--:B------:R-:W-:Y:S01]  /*ad30*/  FMUL.FTZ R56, R43, R54.reuse ;  /* 0x000000362b387220 */ /* 0x080fe20000410000 */
[----:B------:R-:W-:Y:S02]  /*ad40*/  HADD2.F32 R27, -RZ, R5.H0_H0 ;  /* 0x20000005ff1b7230 */ /* 0x000fe40000004100 */
[C---:B------:R-:W-:Y:S01]  /*ad50*/  FFMA.FTZ R43, R39.reuse, R54, -R52 ;  /* 0x00000036272b7223 */ /* 0x040fe20000010834 */
[----:B------:R-:W-:Y:S02]  /*ad60*/  HADD2.F32 R7, -RZ, R24.H0_H0 ;  /* 0x20000018ff077230 */ /* 0x000fe40000004100 */
[----:B------:R-:W-:Y:S01]  /*ad70*/  FFMA.FTZ R56, R39, R60, R56 ;  /* 0x0000003c27387223 */ /* 0x000fe20000010038 */
[----:B------:R-:W-:-:S02]  /*ad80*/  HADD2.F32 R5, -RZ, R4.H0_H0 ;  /* 0x20000004ff057230 */ /* 0x000fc40000004100 */
        /* <DEDUP_REMOVED lines=16> */
[----:B------:R-:W-:Y:S01]  /*ae90*/  F2FP.F16.F32.PACK_AB R24, R24, R57 ;  /* 0x000000391818723e */ /* 0x000fe200000000ff */
[----:B------:R0:W-:Y:S01]  /*aea0*/  STS.128 [R0], R4 ;  /* 0x0000000400007388 */ /* 0x0001e20000000c00 */
[----:B------:R-:W-:-:S05]  /*aeb0*/  F2FP.F16.F32.PACK_AB R26, R42, R63 ;  /* 0x0000003f2a1a723e */ /* 0x000fca00000000ff */
[----:B------:R0:W-:Y:S02]  /*aec0*/  STS.128 [R20+0xc400], R24 ;  /* 0x00c4001814007388 */ /* 0x0001e40000000c00 */
.L_x_1478:
[----:B------:R-:W-:Y:S05]  /*aed0*/  BSYNC B1 ;  /* 0x0000000000017941 */ /* 0x000fea0003800000 */
.L_x_1477:
[----:B------:R-:W-:Y:S04]  /*aee0*/  BSSY B1, `(.L_x_1479) ;  /* 0x000006d000017945 */ /* 0x000fe80003800000 */
[----:B------:R-:W-:Y:S05]  /*aef0*/  @P1 BRA `(.L_x_1480) ;  /* 0x0000000400ac1947 */ /* 0x000fea0003800000 */
[----:B0-----:R-:W3:Y:S04]  /*af00*/  LDL R6, [R1+0x84] ;  /* 0x0000840001067983 */ /* 0x001ee80000100800 */
[----:B------:R-:W3:Y:S04]  /*af10*/  LDL.64 R4, [R1+0x58] ;  /* 0x0000580001047983 */ /* 0x000ee80000100a00 */
[----:B------:R-:W4:Y:S01]  /*af20*/  LDL R0, [R1+0x64] ;  /* 0x0000640001007983 */ /* 0x000f220000100800 */
[--C-:B------:R-:W-:Y:S01]  /*af30*/  SHF.R.U64 R56, R28, 0x10, R29.reuse ;  /* 0x000000101c387819 */ /* 0x100fe2000000121d */
[----:B------:R-:W-:Y:S01]  /*af40*/  HADD2.F32 R37, -RZ, R50.H1_H1 ;  /* 0x30000032ff257230 */ /* 0x000fe20000004100 */
[----:B------:R-:W-:Y:S01]  /*af50*/  SHF.R.U32.HI R38, RZ, 0x10, R29 ;  /* 0x00000010ff267819 */ /* 0x000fe2000001161d */
[--C-:B------:R-:W-:Y:S01]  /*af60*/  HADD2.F32 R39, -RZ, R48.reuse.H1_H1 ;  /* 0x30000030ff277230 */ /* 0x100fe20000004100 */
[--C-:B------:R-:W-:Y:S01]  /*af70*/  SHF.R.U32.HI R36, RZ, 0x10, R9.reuse ;  /* 0x00000010ff247819 */ /* 0x100fe20000011609 */
[----:B------:R-:W-:Y:S01]  /*af80*/  HADD2.F32 R48, -RZ, R48.H0_H0 ;  /* 0x20000030ff307230 */ /* 0x000fe20000004100 */
[----:B------:R-:W-:Y:S01]  /*af90*/  SHF.R.U64 R54, R8, 0x10, R9 ;  /* 0x0000001008367819 */ /* 0x000fe20000001209 */
[----:B------:R-:W-:Y:S01]  /*afa0*/  HADD2.F32 R50, -RZ, R50.H0_H0 ;  /* 0x20000032ff327230 */ /* 0x000fe20000004100 */
[--C-:B------:R-:W-:Y:S01]  /*afb0*/  SHF.R.U64 R55, R30, 0x10, R31.reuse ;  /* 0x000000101e377819 */ /* 0x100fe2000000121f */
[----:B------:R-:W-:Y:S01]  /*afc0*/  HADD2.F32 R36, -RZ, R36.H0_H0 ;  /* 0x20000024ff247230 */ /* 0x000fe20000004100 */
[----:B------:R-:W-:-:S02]  /*afd0*/  SHF.R.U32.HI R52, RZ, 0x10, R31 ;  /* 0x00000010ff347819 */ /* 0x000fc4000001161f */
[--C-:B------:R-:W-:Y:S02]  /*afe0*/  SHF.R.U32.HI R42, RZ, 0x10, R11.reuse ;  /* 0x00000010ff2a7819 */ /* 0x100fe4000001160b */
[----:B------:R-:W-:Y:S01]  /*aff0*/  SHF.R.U64 R53, R10, 0x10, R11 ;  /* 0x000000100a357819 */ /* 0x000fe2000000120b */
[----:B---3--:R-:W-:Y:S01]  /*b000*/  IMAD.IADD R4, R4, 0x1, R6 ;  /* 0x0000000104047824 */ /* 0x008fe200078e0206 */
[----:B----4-:R-:W-:-:S04]  /*b010*/  LEA.HI R0, R3, R0, RZ, 0x1d ;  /* 0x0000000003007211 */ /* 0x010fc800078fe8ff */
[----:B------:R-:W-:-:S04]  /*b020*/  SHF.R.S32.HI R5, RZ, 0x1f, R4 ;  /* 0x0000001fff057819 */ /* 0x000fc80000011404 */
[CC--:B------:R-:W-:Y:S02]  /*b030*/  LEA.HI R6, R5.reuse, R4.reuse, RZ, 0x5 ;  /* 0x0000000405067211 */ /* 0x0c0fe400078f28ff */
[----:B------:R-:W-:Y:S02]  /*b040*/  LEA.HI R4, R5, R4, RZ, 0x3 ;  /* 0x0000000405047211 */ /* 0x000fe400078f18ff */
[----:B------:R-:W-:Y:S02]  /*b050*/  SHF.R.S32.HI R5, RZ, 0x1f, R0 ;  /* 0x0000001fff057819 */ /* 0x000fe40000011400 */
[----:B-----5:R-:W-:Y:S02]  /*b060*/  LOP3.LUT R4, R72, 0x18, R4, 0xf8, !PT ;  /* 0x0000001848047812 */ /* 0x020fe400078ef804 */
[----:B------:R-:W-:Y:S01]  /*b070*/  LEA.HI R5, R5, R0, RZ, 0x2 ;  /* 0x0000000005057211 */ /* 0x000fe200078f10ff */
[----:B------:R-:W-:Y:S01]  /*b080*/  IMAD.SHL.U32 R0, R0, 0x8, RZ ;  /* 0x0000000800007824 */ /* 0x000fe200078e00ff */
[----:B------:R-:W-:-:S02]  /*b090*/  LOP3.LUT R7, R4, R70, RZ, 0x3c, !PT ;  /* 0x0000004604077212 */ /* 0x000fc400078e3cff */
[----:B------:R-:W-:Y:S02]  /*b0a0*/  SHF.R.S32.HI R5, RZ, 0x2, R5 ;  /* 0x00000002ff057819 */ /* 0x000fe40000011405 */
[----:B------:R-:W-:Y:S02]  /*b0b0*/  LOP3.LUT R4, R72, 0x18, R0, 0xf8, !PT ;  /* 0x0000001848047812 */ /* 0x000fe400078ef800 */
[----:B------:R-:W-:Y:S01]  /*b0c0*/  SHF.R.S32.HI R6, RZ, 0x5, R6 ;  /* 0x00000005ff067819 */ /* 0x000fe20000011406 */
[----:B------:R-:W-:Y:S01]  /*b0d0*/  IMAD R20, R5, 0x1800, R71 ;  /* 0x0000180005147824 */ /* 0x000fe200078e0247 */
[----:B------:R-:W-:-:S03]  /*b0e0*/  LOP3.LUT R25, R4, R70, RZ, 0x3c, !PT ;  /* 0x0000004604197212 */ /* 0x000fc600078e3cff */
[----:B------:R-:W-:Y:S01]  /*b0f0*/  IMAD R6, R6, 0x1800, R71 ;  /* 0x0000180006067824 */ /* 0x000fe200078e0247 */
[----:B------:R-:W-:-:S03]  /*b100*/  IADD3 R25, R20, R25, RZ ;  /* 0x0000001914197210 */ /* 0x000fc60007ffe0ff */
[----:B------:R-:W-:Y:S02]  /*b110*/  IMAD.IADD R6, R6, 0x1, R7 ;  /* 0x0000000106067824 */ /* 0x000fe400078e0207 */
[----:B------:R-:W-:-:S03]  /*b120*/  IMAD R20, R25, 0x2, R2 ;  /* 0x0000000219147824 */ /* 0x000fc600078e0202 */
[----:B------:R-:W-:Y:S02]  /*b130*/  LEA R0, R6, UR40, 0x1 ;  /* 0x0000002806007c11 */ /* 0x000fe4000f8e08ff */
[----:B------:R-:W0:Y:S04]  /*b140*/  LDS.128 R24, [R20+0xc400] ;  /* 0x00c4000014187984 */ /* 0x000e280000000c00 */
[----:B------:R-:W3:Y:S01]  /*b150*/  LDS.128 R4, [R0] ;  /* 0x0000000000047984 */ /* 0x000ee20000000c00 */
[--C-:B0-----:R-:W-:Y:S02]  /*b160*/  HADD2.F32 R28, -RZ, R25.reuse.H0_H0 ;  /* 0x20000019ff1c7230 */ /* 0x101fe40000004100 */
[----:B------:R-:W-:Y:S02]  /*b170*/  HADD2.F32 R29, -RZ, R25.H1_H1 ;  /* 0x30000019ff1d7230 */ /* 0x000fe40000004100 */
[----:B---3--:R-:W-:-:S02]  /*b180*/  HADD2.F32 R8, -RZ, R5.H0_H0 ;  /* 0x20000005ff087230 */ /* 0x008fc40000004100 */
[C---:B--2---:R-:W-:Y:S01]  /*b190*/  FMUL.FTZ R41, R28.reuse, R39 ;  /* 0x000000271c297220 */ /* 0x044fe20000410000 */
[-C--:B------:R-:W-:Y:S01]  /*b1a0*/  FMUL.FTZ R43, R28, R37.reuse ;  /* 0x000000251c2b7220 */ /* 0x080fe20000410000 */
[----:B------:R-:W-:Y:S02]  /*b1b0*/  HADD2.F32 R28, -RZ, R38.H0_H0 ;  /* 0x20000026ff1c7230 */ /* 0x000fe40000004100 */
[C---:B------:R-:W-:Y:S01]  /*b1c0*/  FMUL.FTZ R38, R29.reuse, R36 ;  /* 0x000000241d267220 */ /* 0x040fe20000410000 */
[----:B------:R-:W-:Y:S02]  /*b1d0*/  HADD2.F32 R25, -RZ, R24.H0_H0 ;  /* 0x20000018ff197230 */ /* 0x000fe40000004100 */
[----:B------:R-:W-:Y:S01]  /*b1e0*/  FFMA.FTZ R41, R8, R37, -R41 ;  /* 0x0000002508297223 */ /* 0x000fe20000010829 */
[----:B------:R-:W-:Y:S02]  /*b1f0*/  HADD2.F32 R9, -RZ, R5.H1_H1 ;  /* 0x30000005ff097230 */ /* 0x000fe40000004100 */
[----:B-1----:R-:W-:Y:S01]  /*b200*/  FMUL.FTZ R40, R29, R28 ;  /* 0x0000001c1d287220 */ /* 0x002fe20000410000 */
[----:B------:R-:W-:-:S02]  /*b210*/  HADD2.F32 R5, -RZ, R4.H0_H0 ;  /* 0x20000004ff057230 */ /* 0x000fc40000004100 */
[----:B------:R-:W-:Y:S01]  /*b220*/  FFMA.FTZ R43, R8, R39, R43 ;  /* 0x00000027082b7223 */ /* 0x000fe2000001002b */
[----:B------:R-:W-:Y:S01]  /*b230*/  FMUL.FTZ R8, R25, R48 ;  /* 0x0000003019087220 */ /* 0x000fe20000410000 */
[C---:B------:R-:W-:Y:S01]  /*b240*/  FFMA.FTZ R38, R9.reuse, R28, -R38 ;  /* 0x0000001c09267223 */ /* 0x040fe20000010826 */
[----:B------:R-:W-:Y:S01]  /*b250*/  FFMA.FTZ R40, R9, R36, R40 ;  /* 0x0000002409287223 */ /* 0x000fe20000010028 */
[----:B------:R-:W-:Y:S02]  /*b260*/  HADD2.F32 R30, -RZ, R26.H0_H0 ;  /* 0x2000001aff1e7230 */ /* 0x000fe40000004100 */
[-C--:B------:R-:W-:Y:S01]  /*b270*/  FMUL.FTZ R25, R25, R50.reuse ;  /* 0x0000003219197220 */ /* 0x080fe20000410000 */
[----:B------:R-:W-:Y:S02]  /*b280*/  HADD2.F32 R29, -RZ, R49.H0_H0 ;  /* 0x20000031ff1d7230 */ /* 0x000fe40000004100 */
[----:B------:R-:W-:Y:S01]  /*b290*/  FFMA.FTZ R50, R5, R50, -R8 ;  /* 0x0000003205327223 */ /* 0x000fe20000010808 */
[----:B------:R-:W-:-:S02]  /*b2a0*/  HADD2.F32 R9, -RZ, R51.H0_H0 ;  /* 0x20000033ff097230 */ /* 0x000fc40000004100 */
[----:B------:R-:W-:Y:S01]  /*b2b0*/  FFMA.FTZ R48, R5, R48, R25 ;  /* 0x0000003005307223 */ /* 0x000fe20000010019 */
[----:B------:R-:W-:Y:S02]  /*b2c0*/  HADD2.F32 R31, -RZ, R27.H0_H0 ;  /* 0x2000001bff1f7230 */ /* 0x000fe40000004100 */
[C---:B------:R-:W-:Y:S01]  /*b2d0*/  FMUL.FTZ R5, R30.reuse, R29 ;  /* 0x0000001d1e057220 */ /* 0x040fe20000410000 */
[----:B------:R-:W-:Y:S02]  /*b2e0*/  HADD2.F32 R36, -RZ, R49.H1_H1 ;  /* 0x30000031ff247230 */ /* 0x000fe40000004100 */
[----:B------:R-:W-:Y:S01]  /*b2f0*/  FMUL.FTZ R25, R30, R9 ;  /* 0x000000091e197220 */ /* 0x000fe20000410000 */
[----:B------:R-:W-:Y:S02]  /*b300*/  HADD2.F32 R8, -RZ, R51.H1_H1 ;  /* 0x30000033ff087230 */ /* 0x000fe40000004100 */
[----:B------:R-:W-:Y:S02]  /*b310*/  HADD2.F32 R30, -RZ, R42.H0_H0 ;  /* 0x2000002aff1e7230 */ /* 0x000fe40000004100 */
[----:B------:R-:W-:Y:S01]  /*b320*/  FMUL.FTZ R42, R31, R36 ;  /* 0x000000241f2a7220 */ /* 0x000fe20000410000 */
[----:B------:R-:W-:-:S02]  /*b330*/  HADD2.F32 R11, -RZ, R7.H0_H0 ;  /* 0x20000007ff0b7230 */ /* 0x000fc40000004100 */
[-C--:B------:R-:W-:Y:S01]  /*b340*/  FMUL.FTZ R31, R31, R8.reuse ;  /* 0x000000081f1f7220 */ /* 0x080fe20000410000 */
[----:B------:R-:W-:Y:S02]  /*b350*/  HADD2.F32 R10, -RZ, R6.H0_H0 ;  /* 0x20000006ff0a7230 */ /* 0x000fe40000004100 */
[----:B------:R-:W-:Y:S02]  /*b360*/  HADD2.F32 R27, -RZ, R27.H1_H1 ;  /* 0x3000001bff1b7230 */ /* 0x000fe40000004100 */
[C---:B------:R-:W-:Y:S01]  /*b370*/  FFMA.FTZ R42, R11.reuse, R8, -R42 ;  /* 0x000000080b2a7223 */ /* 0x040fe2000001082a */
[----:B------:R-:W-:Y:S02]  /*b380*/  HADD2.F32 R28, -RZ, R52.H0_H0 ;  /* 0x20000034ff1c7230 */ /* 0x000fe40000004100 */
[----:B------:R-:W-:Y:S01]  /*b390*/  FFMA.FTZ R36, R11, R36, R31 ;  /* 0x000000240b247223 */ /* 0x000fe2000001001f */
[----:B------:R-:W-:Y:S02]  /*b3a0*/  HADD2.F32 R7, -RZ, R7.H1_H1 ;  /* 0x30000007ff077230 */ /* 0x000fe40000004100 */
[----:B------:R-:W-:Y:S01]  /*b3b0*/  FFMA.FTZ R37, R10, R9, -R5 ;  /* 0x000000090a257223 */ /* 0x000fe20000010805 */
[----:B------:R-:W-:-:S02]  /*b3c0*/  HADD2.F32 R24, -RZ, R24.H1_H1 ;  /* 0x30000018ff187230 */ /* 0x000fc40000004100 */
[C---:B------:R-:W-:Y:S01]  /*b3d0*/  FMUL.FTZ R52, R27.reuse, R30 ;  /* 0x0000001e1b347220 */ /* 0x040fe20000410000 */
[-C--:B------:R-:W-:Y:S01]  /*b3e0*/  FMUL.FTZ R8, R27, R28.reuse ;  /* 0x0000001c1b087220 */ /* 0x080fe20000410000 */
[----:B------:R-:W-:Y:S02]  /*b3f0*/  HADD2.F32 R11, -RZ, R54.H0_H0 ;  /* 0x20000036ff0b7230 */ /* 0x000fe40000004100 */
[----:B------:R-:W-:Y:S01]  /*b400*/  FFMA.FTZ R10, R10, R29, R25 ;  /* 0x0000001d0a0a7223 */ /* 0x000fe20000010019 */
[----:B------:R-:W-:Y:S02]  /*b410*/  HADD2.F32 R5, -RZ, R56.H0_H0 ;  /* 0x20000038ff057230 */ /* 0x000fe40000004100 */
[C---:B------:R-:W-:Y:S01]  /*b420*/  FFMA.FTZ R39, R7.reuse, R28, -R52 ;  /* 0x0000001c07277223 */ /* 0x040fe20000010834 */
[----:B------:R-:W-:Y:S02]  /*b430*/  HADD2.F32 R26, -RZ, R26.H1_H1 ;  /* 0x3000001aff1a7230 */ /* 0x000fe40000004100 */
[----:B------:R-:W-:Y:S01]  /*b440*/  FFMA.FTZ R49, R7, R30, R8 ;  /* 0x0000001e07317223 */ /* 0x000fe20000010008 */
[----:B------:R-:W-:-:S02]  /*b450*/  HADD2.F32 R25, -RZ, R53.H0_H0 ;  /* 0x20000035ff197230 */ /* 0x000fc40000004100 */
[C---:B------:R-:W-:Y:S01]  /*b460*/  FMUL.FTZ R7, R24.reuse, R11 ;  /* 0x0000000b18077220 */ /* 0x040fe20000410000 */
[----:B------:R-:W-:Y:S02]  /*b470*/  HADD2.F32 R9, -RZ, R55.H0_H0 ;  /* 0x20000037ff097230 */ /* 0x000fe40000004100 */
[----:B------:R-:W-:Y:S01]  /*b480*/  FMUL.FTZ R24, R24, R5 ;  /* 0x0000000518187220 */ /* 0x000fe20000410000 */
[----:B------:R-:W-:Y:S02]  /*b490*/  HADD2.F32 R4, -RZ, R4.H1_H1 ;  /* 0x30000004ff047230 */ /* 0x000fe40000004100 */
[C---:B------:R-:W-:Y:S01]  /*b4a0*/  FMUL.FTZ R31, R26.reuse, R25 ;  /* 0x000000191a1f7220 */ /* 0x040fe20000410000 */
[----:B------:R-:W-:Y:S02]  /*b4b0*/  HADD2.F32 R6, -RZ, R6.H1_H1 ;  /* 0x30000006ff067230 */ /* 0x000fe40000004100 */
[----:B------:R-:W-:Y:S01]  /*b4c0*/  FMUL.FTZ R26, R26, R9 ;  /* 0x000000091a1a7220 */ /* 0x000fe20000410000 */
[C---:B------:R-:W-:Y:S01]  /*b4d0*/  FFMA.FTZ R29, R4.reuse, R11, R24 ;  /* 0x0000000b041d7223 */ /* 0x040fe20000010018 */
[----:B------:R-:W-:Y:S01]  /*b4e0*/  FFMA.FTZ R27, R4, R5, -R7 ;  /* 0x00000005041b7223 */ /* 0x000fe20000010807 */
[C---:B------:R-:W-:Y:S01]  /*b4f0*/  FFMA.FTZ R24, R6.reuse, R9, -R31 ;  /* 0x0000000906187223 */ /* 0x040fe2000001081f */
        /* <DEDUP_REMOVED lines=8> */
[----:B------:R-:W-:-:S02]  /*b580*/  F2FP.F16.F32.PACK_AB R8, R29, R48 ;  /* 0x000000301d08723e */ /* 0x000fc400000000ff */
[----:B------:R-:W-:-:S05]  /*b590*/  F2FP.F16.F32.PACK_AB R10, R25, R10 ;  /* 0x0000000a190a723e */ /* 0x000fca00000000ff */
[----:B------:R3:W-:Y:S02]  /*b5a0*/  STS.128 [R20+0xc400], R8 ;  /* 0x00c4000814007388 */ /* 0x0007e40000000c00 */
.L_x_1480:
[----:B------:R-:W-:Y:S05]  /*b5b0*/  BSYNC B1 ;  /* 0x0000000000017941 */ /* 0x000fea0003800000 */
.L_x_1479:
[----:B------:R-:W-:Y:S05]  /*b5c0*/  @P2 BRA `(.L_x_1461) ;  /* 0x0000000400b42947 */ /* 0x000fea0003800000 */
[----:B0--3--:R-:W3:Y:S04]  /*b5d0*/  LDL.64 R4, [R1+0x58] ;  /* 0x0000580001047983 */ /* 0x009ee80000100a00 */
[----:B------:R-:W4:Y:S01]  /*b5e0*/  LDL R0, [R1+0x80] ;  /* 0x0000800001007983 */ /* 0x000f220000100800 */
[----:B---3--:R-:W-:-:S03]  /*b5f0*/  IMAD.MOV.U32 R6, RZ, RZ, R4 ;  /* 0x000000ffff067224 */ /* 0x008fc600078e0004 */
[----:B------:R-:W3:Y:S01]  /*b600*/  LDL R4, [R1+0x68] ;  /* 0x0000680001047983 */ /* 0x000ee20000100800 */
[----:B------:R-:W-:Y:S02]  /*b610*/  IMAD.MOV.U32 R7, RZ, RZ, R5 ;  /* 0x000000ffff077224 */ /* 0x000fe400078e0005 */
[----:B----4-:R-:W-:-:S05]  /*b620*/  IMAD.IADD R0, R6, 0x1, R0 ;  /* 0x0000000106007824 */ /* 0x010fca00078e0200 */
[----:B------:R-:W-:Y:S02]  /*b630*/  SHF.R.S32.HI R5, RZ, 0x1f, R0 ;  /* 0x0000001fff057819 */ /* 0x000fe40000011400 */
[----:B------:R-:W-:Y:S01]  /*b640*/  SHF.R.U32.HI R30, RZ, 0x10, R13 ;  /* 0x00000010ff1e7819 */ /* 0x000fe2000001160d */
[----:B------:R-:W-:Y:S01]  /*b650*/  HADD2.F32 R27, -RZ, R46.H1_H1 ;  /* 0x3000002eff1b7230 */ /* 0x000fe20000004100 */
[--C-:B------:R-:W-:Y:S01]  /*b660*/  SHF.R.U64 R39, R32, 0x10, R33.reuse ;  /* 0x0000001020277819 */ /* 0x100fe20000001221 */
[--C-:B------:R-:W-:Y:S01]  /*b670*/  HADD2.F32 R29, -RZ, R21.reuse.H1_H1 ;  /* 0x30000015ff1d7230 */ /* 0x100fe20000004100 */
[----:B------:R-:W-:Y:S01]  /*b680*/  SHF.R.U32.HI R32, RZ, 0x10, R33 ;  /* 0x00000010ff207819 */ /* 0x000fe20000011621 */
[----:B------:R-:W-:Y:S01]  /*b690*/  HADD2.F32 R30, -RZ, R30.H0_H0 ;  /* 0x2000001eff1e7230 */ /* 0x000fe20000004100 */
[----:B------:R-:W-:Y:S01]  /*b6a0*/  SHF.R.U64 R36, R12, 0x10, R13 ;  /* 0x000000100c247819 */ /* 0x000fe2000000120d */
[----:B------:R-:W-:Y:S02]  /*b6b0*/  HADD2.F32 R28, -RZ, R21.H0_H0 ;  /* 0x20000015ff1c7230 */ /* 0x000fe40000004100 */
[----:B------:R-:W-:Y:S01]  /*b6c0*/  HADD2.F32 R46, -RZ, R46.H0_H0 ;  /* 0x2000002eff2e7230 */ /* 0x000fe20000004100 */
[----:B------:R-:W-:-:S02]  /*b6d0*/  SHF.R.U64 R38, R34, 0x10, R35 ;  /* 0x0000001022267819 */ /* 0x000fc40000001223 */
[----:B------:R-:W-:Y:S02]  /*b6e0*/  SHF.R.U32.HI R37, RZ, 0x10, R35 ;  /* 0x00000010ff257819 */ /* 0x000fe40000011623 */
[--C-:B------:R-:W-:Y:S02]  /*b6f0*/  SHF.R.U32.HI R34, RZ, 0x10, R15.reuse ;  /* 0x00000010ff227819 */ /* 0x100fe4000001160f */
[----:B------:R-:W-:Y:S02]  /*b700*/  SHF.R.U64 R35, R14, 0x10, R15 ;  /* 0x000000100e237819 */ /* 0x000fe4000000120f */
[----:B---3--:R-:W-:Y:S02]  /*b710*/  LEA.HI R3, R3, R4, RZ, 0x1d ;  /* 0x0000000403037211 */ /* 0x008fe400078fe8ff */
[CC--:B------:R-:W-:Y:S02]  /*b720*/  LEA.HI R4, R5.reuse, R0.reuse, RZ, 0x5 ;  /* 0x0000000005047211 */ /* 0x0c0fe400078f28ff */
[----:B------:R-:W-:-:S02]  /*b730*/  LEA.HI R5, R5, R0, RZ, 0x3 ;  /* 0x0000000005057211 */ /* 0x000fc400078f18ff */
[----:B------:R-:W-:Y:S02]  /*b740*/  SHF.R.S32.HI R0, RZ, 0x1f, R3 ;  /* 0x0000001fff007819 */ /* 0x000fe40000011403 */
[----:B------:R-:W-:Y:S02]  /*b750*/  SHF.R.S32.HI R4, RZ, 0x5, R4 ;  /* 0x00000005ff047819 */ /* 0x000fe40000011404 */
[----:B------:R-:W-:Y:S01]  /*b760*/  LEA.HI R0, R0, R3, RZ, 0x2 ;  /* 0x0000000300007211 */ /* 0x000fe200078f10ff */
[----:B------:R-:W-:Y:S02]  /*b770*/  IMAD.SHL.U32 R3, R3, 0x8, RZ ;  /* 0x0000000803037824 */ /* 0x000fe400078e00ff */
[----:B-----5:R-:W-:Y:S01]  /*b780*/  IMAD R6, R4, 0x1800, R71 ;  /* 0x0000180004067824 */ /* 0x020fe200078e0247 */
[----:B------:R-:W-:Y:S02]  /*b790*/  SHF.R.S32.HI R4, RZ, 0x2, R0 ;  /* 0x00000002ff047819 */ /* 0x000fe40000011400 */
[----:B------:R-:W-:-:S02]  /*b7a0*/  LOP3.LUT R3, R72, 0x18, R3, 0xf8, !PT ;  /* 0x0000001848037812 */ /* 0x000fc400078ef803 */
[----:B------:R-:W-:Y:S01]  /*b7b0*/  LOP3.LUT R5, R72, 0x18, R5, 0xf8, !PT ;  /* 0x0000001848057812 */ /* 0x000fe200078ef805 */
[----:B------:R-:W-:Y:S01]  /*b7c0*/  IMAD R8, R4, 0x1800, R71 ;  /* 0x0000180004087824 */ /* 0x000fe200078e0247 */
[-C--:B------:R-:W-:Y:S02]  /*b7d0*/  LOP3.LUT R3, R3, R70.reuse, RZ, 0x3c, !PT ;  /* 0x0000004603037212 */ /* 0x080fe400078e3cff */
[----:B------:R-:W-:-:S03]  /*b7e0*/  LOP3.LUT R5, R5, R70, RZ, 0x3c, !PT ;  /* 0x0000004605057212 */ /* 0x000fc600078e3cff */
[----:B------:R-:W-:Y:S02]  /*b7f0*/  IMAD.IADD R3, R8, 0x1, R3 ;  /* 0x0000000108037824 */ /* 0x000fe400078e0203 */
        /* <DEDUP_REMOVED lines=8> */
[C---:B------:R-:W-:Y:S01]  /*b880*/  FMUL.FTZ R31, R20.reuse, R29 ;  /* 0x0000001d141f7220 */ /* 0x040fe20000410000 */
[-C--:B------:R-:W-:Y:S01]  /*b890*/  FMUL.FTZ R33, R20, R27.reuse ;  /* 0x0000001b14217220 */ /* 0x080fe20000410000 */
[----:B------:R-:W-:Y:S02]  /*b8a0*/  HADD2.F32 R13, -RZ, R5.H1_H1 ;  /* 0x30000005ff0d7230 */ /* 0x000fe40000004100 */
[----:B------:R-:W-:Y:S02]  /*b8b0*/  HADD2.F32 R20, -RZ, R32.H0_H0 ;  /* 0x20000020ff147230 */ /* 0x000fe40000004100 */
[----:B------:R-:W-:Y:S01]  /*b8c0*/  FMUL.FTZ R32, R24, R30 ;  /* 0x0000001e18207220 */ /* 0x000fe20000410000 */
[----:B------:R-:W-:Y:S02]  /*b8d0*/  HADD2.F32 R9, -RZ, R8.H0_H0 ;  /* 0x20000008ff097230 */ /* 0x000fe40000004100 */
[----:B------:R-:W-:Y:S01]  /*b8e0*/  FFMA.FTZ R31, R12, R27, -R31 ;  /* 0x0000001b0c1f7223 */ /* 0x000fe2000001081f */
[----:B------:R-:W-:-:S02]  /*b8f0*/  HADD2.F32 R5, -RZ, R4.H0_H0 ;  /* 0x20000004ff057230 */ /* 0x000fc40000004100 */
[----:B------:R-:W-:Y:S01]  /*b900*/  FFMA.FTZ R33, R12, R29, R33 ;  /* 0x0000001d0c217223 */ /* 0x000fe20000010021 */
[-C--:B------:R-:W-:Y:S01]  /*b910*/  FMUL.FTZ R24, R24, R20.reuse ;  /* 0x0000001418187220 */ /* 0x080fe20000410000 */
[----:B------:R-:W-:Y:S01]  /*b920*/  FFMA.FTZ R32, R13, R20, -R32 ;  /* 0x000000140d207223 */ /* 0x000fe20000010820 */
[----:B------:R-:W-:Y:S02]  /*b930*/  HADD2.F32 R25, -RZ, R10.H0_H0 ;  /* 0x2000000aff197230 */ /* 0x000fe40000004100 */
[C---:B------:R-:W-:Y:S01]  /*b940*/  FMUL.FTZ R12, R9.reuse, R28 ;  /* 0x0000001c090c7220 */ /* 0x040fe20000410000 */
[----:B------:R-:W-:Y:S02]  /*b950*/  HADD2.F32 R20, -RZ, R45.H0_H0 ;  /* 0x2000002dff147230 */ /* 0x000fe40000004100 */
[-C--:B------:R-:W-:Y:S01]  /*b960*/  FMUL.FTZ R21, R9, R46.reuse ;  /* 0x0000002e09157220 */ /* 0x080fe20000410000 */
[----:B------:R-:W-:Y:S02]  /*b970*/  HADD2.F32 R9, -RZ, R47.H0_H0 ;  /* 0x2000002fff097230 */ /* 0x000fe40000004100 */
[----:B------:R-:W-:Y:S01]  /*b980*/  FFMA.FTZ R46, R5, R46, -R12 ;  /* 0x0000002e052e7223 */ /* 0x000fe2000001080c */
[----:B------:R-:W-:-:S02]  /*b990*/  HADD2.F32 R14, -RZ, R6.H0_H0 ;  /* 0x20000006ff0e7230 */ /* 0x000fc40000004100 */
[----:B------:R-:W-:Y:S01]  /*b9a0*/  FFMA.FTZ R21, R5, R28, R21 ;  /* 0x0000001c05157223 */ /* 0x000fe20000010015 */
[--C-:B------:R-:W-:Y:S02]  /*b9b0*/  HADD2.F32 R26, -RZ, R11.reuse.H0_H0 ;  /* 0x2000000bff1a7230 */ /* 0x100fe40000004100 */
[----:B------:R-:W-:Y:S01]  /*b9c0*/  FFMA.FTZ R30, R13, R30, R24 ;  /* 0x0000001e0d1e7223 */ /* 0x000fe20000010018 */
[C---:B------:R-:W-:Y:S01]  /*b9d0*/  FMUL.FTZ R5, R25.reuse, R20 ;  /* 0x0000001419057220 */ /* 0x040fe20000410000 */
[----:B------:R-:W-:Y:S02]  /*b9e0*/  HADD2.F32 R11, -RZ, R11.H1_H1 ;  /* 0x3000000bff0b7230 */ /* 0x000fe40000004100 */
[----:B------:R-:W-:Y:S01]  /*b9f0*/  FMUL.FTZ R13, R25, R9 ;  /* 0x00000009190d7220 */ /* 0x000fe20000410000 */
[----:B------:R-:W-:Y:S02]  /*ba00*/  HADD2.F32 R24, -RZ, R34.H0_H0 ;  /* 0x20000022ff187230 */ /* 0x000fe40000004100 */
[----:B------:R-:W-:-:S02]  /*ba10*/  HADD2.F32 R12, -RZ, R37.H0_H0 ;  /* 0x20000025ff0c7230 */ /* 0x000fc40000004100 */
[C---:B------:R-:W-:Y:S01]  /*ba20*/  FFMA.FTZ R25, R14.reuse, R9, -R5 ;  /* 0x000000090e197223 */ /* 0x040fe20000010805 */
[----:B------:R-:W-:Y:S02]  /*ba30*/  HADD2.F32 R15, -RZ, R7.H0_H0 ;  /* 0x20000007ff0f7230 */ /* 0x000fe40000004100 */
[----:B------:R-:W-:Y:S01]  /*ba40*/  FFMA.FTZ R14, R14, R20, R13 ;  /* 0x000000140e0e7223 */ /* 0x000fe2000001000d */
[----:B------:R-:W-:Y:S02]  /*ba50*/  HADD2.F32 R45, -RZ, R45.H1_H1 ;  /* 0x3000002dff2d7230 */ /* 0x000fe40000004100 */
[C---:B------:R-:W-:Y:S01]  /*ba60*/  FMUL.FTZ R20, R11.reuse, R24 ;  /* 0x000000180b147220 */ /* 0x040fe20000410000 */
[----:B------:R-:W-:Y:S02]  /*ba70*/  HADD2.F32 R7, -RZ, R7.H1_H1 ;  /* 0x30000007ff077230 */ /* 0x000fe40000004100 */
[----:B------:R-:W-:Y:S01]  /*ba80*/  FMUL.FTZ R34, R11, R12 ;  /* 0x0000000c0b227220 */ /* 0x000fe20000410000 */
[----:B------:R-:W-:-:S02]  /*ba90*/  HADD2.F32 R47, -RZ, R47.H1_H1 ;  /* 0x3000002fff2f7230 */ /* 0x000fc40000004100 */
[----:B------:R-:W-:Y:S02]  /*baa0*/  HADD2.F32 R8, -RZ, R8.H1_H1 ;  /* 0x30000008ff087230 */ /* 0x000fe40000004100 */
[----:B------:R-:W-:Y:S02]  /*bab0*/  HADD2.F32 R10, -RZ, R10.H1_H1 ;  /* 0x3000000aff0a7230 */ /* 0x000fe40000004100 */
[----:B------:R-:W-:Y:S02]  /*bac0*/  HADD2.F32 R11, -RZ, R36.H0_H0 ;  /* 0x20000024ff0b7230 */ /* 0x000fe40000004100 */
[----:B------:R-:W-:Y:S02]  /*bad0*/  HADD2.F32 R13, -RZ, R35.H0_H0 ;  /* 0x20000023ff0d7230 */ /* 0x000fe40000004100 */
[----:B------:R-:W-:Y:S02]  /*bae0*/  HADD2.F32 R5, -RZ, R39.H0_H0 ;  /* 0x20000027ff057230 */ /* 0x000fe40000004100 */
[----:B------:R-:W-:-:S02]  /*baf0*/  HADD2.F32 R9, -RZ, R38.H0_H0 ;  /* 0x20000026ff097230 */ /* 0x000fc40000004100 */
[C---:B------:R-:W-:Y:S01]  /*bb00*/  FMUL.FTZ R28, R26.reuse, R45 ;  /* 0x0000002d1a1c7220 */ /* 0x040fe20000410000 */
[----:B------:R-:W-:Y:S02]  /*bb10*/  HADD2.F32 R4, -RZ, R4.H1_H1 ;  /* 0x30000004ff047230 */ /* 0x000fe40000004100 */
[----:B------:R-:W-:Y:S01]  /*bb20*/  FMUL.FTZ R26, R26, R47 ;  /* 0x0000002f1a1a7220 */ /* 0x000fe20000410000 */
[----:B------:R-:W-:Y:S02]  /*bb30*/  HADD2.F32 R6, -RZ, R6.H1_H1 ;  /* 0x30000006ff067230 */ /* 0x000fe40000004100 */
[C---:B------:R-:W-:Y:S01]  /*bb40*/  FFMA.FTZ R29, R7.reuse, R12, -R20 ;  /* 0x0000000c071d7223 */ /* 0x040fe20000010814 */
[----:B------:R-:W-:Y:S01]  /*bb50*/  FFMA.FTZ R35, R7, R24, R34 ;  /* 0x0000001807237223 */ /* 0x000fe20000010022 */
[----:B------:R-:W-:Y:S01]  /*bb60*/  FMUL.FTZ R7, R8, R11 ;  /* 0x0000000b08077220 */ /* 0x000fe20000410000 */
[----:B------:R-:W-:Y:S01]  /*bb70*/  FMUL.FTZ R27, R10, R13 ;  /* 0x0000000d0a1b7220 */ /* 0x000fe20000410000 */
[----:B------:R-:W-:Y:S01]  /*bb80*/  FMUL.FTZ R8, R8, R5 ;  /* 0x0000000508087220 */ /* 0x000fe20000410000 */
[----:B------:R-:W-:Y:S01]  /*bb90*/  FMUL.FTZ R12, R10, R9 ;  /* 0x000000090a0c7220 */ /* 0x000fe20000410000 */
[C---:B------:R-:W-:Y:S01]  /*bba0*/  FFMA.FTZ R28, R15.reuse, R47, -R28 ;  /* 0x0000002f0f1c7223 */ /* 0x040fe2000001081c */
[----:B------:R-:W-:Y:S01]  /*bbb0*/  FFMA.FTZ R26, R15, R45, R26 ;  /* 0x0000002d0f1a7223 */ /* 0x000fe2000001001a */
        /* <DEDUP_REMOVED lines=14> */
.L_x_1461:
[----:B------:R-:W-:Y:S05]  /*bca0*/  BSYNC B0 ;  /* 0x0000000000007941 */ /* 0x000fea0003800000 */
.L_x_1454:
[----:B------:R-:W-:Y:S01]  /*bcb0*/  @!PT LDS RZ, [RZ] ;  /* 0x00000000fffff984 */ /* 0x000fe20000000800 */
[----:B------:R-:W-:Y:S01]  /*bcc0*/  @!PT LDS RZ, [RZ] ;  /* 0x00000000fffff984 */ /* 0x000fe20000000800 */
[----:B------:R-:W-:Y:S01]  /*bcd0*/  @!PT LDS RZ, [RZ] ;  /* 0x00000000fffff984 */ /* 0x000fe20000000800 */
[----:B------:R-:W-:Y:S01]  /*bce0*/  @!PT LDS RZ, [RZ] ;  /* 0x00000000fffff984 */ /* 0x000fe20000000800 */
[----:B------:R1:W-:Y:S06]  /*bcf0*/  MEMBAR.ALL.CTA ;  /* 0x0000000000007992 */ /* 0x0003ec0000008000 */
[----:B-1----:R-:W1:Y:S01]  /*bd00*/  FENCE.VIEW.ASYNC.S ;  /* 0x00000000000073c6 */ /* 0x002e620000000000 */
[----:B------:R-:W-:Y:S05]  /*bd10*/  WARPSYNC.ALL ;  /* 0x0000000000007948 */ /* 0x000fea0003800000 */
[----:B-1----:R-:W-:Y:S06]  /*bd20*/  BAR.SYNC.DEFER_BLOCKING 0xd, 0x180 ;  /* 0x0346000000007b1d */ /* 0x002fec0000010000 */
.L_x_1452:
[----:B0--3--:R-:W-:-:S05]  /*bd30*/  IMAD.U32 R0, RZ, RZ, UR39 ;  /* 0x00000027ff007e24 */ /* 0x009fca000f8e00ff */
[----:B------:R-:W-:-:S13]  /*bd40*/  ISETP.NE.AND P0, PT, R0, 0x3, PT ;  /* 0x000000030000780c */ /* 0x000fda0003f05270 */
[----:B------:R-:W-:Y:S05]  /*bd50*/  @!P0 BRA `(.L_x_1481) ;  /* 0x0000000000048947 */ /* 0x000fea0003800000 */
[----:B------:R-:W-:Y:S01]  /*bd60*/  BPT.TRAP 0x1 ;  /* 0x000000040000795c */ /* 0x000fe20000300000 */
.L_x_1481:
[----:B------:R-:W-:Y:S01]  /*bd70*/  IMAD R0, R18, 0x8, R2 ;  /* 0x0000000812007824 */ /* 0x000fe200078e0202 */
[----:B--2-4-:R-:W-:-:S04]  /*bd80*/  SHF.L.U32 R5, R23, 0x1f, RZ ;  /* 0x0000001f17057819 */ /* 0x014fc800000006ff */
[----:B------:R0:W2:Y:S01]  /*bd90*/  SYNCS.PHASECHK.TRANS64.TRYWAIT P1, [R0+URZ+0x2d830], R5 ;  /* 0x02d83005000075a7 */ /* 0x0000a2000802017f */
[----:B------:R-:W-:Y:S05]  /*bda0*/  @!P0 BRA `(.L_x_1482) ;  /* 0x0000000000048947 */ /* 0x000fea0003800000 */
[----:B------:R-:W-:Y:S01]  /*bdb0*/  BPT.TRAP 0x1 ;  /* 0x000000040000795c */ /* 0x000fe20000300000 */
.L_x_1482:
[----:B------:R-:W-:Y:S01]  /*bdc0*/  VIADD R3, R2, 0x15400 ;  /* 0x0001540002037836 */ /* 0x000fe20000000000 */
[----:B------:R-:W-:Y:S01]  /*bdd0*/  LOP3.LUT R6, R44, 0x10000, RZ, 0xfc, !PT ;  /* 0x000100002c067812 */ /* 0x000fe200078efcff */
[----:B------:R-:W-:-:S03]  /*bde0*/  IMAD.MOV.U32 R7, RZ, RZ, -0x7fffffe0 ;  /* 0x80000020ff077424 */ /* 0x000fc600078e00ff */
[----:B------:R-:W-:Y:S02]  /*bdf0*/  SHF.R.U32.HI R3, RZ, 0x4, R3 ;  /* 0x00000004ff037819 */ /* 0x000fe40000011603 */
[----:B------:R3:W-:Y:S02]  /*be00*/  STL.64 [R1+0x8], R6 ;  /* 0x0000080601007387 */ /* 0x0007e40000100a00 */
[----:B------:R-:W-:-:S04]  /*be10*/  LOP3.LUT R3, R3, 0x3fff, RZ, 0xc0, !PT ;  /* 0x00003fff03037812 */ /* 0x000fc800078ec0ff */
[----:B------:R-:W-:-:S05]  /*be20*/  LOP3.LUT R3, R3, 0x10000, RZ, 0xfc, !PT ;  /* 0x0001000003037812 */ /* 0x000fca00078efcff */
[----:B------:R3:W-:Y:S01]  /*be30*/  STL [R1+0x48], R3 ;  /* 0x0000480301007387 */ /* 0x0007e20000100800 */
[----:B--2---:R-:W-:Y:S05]  /*be40*/  @P1 BRA `(.L_x_1483) ;  /* 0x0000000000081947 */ /* 0x004fea0003800000 */
[----:B------:R-:W2:Y:S02]  /*be50*/  SYNCS.PHASECHK.TRANS64.TRYWAIT P1, [R0+URZ+0x2d830], R5 ;  /* 0x02d83005000075a7 */ /* 0x000ea4000802017f */
[----:B--2---:R-:W-:Y:S05]  /*be60*/  @!P1 BRA `(.L_x_1484) ;  /* 0x0000019000789947 */ /* 0x004fea0003800000 */
.L_x_1483:
[----:B---3--:R-:W3:Y:S04]  /*be70*/  LDL R3, [R1+0x48] ;  /* 0x0000480001037983 */ /* 0x008ee80000100800 */
[----:B------:R-:W4:Y:S01]  /*be80*/  LDL.64 R10, [R1+0x8] ;  /* 0x00000800010a7983 */ /* 0x000f220000100a00 */
[----:B0-2---:R-:W-:Y:S01]  /*be90*/  IMAD.MOV.U32 R5, RZ, RZ, -0x7fffffe0 ;  /* 0x80000020ff057424 */ /* 0x005fe200078e00ff */
[----:B------:R-:W-:Y:S05]  /*bea0*/  WARPSYNC.ALL ;  /* 0x0000000000007948 */ /* 0x000fea0003800000 */
[----:B------:R-:W-:Y:S01]  /*beb0*/  R2UR UR7, R5 ;  /* 0x00000000050772ca */ /* 0x000fe200000e0000 */
[----:B-1---5:R-:W-:Y:S01]  /*bec0*/  WARPGROUP.ARRIVE ;  /* 0x00000000000079c5 */ /* 0x022fe20000000000 */
[----:B------:R-:W-:Y:S01]  /*bed0*/  IMAD.MOV.U32 R7, RZ, RZ, -0x7fffffe0 ;  /* 0x80000020ff077424 */ /* 0x000fe200078e00ff */
[----:B------:R-:W-:Y:S01]  /*bee0*/  MOV R91, 0x80000020 ;  /* 0x80000020005b7802 */ /* 0x000fe20000000f00 */
[----:B------:R-:W-:Y:S01]  /*bef0*/  IMAD.MOV.U32 R21, RZ, RZ, -0x7fffffe0 ;  /* 0x80000020ff157424 */ /* 0x000fe200078e00ff */
[----:B------:R-:W-:Y:S01]  /*bf00*/  MOV R9, 0x80000020 ;  /* 0x8000002000097802 */ /* 0x000fe20000000f00 */
[----:B------:R-:W-:-:S02]  /*bf10*/  IMAD.MOV.U32 R15, RZ, RZ, -0x7fffffe0 ;  /* 0x80000020ff0f7424 */ /* 0x000fc400078e00ff */
[----:B------:R-:W-:Y:S02]  /*bf20*/  IMAD.MOV.U32 R13, RZ, RZ, -0x7fffffe0 ;  /* 0x80000020ff0d7424 */ /* 0x000fe400078e00ff */
[----:B------:R-:W-:Y:S02]  /*bf30*/  IMAD.MOV.U32 R5, RZ, RZ, -0x7fffffe0 ;  /* 0x80000020ff057424 */ /* 0x000fe400078e00ff */
[----:B---3--:R-:W-:Y:S01]  /*bf40*/  IMAD R4, R18, 0x600, R3 ;  /* 0x0000060012047824 */ /* 0x008fe200078e0203 */
[C---:B----4-:R-:W-:Y:S01]  /*bf50*/  R2UR UR4, R10.reuse ;  /* 0x000000000a0472ca */ /* 0x050fe200000e0000 */
[----:B------:R-:W-:Y:S01]  /*bf60*/  VIADD R90, R10, 0x2 ;  /* 0x000000020a5a7836 */ /* 0x000fe20000000000 */
[----:B------:R-:W-:Y:S01]  /*bf70*/  R2UR UR5, R11 ;  /* 0x000000000b0572ca */ /* 0x000fe200000e0000 */
[C---:B------:R-:W-:Y:S01]  /*bf80*/  VIADD R6, R4.reuse, 0x2 ;  /* 0x0000000204067836 */ /* 0x040fe20000000000 */
[----:B------:R-:W-:Y:S01]  /*bf90*/  R2UR UR6, R4 ;  /* 0x00000000040672ca */ /* 0x000fe200000e0000 */
[C---:B------:R-:W-:Y:S01]  /*bfa0*/  VIADD R20, R10.reuse, 0x300 ;  /* 0x000003000a147836 */ /* 0x040fe20000000000 */
[----:B------:R0:W-:Y:S01]  /*bfb0*/  STL.64 [R1+0x30], R90 ;  /* 0x0000305a01007387 */ /* 0x0001e20000100a00 */
[----:B------:R-:W-:-:S02]  /*bfc0*/  VIADD R14, R10, 0x302 ;  /* 0x000003020a0e7836 */ /* 0x000fc40000000000 */
[C---:B------:R-:W-:Y:S01]  /*bfd0*/  VIADD R12, R10.reuse, 0x600 ;  /* 0x000006000a0c7836 */ /* 0x040fe20000000000 */
[----:B------:R0:W-:Y:S01]  /*bfe0*/  STL.64 [R1+0x28], R20 ;  /* 0x0000281401007387 */ /* 0x0001e20000100a00 */
[----:B------:R-:W-:-:S03]  /*bff0*/  VIADD R8, R10, 0x602 ;  /* 0x000006020a087836 */ /* 0x000fc60000000000 */
[----:B------:R0:W-:Y:S03]  /*c000*/  STL.64 [R1+0x20], R14 ;  /* 0x0000200e01007387 */ /* 0x0001e60000100a00 */
[----:B------:R-:W-:Y:S01]  /*c010*/  HGMMA.64x128x16.F32 R24, gdesc[UR4], RZ, !UPT, gsb0 ;  /* 0x01e00000041879f0 */ /* 0x000fe2000c0008ff */
[----:B------:R-:W-:Y:S01]  /*c020*/  R2UR UR4, R90 ;  /* 0x000000005a0472ca */ /* 0x000fe200000e0000 */
[----:B------:R0:W-:Y:S01]  /*c030*/  STL.64 [R1+0x18], R12 ;  /* 0x0000180c01007387 */ /* 0x0001e20000100a00 */
[----:B------:R-:W-:Y:S02]  /*c040*/  R2UR UR5, R91 ;  /* 0x000000005b0572ca */ /* 0x000fe400000e0000 */
[----:B------:R-:W-:Y:S01]  /*c050*/  R2UR UR6, R6 ;  /* 0x00000000060672ca */ /* 0x000fe200000e0000 */
[----:B------:R-:W-:Y:S01]  /*c060*/  VIADD R6, R4, 0x200 ;  /* 0x0000020004067836 */ /* 0x000fe20000000000 */
[----:B------:R-:W-:Y:S01]  /*c070*/  R2UR UR7, R7 ;  /* 0x00000000070772ca */ /* 0x000fe200000e0000 */
[----:B------:R-:W-:Y:S01]  /*c080*/  IMAD.MOV.U32 R7, RZ, RZ, -0x7fffffe0 ;  /* 0x80000020ff077424 */ /* 0x000fe200078e00ff */
[----:B------:R0:W-:Y:S01]  /*c090*/  STL.64 [R1+0x10], R8 ;  /* 0x0000100801007387 */ /* 0x0001e20000100a00 */
[----:B------:R-:W-:-:S02]  /*c0a0*/  WARPGROUP.DEPBAR.LE gsb0, 0x0 ;  /* 0x00008000000079c5 */ /* 0x000fc40000010000 */
[----:B------:R-:W-:-:S08]  /*c0b0*/  WARPGROUP.ARRIVE ;  /* 0x00000000000079c5 */ /* 0x000fd00000000000 */
[----:B------:R-:W-:Y:S01]  /*c0c0*/  HGMMA.64x128x16.F32 R24, gdesc[UR4], R24, gsb0 ;  /* 0x01e00000041879f0 */ /* 0x000fe20008000818 */
[----:B------:R-:W-:Y:S02]  /*c0d0*/  R2UR UR4, R20 ;  /* 0x00000000140472ca */ /* 0x000fe400000e0000 */
[----:B------:R-:W-:Y:S02]  /*c0e0*/  R2UR UR5, R21 ;  /* 0x00000000150572ca */ /* 0x000fe400000e0000 */
[----:B------:R-:W-:Y:S01]  /*c0f0*/  R2UR UR6, R6 ;  /* 0x00000000060672ca */ /* 0x000fe200000e0000 */
[----:B------:R-:W-:Y:S01]  /*c100*/  VIADD R6, R4, 0x202 ;  /* 0x0000020204067836 */ /* 0x000fe20000000000 */
[----:B------:R-:W-:Y:S01]  /*c110*/  R2UR UR7, R7 ;  /* 0x00000000070772ca */ /* 0x000fe200000e0000 */
[----:B------:R-:W-:Y:S01]  /*c120*/  IMAD.MOV.U32 R7, RZ, RZ, -0x7fffffe0 ;  /* 0x80000020ff077424 */ /* 0x000fe200078e00ff */
[----:B------:R-:W-:Y:S02]  /*c130*/  WARPGROUP.DEPBAR.LE gsb0, 0x0 ;  /* 0x00008000000079c5 */ /* 0x000fe40000010000 */
[----:B------:R-:W-:-:S09]  /*c140*/  WARPGROUP.ARRIVE ;  /* 0x00000000000079c5 */ /* 0x000fd20000000000 */
[----:B------:R-:W-:Y:S01]  /*c150*/  HGMMA.64x128x16.F32 R24, gdesc[UR4], R24, gsb0 ;  /* 0x01e00000041879f0 */ /* 0x000fe20008000818 */
[----:B------:R-:W-:Y:S02]  /*c160*/  R2UR UR4, R14 ;  /* 0x000000000e0472ca */ /* 0x000fe400000e0000 */
[----:B------:R-:W-:Y:S02]  /*c170*/  R2UR UR5, R15 ;  /* 0x000000000f0572ca */ /* 0x000fe400000e0000 */
[----:B------:R-:W-:Y:S01]  /*c180*/  R2UR UR6, R6 ;  /* 0x00000000060672ca */ /* 0x000fe200000e0000 */
[C---:B------:R-:W-:Y:S01]  /*c190*/  VIADD R6, R4.reuse, 0x400 ;  /* 0x0000040004067836 */ /* 0x040fe20000000000 */
[----:B------:R-:W-:Y:S01]  /*c1a0*/  R2UR UR7, R7 ;  /* 0x00000000070772ca */ /* 0x000fe200000e0000 */
[----:B------:R-:W-:Y:S02]  /*c1b0*/  IMAD.MOV.U32 R7, RZ, RZ, -0x7fffffe0 ;  /* 0x80000020ff077424 */ /* 0x000fe400078e00ff */
[----:B------:R-:W-:Y:S01]  /*c1c0*/  VIADD R4, R4, 0x402 ;  /* 0x0000040204047836 */ /* 0x000fe20000000000 */
[----:B------:R-:W-:-:S02]  /*c1d0*/  WARPGROUP.DEPBAR.LE gsb0, 0x0 ;  /* 0x00008000000079c5 */ /* 0x000fc40000010000 */
[----:B------:R-:W-:-:S07]  /*c1e0*/  WARPGROUP.ARRIVE ;  /* 0x00000000000079c5 */ /* 0x000fce0000000000 */
[----:B------:R-:W-:Y:S01]  /*c1f0*/  HGMMA.64x128x16.F32 R24, gdesc[UR4], R24, gsb0 ;  /* 0x01e00000041879f0 */ /* 0x000fe20008000818 */
[----:B------:R-:W-:Y:S02]  /*c200*/  R2UR UR4, R12 ;  /* 0x000000000c0472ca */ /* 0x000fe400000e0000 */
[----:B------:R-:W-:Y:S02]  /*c210*/  R2UR UR5, R13 ;  /* 0x000000000d0572ca */ /* 0x000fe400000e0000 */
[----:B------:R-:W-:Y:S02]  /*c220*/  R2UR UR6, R6 ;  /* 0x00000000060672ca */ /* 0x000fe400000e0000 */
[----:B------:R-:W-:Y:S01]  /*c230*/  R2UR UR7, R7 ;  /* 0x00000000070772ca */ /* 0x000fe200000e0000 */
[----:B------:R-:W-:Y:S02]  /*c240*/  WARPGROUP.DEPBAR.LE gsb0, 0x0 ;  /* 0x00008000000079c5 */ /* 0x000fe40000010000 */
[----:B------:R-:W-:-:S10]  /*c250*/  WARPGROUP.ARRIVE ;  /* 0x00000000000079c5 */ /* 0x000fd40000000000 */
        /* <DEDUP_REMOVED lines=11> */
.L_x_1485:
[----:B------:R-:W2:Y:S01]  /*c310*/  LDL R90, [R1+0x98] ;  /* 0x00009800015a7983 */ /* 0x000ea20000100800 */
[----:B------:R-:W0:Y:S01]  /*c320*/  LDC R142, c[0x0][0x448] ;  /* 0x00011200ff8e7b82 */ /* 0x000e220000000800 */
[----:B------:R-:W-:Y:S02]  /*c330*/  ULDC UR4, c[0x0][0x9d8] ;  /* 0x0002760000047ab9 */ /* 0x000fe40000000800 */
[----:B------:R-:W2:Y:S01]  /*c340*/  LDL R89, [R1+0x60] ;  /* 0x0000600001597983 */ /* 0x000ea20000100800 */
        /* <DEDUP_REMOVED lines=20> */
[----:B0-----:R-:W-:Y:S01]  /*c490*/  ISETP.NE.AND P1, PT, R142, 0x1, PT ;  /* 0x000000018e00780c */ /* 0x001fe20003f25270 */
[----:B------:R-:W-:Y:S01]  /*c4a0*/  FMUL.FTZ R45, R60, UR4 ;  /* 0x000000043c2d7c20 */ /* 0x000fe20008410000 */
[----:B------:R-:W-:-:S02]  /*c4b0*/  IMAD.MOV.U32 R73, RZ, RZ, -0x80 ;  /* 0xffffff80ff497424 */ /* 0x000fc400078e00ff */
[----:B------:R-:W-:Y:S01]  /*c4c0*/  FMUL.FTZ R52, R67, UR4 ;  /* 0x0000000443347c20 */ /* 0x000fe20008410000 */
[----:B------:R-:W-:Y:S01]  /*c4d0*/  FMUL.FTZ R60, R75, UR4 ;  /* 0x000000044b3c7c20 */ /* 0x000fe20008410000 */
[----:B------:R-:W-:Y:S01]  /*c4e0*/  FMUL.FTZ R67, R81, UR4 ;  /* 0x0000000451437c20 */ /* 0x000fe20008410000 */
[----:B------:R-:W-:Y:S01]  /*c4f0*/  VIADD R0, R0, 0x2d840 ;  /* 0x0002d84000007836 */ /* 0x000fe20000000000 */
[----:B------:R-:W-:Y:S01]  /*c500*/  ULDC.64 UR6, c[0x0][0x9e0] ;  /* 0x0002780000067ab9 */ /* 0x000fe20000000a00 */
[----:B------:R-:W-:Y:S02]  /*c510*/  IMAD.U32 R75, RZ, RZ, UR38 ;  /* 0x00000026ff4b7e24 */ /* 0x000fe4000f8e00ff */
[----:B------:R-:W-:Y:S01]  /*c520*/  FMUL.FTZ R3, R24, UR4 ;  /* 0x0000000418037c20 */ /* 0x000fe20008410000 */
[----:B------:R-:W-:Y:S01]  /*c530*/  FMUL.FTZ R8, R29, UR4 ;  /* 0x000000041d087c20 */ /* 0x000fe20008410000 */
[----:B------:R-:W-:Y:S01]  /*c540*/  FMUL.FTZ R10, R31, UR4 ;  /* 0x000000041f0a7c20 */ /* 0x000fe20008410000 */
[----:B------:R-:W-:Y:S01]  /*c550*/  FMUL.FTZ R11, R32, UR4 ;  /* 0x00000004200b7c20 */ /* 0x000fe20008410000 */
[----:B------:R-:W0:Y:S01]  /*c560*/  @P1 LDC R71, c[0x0][0x44c] ;  /* 0x00011300ff471b82 */ /* 0x000e220000000800 */
[----:B------:R-:W-:Y:S01]  /*c570*/  FMUL.FTZ R12, R33, UR4 ;  /* 0x00000004210c7c20 */ /* 0x000fe20008410000 */
[----:B------:R-:W-:Y:S01]  /*c580*/  FMUL.FTZ R13, R34, UR4 ;  /* 0x00000004220d7c20 */ /* 0x000fe20008410000 */
[----:B------:R-:W-:Y:S01]  /*c590*/  FMUL.FTZ R14, R35, UR4 ;  /* 0x00000004230e7c20 */ /* 0x000fe20008410000 */
[----:B------:R-:W-:Y:S01]  /*c5a0*/  FMUL.FTZ R15, R36, UR4 ;  /* 0x00000004240f7c20 */ /* 0x000fe20008410000 */
[----:B------:R-:W-:Y:S01]  /*c5b0*/  FMUL.FTZ R21, R38, UR4 ;  /* 0x0000000426157c20 */ /* 0x000fe20008410000 */
[----:B------:R-:W-:Y:S01]  /*c5c0*/  FMUL.FTZ R24, R39, UR4 ;  /* 0x0000000427187c20 */ /* 0x000fe20008410000 */
[----:B------:R-:W-:Y:S01]  /*c5d0*/  UISETP.GE.AND UP0, UPT, UR7, 0x1, UPT ;  /* 0x000000010700788c */ /* 0x000fe2000bf06270 */
[----:B------:R-:W1:Y:S01]  /*c5e0*/  @P1 LDC R72, c[0x0][0x450] ;  /* 0x00011400ff481b82 */ /* 0x000e620000000800 */
        /* <DEDUP_REMOVED lines=9> */
[----:B------:R-:W-:Y:S01]  /*c680*/  LOP3.LUT R22, R22, 0xffffffdf, RZ, 0xc0, !PT ;  /* 0xffffffdf16167812 */ /* 0x000fe200078ec0ff */
[----:B------:R-:W-:Y:S01]  /*c690*/  FMUL.FTZ R44, R59, UR4 ;  /* 0x000000043b2c7c20 */ /* 0x000fe20008410000 */
[----:B------:R-:W-:Y:S01]  /*c6a0*/  PRMT R0, R75, 0x654, R0 ;  /* 0x000006544b007816 */ /* 0x000fe20000000000 */
        /* <DEDUP_REMOVED lines=17> */
[----:B------:R-:W-:Y:S01]  /*c7c0*/  @P1 LOP3.LUT R22, R22, 0x20, RZ, 0xfc, !PT ;  /* 0x0000002016161812 */ /* 0x000fe200078efcff */
[----:B------:R-:W-:Y:S01]  /*c7d0*/  FMUL.FTZ R86, R86, UR4 ;  /* 0x0000000456567c20 */ /* 0x000fe20008410000 */
[----:B------:R3:W-:Y:S01]  /*c7e0*/  SYNCS.ARRIVE.TRANS64.RED.A1T0 RZ, [R0+URZ], RZ ;  /* 0x000000ff00ff79a7 */ /* 0x0007e2000810043f */
[----:B------:R-:W4:Y:S01]  /*c7f0*/  MUFU.TANH R3, R3 ;  /* 0x0000000300037308 */ /* 0x000f220000002400 */
[----:B------:R-:W-:Y:S01]  /*c800*/  ULDC UR52, c[0x0][0x9dc] ;  /* 0x0002770000347ab9 */ /* 0x000fe20000000800 */
[----:B------:R-:W-:Y:S01]  /*c810*/  LEA R77, R88, 0xffffff80, 0x7 ;  /* 0xffffff80584d7811 */ /* 0x000fe200078e38ff */
[----:B------:R-:W-:-:S05]  /*c820*/  ULOP3.LUT UR52, URZ, UR52, URZ, 0x33, !UPT ;  /* 0x000000343f347292 */ /* 0x000fca000f8e333f */
        /* <DEDUP_REMOVED lines=26> */
[----:B------:R-:W1:Y:S08]  /*c9d0*/  MUFU.TANH R36, R36 ;  /* 0x0000002400247308 */ /* 0x000e700000002400 */
[----:B------:R-:W3:Y:S01]  /*c9e0*/  MUFU.TANH R37, R37 ;  /* 0x0000002500257308 */ /* 0x000ee20000002400 */
[----:B--2---:R-:W-:-:S04]  /*c9f0*/  IMAD.IADD R70, R90, 0x1, R89 ;  /* 0x000000015a467824 */ /* 0x004fc800078e0259 */
[----:B0-----:R-:W-:-:S03]  /*ca00*/  @P1 IMAD.HI.U32 R71, R70, R71, RZ ;  /* 0x0000004746471227 */ /* 0x001fc600078e00ff */
[----:B------:R-:W0:Y:S02]  /*ca10*/  MUFU.TANH R38, R38 ;  /* 0x0000002600267308 */ /* 0x000e240000002400 */
[----:B-1----:R-:W-:Y:S01]  /*ca20*/  @P1 SHF.R.U32.HI R70, RZ, R72, R71 ;  /* 0x00000048ff461219 */ /* 0x002fe20000011647 */
[----:B------:R-:W-:Y:S02]  /*ca30*/  IMAD R72, R88, R73, 0x80 ;  /* 0x0000008058487424 */ /* 0x000fe400078e0249 */
[----:B------:R-:W-:Y:S01]  /*ca40*/  FMUL.FTZ R71, R85, UR4 ;  /* 0x0000000455477c20 */ /* 0x000fe20008410000 */
[----:B------:R-:W-:Y:S01]  /*ca50*/  FMUL.FTZ R73, R87, UR4 ;  /* 0x0000000457497c20 */ /* 0x000fe20008410000 */
[----:B------:R-:W-:Y:S01]  /*ca60*/  PLOP3.LUT P1, PT, PT, PT, UP0, 0x40, 0x0 ;  /* 0x000000000000781c */ /* 0x000fe20003f2e808 */
[----:B------:R-:W1:Y:S01]  /*ca70*/  SHFL.IDX PT, R81, R70, RZ, 0x1c1f ;  /* 0x001c1fff46517589 */ /* 0x000e6200000e0000 */
[----:B------:R-:W-:Y:S01]  /*ca80*/  VIADD R75, R72, 0x1 ;  /* 0x00000001484b7836 */ /* 0x000fe20000000000 */
[----:B------:R-:W2:Y:S03]  /*ca90*/  MUFU.TANH R39, R39 ;  /* 0x0000002700277308 */ /* 0x000ea60000002400 */
[----:B------:R-:W-:-:S02]  /*caa0*/  IMAD R74, R156, -0x2, R75 ;  /* 0xfffffffe9c4a7824 */ /* 0x000fc400078e024b */
[----:B------:R-:W-:-:S03]  /*cab0*/  IMAD.IADD R75, R155, 0x1, R72 ;  /* 0x000000019b4b7824 */ /* 0x000fc600078e0248 */
[----:B------:R-:W0:Y:S01]  /*cac0*/  MUFU.TANH R40, R40 ;  /* 0x0000002800287308 */ /* 0x000e220000002400 */
[----:B------:R-:W-:Y:S01]  /*cad0*/  IADD3 R74, -R154, R74, R155 ;  /* 0x0000004a9a4a7210 */ /* 0x000fe20007ffe19b */
[----:B------:R-:W-:-:S04]  /*cae0*/  IMAD R80, R156, -0x2, R75 ;  /* 0xfffffffe9c507824 */ /* 0x000fc800078e024b */
[C---:B------:R-:W-:Y:S02]  /*caf0*/  VIADD R79, R74.reuse, UR6 ;  /* 0x000000064a4f7c36 */ /* 0x040fe40008000000 */
[----:B------:R-:W0:Y:S01]  /*cb00*/  MUFU.TANH R41, R41 ;  /* 0x0000002900297308 */ /* 0x000e220000002400 */
[----:B------:R-:W-:Y:S02]  /*cb10*/  VIADD R78, R74, UR52 ;  /* 0x000000344a4e7c36 */ /* 0x000fe40008000000 */
[----:B-1----:R-:W-:Y:S02]  /*cb20*/  VIADDMNMX R76, R81, R79, R80, PT ;  /* 0x0000004f514c7246 */ /* 0x002fe40003800150 */
[----:B------:R-:W-:-:S03]  /*cb30*/  IMAD.IADD R75, R78, 0x1, R81 ;  /* 0x000000014e4b7824 */ /* 0x000fc600078e0251 */
[----:B------:R-:W1:Y:S08]  /*cb40*/  MUFU.TANH R42, R42 ;  /* 0x0000002a002a7308 */ /* 0x000e700000002400 */
        /* <DEDUP_REMOVED lines=28> */
[----:B---3--:R3:W0:Y:S08]  /*cd10*/  MUFU.TANH R0, R86 ;  /* 0x0000005600007308 */ /* 0x0086300000002400 */
[----:B------:R-:W0:Y:S01]  /*cd20*/  MUFU.TANH R73, R73 ;  /* 0x0000004900497308 */ /* 0x000e220000002400 */
[----:B-1234-:R-:W-:Y:S05]  /*cd30*/  @P1 BRA `(.L_x_1486) ;  /* 0x0000000000581947 */ /* 0x01efea0003800000 */
[----:B------:R-:W-:Y:S01]  /*cd40*/  IADD3 R74, -R154, R155, R81 ;  /* 0x0000009b9a4a7210 */ /* 0x000fe20007ffe151 */
[----:B------:R-:W-:Y:S03]  /*cd50*/  BSSY B0, `(.L_x_1487) ;  /* 0x0000010000007945 */ /* 0x000fe60003800000 */
[----:B------:R-:W-:-:S13]  /*cd60*/  ISETP.GT.AND P1, PT, R74, -0x1, PT ;  /* 0xffffffff4a00780c */ /* 0x000fda0003f24270 */
[----:B------:R-:W-:Y:S05]  /*cd70*/  @P1 BRA `(.L_x_1488) ;  /* 0x0000000000201947 */ /* 0x000fea0003800000 */
[----:B------:R-:W-:Y:S01]  /*cd80*/  UISETP.NE.AND UP1, UPT, UR7, 0x1, UPT ;  /* 0x000000010700788c */ /* 0x000fe2000bf25270 */
[----:B------:R-:W-:-:S05]  /*cd90*/  LOP3.LUT R74, RZ, R74, RZ, 0x33, !PT ;  /* 0x0000004aff4a7212 */ /* 0x000fca00078e33ff */
[----:B------:R-:W-:-:S05]  /*cda0*/  PLOP3.LUT P1, PT, PT, PT, UP1, 0x80, 0x0 ;  /* 0x000000000000781c */ /* 0x000fca0003f2f018 */
[----:B------:R-:W-:-:S08]  /*cdb0*/  @UP1 ULDC.64 UR4, c[0x0][0x9e8] ;  /* 0x00027a0000041ab9 */ /* 0x000fd00000000a00 */
[----:B------:R-:W-:-:S05]  /*cdc0*/  @P1 IMAD.HI.U32 R81, R74, UR4, RZ ;  /* 0x000000044a511c27 */ /* 0x000fca000f8e00ff */
[----:B------:R-:W-:-:S04]  /*cdd0*/  @P1 SHF.R.U32.HI R74, RZ, UR5, R81 ;  /* 0x00000005ff4a1c19 */ /* 0x000fc80008011651 */
[----:B------:R-:W-:Y:S01]  /*cde0*/  LOP3.LUT R74, RZ, R74, RZ, 0x33, !PT ;  /* 0x0000004aff4a7212 */ /* 0x000fe200078e33ff */
[----:B------:R-:W-:Y:S06]  /*cdf0*/  BRA `(.L_x_1489) ;  /* 0x0000000000147947 */ /* 0x000fec0003800000 */
.L_x_1488:
[----:B------:R-:W-:-:S06]  /*ce00*/  UISETP.NE.AND UP1, UPT, UR7, 0x1, UPT ;  /* 0x000000010700788c */ /* 0x000fcc000bf25270 */
[----:B------:R-:W-:-:S05]  /*ce10*/  PLOP3.LUT P1, PT, PT, PT, UP1, 0x80, 0x0 ;  /* 0x000000000000781c */ /* 0x000fca0003f2f018 */
[----:B------:R-:W-:-:S08]  /*ce20*/  @UP1 ULDC.64 UR4, c[0x0][0x9e8] ;  /* 0x00027a0000041ab9 */ /* 0x000fd00000000a00 */
[----:B------:R-:W-:-:S05]  /*ce30*/  @P1 IMAD.HI.U32 R81, R74, UR4, RZ ;  /* 0x000000044a511c27 */ /* 0x000fca000f8e00ff */
[----:B------:R-:W-:-:S07]  /*ce40*/  @P1 SHF.R.U32.HI R74, RZ, UR5, R81 ;  /* 0x00000005ff4a1c19 */ /* 0x000fce0008011651 */
.L_x_1489:
[----:B------:R-:W-:Y:S05]  /*ce50*/  BSYNC B0 ;  /* 0x0000000000007941 */ /* 0x000fea0003800000 */
.L_x_1487:
[----:B------:R-:W-:-:S04]  /*ce60*/  IMAD R81, R74, UR7, -R77 ;  /* 0x000000074a517c24 */ /* 0x000fc8000f8e0a4d */
[----:B------:R-:W-:-:S05]  /*ce70*/  IMAD R81, R156, -0x2, R81 ;  /* 0xfffffffe9c517824 */ /* 0x000fca00078e0251 */
[----:B------:R-:W-:Y:S02]  /*ce80*/  VIMNMX R75, R75, R81, !PT ;  /* 0x000000514b4b7248 */ /* 0x000fe40007fe0100 */
[----:B------:R-:W-:-:S07]  /*ce90*/  VIADDMNMX R76, R81, UR7, R76, PT ;  /* 0x00000007514c7c46 */ /* 0x000fce000b80014c */
.L_x_1486:
[C---:B------:R-:W-:Y:S02]  /*cea0*/  ISETP.GE.AND P2, PT, R72.reuse, 0x9, PT ;  /* 0x000000094800780c */ /* 0x040fe40003f46270 */
[----:B------:R-:W-:Y:S02]  /*ceb0*/  ISETP.GE.AND P1, PT, R72, 0x2, PT ;  /* 0x000000024800780c */ /* 0x000fe40003f26270 */
[----:B------:R-:W-:Y:S02]  /*cec0*/  LOP3.LUT R22, R22, 0xfffffffe, RZ, 0xc0, !PT ;  /* 0xfffffffe16167812 */ /* 0x000fe400078ec0ff */
[----:B------:R-:W-:Y:S02]  /*ced0*/  ISETP.GT.AND P3, PT, R75, 0x1, !P1 ;  /* 0x000000014b00780c */ /* 0x000fe40004f64270 */
[----:B------:R-:W-:Y:S02]  /*cee0*/  ISETP.GE.AND P4, PT, R72, 0xa, PT ;  /* 0x0000000a4800780c */ /* 0x000fe40003f86270 */
[----:B------:R-:W-:-:S02]  /*cef0*/  ISETP.LT.OR P3, PT, R76, 0x2, P3 ;  /* 0x000000024c00780c */ /* 0x000fc40001f61670 */
[----:B------:R-:W-:Y:S02]  /*cf00*/  ISETP.GE.AND P6, PT, R72, 0x1, PT ;  /* 0x000000014800780c */ /* 0x000fe40003fc6270 */
[----:B------:R-:W-:Y:S02]  /*cf10*/  @P2 LOP3.LUT R22, R22, 0x1, RZ, 0xfc, !PT ;  /* 0x0000000116162812 */ /* 0x000fe400078efcff */
[----:B------:R-:W-:Y:S02]  /*cf20*/  ISETP.GT.AND P2, PT, R75, 0x8, !P2 ;  /* 0x000000084b00780c */ /* 0x000fe40005744270 */
[----:B------:R-:W-:Y:S02]  /*cf30*/  FSEL R74, R5, -INF , !P3 ;  /* 0xff800000054a7808 */ /* 0x000fe40005800000 */
[----:B------:R-:W-:Y:S01]  /*cf40*/  ISETP.LT.OR P2, PT, R76, 0x9, P2 ;  /* 0x000000094c00780c */ /* 0x000fe20001741670 */
[----:B------:R-:W1:Y:S01]  /*cf50*/  SHFL.IDX PT, R5, R70, 0x1, 0x1c1f ;  /* 0x003c1f0046057f89 */ /* 0x000e6200000e0000 */
[----:B------:R-:W-:-:S02]  /*cf60*/  ISETP.GE.AND P3, PT, R72, 0x11, PT ;  /* 0x000000114800780c */ /* 0x000fc40003f66270 */
[----:B------:R-:W-:Y:S02]  /*cf70*/  LOP3.LUT R22, R22, 0xfffffffd, RZ, 0xc0, !PT ;  /* 0xfffffffd16167812 */ /* 0x000fe400078ec0ff */
[----:B------:R-:W-:Y:S02]  /*cf80*/  FSEL R7, R7, -INF , !P2 ;  /* 0xff80000007077808 */ /* 0x000fe40005000000 */
[----:B------:R-:W-:Y:S02]  /*cf90*/  ISETP.GT.AND P2, PT, R75, 0x9, !P4 ;  /* 0x000000094b00780c */ /* 0x000fe40006744270 */
[----:B------:R-:W-:Y:S02]  /*cfa0*/  @P4 LOP3.LUT R22, R22, 0x2, RZ, 0xfc, !PT ;  /* 0x0000000216164812 */ /* 0x000fe400078efcff */
[----:B------:R-:W-:Y:S02]  /*cfb0*/  ISETP.LT.OR P2, PT, R76, 0xa, P2 ;  /* 0x0000000a4c00780c */ /* 0x000fe40001741670 */
[----:B------:R-:W-:-:S02]  /*cfc0*/  LOP3.LUT R22, R22, 0xfffffffb, RZ, 0xc0, !PT ;  /* 0xfffffffb16167812 */ /* 0x000fc400078ec0ff */
[----:B------:R-:W-:Y:S02]  /*cfd0*/  FSEL R8, R8, -INF , !P2 ;  /* 0xff80000008087808 */ /* 0x000fe40005000000 */
[----:B------:R-:W-:Y:S02]  /*cfe0*/  @P3 LOP3.LUT R22, R22, 0x4, RZ, 0xfc, !PT ;  /* 0x0000000416163812 */ /* 0x000fe400078efcff */
[----:B------:R-:W-:Y:S02]  /*cff0*/  ISETP.GT.AND P2, PT, R75, 0x10, !P3 ;  /* 0x000000104b00780c */ /* 0x000fe40005f44270 */
[----:B------:R-:W-:Y:S02]  /*d000*/  ISETP.GE.AND P3, PT, R72, 0x12, PT ;  /* 0x000000124800780c */ /* 0x000fe40003f66270 */
[----:B------:R-:W-:Y:S01]  /*d010*/  ISETP.LT.OR P2, PT, R76, 0x11, P2 ;  /* 0x000000114c00780c */ /* 0x000fe20001741670 */
[----:B-1----:R-:W-:Y:S01]  /*d020*/  IMAD.IADD R78, R78, 0x1, R5 ;  /* 0x000000014e4e7824 */ /* 0x002fe200078e0205 */
[----:B------:R-:W-:-:S02]  /*d030*/  LOP3.LUT R22, R22, 0xfbffffff, RZ, 0xc0, !PT ;  /* 0xfbffffff16167812 */ /* 0x000fc400078ec0ff */
[----:B------:R-:W-:Y:S02]  /*d040*/  FSEL R11, R11, -INF , !P2 ;  /* 0xff8000000b0b7808 */ /* 0x000fe40005000000 */
[----:B------:R-:W-:Y:S02]  /*d050*/  ISETP.GT.AND P2, PT, R75, 0x11, !P3 ;  /* 0x000000114b00780c */ /* 0x000fe40005f44270 */
[----:B------:R-:W-:Y:S02]  /*d060*/  VIADDMNMX R79, R5, R79, R80, PT ;  /* 0x0000004f054f7246 */ /* 0x000fe40003800150 */
[----:B------:R-:W-:Y:S02]  /*d070*/  ISETP.LT.OR P2, PT, R76, 0x12, P2 ;  /* 0x000000124c00780c */ /* 0x000fe40001741670 */
[----:B------:R-:W-:Y:S02]  /*d080*/  @P3 LOP3.LUT R22, R22, 0x4000000, RZ, 0xfc, !PT ;  /* 0x0400000016163812 */ /* 0x000fe400078efcff */
[----:B------:R-:W-:-:S02]  /*d090*/  ISETP.GE.AND P3, PT, R72, 0x19, PT ;  /* 0x000000194800780c */ /* 0x000fc40003f66270 */
        /* <DEDUP_REMOVED lines=61> */
[----:B0-----:R-:W-:Y:S02]  /*d470*/  FSEL R38, R38, -INF , !P2 ;  /* 0xff80000026267808 */ /* 0x001fe40005000000 */
        /* <DEDUP_REMOVED lines=83> */
[----:B------:R-:W-:-:S04]  /*d9b0*/  ISETP.GT.AND P5, PT, R75, RZ, !P6 ;  /* 0x000000ff4b00720c */ /* 0x000fc800077a4270 */
        /* <DEDUP_REMOVED lines=17> */
[----:B------:R-:W-:Y:S01]  /*dad0*/  @P5 IMAD.HI.U32 R5, R70, UR4, RZ ;  /* 0x0000000446055c27 */ /* 0x000fe2000f8e00ff */
[----:B------:R-:W-:-:S13]  /*dae0*/  PLOP3.LUT P5, PT, PT, PT, UP1, 0x80, 0x0 ;  /* 0x000000000000781c */ /* 0x000fda0003faf018 */
[----:B------:R-:W-:-:S04]  /*daf0*/  @P5 SHF.R.U32.HI R70, RZ, UR5, R5 ;  /* 0x00000005ff465c19 */ /* 0x000fc80008011605 */
[----:B------:R-:W-:Y:S01]  /*db00*/  LOP3.LUT R70, RZ, R70, RZ, 0x33, !PT ;  /* 0x00000046ff467212 */ /* 0x000fe200078e33ff */
[----:B------:R-:W-:Y:S06]  /*db10*/  BRA `(.L_x_1493) ;  /* 0x0000000000187947 */ /* 0x000fec0003800000 */
.L_x_1492:
[----:B------:R-:W-:-:S06]  /*db20*/  UISETP.NE.AND UP1, UPT, UR7, 0x1, UPT ;  /* 0x000000010700788c */ /* 0x000fcc000bf25270 */
[----:B------:R-:W-:-:S05]  /*db30*/  PLOP3.LUT P5, PT, PT, PT, UP1, 0x80, 0x0 ;  /* 0x000000000000781c */ /* 0x000fca0003faf018 */
[----:B------:R-:W-:-:S08]  /*db40*/  @UP1 ULDC.64 UR4, c[0x0][0x9e8] ;  /* 0x00027a0000041ab9 */ /* 0x000fd00000000a00 */
[----:B------:R-:W-:Y:S01]  /*db50*/  @P5 IMAD.HI.U32 R5, R70, UR4, RZ ;  /* 0x0000000446055c27 */ /* 0x000fe2000f8e00ff */
[----:B------:R-:W-:-:S13]  /*db60*/  PLOP3.LUT P5, PT, PT, PT, UP1, 0x80, 0x0 ;  /* 0x000000000000781c */ /* 0x000fda0003faf018 */
[----:B------:R-:W-:-:S07]  /*db70*/  @P5 SHF.R.U32.HI R70, RZ, UR5, R5 ;  /* 0x00000005ff465c19 */ /* 0x000fce0008011605 */
.L_x_1493:
[----:B------:R-:W-:Y:S05]  /*db80*/  BSYNC B0 ;  /* 0x0000000000007941 */ /* 0x000fea0003800000 */
.L_x_1491:
[----:B------:R-:W-:-:S04]  /*db90*/  IMAD R77, R70, UR7, -R77 ;  /* 0x00000007464d7c24 */ /* 0x000fc8000f8e0a4d */
[----:B------:R-:W-:-:S05]  /*dba0*/  IMAD R77, R156, -0x2, R77 ;  /* 0xfffffffe9c4d7824 */ /* 0x000fca00078e024d */
[----:B------:R-:W-:Y:S02]  /*dbb0*/  VIMNMX R78, R78, R77, !PT ;  /* 0x0000004d4e4e7248 */ /* 0x000fe40007fe0100 */
[----:B------:R-:W-:-:S07]  /*dbc0*/  VIADDMNMX R79, R77, UR7, R79, PT ;  /* 0x000000074d4f7c46 */ /* 0x000fce000b80014f */
.L_x_1490:
[----:B------:R-:W-:Y:S01]  /*dbd0*/  ISETP.GT.AND P1, PT, R78, 0x1, !P1 ;  /* 0x000000014e00780c */ /* 0x000fe20004f24270 */
[----:B------:R-:W-:Y:S01]  /*dbe0*/  ULDC UR51, c[0x0][0x988] ;  /* 0x0002620000337ab9 */ /* 0x000fe20000000800 */
[----:B------:R-:W2:Y:S02]  /*dbf0*/  LDL R86, [R1+0x6c] ;  /* 0x00006c0001567983 */ /* 0x000ea40000100800 */
[----:B------:R-:W-:Y:S02]  /*dc00*/  ISETP.LT.OR P1, PT, R79, 0x2, P1 ;  /* 0x000000024f00780c */ /* 0x000fe40000f21670 */
[----:B------:R-:W3:Y:S02]  /*dc10*/  LDL R85, [R1+0x4] ;  /* 0x0000040001557983 */ /* 0x000ee40000100800 */
[----:B------:R-:W-:Y:S02]  /*dc20*/  FSEL R70, R6, -INF , !P1 ;  /* 0xff80000006467808 */ /* 0x000fe40004800000 */
[C---:B------:R-:W-:Y:S01]  /*dc30*/  LOP3.LUT P1, RZ, R22.reuse, 0x1, RZ, 0xc0, !PT ;  /* 0x0000000116ff7812 */ /* 0x040fe2000782c0ff */
[----:B------:R-:W4:Y:S01]  /*dc40*/  LDL R84, [R1] ;  /* 0x0000000001547983 */ /* 0x000f220000100800 */
[----:B------:R-:W-:-:S02]  /*dc50*/  LOP3.LUT P5, RZ, R22, 0x4000000, RZ, 0xc0, !PT ;  /* 0x0400000016ff7812 */ /* 0x000fc400078ac0ff */
        /* <DEDUP_REMOVED lines=20> */
[----:B------:R-:W-:Y:S02]  /*dda0*/  LOP3.LUT P5, RZ, R22, 0x8000, RZ, 0xc0, !PT ;  /* 0x0000800016ff7812 */ /* 0x000fe400078ac0ff */
        /* <DEDUP_REMOVED lines=10> */
[----:B------:R-:W-:Y:S02]  /*de50*/  LOP3.LUT P1, RZ, R22, 0x1000000, RZ, 0xc0, !PT ;  /* 0x0100000016ff7812 */ /* 0x000fe4000782c0ff */
[----:B------:R-:W-:Y:S02]  /*de60*/  FMNMX.FTZ R6, R34, R5, !PT ;  /* 0x0000000522067209 */ /* 0x000fe40007810000 */
[----:B------:R-:W-:Y:S02]  /*de70*/  ISETP.GT.AND P1, PT, R78, 0x19, !P1 ;  /* 0x000000194e00780c */ /* 0x000fe40004f24270 */
[----:B------:R-:W-:Y:S02]  /*de80*/  FMNMX.FTZ R5, R37, R6, !PT ;  /* 0x0000000625057209 */ /* 0x000fe40007810000 */
        /* <DEDUP_REMOVED lines=40> */
[C---:B------:R-:W-:Y:S02]  /*e110*/  ISETP.GT.AND P1, PT, R78.reuse, 0x31, !P1 ;  /* 0x000000314e00780c */ /* 0x040fe40004f24270 */
[----:B------:R-:W-:Y:S01]  /*e120*/  ISETP.GT.AND P6, PT, R78, RZ, !P6 ;  /* 0x000000ff4e00720c */ /* 0x000fe200077c4270 */
[----:B------:R-:W0:Y:S01]  /*e130*/  SHFL.BFLY PT, R5, R6, 0x2, 0x1f ;  /* 0x0c401f0006057f89 */ /* 0x000e2200000e0000 */
[----:B------:R-:W-:-:S02]  /*e140*/  ISETP.LT.OR P1, PT, R79, 0x32, P1 ;  /* 0x000000324f00780c */ /* 0x000fc40000f21670 */
[----:B------:R-:W-:Y:S02]  /*e150*/  ISETP.LT.OR P6, PT, R79, 0x1, P6 ;  /* 0x000000014f00780c */ /* 0x000fe400037c1670 */
[----:B------:R-:W-:Y:S02]  /*e160*/  FSEL R36, R36, -INF , !P1 ;  /* 0xff80000024247808 */ /* 0x000fe40004800000 */
[----:B------:R-:W-:Y:S02]  /*e170*/  LOP3.LUT P1, RZ, R22, 0x20000, RZ, 0xc0, !PT ;  /* 0x0002000016ff7812 */ /* 0x000fe4000782c0ff */
[----:B------:R-:W-:Y:S02]  /*e180*/  FSEL R75, R4, -INF , !P6 ;  /* 0xff800000044b7808 */ /* 0x000fe40007000000 */
[----:B------:R-:W-:Y:S02]  /*e190*/  ISETP.GT.AND P1, PT, R78, 0x38, !P1 ;  /* 0x000000384e00780c */ /* 0x000fe40004f24270 */
[----:B------:R-:W-:-:S02]  /*e1a0*/  FMNMX.FTZ R4, R75, R70, !PT ;  /* 0x000000464b047209 */ /* 0x000fc40007810000 */
[----:B------:R-:W-:Y:S02]  /*e1b0*/  ISETP.LT.OR P1, PT, R79, 0x39, P1 ;  /* 0x000000394f00780c */ /* 0x000fe40000f21670 */
[----:B------:R-:W-:Y:S02]  /*e1c0*/  ISETP.GT.AND P2, PT, R78, 0x70, !P2 ;  /* 0x000000704e00780c */ /* 0x000fe40005744270 */
[----:B------:R-:W-:Y:S02]  /*e1d0*/  FSEL R39, R39, -INF , !P1 ;  /* 0xff80000027277808 */ /* 0x000fe40004800000 */
[----:B------:R-:W-:Y:S02]  /*e1e0*/  LOP3.LUT P1, RZ, R22, 0x10000, RZ, 0xc0, !PT ;  /* 0x0001000016ff7812 */ /* 0x000fe4000782c0ff */
[C---:B------:R-:W-:Y:S02]  /*e1f0*/  ISETP.GT.AND P3, PT, R78.reuse, 0x71, !P3 ;  /* 0x000000714e00780c */ /* 0x040fe40005f64270 */
[----:B------:R-:W-:-:S02]  /*e200*/  ISETP.GT.AND P1, PT, R78, 0x39, !P1 ;  /* 0x000000394e00780c */ /* 0x000fc40004f24270 */
[----:B0-----:R-:W-:Y:S02]  /*e210*/  FMNMX.FTZ R76, R6, R5, !PT ;  /* 0x00000005064c7209 */ /* 0x001fe40007810000 */
[C---:B------:R-:W-:Y:S02]  /*e220*/  ISETP.LT.OR P1, PT, R79.reuse, 0x3a, P1 ;  /* 0x0000003a4f00780c */ /* 0x040fe40000f21670 */
[----:B------:R-:W-:Y:S01]  /*e230*/  ISETP.LT.OR P2, PT, R79, 0x71, P2 ;  /* 0x000000714f00780c */ /* 0x000fe20001741670 */
[----:B------:R-:W0:Y:S01]  /*e240*/  SHFL.BFLY PT, R5, R76, 0x1, 0x1f ;  /* 0x0c201f004c057f89 */ /* 0x000e2200000e0000 */
[----:B------:R-:W-:Y:S02]  /*e250*/  FSEL R40, R40, -INF , !P1 ;  /* 0xff80000028287808 */ /* 0x000fe40004800000 */
[----:B------:R-:W-:Y:S02]  /*e260*/  ISETP.GT.AND P1, PT, R78, 0x40, !P5 ;  /* 0x000000404e00780c */ /* 0x000fe40006f24270 */
[----:B------:R-:W-:-:S02]  /*e270*/  LOP3.LUT P5, RZ, R22, 0x8, RZ, 0xc0, !PT ;  /* 0x0000000816ff7812 */ /* 0x000fc400078ac0ff */
[----:B------:R-:W-:Y:S02]  /*e280*/  ISETP.LT.OR P1, PT, R79, 0x41, P1 ;  /* 0x000000414f00780c */ /* 0x000fe40000f21670 */
[----:B------:R-:W-:Y:S02]  /*e290*/  ISETP.GT.AND P4, PT, R78, 0x78, !P4 ;  /* 0x000000784e00780c */ /* 0x000fe40006784270 */
[----:B------:R-:W-:Y:S02]  /*e2a0*/  FSEL R43, R43, -INF , !P1 ;  /* 0xff8000002b2b7808 */ /* 0x000fe40004800000 */
[----:B------:R-:W-:Y:S02]  /*e2b0*/  LOP3.LUT P1, RZ, R22, 0x4000, RZ, 0xc0, !PT ;  /* 0x0000400016ff7812 */ /* 0x000fe4000782c0ff */
[----:B------:R-:W-:Y:S02]  /*e2c0*/  ISETP.LT.OR P3, PT, R79, 0x72, P3 ;  /* 0x000000724f00780c */ /* 0x000fe40001f61670 */
[----:B------:R-:W-:-:S02]  /*e2d0*/  ISETP.GT.AND P1, PT, R78, 0x41, !P1 ;  /* 0x000000414e00780c */ /* 0x000fc40004f24270 */
[C---:B------:R-:W-:Y:S02]  /*e2e0*/  ISETP.LT.OR P4, PT, R79.reuse, 0x79, P4 ;  /* 0x000000794f00780c */ /* 0x040fe40002781670 */
[----:B------:R-:W-:Y:S02]  /*e2f0*/  ISETP.LT.OR P1, PT, R79, 0x42, P1 ;  /* 0x000000424f00780c */ /* 0x000fe40000f21670 */
[----:B------:R-:W-:Y:S02]  /*e300*/  FSEL R68, R68, -INF , !P3 ;  /* 0xff80000044447808 */ /* 0x000fe40005800000 */
[----:B------:R-:W-:Y:S02]  /*e310*/  FSEL R44, R44, -INF , !P1 ;  /* 0xff8000002c2c7808 */ /* 0x000fe40004800000 */
[----:B------:R-:W-:Y:S02]  /*e320*/  LOP3.LUT P1, RZ, R22, 0x2000, RZ, 0xc0, !PT ;  /* 0x0000200016ff7812 */ /* 0x000fe4000782c0ff */
[----:B0-----:R-:W-:-:S02]  /*e330*/  FMNMX.FTZ R5, R76, R5, !PT ;  /* 0x000000054c057209 */ /* 0x001fc40007810000 */
        /* <DEDUP_REMOVED lines=38> */
[----:B------:R-:W-:Y:S01]  /*e5a0*/  FSEL R72, R64, -INF , !P1 ;  /* 0xff80000040487808 */ /* 0x000fe20004800000 */
[C---:B------:R-:W-:Y:S01]  /*e5b0*/  FMUL.FTZ R64, R5.reuse, UR51 ;  /* 0x0000003305407c20 */ /* 0x040fe20008410000 */
[----:B------:R-:W-:-:S04]  /*e5c0*/  FSETP.NEU.FTZ.AND P1, PT, R5, -INF , PT ;  /* 0xff8000000500780b */ /* 0x000fc80003f3d000 */
[----:B------:R-:W-:Y:S02]  /*e5d0*/  FSEL R64, R64, RZ, P1 ;  /* 0x000000ff40407208 */ /* 0x000fe40000800000 */
[----:B------:R-:W-:Y:S02]  /*e5e0*/  ISETP.GT.AND P1, PT, R78, 0x79, !P5 ;  /* 0x000000794e00780c */ /* 0x000fe40006f24270 */
        /* <DEDUP_REMOVED lines=28> */
[--C-:B------:R-:W-:Y:S01]  /*e7b0*/  FFMA.FTZ R30, R37, UR51, -R64.reuse ;  /* 0x00000033251e7c23 */ /* 0x100fe20008010840 */
[--C-:B------:R-:W-:Y:S01]  /*e7c0*/  FFMA.FTZ R37, R49, UR51, -R64.reuse ;  /* 0x0000003331257c23 */ /* 0x100fe20008010840 */
[----:B------:R-:W-:Y:S01]  /*e7d0*/  FMNMX.FTZ R4, R28, R7, !PT ;  /* 0x000000071c047209 */ /* 0x000fe20007810000 */
[----:B------:R-:W0:Y:S01]  /*e7e0*/  MUFU.EX2 R74, R74 ;  /* 0x0000004a004a7308 */ /* 0x000e220000000800 */
[--C-:B------:R-:W-:Y:S01]  /*e7f0*/  FFMA.FTZ R49, R58, UR51, -R64.reuse ;  /* 0x000000333a317c23 */ /* 0x100fe20008010840 */
[--C-:B------:R-:W-:Y:S01]  /*e800*/  FFMA.FTZ R15, R15, UR51, -R64.reuse ;  /* 0x000000330f0f7c23 */ /* 0x100fe20008010840 */
[----:B------:R-:W-:Y:S01]  /*e810*/  FMNMX.FTZ R7, R31, R4, !PT ;  /* 0x000000041f077209 */ /* 0x000fe20007810000 */
[--C-:B------:R-:W-:Y:S01]  /*e820*/  FFMA.FTZ R42, R42, UR51, -R64.reuse ;  /* 0x000000332a2a7c23 */ /* 0x100fe20008010840 */
[--C-:B------:R-:W-:Y:S01]  /*e830*/  FFMA.FTZ R25, R25, UR51, -R64.reuse ;  /* 0x0000003319197c23 */ /* 0x100fe20008010840 */
[----:B------:R-:W-:Y:S01]  /*e840*/  FFMA.FTZ R26, R26, UR51, -R64 ;  /* 0x000000331a1a7c23 */ /* 0x000fe20008010840 */
[----:B------:R-:W-:Y:S01]  /*e850*/  FMNMX.FTZ R4, R32, R7, !PT ;  /* 0x0000000720047209 */ /* 0x000fe20007810000 */
[----:B------:R-:W1:Y:S03]  /*e860*/  MUFU.EX2 R77, R77 ;  /* 0x0000004d004d7308 */ /* 0x000e660000000800 */
[----:B------:R-:W-:-:S04]  /*e870*/  FMNMX.FTZ R7, R35, R4, !PT ;  /* 0x0000000423077209 */ /* 0x000fc80007810000 */
[----:B------:R-:W-:Y:S01]  /*e880*/  FMNMX.FTZ R4, R36, R7, !PT ;  /* 0x0000000724047209 */ /* 0x000fe20007810000 */
[----:B------:R-:W5:Y:S03]  /*e890*/  MUFU.EX2 R11, R11 ;  /* 0x0000000b000b7308 */ /* 0x000f660000000800 */
[----:B------:R-:W-:-:S04]  /*e8a0*/  FMNMX.FTZ R7, R39, R4, !PT ;  /* 0x0000000427077209 */ /* 0x000fc80007810000 */
[----:B------:R-:W-:Y:S01]  /*e8b0*/  FMNMX.FTZ R4, R40, R7, !PT ;  /* 0x0000000728047209 */ /* 0x000fe20007810000 */
[----:B------:R-:W2:Y:S03]  /*e8c0*/  MUFU.EX2 R12, R12 ;  /* 0x0000000c000c7308 */ /* 0x000ea60000000800 */
[----:B------:R-:W-:-:S04]  /*e8d0*/  FMNMX.FTZ R7, R43, R4, !PT ;  /* 0x000000042b077209 */ /* 0x000fc80007810000 */
[----:B------:R-:W-:Y:S01]  /*e8e0*/  FMNMX.FTZ R4, R44, R7, !PT ;  /* 0x000000072c047209 */ /* 0x000fe20007810000 */
[----:B------:R-:W-:Y:S03]  /*e8f0*/  MUFU.EX2 R15, R15 ;  /* 0x0000000f000f7308 */ /* 0x000fe60000000800 */
[----:B------:R-:W-:-:S04]  /*e900*/  FMNMX.FTZ R7, R47, R4, !PT ;  /* 0x000000042f077209 */ /* 0x000fc80007810000 */
[----:B------:R-:W-:Y:S01]  /*e910*/  FMNMX.FTZ R6, R48, R7, !PT ;  /* 0x0000000730067209 */ /* 0x000fe20007810000 */
[----:B------:R3:W-:Y:S01]  /*e920*/  MUFU.EX2 R4, R33 ;  /* 0x0000002100047308 */ /* 0x0007e20000000800 */
[----:B------:R-:W-:Y:S02]  /*e930*/  FFMA.FTZ R7, R34, UR51, -R64 ;  /* 0x0000003322077c23 */ /* 0x000fe40008010840 */
[----:B------:R-:W-:-:S04]  /*e940*/  FMNMX.FTZ R29, R51, R6, !PT ;  /* 0x00000006331d7209 */ /* 0x000fc80007810000 */
[----:B------:R-:W-:Y:S01]  /*e950*/  FMNMX.FTZ R6, R52, R29, !PT ;  /* 0x0000001d34067209 */ /* 0x000fe20007810000 */
[----:B------:R4:W-:Y:S03]  /*e960*/  MUFU.EX2 R79, R42 ;  /* 0x0000002a004f7308 */ /* 0x0009e60000000800 */
[----:B------:R-:W-:-:S04]  /*e970*/  FMNMX.FTZ R29, R55, R6, !PT ;  /* 0x00000006371d7209 */ /* 0x000fc80007810000 */
[----:B------:R-:W-:Y:S01]  /*e980*/  FMNMX.FTZ R6, R56, R29, !PT ;  /* 0x0000001d38067209 */ /* 0x000fe20007810000 */
[--C-:B------:R-:W-:Y:S01]  /*e990*/  FFMA.FTZ R29, R38, UR51, -R64.reuse ;  /* 0x00000033261d7c23 */ /* 0x100fe20008010840 */
[--C-:B------:R-:W-:Y:S01]  /*e9a0*/  FFMA.FTZ R38, R50, UR51, -R64.reuse ;  /* 0x0000003332267c23 */ /* 0x100fe20008010840 */
[--C-:B------:R-:W-:Y:S01]  /*e9b0*/  FFMA.FTZ R50, R61, UR51, -R64.reuse ;  /* 0x000000333d327c23 */ /* 0x100fe20008010840 */
[----:B---3--:R-:W-:Y:S01]  /*e9c0*/  FMNMX.FTZ R33, R59, R6, !PT ;  /* 0x000000063b217209 */ /* 0x008fe20007810000 */
[--C-:B----4-:R-:W-:Y:S01]  /*e9d0*/  FFMA.FTZ R42, R53, UR51, -R64.reuse ;  /* 0x00000033352a7c23 */ /* 0x110fe20008010840 */
[----:B------:R-:W-:Y:S01]  /*e9e0*/  MUFU.EX2 R80, R80 ;  /* 0x0000005000507308 */ /* 0x000fe20000000800 */
[----:B------:R-:W-:Y:S01]  /*e9f0*/  FFMA.FTZ R53, R62, UR51, -R64 ;  /* 0x000000333e357c23 */ /* 0x000fe20008010840 */
[----:B------:R-:W-:-:S04]  /*ea00*/  FMNMX.FTZ R6, R60, R33, !PT ;  /* 0x000000213c067209 */ /* 0x000fc80007810000 */
[----:B------:R-:W-:Y:S02]  /*ea10*/  FMNMX.FTZ R33, R63, R6, !PT ;  /* 0x000000063f217209 */ /* 0x000fe40007810000 */
[----:B------:R-:W-:Y:S02]  /*ea20*/  MUFU.EX2 R25, R25 ;  /* 0x0000001900197308 */ /* 0x000fe40000000800 */
[----:B------:R-:W-:-:S04]  /*ea30*/  FMNMX.FTZ R33, R72, R33, !PT ;  /* 0x0000002148217209 */ /* 0x000fc80007810000 */
[----:B------:R-:W-:Y:S02]  /*ea40*/  FMNMX.FTZ R33, R8, R33, !PT ;  /* 0x0000002108217209 */ /* 0x000fe40007810000 */
[----:B------:R-:W-:Y:S02]  /*ea50*/  MUFU.EX2 R26, R26 ;  /* 0x0000001a001a7308 */ /* 0x000fe40000000800 */
[----:B------:R-:W-:-:S04]  /*ea60*/  FMNMX.FTZ R33, R68, R33, !PT ;  /* 0x0000002144217209 */ /* 0x000fc80007810000 */
[----:B------:R-:W-:Y:S02]  /*ea70*/  FMNMX.FTZ R0, R78, R33, !PT ;  /* 0x000000214e007209 */ /* 0x000fe40007810000 */
[----:B------:R-:W-:Y:S02]  /*ea80*/  MUFU.EX2 R81, R81 ;  /* 0x0000005100517308 */ /* 0x000fe40000000800 */
[----:B------:R-:W-:-:S05]  /*ea90*/  FMNMX.FTZ R0, R83, R0, !PT ;  /* 0x0000000053007209 */ /* 0x000fca0007810000 */
[----:B------:R-:W3:Y:S01]  /*eaa0*/  SHFL.BFLY PT, R33, R0, 0x2, 0x1f ;  /* 0x0c401f0000217f89 */ /* 0x000ee200000e0000 */
[----:B------:R-:W-:Y:S08]  /*eab0*/  MUFU.EX2 R82, R82 ;  /* 0x0000005200527308 */ /* 0x000ff00000000800 */
[----:B------:R-:W-:Y:S08]  /*eac0*/  MUFU.EX2 R7, R7 ;  /* 0x0000000700077308 */ /* 0x000ff00000000800 */
[----:B------:R-:W-:Y:S01]  /*ead0*/  MUFU.EX2 R30, R30 ;  /* 0x0000001e001e7308 */ /* 0x000fe20000000800 */
[----:B---3--:R-:W-:Y:S01]  /*eae0*/  FMNMX.FTZ R34, R0, R33, !PT ;  /* 0x0000002100227209 */ /* 0x008fe20007810000 */
[--C-:B------:R-:W-:Y:S01]  /*eaf0*/  FFMA.FTZ R0, R65, UR51, -R64.reuse ;  /* 0x0000003341007c23 */ /* 0x100fe20008010840 */
[----:B------:R-:W-:-:S05]  /*eb00*/  FFMA.FTZ R33, R67, UR51, -R64 ;  /* 0x0000003343217c23 */ /* 0x000fca0008010840 */
[----:B------:R-:W-:Y:S01]  /*eb10*/  MUFU.EX2 R29, R29 ;  /* 0x0000001d001d7308 */ /* 0x000fe20000000800 */
[----:B------:R-:W3:Y:S07]  /*eb20*/  SHFL.BFLY PT, R41, R34, 0x1, 0x1f ;  /* 0x0c201f0022297f89 */ /* 0x000eee00000e0000 */
[----:B------:R-:W-:Y:S08]  /*eb30*/  MUFU.EX2 R20, R20 ;  /* 0x0000001400147308 */ /* 0x000ff00000000800 */
[----:B------:R-:W-:Y:S08]  /*eb40*/  MUFU.EX2 R66, R66 ;  /* 0x0000004200427308 */ /* 0x000ff00000000800 */
[----:B------:R-:W-:Y:S01]  /*eb50*/  MUFU.EX2 R73, R73 ;  /* 0x0000004900497308 */ /* 0x000fe20000000800 */
[----:B---3--:R-:W-:Y:S01]  /*eb60*/  FMNMX.FTZ R6, R34, R41, !PT ;  /* 0x0000002922067209 */ /* 0x008fe20007810000 */
[--C-:B------:R-:W-:Y:S01]  /*eb70*/  FFMA.FTZ R34, R69, UR51, -R64.reuse ;  /* 0x0000003345227c23 */ /* 0x100fe20008010840 */
[----:B------:R-:W-:-:S02]  /*eb80*/  FFMA.FTZ R41, R71, UR51, -R64 ;  /* 0x0000003347297c23 */ /* 0x000fc40008010840 */
[C---:B------:R-:W-:Y:S01]  /*eb90*/  FSETP.NEU.FTZ.AND P1, PT, R6.reuse, -INF , PT ;  /* 0xff8000000600780b */ /* 0x040fe20003f3d000 */
[----:B------:R-:W-:Y:S02]  /*eba0*/  FMUL.FTZ R69, R6, UR51 ;  /* 0x0000003306457c20 */ /* 0x000fe40008410000 */
[----:B------:R-:W-:Y:S03]  /*ebb0*/  MUFU.EX2 R37, R37 ;  /* 0x0000002500257308 */ /* 0x000fe60000000800 */
[----:B------:R-:W-:-:S05]  /*ebc0*/  FSEL R69, R69, RZ, P1 ;  /* 0x000000ff45457208 */ /* 0x000fca0000800000 */
[----:B------:R-:W-:Y:S01]  /*ebd0*/  MUFU.EX2 R38, R38 ;  /* 0x0000002600267308 */ /* 0x000fe20000000800 */
[--C-:B------:R-:W-:Y:S01]  /*ebe0*/  FFMA.FTZ R54, R75, UR51, -R69.reuse ;  /* 0x000000334b367c23 */ /* 0x100fe20008010845 */
[--C-:B------:R-:W-:Y:S01]  /*ebf0*/  FFMA.FTZ R57, R70, UR51, -R69.reuse ;  /* 0x0000003346397c23 */ /* 0x100fe20008010845 */
[--C-:B------:R-:W-:Y:S01]  /*ec00*/  FFMA.FTZ R58, R9, UR51, -R69.reuse ;  /* 0x00000033093a7c23 */ /* 0x100fe20008010845 */
[--C-:B------:R-:W-:Y:S01]  /*ec10*/  FFMA.FTZ R61, R10, UR51, -R69.reuse ;  /* 0x000000330a3d7c23 */ /* 0x100fe20008010845 */
[----:B0-----:R-:W-:Y:S01]  /*ec20*/  FADD.FTZ R9, R3, R74 ;  /* 0x0000004a03097221 */ /* 0x001fe20000010000 */
[--C-:B------:R-:W-:Y:S01]  /*ec30*/  FFMA.FTZ R13, R13, UR51, -R69.reuse ;  /* 0x000000330d0d7c23 */ /* 0x100fe20008010845 */
[----:B------:R-:W-:Y:S01]  /*ec40*/  FFMA.FTZ R62, R14, UR51, -R69 ;  /* 0x000000330e3e7c23 */ /* 0x000fe20008010845 */
[----:B------:R-:W-:Y:S01]  /*ec50*/  MUFU.EX2 R54, R54 ;  /* 0x0000003600367308 */ /* 0x000fe20000000800 */
[----:B------:R-:W-:Y:S01]  /*ec60*/  FADD.FTZ R10, R76, R9 ;  /* 0x000000094c0a7221 */ /* 0x000fe20000010000 */
[--C-:B------:R-:W-:Y:S01]  /*ec70*/  FFMA.FTZ R64, R21, UR51, -R69.reuse ;  /* 0x0000003315407c23 */ /* 0x100fe20008010845 */
[--C-:B------:R-:W-:Y:S01]  /*ec80*/  FFMA.FTZ R21, R35, UR51, -R69.reuse ;  /* 0x0000003323157c23 */ /* 0x100fe20008010845 */
[--C-:B------:R-:W-:Y:S01]  /*ec90*/  FFMA.FTZ R35, R43, UR51, -R69.reuse ;  /* 0x000000332b237c23 */ /* 0x100fe20008010845 */
[----:B-1----:R-:W-:Y:S01]  /*eca0*/  FADD.FTZ R10, R77, R10 ;  /* 0x0000000a4d0a7221 */ /* 0x002fe20000010000 */
[--C-:B------:R-:W-:Y:S01]  /*ecb0*/  FFMA.FTZ R43, R51, UR51, -R69.reuse ;  /* 0x00000033332b7c23 */ /* 0x100fe20008010845 */
[--C-:B------:R-:W-:Y:S01]  /*ecc0*/  FFMA.FTZ R65, R24, UR51, -R69.reuse ;  /* 0x0000003318417c23 */ /* 0x100fe20008010845 */
[----:B------:R-:W0:Y:S01]  /*ecd0*/  MUFU.EX2 R57, R57 ;  /* 0x0000003900397308 */ /* 0x000e220000000800 */
[----:B-----5:R-:W-:Y:S01]  /*ece0*/  FADD.FTZ R51, R11, R10 ;  /* 0x0000000a0b337221 */ /* 0x020fe20000010000 */
[--C-:B------:R-:W-:Y:S01]  /*ecf0*/  FFMA.FTZ R27, R27, UR51, -R69.reuse ;  /* 0x000000331b1b7c23 */ /* 0x100fe20008010845 */
[--C-:B------:R-:W-:Y:S01]  /*ed00*/  FFMA.FTZ R67, R31, UR51, -R69.reuse ;  /* 0x000000331f437c23 */ /* 0x100fe20008010845 */
[----:B------:R-:W-:Y:S01]  /*ed10*/  FFMA.FTZ R31, R39, UR51, -R69 ;  /* 0x00000033271f7c23 */ /* 0x000fe20008010845 */
[----:B--2---:R-:W-:Y:S01]  /*ed20*/  FADD.FTZ R10, R12, R51 ;  /* 0x000000330c0a7221 */ /* 0x004fe20000010000 */
        /* <DEDUP_REMOVED lines=11> */
[----:B0-----:R-:W-:Y:S01]  /*ede0*/  FADD.FTZ R9, R54, R57 ;  /* 0x0000003936097221 */ /* 0x001fe20000010000 */
[--C-:B------:R-:W-:Y:S01]  /*edf0*/  FFMA.FTZ R52, R56, UR51, -R69.reuse ;  /* 0x0000003338347c23 */ /* 0x100fe20008010845 */
[--C-:B------:R-:W-:Y:S01]  /*ee00*/  FFMA.FTZ R28, R28, UR51, -R69.reuse ;  /* 0x000000331c1c7c23 */ /* 0x100fe20008010845 */
[----:B------:R-:W-:Y:S01]  /*ee10*/  F2FP.F16.F32.PACK_AB R12, R12, R11 ;  /* 0x0000000b0c0c723e */ /* 0x000fe200000000ff */
[--C-:B------:R-:W-:Y:S01]  /*ee20*/  FFMA.FTZ R59, R59, UR51, -R69.reuse ;  /* 0x000000333b3b7c23 */ /* 0x100fe20008010845 */
[--C-:B------:R-:W-:Y:S01]  /*ee30*/  FFMA.FTZ R60, R60, UR51, -R69.reuse ;  /* 0x000000333c3c7c23 */ /* 0x100fe20008010845 */
[----:B------:R-:W-:Y:S01]  /*ee40*/  FFMA.FTZ R63, R63, UR51, -R69 ;  /* 0x000000333f3f7c23 */ /* 0x000fe20008010845 */
[----:B------:R-:W0:Y:S01]  /*ee50*/  MUFU.EX2 R13, R13 ;  /* 0x0000000d000d7308 */ /* 0x000e220000000800 */
[----:B-1----:R-:W-:Y:S01]  /*ee60*/  FADD.FTZ R8, R58, R9 ;  /* 0x000000093a087221 */ /* 0x002fe20000010000 */
[----:B------:R-:W-:Y:S01]  /*ee70*/  FADD.FTZ R9, R15, R10 ;  /* 0x0000000a0f097221 */ /* 0x000fe20000010000 */
[--C-:B------:R-:W-:Y:S01]  /*ee80*/  FFMA.FTZ R72, R72, UR51, -R69.reuse ;  /* 0x0000003348487c23 */ /* 0x100fe20008010845 */
[--C-:B------:R-:W-:Y:S01]  /*ee90*/  FFMA.FTZ R68, R68, UR51, -R69.reuse ;  /* 0x0000003344447c23 */ /* 0x100fe20008010845 */
[----:B------:R-:W-:Y:S01]  /*eea0*/  FFMA.FTZ R78, R78, UR51, -R69 ;  /* 0x000000334e4e7c23 */ /* 0x000fe20008010845 */
[----:B------:R-:W-:Y:S01]  /*eeb0*/  FADD.FTZ R10, R80, R9 ;  /* 0x00000009500a7221 */ /* 0x000fe20000010000 */
[----:B------:R-:W-:Y:S01]  /*eec0*/  FFMA.FTZ R69, R83, UR51, -R69 ;  /* 0x0000003353457c23 */ /* 0x000fe20008010845 */
[----:B------:R-:W1:Y:S01]  /*eed0*/  MUFU.EX2 R62, R62 ;  /* 0x0000003e003e7308 */ /* 0x000e620000000800 */
[----:B--2---:R-:W-:Y:S01]  /*eee0*/  FADD.FTZ R8, R61, R8 ;  /* 0x000000083d087221 */ /* 0x004fe20000010000 */
[----:B------:R-:W-:Y:S01]  /*eef0*/  FADD.FTZ R55, R25, R10 ;  /* 0x0000000a19377221 */ /* 0x000fe20000010000 */
[----:B------:R-:W-:-:S02]  /*ef00*/  F2FP.F16.F32.PACK_AB R10, R77, R76 ;  /* 0x0000004c4d0a723e */ /* 0x000fc400000000ff */
[----:B------:R-:W-:Y:S01]  /*ef10*/  F2FP.F16.F32.PACK_AB R11, R61, R58 ;  /* 0x0000003a3d0b723e */ /* 0x000fe200000000ff */
[----:B------:R-:W-:Y:S02]  /*ef20*/  FADD.FTZ R14, R26, R55 ;  /* 0x000000371a0e7221 */ /* 0x000fe40000010000 */
[----:B------:R-:W2:Y:S01]  /*ef30*/  MUFU.EX2 R64, R64 ;  /* 0x0000004000407308 */ /* 0x000ea20000000800 */
[----:B0-----:R-:W-:Y:S01]  /*ef40*/  FADD.FTZ R9, R13, R8 ;  /* 0x000000080d097221 */ /* 0x001fe20000010000 */
[----:B------:R-:W-:Y:S01]  /*ef50*/  F2FP.F16.F32.PACK_AB R8, R74, R3 ;  /* 0x000000034a08723e */ /* 0x000fe200000000ff */
[----:B------:R-:W-:Y:S01]  /*ef60*/  FADD.FTZ R3, R81, R14 ;  /* 0x0000000e51037221 */ /* 0x000fe20000010000 */
[----:B------:R-:W-:-:S04]  /*ef70*/  F2FP.F16.F32.PACK_AB R14, R80, R15 ;  /* 0x0000000f500e723e */ /* 0x000fc800000000ff */
[----:B------:R-:W0:Y:S01]  /*ef80*/  MUFU.EX2 R65, R65 ;  /* 0x0000004100417308 */ /* 0x000e220000000800 */
[C---:B-1----:R-:W-:Y:S01]  /*ef90*/  FADD.FTZ R9, R62.reuse, R9 ;  /* 0x000000093e097221 */ /* 0x042fe20000010000 */
[----:B------:R-:W-:-:S06]  /*efa0*/  F2FP.F16.F32.PACK_AB R13, R62, R13 ;  /* 0x0000000d3e0d723e */ /* 0x000fcc00000000ff */
[----:B------:R-:W1:Y:S01]  /*efb0*/  MUFU.EX2 R27, R27 ;  /* 0x0000001b001b7308 */ /* 0x000e620000000800 */
[----:B--2---:R-:W-:Y:S01]  /*efc0*/  FADD.FTZ R24, R64, R9 ;  /* 0x0000000940187221 */ /* 0x004fe20000010000 */
[----:B------:R-:W-:-:S06]  /*efd0*/  FADD.FTZ R9, R82, R3 ;  /* 0x0000000352097221 */ /* 0x000fcc0000010000 */
[----:B------:R-:W2:Y:S01]  /*efe0*/  MUFU.EX2 R28, R28 ;  /* 0x0000001c001c7308 */ /* 0x000ea20000000800 */
[----:B0-----:R-:W-:Y:S01]  /*eff0*/  FADD.FTZ R56, R65, R24 ;  /* 0x0000001841387221 */ /* 0x001fe20000010000 */
[----:B------:R-:W-:Y:S02]  /*f000*/  F2FP.F16.F32.PACK_AB R24, R26, R25 ;  /* 0x000000191a18723e */ /* 0x000fe400000000ff */
[----:B------:R-:W-:Y:S02]  /*f010*/  ISETP.NE.AND P5, PT, R142, 0x1, PT ;  /* 0x000000018e00780c */ /* 0x000fe40003fa5270 */
[----:B------:R-:W-:Y:S02]  /*f020*/  F2FP.F16.F32.PACK_AB R26, R82, R81 ;  /* 0x00000051521a723e */ /* 0x000fe400000000ff */
[----:B------:R-:W0:Y:S01]  /*f030*/  MUFU.EX2 R67, R67 ;  /* 0x0000004300437308 */ /* 0x000e220000000800 */
[----:B-1----:R-:W-:Y:S01]  /*f040*/  FADD.FTZ R3, R27, R56 ;  /* 0x000000381b037221 */ /* 0x002fe20000010000 */
[----:B------:R-:W-:Y:S01]  /*f050*/  FADD.FTZ R56, R4, R9 ;  /* 0x0000000904387221 */ /* 0x000fe20000010000 */
[----:B------:R-:W-:-:S03]  /*f060*/  F2FP.F16.F32.PACK_AB R9, R57, R54 ;  /* 0x000000363909723e */ /* 0x000fc600000000ff */
[----:B------:R-:W-:Y:S02]  /*f070*/  FADD.FTZ R15, R7, R56 ;  /* 0x00000038070f7221 */ /* 0x000fe40000010000 */
[----:B------:R-:W1:Y:S01]  /*f080*/  MUFU.EX2 R70, R70 ;  /* 0x0000004600467308 */ /* 0x000e620000000800 */
[----:B--2---:R-:W-:Y:S01]  /*f090*/  FADD.FTZ R54, R28, R3 ;  /* 0x000000031c367221 */ /* 0x004fe20000010000 */
[----:B------:R-:W-:Y:S01]  /*f0a0*/  FADD.FTZ R56, R30, R15 ;  /* 0x0000000f1e387221 */ /* 0x000fe20000010000 */
[----:B------:R-:W-:Y:S01]  /*f0b0*/  F2FP.F16.F32.PACK_AB R25, R28, R27 ;  /* 0x0000001b1c19723e */ /* 0x000fe200000000ff */
[----:B------:R-:W-:Y:S01]  /*f0c0*/  STSM.16.M88.4 [R157+0x21800], R8 ;  /* 0x021800089d007844 */ /* 0x000fe20000000200 */
[----:B------:R-:W-:Y:S01]  /*f0d0*/  F2FP.F16.F32.PACK_AB R15, R65, R64 ;  /* 0x00000040410f723e */ /* 0x000fe200000000ff */
[----:B------:R-:W-:Y:S02]  /*f0e0*/  FADD.FTZ R55, R29, R56 ;  /* 0x000000381d377221 */ /* 0x000fe40000010000 */
[----:B------:R-:W2:Y:S01]  /*f0f0*/  LDL R56, [R1+0x70] ;  /* 0x0000700001387983 */ /* 0x000ea20000100800 */
[----:B------:R-:W3:Y:S01]  /*f100*/  MUFU.EX2 R21, R21 ;  /* 0x0000001500157308 */ /* 0x000ee20000000800 */
[----:B0-----:R-:W-:-:S02]  /*f110*/  FADD.FTZ R3, R67, R54 ;  /* 0x0000003643037221 */ /* 0x001fc40000010000 */
[----:B------:R0:W-:Y:S05]  /*f120*/  STSM.16.M88.4 [R86], R12 ;  /* 0x0000000c56007844 */ /* 0x0001ea0000000200 */
[----:B------:R-:W4:Y:S01]  /*f130*/  MUFU.EX2 R32, R32 ;  /* 0x0000002000207308 */ /* 0x000f220000000800 */
[C---:B-1----:R-:W-:Y:S01]  /*f140*/  FADD.FTZ R54, R70.reuse, R3 ;  /* 0x0000000346367221 */ /* 0x042fe20000010000 */
[----:B------:R-:W-:-:S06]  /*f150*/  F2FP.F16.F32.PACK_AB R27, R70, R67 ;  /* 0x00000043461b723e */ /* 0x000fcc00000000ff */
[----:B------:R-:W1:Y:S01]  /*f160*/  MUFU.EX2 R31, R31 ;  /* 0x0000001f001f7308 */ /* 0x000e620000000800 */
[----:B---3--:R-:W-:Y:S01]  /*f170*/  FADD.FTZ R3, R21, R54 ;  /* 0x0000003615037221 */ /* 0x008fe20000010000 */
[----:B------:R-:W-:-:S06]  /*f180*/  FADD.FTZ R54, R20, R55 ;  /* 0x0000003714367221 */ /* 0x000fcc0000010000 */
[----:B------:R-:W3:Y:S01]  /*f190*/  MUFU.EX2 R36, R36 ;  /* 0x0000002400247308 */ /* 0x000ee20000000800 */
[----:B------:R-:W-:Y:S01]  /*f1a0*/  FADD.FTZ R55, R79, R54 ;  /* 0x000000364f377221 */ /* 0x000fe20000010000 */
[----:B----4-:R-:W-:-:S06]  /*f1b0*/  FADD.FTZ R28, R32, R3 ;  /* 0x00000003201c7221 */ /* 0x010fcc0000010000 */
[----:B------:R-:W4:Y:S01]  /*f1c0*/  MUFU.EX2 R35, R35 ;  /* 0x0000002300237308 */ /* 0x000f220000000800 */
[----:B------:R-:W-:Y:S01]  /*f1d0*/  FADD.FTZ R54, R66, R55 ;  /* 0x0000003742367221 */ /* 0x000fe20000010000 */
[----:B-1----:R-:W-:-:S06]  /*f1e0*/  FADD.FTZ R3, R31, R28 ;  /* 0x0000001c1f037221 */ /* 0x002fcc0000010000 */
[----:B------:R-:W1:Y:S01]  /*f1f0*/  MUFU.EX2 R40, R40 ;  /* 0x0000002800287308 */ /* 0x000e620000000800 */
[----:B------:R-:W-:-:S07]  /*f200*/  FADD.FTZ R54, R73, R54 ;  /* 0x0000003649367221 */ /* 0x000fce0000010000 */
[----:B------:R-:W0:Y:S01]  /*f210*/  MUFU.EX2 R42, R42 ;  /* 0x0000002a002a7308 */ /* 0x000e220000000800 */
[----:B------:R-:W-:Y:S01]  /*f220*/  F2FP.F16.F32.PACK_AB R28, R7, R4 ;  /* 0x00000004071c723e */ /* 0x000fe200000000ff */
[----:B---3--:R-:W-:-:S06]  /*f230*/  FADD.FTZ R4, R36, R3 ;  /* 0x0000000324047221 */ /* 0x008fcc0000010000 */
[----:B------:R-:W3:Y:S01]  /*f240*/  MUFU.EX2 R39, R39 ;  /* 0x0000002700277308 */ /* 0x000ee20000000800 */
[----:B------:R-:W-:-:S07]  /*f250*/  FADD.FTZ R7, R37, R54 ;  /* 0x0000003625077221 */ /* 0x000fce0000010000 */
[----:B------:R-:W5:Y:S01]  /*f260*/  MUFU.EX2 R45, R45 ;  /* 0x0000002d002d7308 */ /* 0x000f620000000800 */
[----:B----4-:R-:W-:Y:S01]  /*f270*/  FADD.FTZ R3, R35, R4 ;  /* 0x0000000423037221 */ /* 0x010fe20000010000 */
[----:B------:R-:W-:-:S06]  /*f280*/  FADD.FTZ R7, R38, R7 ;  /* 0x0000000726077221 */ /* 0x000fcc0000010000 */
[----:B------:R-:W4:Y:S08]  /*f290*/  MUFU.EX2 R44, R44 ;  /* 0x0000002c002c7308 */ /* 0x000f300000000800 */
[----:B------:R-:W4:Y:S01]  /*f2a0*/  MUFU.EX2 R46, R46 ;  /* 0x0000002e002e7308 */ /* 0x000f220000000800 */
[----:B-1----:R-:W-:Y:S01]  /*f2b0*/  FADD.FTZ R4, R40, R3 ;  /* 0x0000000328047221 */ /* 0x002fe20000010000 */
[----:B0-----:R-:W-:-:S06]  /*f2c0*/  FADD.FTZ R12, R42, R7 ;  /* 0x000000072a0c7221 */ /* 0x001fcc0000010000 */
[----:B------:R-:W0:Y:S08]  /*f2d0*/  MUFU.EX2 R43, R43 ;  /* 0x0000002b002b7308 */ /* 0x000e300000000800 */
[----:B------:R-:W1:Y:S01]  /*f2e0*/  MUFU.EX2 R49, R49 ;  /* 0x0000003100317308 */ /* 0x000e620000000800 */
[----:B---3--:R-:W-:Y:S01]  /*f2f0*/  FADD.FTZ R3, R39, R4 ;  /* 0x0000000427037221 */ /* 0x008fe20000010000 */
[----:B-----5:R-:W-:-:S06]  /*f300*/  FADD.FTZ R7, R45, R12 ;  /* 0x0000000c2d077221 */ /* 0x020fcc0000010000 */
[----:B------:R-:W3:Y:S08]  /*f310*/  MUFU.EX2 R48, R48 ;  /* 0x0000003000307308 */ /* 0x000ef00000000800 */
[----:B------:R-:W5:Y:S01]  /*f320*/  MUFU.EX2 R50, R50 ;  /* 0x0000003200327308 */ /* 0x000f620000000800 */
[----:B----4-:R-:W-:Y:S01]  /*f330*/  FADD.FTZ R4, R44, R3 ;  /* 0x000000032c047221 */ /* 0x010fe20000010000 */
[----:B------:R-:W-:-:S06]  /*f340*/  FADD.FTZ R12, R46, R7 ;  /* 0x000000072e0c7221 */ /* 0x000fcc0000010000 */
[----:B------:R-:W4:Y:S08]  /*f350*/  MUFU.EX2 R47, R47 ;  /* 0x0000002f002f7308 */ /* 0x000f300000000800 */
[----:B------:R-:W4:Y:S08]  /*f360*/  MUFU.EX2 R53, R53 ;  /* 0x0000003500357308 */ /* 0x000f300000000800 */
[----:B------:R-:W-:Y:S01]  /*f370*/  MUFU.EX2 R52, R52 ;  /* 0x0000003400347308 */ /* 0x000fe20000000800 */
[----:B0-----:R-:W-:-:S07]  /*f380*/  FADD.FTZ R3, R43, R4 ;  /* 0x000000042b037221 */ /* 0x001fce0000010000 */
[----:B------:R-:W-:Y:S08]  /*f390*/  MUFU.EX2 R59, R59 ;  /* 0x0000003b003b7308 */ /* 0x000ff00000000800 */
[----:B------:R-:W0:Y:S08]  /*f3a0*/  MUFU.EX2 R60, R60 ;  /* 0x0000003c003c7308 */ /* 0x000e300000000800 */
[----:B------:R-:W-:Y:S08]  /*f3b0*/  MUFU.EX2 R63, R63 ;  /* 0x0000003f003f7308 */ /* 0x000ff00000000800 */
[----:B------:R-:W0:Y:S01]  /*f3c0*/  MUFU.EX2 R72, R72 ;  /* 0x0000004800487308 */ /* 0x000e220000000800 */
[----:B------:R-:W-:-:S07]  /*f3d0*/  F2FP.F16.F32.PACK_AB R30, R29, R30 ;  /* 0x0000001e1d1e723e */ /* 0x000fce00000000ff */
[----:B------:R-:W-:Y:S01]  /*f3e0*/  MUFU.EX2 R0, R0 ;  /* 0x0000000000007308 */ /* 0x000fe20000000800 */
[----:B-1----:R-:W-:-:S07]  /*f3f0*/  FADD.FTZ R7, R49, R12 ;  /* 0x0000000c31077221 */ /* 0x002fce0000010000 */
[----:B------:R-:W1:Y:S08]  /*f400*/  MUFU.EX2 R33, R33 ;  /* 0x0000002100217308 */ /* 0x000e700000000800 */
[----:B------:R-:W-:Y:S08]  /*f410*/  MUFU.EX2 R34, R34 ;  /* 0x0000002200227308 */ /* 0x000ff00000000800 */
[----:B------:R-:W1:Y:S08]  /*f420*/  MUFU.EX2 R41, R41 ;  /* 0x0000002900297308 */ /* 0x000e700000000800 */
[----:B------:R-:W-:Y:S08]  /*f430*/  MUFU.EX2 R51, R51 ;  /* 0x0000003300337308 */ /* 0x000ff00000000800 */
[----:B------:R-:W1:Y:S08]  /*f440*/  MUFU.EX2 R68, R68 ;  /* 0x0000004400447308 */ /* 0x000e700000000800 */
[----:B------:R-:W-:Y:S08]  /*f450*/  MUFU.EX2 R78, R78 ;  /* 0x0000004e004e7308 */ /* 0x000ff00000000800 */
[----:B------:R-:W1:Y:S01]  /*f460*/  MUFU.EX2 R69, R69 ;  /* 0x0000004500457308 */ /* 0x000e620000000800 */
[----:B------:R-:W-:-:S02]  /*f470*/  F2FP.F16.F32.PACK_AB R29, R32, R21 ;  /* 0x00000015201d723e */ /* 0x000fc400000000ff */
[----:B------:R-:W-:Y:S01]  /*f480*/  F2FP.F16.F32.PACK_AB R31, R36, R31 ;  /* 0x0000001f241f723e */ /* 0x000fe200000000ff */
[----:B---3--:R-:W-:Y:S01]  /*f490*/  FADD.FTZ R4, R48, R3 ;  /* 0x0000000330047221 */ /* 0x008fe20000010000 */
[----:B------:R-:W-:Y:S02]  /*f4a0*/  F2FP.F16.F32.PACK_AB R8, R79, R20 ;  /* 0x000000144f08723e */ /* 0x000fe400000000ff */
[----:B------:R-:W-:Y:S02]  /*f4b0*/  F2FP.F16.F32.PACK_AB R10, R73, R66 ;  /* 0x00000042490a723e */ /* 0x000fe400000000ff */
[----:B------:R-:W-:Y:S02]  /*f4c0*/  F2FP.F16.F32.PACK_AB R9, R40, R35 ;  /* 0x000000232809723e */ /* 0x000fe400000000ff */
[----:B------:R-:W-:Y:S01]  /*f4d0*/  F2FP.F16.F32.PACK_AB R11, R44, R39 ;  /* 0x000000272c0b723e */ /* 0x000fe200000000ff */
[----:B-----5:R-:W-:Y:S01]  /*f4e0*/  FADD.FTZ R14, R50, R7 ;  /* 0x00000007320e7221 */ /* 0x020fe20000010000 */
[----:B------:R1:W-:Y:S01]  /*f4f0*/  STSM.16.M88.4 [R85], R24 ;  /* 0x0000001855007844 */ /* 0x0003e20000000200 */
[----:B------:R-:W3:Y:S01]  /*f500*/  @P5 LDC R20, c[0x0][0x44c] ;  /* 0x00011300ff145b82 */ /* 0x000ee20000000800 */
[----:B----4-:R-:W-:-:S02]  /*f510*/  FADD.FTZ R3, R47, R4 ;  /* 0x000000042f037221 */ /* 0x010fc40000010000 */
[----:B------:R-:W-:Y:S01]  /*f520*/  STSM.16.M88.4 [R84], R28 ;  /* 0x0000001c54007844 */ /* 0x000fe20000000200 */
[----:B------:R-:W-:Y:S01]  /*f530*/  FADD.FTZ R7, R53, R14 ;  /* 0x0000000e35077221 */ /* 0x000fe20000010000 */
[----:B------:R-:W-:Y:S02]  /*f540*/  F2FP.F16.F32.PACK_AB R12, R49, R46 ;  /* 0x0000002e310c723e */ /* 0x000fe400000000ff */
[----:B------:R4:W-:Y:S01]  /*f550*/  STSM.16.M88.4 [R157+0x27800], R8 ;  /* 0x027800089d007844 */ /* 0x0009e20000000200 */
[----:B------:R-:W-:Y:S01]  /*f560*/  F2FP.F16.F32.PACK_AB R14, R53, R50 ;  /* 0x00000032350e723e */ /* 0x000fe200000000ff */
[----:B------:R-:W5:Y:S01]  /*f570*/  @P5 LDC R21, c[0x0][0x450] ;  /* 0x00011400ff155b82 */ /* 0x000f620000000800 */
[----:B0-----:R-:W-:Y:S02]  /*f580*/  F2FP.F16.F32.PACK_AB R13, R60, R59 ;  /* 0x0000003b3c0d723e */ /* 0x001fe400000000ff */
[----:B------:R-:W-:Y:S01]  /*f590*/  F2FP.F16.F32.PACK_AB R15, R72, R63 ;  /* 0x0000003f480f723e */ /* 0x000fe200000000ff */
[----:B------:R-:W-:Y:S01]  /*f5a0*/  FADD.FTZ R4, R52, R3 ;  /* 0x0000000334047221 */ /* 0x000fe20000010000 */
[----:B-1----:R-:W-:-:S02]  /*f5b0*/  F2FP.F16.F32.PACK_AB R24, R33, R0 ;  /* 0x000000002118723e */ /* 0x002fc400000000ff */
[----:B------:R-:W-:Y:S02]  /*f5c0*/  F2FP.F16.F32.PACK_AB R26, R41, R34 ;  /* 0x00000022291a723e */ /* 0x000fe400000000ff */
[----:B------:R-:W-:Y:S02]  /*f5d0*/  F2FP.F16.F32.PACK_AB R25, R68, R51 ;  /* 0x000000334419723e */ /* 0x000fe400000000ff */
[----:B------:R-:W-:Y:S02]  /*f5e0*/  F2FP.F16.F32.PACK_AB R27, R69, R78 ;  /* 0x0000004e451b723e */ /* 0x000fe400000000ff */
[----:B----4-:R-:W-:Y:S02]  /*f5f0*/  F2FP.F16.F32.PACK_AB R8, R38, R37 ;  /* 0x000000252608723e */ /* 0x010fe400000000ff */
[----:B------:R-:W-:Y:S02]  /*f600*/  F2FP.F16.F32.PACK_AB R10, R45, R42 ;  /* 0x0000002a2d0a723e */ /* 0x000fe400000000ff */
[----:B------:R-:W-:-:S02]  /*f610*/  F2FP.F16.F32.PACK_AB R9, R48, R43 ;  /* 0x0000002b3009723e */ /* 0x000fc400000000ff */
[----:B------:R-:W-:Y:S01]  /*f620*/  F2FP.F16.F32.PACK_AB R11, R52, R47 ;  /* 0x0000002f340b723e */ /* 0x000fe200000000ff */
[----:B------:R-:W-:-:S04]  /*f630*/  FADD.FTZ R3, R59, R4 ;  /* 0x000000043b037221 */ /* 0x000fc80000010000 */
[----:B------:R-:W-:-:S04]  /*f640*/  FADD.FTZ R4, R60, R3 ;  /* 0x000000033c047221 */ /* 0x000fc80000010000 */
[----:B------:R-:W-:Y:S01]  /*f650*/  FADD.FTZ R3, R63, R4 ;  /* 0x000000043f037221 */ /* 0x000fe20000010000 */
[----:B--2---:R0:W-:Y:S04]  /*f660*/  STSM.16.M88.4 [R56], R8 ;  /* 0x0000000838007844 */ /* 0x0041e80000000200 */
[----:B------:R0:W-:Y:S04]  /*f670*/  STSM.16.M88.4 [R85+0x6000], R12 ;  /* 0x0060000c55007844 */ /* 0x0001e80000000200 */
[----:B------:R0:W-:Y:S01]  /*f680*/  STSM.16.M88.4 [R84+0x6000], R24 ;  /* 0x0060001854007844 */ /* 0x0001e20000000200 */
[----:B------:R1:W-:Y:S06]  /*f690*/  MEMBAR.ALL.CTA ;  /* 0x0000000000007992 */ /* 0x0003ec0000008000 */
[----:B-1----:R-:W1:Y:S01]  /*f6a0*/  FENCE.VIEW.ASYNC.S ;  /* 0x00000000000073c6 */ /* 0x002e620000000000 */
[----:B------:R-:W-:Y:S01]  /*f6b0*/  FADD.FTZ R72, R72, R3 ;  /* 0x0000000348487221 */ /* 0x000fe20000010000 */
[----:B------:R-:W-:Y:S01]  /*f6c0*/  FADD.FTZ R0, R0, R7 ;  /* 0x0000000700007221 */ /* 0x000fe20000010000 */
[----:B------:R-:W-:Y:S01]  /*f6d0*/  PLOP3.LUT P1, PT, PT, PT, UP0, 0x40, 0x0 ;  /* 0x000000000000781c */ /* 0x000fe20003f2e808 */
[----:B---3--:R-:W-:-:S04]  /*f6e0*/  @P5 IMAD.HI.U32 R20, R89, R20, RZ ;  /* 0x0000001459145227 */ /* 0x008fc800078e00ff */
[----:B------:R-:W-:Y:S01]  /*f6f0*/  FADD.FTZ R51, R51, R72 ;  /* 0x0000004833337221 */ /* 0x000fe20000010000 */
[----:B------:R-:W-:Y:S01]  /*f700*/  FADD.FTZ R33, R33, R0 ;  /* 0x0000000021217221 */ /* 0x000fe20000010000 */
[----:B------:R-:W-:Y:S01]  /*f710*/  IMAD.MOV.U32 R0, RZ, RZ, R89 ;  /* 0x000000ffff007224 */ /* 0x000fe200078e0059 */
[----:B-----5:R-:W-:Y:S01]  /*f720*/  @P5 SHF.R.U32.HI R0, RZ, R21, R20 ;  /* 0x00000015ff005219 */ /* 0x020fe20000011614 */
[----:B------:R-:W-:Y:S01]  /*f730*/  FADD.FTZ R51, R68, R51 ;  /* 0x0000003344337221 */ /* 0x000fe20000010000 */
[----:B------:R-:W-:-:S03]  /*f740*/  FADD.FTZ R4, R34, R33 ;  /* 0x0000002122047221 */ /* 0x000fc60000010000 */
[----:B------:R-:W-:Y:S01]  /*f750*/  FADD.FTZ R78, R78, R51 ;  /* 0x000000334e4e7221 */ /* 0x000fe20000010000 */
[----:B------:R-:W-:Y:S02]  /*f760*/  IMAD.IADD R103, R103, 0x1, R0 ;  /* 0x0000000167677824 */ /* 0x000fe400078e0200 */
[----:B------:R-:W-:Y:S01]  /*f770*/  FADD.FTZ R4, R41, R4 ;  /* 0x0000000429047221 */ /* 0x000fe20000010000 */
[----:B------:R-:W-:Y:S02]  /*f780*/  VIADD R0, R88, 0xfffffffe ;  /* 0xfffffffe58007836 */ /* 0x000fe40000000000 */
[----:B------:R-:W-:Y:S01]  /*f790*/  FADD.FTZ R3, R69, R78 ;  /* 0x0000004e45037221 */ /* 0x000fe20000010000 */
[----:B------:R-:W-:Y:S01]  /*f7a0*/  VIADD R7, R103, UR6 ;  /* 0x0000000667077c36 */ /* 0x000fe20008000000 */
[----:B-1----:R-:W-:Y:S01]  /*f7b0*/  NOP ;  /* 0x0000000000007918 */ /* 0x002fe20000000000 */
[----:B0-----:R-:W-:Y:S05]  /*f7c0*/  @P1 BRA `(.L_x_1494) ;  /* 0x0000000000541947 */ /* 0x001fea0003800000 */
[C---:B------:R-:W-:Y:S01]  /*f7d0*/  ISETP.GT.AND P1, PT, R103.reuse, RZ, PT ;  /* 0x000000ff6700720c */ /* 0x040fe20003f24270 */
[----:B------:R-:W-:Y:S01]  /*f7e0*/  BSSY B0, `(.L_x_1495) ;  /* 0x0000010000007945 */ /* 0x000fe20003800000 */
[----:B------:R-:W-:-:S11]  /*f7f0*/  IADD3 R8, R103, -0x1, RZ ;  /* 0xffffffff67087810 */ /* 0x000fd60007ffe0ff */
[----:B------:R-:W-:Y:S05]  /*f800*/  @P1 BRA `(.L_x_1496) ;  /* 0x0000000000201947 */ /* 0x000fea0003800000 */
[----:B------:R-:W-:Y:S01]  /*f810*/  UISETP.NE.AND UP1, UPT, UR7, 0x1, UPT ;  /* 0x000000010700788c */ /* 0x000fe2000bf25270 */
[----:B------:R-:W-:-:S05]  /*f820*/  IMAD.MOV R8, RZ, RZ, -R103 ;  /* 0x000000ffff087224 */ /* 0x000fca00078e0a67 */
[----:B------:R-:W-:-:S05]  /*f830*/  PLOP3.LUT P1, PT, PT, PT, UP1, 0x80, 0x0 ;  /* 0x000000000000781c */ /* 0x000fca0003f2f018 */
[----:B------:R-:W-:-:S08]  /*f840*/  @UP1 ULDC.64 UR4, c[0x0][0x9e8] ;  /* 0x00027a0000041ab9 */ /* 0x000fd00000000a00 */
[----:B------:R-:W-:-:S05]  /*f850*/  @P1 IMAD.HI.U32 R9, R8, UR4, RZ ;  /* 0x0000000408091c27 */ /* 0x000fca000f8e00ff */
[----:B------:R-:W-:-:S04]  /*f860*/  @P1 SHF.R.U32.HI R8, RZ, UR5, R9 ;  /* 0x00000005ff081c19 */ /* 0x000fc80008011609 */
[----:B------:R-:W-:Y:S01]  /*f870*/  LOP3.LUT R8, RZ, R8, RZ, 0x33, !PT ;  /* 0x00000008ff087212 */ /* 0x000fe200078e33ff */
[----:B------:R-:W-:Y:S06]  /*f880*/  BRA `(.L_x_1497) ;  /* 0x0000000000147947 */ /* 0x000fec0003800000 */
.L_x_1496:
[----:B------:R-:W-:-:S06]  /*f890*/  UISETP.NE.AND UP1, UPT, UR7, 0x1, UPT ;  /* 0x000000010700788c */ /* 0x000fcc000bf25270 */
[----:B------:R-:W-:-:S05]  /*f8a0*/  PLOP3.LUT P1, PT, PT, PT, UP1, 0x80, 0x0 ;  /* 0x000000000000781c */ /* 0x000fca0003f2f018 */
[----:B------:R-:W-:-:S08]  /*f8b0*/  @UP1 ULDC.64 UR4, c[0x0][0x9e8] ;  /* 0x00027a0000041ab9 */ /* 0x000fd00000000a00 */
[----:B------:R-:W-:-:S05]  /*f8c0*/  @P1 IMAD.HI.U32 R9, R8, UR4, RZ ;  /* 0x0000000408091c27 */ /* 0x000fca000f8e00ff */
[----:B------:R-:W-:-:S07]  /*f8d0*/  @P1 SHF.R.U32.HI R8, RZ, UR5, R9 ;  /* 0x00000005ff081c19 */ /* 0x000fce0008011609 */
.L_x_1497:
[----:B------:R-:W-:Y:S05]  /*f8e0*/  BSYNC B0 ;  /* 0x0000000000007941 */ /* 0x000fea0003800000 */
.L_x_1495:
[----:B------:R-:W-:-:S04]  /*f8f0*/  IMAD.U32 R9, RZ, RZ, UR7 ;  /* 0x00000007ff097e24 */ /* 0x000fc8000f8e00ff */
[----:B------:R-:W-:-:S05]  /*f900*/  IMAD R8, R8, R9, UR7 ;  /* 0x0000000708087e24 */ /* 0x000fca000f8e0209 */
[----:B------:R-:W-:-:S07]  /*f910*/  VIMNMX R7, R7, R8, PT ;  /* 0x0000000807077248 */ /* 0x000fce0003fe0100 */
.L_x_1494:
[----:B------:R-:W2:Y:S01]  /*f920*/  LDL R9, [R1+0x9c] ;  /* 0x00009c0001097983 */ /* 0x000ea20000100800 */
[----:B------:R-:W-:Y:S01]  /*f930*/  SHF.R.S32.HI R8, RZ, 0x1f, R7 ;  /* 0x0000001fff087819 */ /* 0x000fe20000011407 */
[----:B------:R-:W-:Y:S01]  /*f940*/  ULDC UR41, c[0x0][0x9e4] ;  /* 0x0002790000297ab9 */ /* 0x000fe20000000800 */
[----:B------:R-:W-:Y:S01]  /*f950*/  ULDC UR5, c[0x0][0x9e4] ;  /* 0x0002790000057ab9 */ /* 0x000fe20000000800 */
[----:B------:R-:W-:Y:S01]  /*f960*/  ULDC UR43, c[0x0][0x9d8] ;  /* 0x00027600002b7ab9 */ /* 0x000fe20000000800 */
[----:B------:R-:W-:Y:S01]  /*f970*/  LEA.HI R8, R8, R7, RZ, 0x7 ;  /* 0x0000000708087211 */ /* 0x000fe200078f38ff */
[----:B------:R-:W-:Y:S01]  /*f980*/  ULDC UR50, c[0x0][0x9d8] ;  /* 0x0002760000327ab9 */ /* 0x000fe20000000800 */
[----:B------:R-:W-:Y:S01]  /*f990*/  ULDC UR48, c[0x0][0x9d8] ;  /* 0x0002760000307ab9 */ /* 0x000fe20000000800 */
[----:B------:R-:W-:Y:S01]  /*f9a0*/  ULDC UR4, c[0x0][0x988] ;  /* 0x0002620000047ab9 */ /* 0x000fe20000000800 */
[----:B------:R-:W-:Y:S01]  /*f9b0*/  SHF.R.S32.HI R8, RZ, 0x7, R8 ;  /* 0x00000007ff087819 */ /* 0x000fe20000011408 */
[----:B------:R-:W-:Y:S01]  /*f9c0*/  ULDC UR7, c[0x0][0x988] ;  /* 0x0002620000077ab9 */ /* 0x000fe20000000800 */
[----:B------:R-:W-:Y:S01]  /*f9d0*/  ULDC UR6, c[0x0][0x988] ;  /* 0x0002620000067ab9 */ /* 0x000fe20000000800 */
[----:B------:R-:W-:Y:S01]  /*f9e0*/  ULDC UR49, c[0x0][0x9e0] ;  /* 0x0002780000317ab9 */ /* 0x000fe20000000800 */
[----:B------:R-:W-:Y:S01]  /*f9f0*/  ULDC UR42, c[0x0][0x9e0] ;  /* 0x00027800002a7ab9 */ /* 0x000fe20000000800 */
        /* <DEDUP_REMOVED lines=24> */
[----:B--2---:R-:W-:-:S04]  /*fb80*/  VIMNMX R140, R9, R8, !PT ;  /* 0x00000008098c7248 */ /* 0x004fc80007fe0100 */
[----:B------:R-:W-:-:S13]  /*fb90*/  ISETP.GE.AND P1, PT, R0, R140, PT ;  /* 0x0000008c0000720c */ /* 0x000fda0003f26270 */
[----:B------:R-:W-:Y:S05]  /*fba0*/  @!P1 BRA `(.L_x_1498) ;  /* 0x0000003c00809947 */ /* 0x000fea0003800000 */
[----:B------:R-:W-:-:S07]  /*fbb0*/  IMAD.MOV.U32 R135, RZ, RZ, RZ ;  /* 0x000000ffff877224 */ /* 0x000fce00078e00ff */
.L_x_1518:
[----:B------:R-:W2:Y:S01]  /*fbc0*/  LDL R9, [R1+0x44] ;  /* 0x0000440001097983 */ /* 0x000ea20000100800 */
[----:B------:R-:W-:Y:S01]  /*fbd0*/  VIADD R7, R18, 0x1 ;  /* 0x0000000112077836 */ /* 0x000fe20000000000 */
[----:B------:R-:W-:Y:S05]  /*fbe0*/  YIELD ;  /* 0x0000000000007946 */ /* 0x000fea0003800000 */
[----:B------:R-:W-:-:S04]  /*fbf0*/  ISETP.NE.AND P2, PT, R7, 0x2, PT ;  /* 0x000000020700780c */ /* 0x000fc80003f45270 */
[----:B------:R-:W-:Y:S02]  /*fc00*/  SEL R8, RZ, 0x1, P2 ;  /* 0x00000001ff087807 */ /* 0x000fe40001000000 */
[----:B------:R-:W-:Y:S02]  /*fc10*/  SEL R7, R7, RZ, P2 ;  /* 0x000000ff07077207 */ /* 0x000fe40001000000 */
[----:B------:R-:W-:Y:S02]  /*fc20*/  LOP3.LUT R139, R23, R8, RZ, 0x3c, !PT ;  /* 0x00000008178b7212 */ /* 0x000fe400078e3cff */
[----:B--2---:R-:W-:-:S13]  /*fc30*/  ISETP.NE.AND P1, PT, R9, RZ, PT ;  /* 0x000000ff0900720c */ /* 0x004fda0003f25270 */
[----:B-1----:R-:W-:Y:S05]  /*fc40*/  @P1 BRA `(.L_x_1499) ;  /* 0x0000000000301947 */ /* 0x002fea0003800000 */
[----:B------:R-:W-:Y:S05]  /*fc50*/  @!P0 BRA `(.L_x_1500) ;  /* 0x0000000000048947 */ /* 0x000fea0003800000 */
[----:B------:R-:W-:Y:S01]  /*fc60*/  BPT.TRAP 0x1 ;  /* 0x000000040000795c */ /* 0x000fe20000300000 */
.L_x_1500:
[----:B------:R-:W-:Y:S01]  /*fc70*/  IMAD R9, R7, 0x8, R2 ;  /* 0x0000000807097824 */ /* 0x000fe200078e0202 */
[----:B------:R-:W-:-:S04]  /*fc80*/  SHF.L.U32 R8, R139, 0x1f, RZ ;  /* 0x0000001f8b087819 */ /* 0x000fc800000006ff */
[----:B------:R0:W1:Y:S01]  /*fc90*/  SYNCS.PHASECHK.TRANS64.TRYWAIT P2, [R9+URZ+0x2d830], R8 ;  /* 0x02d83008090075a7 */ /* 0x000062000804017f */
[----:B------:R-:W-:Y:S05]  /*fca0*/  @!P0 BRA `(.L_x_1501) ;  /* 0x0000000000048947 */ /* 0x000fea0003800000 */
[----:B------:R-:W-:Y:S01]  /*fcb0*/  BPT.TRAP 0x1 ;  /* 0x000000040000795c */ /* 0x000fe20000300000 */
.L_x_1501:
[----:B------:R-:W-:Y:S04]  /*fcc0*/  BSSY B0, `(.L_x_1499) ;  /* 0x0000004000007945 */ /* 0x000fe80003800000 */
[----:B-1----:R-:W-:Y:S05]  /*fcd0*/  @P2 BRA `(.L_x_1502) ;  /* 0x0000000000082947 */ /* 0x002fea0003800000 */
[----:B------:R-:W1:Y:S02]  /*fce0*/  SYNCS.PHASECHK.TRANS64.TRYWAIT P2, [R9+URZ+0x2d830], R8 ;  /* 0x02d83008090075a7 */ /* 0x000e64000804017f */
[----:B-1----:R-:W-:Y:S05]  /*fcf0*/  @!P2 BRA `(.L_x_1503) ;  /* 0x0000015000e8a947 */ /* 0x002fea0003800000 */
.L_x_1502:
[----:B------:R-:W-:Y:S05]  /*fd00*/  BSYNC B0 ;  /* 0x0000000000007941 */ /* 0x000fea0003800000 */
.L_x_1499:
[----:B01----:R-:W2:Y:S04]  /*fd10*/  LDL R8, [R1+0x48] ;  /* 0x0000480001087983 */ /* 0x003ea80000100800 */
[----:B------:R-:W3:Y:S04]  /*fd20*/  LDL.64 R24, [R1+0x8] ;  /* 0x0000080001187983 */ /* 0x000ee80000100a00 */
[----:B------:R-:W4:Y:S04]  /*fd30*/  LDL.64 R152, [R1+0x30] ;  /* 0x0000300001987983 */ /* 0x000f280000100a00 */
[----:B------:R-:W5:Y:S01]  /*fd40*/  LDL.64 R150, [R1+0x28] ;  /* 0x0000280001967983 */ /* 0x000f620000100a00 */
[----:B------:R-:W0:Y:S01]  /*fd50*/  S2R R10, SR_TID.X ;  /* 0x00000000000a7919 */ /* 0x000e220000002100 */
[----:B------:R-:W-:Y:S05]  /*fd60*/  WARPSYNC.ALL ;  /* 0x0000000000007948 */ /* 0x000fea0003800000 */
[----:B------:R-:W-:Y:S01]  /*fd70*/  IMAD.MOV.U32 R9, RZ, RZ, -0x7fffffe0 ;  /* 0x80000020ff097424 */ /* 0x000fe200078e00ff */
[----:B------:R-:W5:Y:S04]  /*fd80*/  LDL.64 R148, [R1+0x20] ;  /* 0x0000200001947983 */ /* 0x000f680000100a00 */
[----:B------:R-:W5:Y:S04]  /*fd90*/  LDL.64 R146, [R1+0x18] ;  /* 0x0000180001927983 */ /* 0x000f680000100a00 */
[----:B------:R-:W5:Y:S01]  /*fda0*/  LDL.64 R144, [R1+0x10] ;  /* 0x0000100001907983 */ /* 0x000f620000100a00 */
[----:B0-----:R-:W-:-:S05]  /*fdb0*/  SHF.R.U32.HI R10, RZ, 0x7, R10 ;  /* 0x00000007ff0a7819 */ /* 0x001fca000001160a */
[----:B------:R-:W-:Y:S01]  /*fdc0*/  VIADD R20, R10, 0x8 ;  /* 0x000000080a147836 */ /* 0x000fe20000000000 */
[----:B------:R-:W-:Y:S01]  /*fdd0*/  R2UR UR11, R9 ;  /* 0x00000000090b72ca */ /* 0x000fe200000e0000 */
[----:B------:R-:W-:-:S05]  /*fde0*/  IMAD.MOV.U32 R13, RZ, RZ, -0x7fffffe0 ;  /* 0x80000020ff0d7424 */ /* 0x000fca00078e00ff */
[----:B------:R-:W-:Y:S01]  /*fdf0*/  R2UR UR15, R13 ;  /* 0x000000000d0f72ca */ /* 0x000fe200000e0000 */
[----:B------:R0:W-:Y:S01]  /*fe00*/  BAR.SYNC.DEFER_BLOCKING R20, 0x100 ;  /* 0x000400140000751d */ /* 0x0001e20000010000 */
[----:B------:R-:W-:Y:S02]  /*fe10*/  IMAD.MOV.U32 R11, RZ, RZ, -0x7fffffe0 ;  /* 0x80000020ff0b7424 */ /* 0x000fe400078e00ff */
[----:B--2---:R-:W-:Y:S01]  /*fe20*/  IMAD R8, R7, 0x600, R8 ;  /* 0x0000060007087824 */ /* 0x004fe200078e0208 */
[----:B---3--:R-:W-:-:S04]  /*fe30*/  R2UR UR8, R24 ;  /* 0x00000000180872ca */ /* 0x008fc800000e0000 */
[----:B------:R-:W-:Y:S02]  /*fe40*/  R2UR UR10, R8 ;  /* 0x00000000080a72ca */ /* 0x000fe400000e0000 */
[----:B------:R-:W-:Y:S02]  /*fe50*/  R2UR UR9, R25 ;  /* 0x00000000190972ca */ /* 0x000fe400000e0000 */
[----:B------:R-:W-:-:S11]  /*fe60*/  WARPGROUP.ARRIVE ;  /* 0x00000000000079c5 */ /* 0x000fd60000000000 */
[----:B------:R-:W-:Y:S01]  /*fe70*/  HGMMA.64x128x16.F32 R24, gdesc[UR8], RZ, !UPT, gsb0 ;  /* 0x01e00000081879f0 */ /* 0x000fe2000c0008ff */
[----:B------:R-:W-:Y:S01]  /*fe80*/  VIADD R12, R8, 0x2 ;  /* 0x00000002080c7836 */ /* 0x000fe20000000000 */
[----:B----4-:R-:W-:Y:S02]  /*fe90*/  R2UR UR12, R152 ;  /* 0x00000000980c72ca */ /* 0x010fe400000e0000 */
[----:B------:R-:W-:Y:S02]  /*fea0*/  R2UR UR13, R153 ;  /* 0x00000000990d72ca */ /* 0x000fe400000e0000 */
[----:B------:R-:W-:Y:S01]  /*feb0*/  R2UR UR14, R12 ;  /* 0x000000000c0e72ca */ /* 0x000fe200000e0000 */
[----:B------:R-:W-:Y:S01]  /*fec0*/  VIADD R10, R8, 0x200 ;  /* 0x00000200080a7836 */ /* 0x000fe20000000000 */
[----:B------:R-:W-:Y:S02]  /*fed0*/  R2UR UR19, R11 ;  /* 0x000000000b1372ca */ /* 0x000fe400000e0000 */
[----:B-----5:R-:W-:-:S02]  /*fee0*/  R2UR UR16, R150 ;  /* 0x00000000961072ca */ /* 0x020fc400000e0000 */
[----:B------:R-:W-:Y:S02]  /*fef0*/  R2UR UR18, R10 ;  /* 0x000000000a1272ca */ /* 0x000fe400000e0000 */
[----:B------:R-:W-:Y:S01]  /*ff00*/  R2UR UR17, R151 ;  /* 0x00000000971172ca */ /* 0x000fe200000e0000 */
[----:B------:R-:W-:Y:S02]  /*ff10*/  WARPGROUP.DEPBAR.LE gsb0, 0x0 ;  /* 0x00008000000079c5 */ /* 0x000fe40000010000 */
[----:B------:R-:W-:-:S06]  /*ff20*/  WARPGROUP.ARRIVE ;  /* 0x00000000000079c5 */ /* 0x000fcc0000000000 */
[----:B------:R-:W-:Y:S01]  /*ff30*/  HGMMA.64x128x16.F32 R24, gdesc[UR12], R24, gsb0 ;  /* 0x01e000000c1879f0 */ /* 0x000fe20008000818 */
[----:B------:R-:W-:Y:S01]  /*ff40*/  VIADD R12, R8, 0x202 ;  /* 0x00000202080c7836 */ /* 0x000fe20000000000 */
[----:B------:R-:W-:Y:S02]  /*ff50*/  R2UR UR23, R13 ;  /* 0x000000000d1772ca */ /* 0x000fe400000e0000 */
[----:B------:R-:W-:Y:S02]  /*ff60*/  R2UR UR20, R148 ;  /* 0x00000000941472ca */ /* 0x000fe400000e0000 */
[----:B------:R-:W-:Y:S02]  /*ff70*/  R2UR UR22, R12 ;  /* 0x000000000c1672ca */ /* 0x000fe400000e0000 */
[----:B------:R-:W-:Y:S01]  /*ff80*/  R2UR UR21, R149 ;  /* 0x00000000951572ca */ /* 0x000fe200000e0000 */
[----:B------:R-:W-:Y:S02]  /*ff90*/  WARPGROUP.DEPBAR.LE gsb0, 0x0 ;  /* 0x00008000000079c5 */ /* 0x000fe40000010000 */
[----:B------:R-:W-:-:S06]  /*ffa0*/  WARPGROUP.ARRIVE ;  /* 0x00000000000079c5 */ /* 0x000fcc0000000000 */
[----:B------:R-:W-:Y:S01]  /*ffb0*/  HGMMA.64x128x16.F32 R24, gdesc[UR16], R24, gsb0 ;  /* 0x01e00000101879f0 */ /* 0x000fe20008000818 */
[----:B------:R-:W-:Y:S02]  /*ffc0*/  VIADD R14, R8, 0x400 ;  /* 0x00000400080e7836 */ /* 0x000fe40000000000 */
[----:B------:R-:W-:Y:S01]  /*ffd0*/  IMAD.MOV.U32 R15, RZ, RZ, -0x7fffffe0 ;  /* 0x80000020ff0f7424 */ /* 0x000fe200078e00ff */
[----:B------:R-:W-:Y:S02]  /*ffe0*/  R2UR UR24, R146 ;  /* 0x00000000921872ca */ /* 0x000fe400000e0000 */
[----:B------:R-:W-:Y:S02]  /*fff0*/  R2UR UR26, R14 ;  /* 0x000000000e1a72ca */ /* 0x000fe400000e0000 */
[----:B------:R-:W-:Y:S02]  /*10000*/  R2UR UR27, R15 ;  /* 0x000000000f1b72ca */ /* 0x000fe400000e0000 */
[----:B------:R-:W-:Y:S01]  /*10010*/  R2UR UR25, R147 ;  /* 0x00000000931972ca */ /* 0x000fe200000e0000 */
[----:B------:R-:W-:-:S02]  /*10020*/  WARPGROUP.DEPBAR.LE gsb0, 0x0 ;  /* 0x00008000000079c5 */ /* 0x000fc40000010000 */
        /* <DEDUP_REMOVED lines=17> */
.L_x_1505:
[----:B------:R-:W-:Y:S02]  /*10140*/  SHF.L.U32 R8, R23, 0x1f, RZ ;  /* 0x0000001f17087819 */ /* 0x000fe400000006ff */
[----:B------:R-:W-:-:S04]  /*10150*/  LEA R9, R18, R2, 0x3 ;  /* 0x0000000212097211 */ /* 0x000fc800078e18ff */
[----:B------:R0:W1:Y:S01]  /*10160*/  SYNCS.PHASECHK.TRANS64.TRYWAIT P1, [R9+URZ+0x2d850], R8 ;  /* 0x02d85008090075a7 */ /* 0x000062000802017f */
[----:B------:R-:W-:Y:S05]  /*10170*/  @!P0 BRA `(.L_x_1506) ;  /* 0x0000000000048947 */ /* 0x000fea0003800000 */
[----:B------:R-:W-:Y:S01]  /*10180*/  BPT.TRAP 0x1 ;  /* 0x000000040000795c */ /* 0x000fe20000300000 */
.L_x_1506:
[----:B-1----:R-:W-:Y:S05]  /*10190*/  @P1 BRA `(.L_x_1504) ;  /* 0x0000000000081947 */ /* 0x002fea0003800000 */
[----:B------:R-:W1:Y:S02]  /*101a0*/  SYNCS.PHASECHK.TRANS64.TRYWAIT P1, [R9+URZ+0x2d850], R8 ;  /* 0x02d85008090075a7 */ /* 0x000e64000802017f */
[----:B-1----:R-:W-:Y:S05]  /*101b0*/  @!P1 BRA `(.L_x_1507) ;  /* 0x0000014c00cc9947 */ /* 0x002fea0003800000 */
.L_x_1504:
[----:B01----:R-:W-:Y:S01]  /*101c0*/  VIADD R8, R2, 0x400 ;  /* 0x0000040002087836 */ /* 0x003fe20000000000 */
[----:B------:R-:W-:Y:S05]  /*101d0*/  WARPSYNC.ALL ;  /* 0x0000000000007948 */ /* 0x000fea0003800000 */
[----:B------:R-:W-:Y:S01]  /*101e0*/  SHF.R.U32.HI R8, RZ, 0x4, R8 ;  /* 0x00000004ff087819 */ /* 0x000fe20000011608 */
[----:B------:R-:W-:Y:S01]  /*101f0*/  IMAD.MOV.U32 R9, RZ, RZ, -0x7fffffe0 ;  /* 0x80000020ff097424 */ /* 0x000fe200078e00ff */
[----:B------:R-:W-:Y:S01]  /*10200*/  WARPGROUP.ARRIVE ;  /* 0x00000000000079c5 */ /* 0x000fe20000000000 */
[----:B------:R-:W-:Y:S01]  /*10210*/  UMOV UR9, 0x40000040 ;  /* 0x4000004000097882 */ /* 0x000fe20000000000 */
[----:B------:R-:W-:Y:S01]  /*10220*/  LOP3.LUT R8, R8, 0x3fff, RZ, 0xc0, !PT ;  /* 0x00003fff08087812 */ /* 0x000fe200078ec0ff */
[----:B------:R-:W-:Y:S01]  /*10230*/  IMAD.MOV.U32 R11, RZ, RZ, -0x7fffffe0 ;  /* 0x80000020ff0b7424 */ /* 0x000fe200078e00ff */
[----:B------:R-:W-:Y:S01]  /*10240*/  R2UR UR11, R9 ;  /* 0x00000000090b72ca */ /* 0x000fe200000e0000 */
[----:B------:R-:W-:Y:S01]  /*10250*/  UMOV UR13, 0x40000040 ;  /* 0x40000040000d7882 */ /* 0x000fe20000000000 */
[----:B------:R-:W-:Y:S01]  /*10260*/  LOP3.LUT R8, R8, 0x2000000, RZ, 0xfc, !PT ;  /* 0x0200000008087812 */ /* 0x000fe200078efcff */
[----:B------:R-:W-:Y:S01]  /*10270*/  UMOV UR17, 0x40000040 ;  /* 0x4000004000117882 */ /* 0x000fe20000000000 */
[C---:B------:R-:W-:Y:S01]  /*10280*/  R2UR UR15, R11.reuse ;  /* 0x000000000b0f72ca */ /* 0x040fe200000e0000 */
[----:B------:R-:W-:Y:S01]  /*10290*/  UMOV UR21, 0x40000040 ;  /* 0x4000004000157882 */ /* 0x000fe20000000000 */
[C---:B------:R-:W-:Y:S01]  /*102a0*/  R2UR UR19, R11.reuse ;  /* 0x000000000b1372ca */ /* 0x040fe200000e0000 */
[----:B------:R-:W-:Y:S01]  /*102b0*/  IMAD R8, R18, 0x600, R8 ;  /* 0x0000060012087824 */ /* 0x000fe200078e0208 */
[C---:B------:R-:W-:Y:S01]  /*102c0*/  R2UR UR23, R11.reuse ;  /* 0x000000000b1772ca */ /* 0x040fe200000e0000 */
[----:B------:R-:W-:Y:S01]  /*102d0*/  UMOV UR25, 0x40000040 ;  /* 0x4000004000197882 */ /* 0x000fe20000000000 */
[C---:B------:R-:W-:Y:S01]  /*102e0*/  R2UR UR27, R11.reuse ;  /* 0x000000000b1b72ca */ /* 0x040fe200000e0000 */
[C---:B------:R-:W-:Y:S01]  /*102f0*/  VIADD R10, R8.reuse, 0x40 ;  /* 0x00000040080a7836 */ /* 0x040fe20000000000 */
[----:B------:R-:W-:Y:S01]  /*10300*/  R2UR UR10, R8 ;  /* 0x00000000080a72ca */ /* 0x000fe200000e0000 */
[----:B------:R-:W-:Y:S01]  /*10310*/  UMOV UR29, 0x40000040 ;  /* 0x40000040001d7882 */ /* 0x000fe20000000000 */
[C---:B------:R-:W-:Y:S01]  /*10320*/  R2UR UR31, R11.reuse ;  /* 0x000000000b1f72ca */ /* 0x040fe200000e0000 */
[----:B------:R-:W-:Y:S01]  /*10330*/  UMOV UR33, 0x40000040 ;  /* 0x4000004000217882 */ /* 0x000fe20000000000 */
[----:B------:R-:W-:Y:S01]  /*10340*/  R2UR UR14, R10 ;  /* 0x000000000a0e72ca */ /* 0x000fe200000e0000 */
[----:B------:R-:W-:Y:S01]  /*10350*/  VIADD R10, R8, 0x80 ;  /* 0x00000080080a7836 */ /* 0x000fe20000000000 */
[----:B------:R-:W-:Y:S01]  /*10360*/  R2UR UR35, R11 ;  /* 0x000000000b2372ca */ /* 0x000fe200000e0000 */
[----:B------:R-:W-:Y:S01]  /*10370*/  UMOV UR45, 0x40000040 ;  /* 0x40000040002d7882 */ /* 0x000fe20000000000 */
[----:B------:R-:W-:Y:S01]  /*10380*/  R2UR UR47, R9 ;  /* 0x00000000092f72ca */ /* 0x000fe200000e0000 */
[----:B------:R-:W0:Y:S01]  /*10390*/  S2R R13, SR_TID.X ;  /* 0x00000000000d7919 */ /* 0x000e220000002100 */
[----:B------:R-:W-:Y:S01]  /*103a0*/  R2UR UR18, R10 ;  /* 0x000000000a1272ca */ /* 0x000fe200000e0000 */
[----:B------:R-:W-:-:S05]  /*103b0*/  VIADD R10, R8, 0xc0 ;  /* 0x000000c0080a7836 */ /* 0x000fca0000000000 */
[----:B------:R-:W-:Y:S01]  /*103c0*/  R2UR UR22, R10 ;  /* 0x000000000a1672ca */ /* 0x000fe200000e0000 */
[----:B------:R-:W-:-:S05]  /*103d0*/  VIADD R10, R8, 0x100 ;  /* 0x00000100080a7836 */ /* 0x000fca0000000000 */
[----:B------:R-:W-:Y:S01]  /*103e0*/  R2UR UR26, R10 ;  /* 0x000000000a1a72ca */ /* 0x000fe200000e0000 */
[----:B------:R-:W-:-:S05]  /*103f0*/  VIADD R10, R8, 0x140 ;  /* 0x00000140080a7836 */ /* 0x000fca0000000000 */
[----:B------:R-:W-:Y:S01]  /*10400*/  R2UR UR30, R10 ;  /* 0x000000000a1e72ca */ /* 0x000fe200000e0000 */
[C---:B------:R-:W-:Y:S02]  /*10410*/  VIADD R10, R8.reuse, 0x180 ;  /* 0x00000180080a7836 */ /* 0x040fe40000000000 */
[----:B------:R-:W-:-:S03]  /*10420*/  VIADD R8, R8, 0x1c0 ;  /* 0x000001c008087836 */ /* 0x000fc60000000000 */
[----:B------:R-:W-:Y:S02]  /*10430*/  R2UR UR34, R10 ;  /* 0x000000000a2272ca */ /* 0x000fe400000e0000 */
[----:B------:R-:W-:Y:S01]  /*10440*/  R2UR UR46, R8 ;  /* 0x00000000082e72ca */ /* 0x000fe200000e0000 */
[----:B------:R-:W-:Y:S01]  /*10450*/  IMAD R8, R141, 0x2000, R2 ;  /* 0x000020008d087824 */ /* 0x000fe200078e0202 */
[----:B0-----:R-:W-:-:S04]  /*10460*/  SHF.R.U32.HI R12, RZ, 0x7, R13 ;  /* 0x00000007ff0c7819 */ /* 0x001fc8000001160d */
[----:B------:R-:W-:Y:S02]  /*10470*/  R2UR UR8, R8 ;  /* 0x00000000080872ca */ /* 0x000fe400000e0000 */
[----:B------:R-:W-:Y:S01]  /*10480*/  ISETP.GE.U32.AND P1, PT, R13, 0x180, PT ;  /* 0x000001800d00780c */ /* 0x000fe20003f26070 */
[----:B------:R-:W-:-:S05]  /*10490*/  VIADD R8, R12, 0x9 ;  /* 0x000000090c087836 */ /* 0x000fca0000000000 */
[----:B------:R-:W-:-:S05]  /*104a0*/  SEL R8, R8, 0x9, !P1 ;  /* 0x0000000908087807 */ /* 0x000fca0004800000 */
[----:B------:R-:W-:-:S04]  /*104b0*/  UIADD3 UR8, UR8, 0x21800, URZ ;  /* 0x0002180008087890 */ /* 0x000fc8000fffe03f */
[----:B------:R-:W-:-:S04]  /*104c0*/  USHF.R.U32.HI UR8, URZ, 0x4, UR8 ;  /* 0x000000043f087899 */ /* 0x000fc80008011608 */
[----:B------:R-:W-:-:S04]  /*104d0*/  ULOP3.LUT UR8, UR8, 0x3fff, URZ, 0xc0, !UPT ;  /* 0x00003fff08087892 */ /* 0x000fc8000f8ec03f */
[----:B------:R-:W-:-:S04]  /*104e0*/  ULOP3.LUT UR8, UR8, 0x10000, URZ, 0xfc, !UPT ;  /* 0x0001000008087892 */ /* 0x000fc8000f8efc3f */
[----:B------:R-:W-:Y:S02]  /*104f0*/  UIADD3 UR12, UR8, 0x2, URZ ;  /* 0x00000002080c7890 */ /* 0x000fe4000fffe03f */
[----:B------:R-:W-:Y:S02]  /*10500*/  UIADD3 UR16, UR8, 0x4, URZ ;  /* 0x0000000408107890 */ /* 0x000fe4000fffe03f */
[----:B------:R-:W-:Y:S02]  /*10510*/  UIADD3 UR20, UR8, 0x6, URZ ;  /* 0x0000000608147890 */ /* 0x000fe4000fffe03f */
[----:B------:R-:W-:Y:S01]  /*10520*/  HGMMA.64x96x16.F32 R88, gdesc[UR8].tnspB, R88, gsb0 ;  /* 0x41600000085879f0 */ /* 0x000fe20008000858 */
[----:B------:R-:W-:Y:S02]  /*10530*/  UIADD3 UR24, UR8, 0x600, URZ ;  /* 0x0000060008187890 */ /* 0x000fe4000fffe03f */
[----:B------:R-:W-:Y:S02]  /*10540*/  UIADD3 UR28, UR8, 0x602, URZ ;  /* 0x00000602081c7890 */ /* 0x000fe4000fffe03f */
[----:B------:R-:W-:-:S02]  /*10550*/  UIADD3 UR32, UR8, 0x604, URZ ;  /* 0x0000060408207890 */ /* 0x000fc4000fffe03f */
[----:B------:R-:W-:Y:S01]  /*10560*/  UIADD3 UR44, UR8, 0x606, URZ ;  /* 0x00000606082c7890 */ /* 0x000fe2000fffe03f */
        /* <DEDUP_REMOVED lines=25> */
.L_x_1508:
[----:B------:R-:W2:Y:S04]  /*10700*/  LDL R11, [R1+0x60] ;  /* 0x00006000010b7983 */ /* 0x000ea80000100800 */
[----:B0-----:R-:W2:Y:S01]  /*10710*/  LDL R8, [R1+0x98] ;  /* 0x0000980001087983 */ /* 0x001ea20000100800 */
[----:B------:R-:W-:Y:S01]  /*10720*/  ISETP.NE.AND P1, PT, R142, 0x1, PT ;  /* 0x000000018e00780c */ /* 0x000fe20003f25270 */
[----:B------:R-:W-:Y:S01]  /*10730*/  FMUL.FTZ R21, R32, UR50 ;  /* 0x0000003220157c20 */ /* 0x000fe20008410000 */
[----:B------:R-:W-:Y:S01]  /*10740*/  FMUL.FTZ R32, R42, UR50 ;  /* 0x000000322a207c20 */ /* 0x000fe20008410000 */
[----:B------:R-:W-:Y:S01]  /*10750*/  FMUL.FTZ R42, R52, UR50 ;  /* 0x00000032342a7c20 */ /* 0x000fe20008410000 */
[----:B------:R-:W-:Y:S02]  /*10760*/  IMAD R52, R7, 0x8, R2 ;  /* 0x0000000807347824 */ /* 0x000fe400078e0202 */
        /* <DEDUP_REMOVED lines=8> */
[----:B------:R-:W0:Y:S01]  /*107f0*/  @P1 LDC R10, c[0x0][0x44c] ;  /* 0x00011300ff0a1b82 */ /* 0x000e220000000800 */
[----:B------:R-:W-:Y:S01]  /*10800*/  MOV R53, UR38 ;  /* 0x0000002600357c02 */ /* 0x000fe20008000f00 */
[----:B------:R-:W-:Y:S01]  /*10810*/  FMUL.FTZ R61, R69, UR50 ;  /* 0x00000032453d7c20 */ /* 0x000fe20008410000 */
[----:B------:R-:W-:Y:S01]  /*10820*/  FMUL.FTZ R69, R77, UR50 ;  /* 0x000000324d457c20 */ /* 0x000fe20008410000 */
[----:B------:R-:W-:Y:S01]  /*10830*/  FMUL.FTZ R77, R85, UR50 ;  /* 0x00000032554d7c20 */ /* 0x000fe20008410000 */
[----:B------:R-:W-:Y:S01]  /*10840*/  FMUL.FTZ R12, R27, UR50 ;  /* 0x000000321b0c7c20 */ /* 0x000fe20008410000 */
[----:B------:R-:W-:Y:S01]  /*10850*/  FMUL.FTZ R13, R28, UR50 ;  /* 0x000000321c0d7c20 */ /* 0x000fe20008410000 */
[----:B------:R-:W-:Y:S01]  /*10860*/  FMUL.FTZ R14, R29, UR50 ;  /* 0x000000321d0e7c20 */ /* 0x000fe20008410000 */
[----:B------:R-:W1:Y:S01]  /*10870*/  @P1 LDC R9, c[0x0][0x450] ;  /* 0x00011400ff091b82 */ /* 0x000e620000000800 */
        /* <DEDUP_REMOVED lines=18> */
[----:B------:R3:W-:Y:S01]  /*109a0*/  SYNCS.ARRIVE.TRANS64.RED.A1T0 RZ, [R52+URZ], RZ ;  /* 0x000000ff34ff79a7 */ /* 0x0007e2000810043f */
        /* <DEDUP_REMOVED lines=40> */
[----:B--2---:R-:W-:-:S02]  /*10c30*/  IMAD.IADD R8, R8, 0x1, R11 ;  /* 0x0000000108087824 */ /* 0x004fc400078e020b */
[----:B------:R-:W-:Y:S01]  /*10c40*/  FMUL.FTZ R11, R26, UR50 ;  /* 0x000000321a0b7c20 */ /* 0x000fe20008410000 */
[----:B------:R-:W-:Y:S01]  /*10c50*/  FMUL.FTZ R26, R36, UR50 ;  /* 0x00000032241a7c20 */ /* 0x000fe20008410000 */
[----:B------:R-:W-:Y:S01]  /*10c60*/  FMUL.FTZ R36, R46, UR50 ;  /* 0x000000322e247c20 */ /* 0x000fe20008410000 */
[----:B0-----:R-:W-:-:S04]  /*10c70*/  @P1 IMAD.HI.U32 R10, R8, R10, RZ ;  /* 0x0000000a080a1227 */ /* 0x001fc800078e00ff */
[----:B------:R-:W-:Y:S01]  /*10c80*/  FMUL.FTZ R46, R56, UR50 ;  /* 0x00000032382e7c20 */ /* 0x000fe20008410000 */
[----:B------:R-:W-:Y:S01]  /*10c90*/  FMUL.FTZ R56, R64, UR50 ;  /* 0x0000003240387c20 */ /* 0x000fe20008410000 */
[----:B------:R-:W-:Y:S01]  /*10ca0*/  FMUL.FTZ R64, R72, UR50 ;  /* 0x0000003248407c20 */ /* 0x000fe20008410000 */
[----:B------:R-:W-:Y:S01]  /*10cb0*/  FMUL.FTZ R72, R80, UR50 ;  /* 0x0000003250487c20 */ /* 0x000fe20008410000 */
[----:B-1----:R-:W-:Y:S01]  /*10cc0*/  @P1 SHF.R.U32.HI R8, RZ, R9, R10 ;  /* 0x00000009ff081219 */ /* 0x002fe2000001160a */
        /* <DEDUP_REMOVED lines=9> */
[----:B------:R-:W0:Y:S01]  /*10d60*/  SHFL.IDX PT, R85, R8, RZ, 0x1c1f ;  /* 0x001c1fff08557589 */ /* 0x000e2200000e0000 */
[----:B------:R-:W-:-:S02]  /*10d70*/  IMAD.SHL.U32 R79, R0, 0x80, RZ ;  /* 0x00000080004f7824 */ /* 0x000fc400078e00ff */
[----:B------:R-:W-:Y:S01]  /*10d80*/  FMUL.FTZ R34, R44, UR50 ;  /* 0x000000322c227c20 */ /* 0x000fe20008410000 */
[----:B------:R-:W-:Y:S01]  /*10d90*/  FMUL.FTZ R44, R54, UR50 ;  /* 0x00000032362c7c20 */ /* 0x000fe20008410000 */
[----:B------:R-:W-:Y:S01]  /*10da0*/  FMUL.FTZ R54, R62, UR50 ;  /* 0x000000323e367c20 */ /* 0x000fe20008410000 */
[----:B------:R-:W-:Y:S01]  /*10db0*/  FMUL.FTZ R62, R70, UR50 ;  /* 0x00000032463e7c20 */ /* 0x000fe20008410000 */
[----:B------:R-:W-:Y:S01]  /*10dc0*/  FMUL.FTZ R70, R78, UR50 ;  /* 0x000000324e467c20 */ /* 0x000fe20008410000 */
[----:B---3--:R-:W-:Y:S01]  /*10dd0*/  IADD3 R52, -R79, 0x1, RZ ;  /* 0x000000014f347810 */ /* 0x008fe20007ffe1ff */
[----:B------:R-:W-:Y:S01]  /*10de0*/  FMUL.FTZ R78, R86, UR50 ;  /* 0x00000032564e7c20 */ /* 0x000fe20008410000 */
[----:B------:R-:W-:Y:S01]  /*10df0*/  FMUL.FTZ R80, R87, UR50 ;  /* 0x0000003257507c20 */ /* 0x000fe20008410000 */
[----:B------:R-:W-:Y:S01]  /*10e00*/  PLOP3.LUT P1, PT, PT, PT, UP0, 0x40, 0x0 ;  /* 0x000000000000781c */ /* 0x000fe20003f2e808 */
[----:B------:R-:W1:Y:S01]  /*10e10*/  MUFU.TANH R9, R9 ;  /* 0x0000000900097308 */ /* 0x000e620000002400 */
[----:B------:R-:W-:-:S05]  /*10e20*/  IMAD R52, R156, -0x2, R52 ;  /* 0xfffffffe9c347824 */ /* 0x000fca00078e0234 */
[----:B------:R-:W-:Y:S02]  /*10e30*/  IADD3 R52, -R154, R52, R155 ;  /* 0x000000349a347210 */ /* 0x000fe40007ffe19b */
[----:B------:R-:W2:Y:S03]  /*10e40*/  MUFU.TANH R10, R10 ;  /* 0x0000000a000a7308 */ /* 0x000ea60000002400 */
[C---:B------:R-:W-:Y:S02]  /*10e50*/  VIADD R84, R52.reuse, UR49 ;  /* 0x0000003134547c36 */ /* 0x040fe40008000000 */
[----:B------:R-:W-:Y:S02]  /*10e60*/  VIADD R83, R52, UR52 ;  /* 0x0000003434537c36 */ /* 0x000fe40008000000 */
[C---:B0-----:R-:W-:Y:S01]  /*10e70*/  IMAD.IADD R82, R85.reuse, 0x1, R84 ;  /* 0x0000000155527824 */ /* 0x041fe200078e0254 */
[----:B------:R-:W0:Y:S01]  /*10e80*/  MUFU.TANH R11, R11 ;  /* 0x0000000b000b7308 */ /* 0x000e220000002400 */
[----:B------:R-:W-:-:S07]  /*10e90*/  IMAD.IADD R81, R85, 0x1, R83 ;  /* 0x0000000155517824 */ /* 0x000fce00078e0253 */
[----:B------:R-:W3:Y:S08]  /*10ea0*/  MUFU.TANH R24, R24 ;  /* 0x0000001800187308 */ /* 0x000ef00000002400 */
        /* <DEDUP_REMOVED lines=29> */
[----:B------:R-:W-:Y:S01]  /*11080*/  IADD3 R85, -R154, R155, R85 ;  /* 0x0000009b9a557210 */ /* 0x000fe20007ffe155 */
[----:B------:R-:W-:Y:S03]  /*11090*/  BSSY B0, `(.L_x_1510) ;  /* 0x0000010000007945 */ /* 0x000fe60003800000 */
        /* <DEDUP_REMOVED lines=10> */
.L_x_1511:
[----:B------:R-:W-:-:S05]  /*11140*/  IMAD.U32 R86, RZ, RZ, UR41 ;  /* 0x00000029ff567e24 */ /* 0x000fca000f8e00ff */
[----:B------:R-:W-:-:S13]  /*11150*/  ISETP.NE.AND P1, PT, R86, 0x1, PT ;  /* 0x000000015600780c */ /* 0x000fda0003f25270 */
[----:B------:R-:W1:Y:S02]  /*11160*/  @P1 LDC.64 R52, c[0x0][0x9e8] ;  /* 0x00027a00ff341b82 */ /* 0x000e640000000a00 */
[----:B-1----:R-:W-:-:S05]  /*11170*/  @P1 IMAD.HI.U32 R52, R85, R52, RZ ;  /* 0x0000003455341227 */ /* 0x002fca00078e00ff */
[----:B------:R-:W-:-:S07]  /*11180*/  @P1 SHF.R.U32.HI R85, RZ, R53, R52 ;  /* 0x00000035ff551219 */ /* 0x000fce0000011634 */
.L_x_1512:
[----:B------:R-:W-:Y:S05]  /*11190*/  BSYNC B0 ;  /* 0x0000000000007941 */ /* 0x000fea0003800000 */
.L_x_1510:
[----:B------:R-:W-:-:S04]  /*111a0*/  IMAD R85, R85, R86, -R79 ;  /* 0x0000005655557224 */ /* 0x000fc800078e0a4f */
[----:B------:R-:W-:-:S05]  /*111b0*/  IMAD R85, R156, -0x2, R85 ;  /* 0xfffffffe9c557824 */ /* 0x000fca00078e0255 */
[----:B------:R-:W-:Y:S02]  /*111c0*/  VIMNMX R81, R81, R85, !PT ;  /* 0x0000005551517248 */ /* 0x000fe40007fe0100 */
[----:B------:R-:W-:-:S07]  /*111d0*/  VIADDMNMX R82, R85, R86, R82, PT ;  /* 0x0000005655527246 */ /* 0x000fce0003800152 */
.L_x_1509:
[----:B------:R-:W-:Y:S01]  /*111e0*/  ISETP.GT.AND P1, PT, R0, -0x1, PT ;  /* 0xffffffff0000780c */ /* 0x000fe20003f24270 */
[----:B------:R-:W1:Y:S03]  /*111f0*/  SHFL.IDX PT, R8, R8, 0x1, 0x1c1f ;  /* 0x003c1f0008087f89 */ /* 0x000e6600000e0000 */
        /* <DEDUP_REMOVED lines=14> */
[----:B------:R-:W-:Y:S02]  /*112e0*/  ISETP.GT.AND P2, PT, R81, 0x10, P1 ;  /* 0x000000105100780c */ /* 0x000fe40000f44270 */
[----:B------:R-:W-:Y:S02]  /*112f0*/  FSEL R23, R23, -INF , !P4 ;  /* 0xff80000017177808 */ /* 0x000fe40006000000 */
[----:B------:R-:W-:Y:S02]  /*11300*/  ISETP.GT.AND P4, PT, R81, 0x20, P1 ;  /* 0x000000205100780c */ /* 0x000fe40000f84270 */
[----:B------:R-:W-:-:S02]  /*11310*/  ISETP.LT.OR P3, PT, R82, 0xa, P3 ;  /* 0x0000000a5200780c */ /* 0x000fc40001f61670 */
[C---:B------:R-:W-:Y:S02]  /*11320*/  ISETP.LT.OR P2, PT, R82.reuse, 0x11, P2 ;  /* 0x000000115200780c */ /* 0x040fe40001741670 */
[----:B------:R-:W-:Y:S02]  /*11330*/  ISETP.LT.OR P4, PT, R82, 0x21, P4 ;  /* 0x000000215200780c */ /* 0x000fe40002781670 */
[----:B------:R-:W-:Y:S02]  /*11340*/  FSEL R14, R14, -INF , !P3 ;  /* 0xff8000000e0e7808 */ /* 0x000fe40005800000 */
[----:B------:R-:W-:Y:S02]  /*11350*/  FSEL R21, R21, -INF , !P2 ;  /* 0xff80000015157808 */ /* 0x000fe40005000000 */
[C---:B------:R-:W-:Y:S02]  /*11360*/  ISETP.GT.AND P3, PT, R81.reuse, 0x18, P1 ;  /* 0x000000185100780c */ /* 0x040fe40000f64270 */
[----:B------:R-:W-:-:S02]  /*11370*/  ISETP.GT.AND P2, PT, R81, 0x19, P1 ;  /* 0x000000195100780c */ /* 0x000fc40000f44270 */
[----:B------:R-:W-:Y:S02]  /*11380*/  FSEL R30, R30, -INF , !P4 ;  /* 0xff8000001e1e7808 */ /* 0x000fe40006000000 */
[----:B------:R-:W-:Y:S02]  /*11390*/  ISETP.GT.AND P4, PT, R81, 0x29, P1 ;  /* 0x000000295100780c */ /* 0x000fe40000f84270 */
[C---:B------:R-:W-:Y:S02]  /*113a0*/  ISETP.LT.OR P3, PT, R82.reuse, 0x19, P3 ;  /* 0x000000195200780c */ /* 0x040fe40001f61670 */
[C---:B------:R-:W-:Y:S02]  /*113b0*/  ISETP.LT.OR P2, PT, R82.reuse, 0x1a, P2 ;  /* 0x0000001a5200780c */ /* 0x040fe40001741670 */
[----:B------:R-:W-:Y:S02]  /*113c0*/  ISETP.LT.OR P4, PT, R82, 0x2a, P4 ;  /* 0x0000002a5200780c */ /* 0x000fe40002781670 */
[----:B0-----:R-:W-:-:S02]  /*113d0*/  FSEL R52, R26, -INF , !P3 ;  /* 0xff8000001a347808 */ /* 0x001fc40005800000 */
[----:B------:R-:W-:Y:S02]  /*113e0*/  FSEL R53, R27, -INF , !P2 ;  /* 0xff8000001b357808 */ /* 0x000fe40005000000 */
[C---:B------:R-:W-:Y:S02]  /*113f0*/  ISETP.GT.AND P3, PT, R81.reuse, 0x21, P1 ;  /* 0x000000215100780c */ /* 0x040fe40000f64270 */
        /* <DEDUP_REMOVED lines=15> */
[----:B------:R-:W-:-:S02]  /*114f0*/  FSEL R38, R38, -INF , !P3 ;  /* 0xff80000026267808 */ /* 0x000fc40005800000 */
        /* <DEDUP_REMOVED lines=40> */
[----:B------:R-:W-:Y:S02]  /*11780*/  PLOP3.LUT P4, PT, PT, PT, UP0, 0x40, 0x0 ;  /* 0x000000000000781c */ /* 0x000fe40003f8e808 */
[----:B------:R-:W-:-:S02]  /*11790*/  ISETP.LT.OR P3, PT, R82, 0x6a, P3 ;  /* 0x0000006a5200780c */ /* 0x000fc40001f61670 */
[----:B------:R-:W-:Y:S02]  /*117a0*/  ISETP.LT.OR P2, PT, R82, 0x71, P2 ;  /* 0x000000715200780c */ /* 0x000fe40001741670 */
[----:B------:R-:W-:Y:S02]  /*117b0*/  FSEL R69, R69, -INF , !P3 ;  /* 0xff80000045457808 */ /* 0x000fe40005800000 */
[----:B------:R-:W-:Y:S02]  /*117c0*/  FSEL R72, R72, -INF , !P2 ;  /* 0xff80000048487808 */ /* 0x000fe40005000000 */
[C---:B------:R-:W-:Y:S02]  /*117d0*/  ISETP.GT.AND P3, PT, R81.reuse, 0x78, P1 ;  /* 0x000000785100780c */ /* 0x040fe40000f64270 */
[----:B------:R-:W-:Y:S02]  /*117e0*/  ISETP.GT.AND P2, PT, R81, 0x79, P1 ;  /* 0x000000795100780c */ /* 0x000fe40000f44270 */
[----:B------:R-:W-:-:S02]  /*117f0*/  ISETP.LT.OR P3, PT, R82, 0x79, P3 ;  /* 0x000000795200780c */ /* 0x000fc40001f61670 */
[----:B------:R-:W-:Y:S02]  /*11800*/  ISETP.LT.OR P2, PT, R82, 0x7a, P2 ;  /* 0x0000007a5200780c */ /* 0x000fe40001741670 */
[----:B------:R-:W-:Y:S02]  /*11810*/  FSEL R76, R76, -INF , !P3 ;  /* 0xff8000004c4c7808 */ /* 0x000fe40005800000 */
[----:B------:R-:W-:Y:S01]  /*11820*/  FSEL R77, R77, -INF , !P2 ;  /* 0xff8000004d4d7808 */ /* 0x000fe20005000000 */
[----:B------:R-:W-:Y:S08]  /*11830*/  @P4 BRA `(.L_x_1513) ;  /* 0x0000000000584947 */ /* 0x000ff00003800000 */
[----:B------:R-:W-:Y:S01]  /*11840*/  IADD3 R8, -R154, R155, R8 ;  /* 0x0000009b9a087210 */ /* 0x000fe20007ffe108 */
[----:B------:R-:W-:Y:S03]  /*11850*/  BSSY B0, `(.L_x_1514) ;  /* 0x0000010000007945 */ /* 0x000fe60003800000 */
        /* <DEDUP_REMOVED lines=10> */
.L_x_1515:
[----:B------:R-:W-:-:S05]  /*11900*/  IMAD.U32 R81, RZ, RZ, UR41 ;  /* 0x00000029ff517e24 */ /* 0x000fca000f8e00ff */
[----:B------:R-:W-:-:S13]  /*11910*/  ISETP.NE.AND P2, PT, R81, 0x1, PT ;  /* 0x000000015100780c */ /* 0x000fda0003f45270 */
[----:B------:R-:W0:Y:S02]  /*11920*/  @P2 LDC.64 R26, c[0x0][0x9e8] ;  /* 0x00027a00ff1a2b82 */ /* 0x000e240000000a00 */
[----:B0-----:R-:W-:-:S05]  /*11930*/  @P2 IMAD.HI.U32 R26, R8, R26, RZ ;  /* 0x0000001a081a2227 */ /* 0x001fca00078e00ff */
[----:B------:R-:W-:-:S07]  /*11940*/  @P2 SHF.R.U32.HI R8, RZ, R27, R26 ;  /* 0x0000001bff082219 */ /* 0x000fce000001161a */
.L_x_1516:
[----:B------:R-:W-:Y:S05]  /*11950*/  BSYNC B0 ;  /* 0x0000000000007941 */ /* 0x000fea0003800000 */
.L_x_1514:
[----:B------:R-:W-:-:S04]  /*11960*/  IMAD R8, R8, R81, -R79 ;  /* 0x0000005108087224 */ /* 0x000fc800078e0a4f */
[----:B------:R-:W-:-:S05]  /*11970*/  IMAD R8, R156, -0x2, R8 ;  /* 0xfffffffe9c087824 */ /* 0x000fca00078e0208 */
[----:B------:R-:W-:Y:S02]  /*11980*/  VIMNMX R83, R83, R8, !PT ;  /* 0x0000000853537248 */ /* 0x000fe40007fe0100 */
[----:B------:R-:W-:-:S07]  /*11990*/  VIADDMNMX R84, R8, R81, R84, PT ;  /* 0x0000005108547246 */ /* 0x000fce0003800154 */
.L_x_1513:
[----:B------:R-:W-:Y:S01]  /*119a0*/  FMNMX.FTZ R8, R9, R5, !PT ;  /* 0x0000000509087209 */ /* 0x000fe20007810000 */
[----:B------:R-:W-:Y:S01]  /*119b0*/  UMOV UR51, UR7 ;  /* 0x0000000700337c82 */ /* 0x000fe20008000000 */
[C---:B------:R-:W-:Y:S02]  /*119c0*/  ISETP.GT.AND P4, PT, R83.reuse, 0x1, P1 ;  /* 0x000000015300780c */ /* 0x040fe40000f84270 */
[C---:B------:R-:W-:Y:S02]  /*119d0*/  ISETP.GT.AND P2, PT, R83.reuse, 0x8, P1 ;  /* 0x000000085300780c */ /* 0x040fe40000f44270 */
[----:B------:R-:W-:Y:S02]  /*119e0*/  ISETP.GT.AND P3, PT, R83, 0x9, P1 ;  /* 0x000000095300780c */ /* 0x000fe40000f64270 */
[----:B------:R-:W-:Y:S02]  /*119f0*/  FMNMX.FTZ R8, R10, R8, !PT ;  /* 0x000000080a087209 */ /* 0x000fe40007810000 */
[----:B------:R-:W-:-:S02]  /*11a00*/  ISETP.LT.OR P4, PT, R84, 0x2, P4 ;  /* 0x000000025400780c */ /* 0x000fc40002781670 */
[C---:B------:R-:W-:Y:S02]  /*11a10*/  ISETP.LT.OR P2, PT, R84.reuse, 0x9, P2 ;  /* 0x000000095400780c */ /* 0x040fe40001741670 */
[----:B------:R-:W-:Y:S02]  /*11a20*/  ISETP.LT.OR P3, PT, R84, 0xa, P3 ;  /* 0x0000000a5400780c */ /* 0x000fe40001f61670 */
[----:B------:R-:W-:Y:S02]  /*11a30*/  FMNMX.FTZ R8, R13, R8, !PT ;  /* 0x000000080d087209 */ /* 0x000fe40007810000 */
[----:B------:R-:W-:Y:S02]  /*11a40*/  FSEL R12, R12, -INF , !P4 ;  /* 0xff8000000c0c7808 */ /* 0x000fe40006000000 */
[----:B------:R-:W-:Y:S02]  /*11a50*/  FSEL R15, R15, -INF , !P2 ;  /* 0xff8000000f0f7808 */ /* 0x000fe40005000000 */
[----:B------:R-:W-:-:S02]  /*11a60*/  FSEL R20, R20, -INF , !P3 ;  /* 0xff80000014147808 */ /* 0x000fc40005800000 */
[----:B------:R-:W-:Y:S02]  /*11a70*/  FMNMX.FTZ R8, R14, R8, !PT ;  /* 0x000000080e087209 */ /* 0x000fe40007810000 */
        /* <DEDUP_REMOVED lines=11> */
[C---:B------:R-:W-:Y:S02]  /*11b30*/  ISETP.GT.AND P4, PT, R83.reuse, 0x19, P1 ;  /* 0x000000195300780c */ /* 0x040fe40000f84270 */
[C---:B------:R-:W-:Y:S02]  /*11b40*/  ISETP.GT.AND P2, PT, R83.reuse, 0x20, P1 ;  /* 0x000000205300780c */ /* 0x040fe40000f44270 */
[----:B------:R-:W-:Y:S02]  /*11b50*/  ISETP.GT.AND P3, PT, R83, 0x21, P1 ;  /* 0x000000215300780c */ /* 0x000fe40000f64270 */
[----:B------:R-:W-:Y:S02]  /*11b60*/  FMNMX.FTZ R8, R52, R8, !PT ;  /* 0x0000000834087209 */ /* 0x000fe40007810000 */
[C---:B------:R-:W-:Y:S02]  /*11b70*/  ISETP.LT.OR P4, PT, R84.reuse, 0x1a, P4 ;  /* 0x0000001a5400780c */ /* 0x040fe40002781670 */
[----:B------:R-:W-:-:S02]  /*11b80*/  ISETP.LT.OR P2, PT, R84, 0x21, P2 ;  /* 0x000000215400780c */ /* 0x000fc40001741670 */
[----:B------:R-:W-:Y:S02]  /*11b90*/  ISETP.LT.OR P3, PT, R84, 0x22, P3 ;  /* 0x000000225400780c */ /* 0x000fe40001f61670 */
[----:B------:R-:W-:Y:S02]  /*11ba0*/  FMNMX.FTZ R8, R53, R8, !PT ;  /* 0x0000000835087209 */ /* 0x000fe40007810000 */
[----:B------:R-:W-:Y:S02]  /*11bb0*/  FSEL R29, R29, -INF , !P4 ;  /* 0xff8000001d1d7808 */ /* 0x000fe40006000000 */
[----:B------:R-:W-:Y:S02]  /*11bc0*/  FSEL R32, R32, -INF , !P2 ;  /* 0xff80000020207808 */ /* 0x000fe40005000000 */
[----:B------:R-:W-:Y:S02]  /*11bd0*/  FSEL R33, R33, -INF , !P3 ;  /* 0xff80000021217808 */ /* 0x000fe40005800000 */
[----:B------:R-:W-:-:S02]  /*11be0*/  ISETP.GT.AND P4, PT, R83, 0x28, P1 ;  /* 0x000000285300780c */ /* 0x000fc40000f84270 */
[C---:B------:R-:W-:Y:S02]  /*11bf0*/  ISETP.GT.AND P2, PT, R83.reuse, 0x29, P1 ;  /* 0x000000295300780c */ /* 0x040fe40000f44270 */
[----:B------:R-:W-:Y:S02]  /*11c00*/  ISETP.GT.AND P3, PT, R83, 0x30, P1 ;  /* 0x000000305300780c */ /* 0x000fe40000f64270 */
[----:B------:R-:W-:Y:S02]  /*11c10*/  FMNMX.FTZ R8, R30, R8, !PT ;  /* 0x000000081e087209 */ /* 0x000fe40007810000 */
[C---:B------:R-:W-:Y:S02]  /*11c20*/  ISETP.LT.OR P4, PT, R84.reuse, 0x29, P4 ;  /* 0x000000295400780c */ /* 0x040fe40002781670 */
[C---:B------:R-:W-:Y:S02]  /*11c30*/  ISETP.LT.OR P2, PT, R84.reuse, 0x2a, P2 ;  /* 0x0000002a5400780c */ /* 0x040fe40001741670 */
[----:B------:R-:W-:-:S02]  /*11c40*/  ISETP.LT.OR P3, PT, R84, 0x31, P3 ;  /* 0x000000315400780c */ /* 0x000fc40001f61670 */
[----:B------:R-:W-:Y:S02]  /*11c50*/  FMNMX.FTZ R8, R31, R8, !PT ;  /* 0x000000081f087209 */ /* 0x000fe40007810000 */
[----:B------:R-:W-:Y:S02]  /*11c60*/  FSEL R36, R36, -INF , !P4 ;  /* 0xff80000024247808 */ /* 0x000fe40006000000 */
[----:B------:R-:W-:Y:S02]  /*11c70*/  FSEL R37, R37, -INF , !P2 ;  /* 0xff80000025257808 */ /* 0x000fe40005000000 */
[----:B------:R-:W-:Y:S02]  /*11c80*/  FSEL R40, R40, -INF , !P3 ;  /* 0xff80000028287808 */ /* 0x000fe40005800000 */
[C---:B------:R-:W-:Y:S02]  /*11c90*/  ISETP.GT.AND P4, PT, R83.reuse, 0x31, P1 ;  /* 0x000000315300780c */ /* 0x040fe40000f84270 */
[----:B------:R-:W-:-:S02]  /*11ca0*/  ISETP.GT.AND P2, PT, R83, 0x38, P1 ;  /* 0x000000385300780c */ /* 0x000fc40000f44270 */
[----:B------:R-:W-:Y:S02]  /*11cb0*/  ISETP.GT.AND P3, PT, R83, 0x39, P1 ;  /* 0x000000395300780c */ /* 0x000fe40000f64270 */
[----:B------:R-:W-:Y:S02]  /*11cc0*/  FMNMX.FTZ R8, R34, R8, !PT ;  /* 0x0000000822087209 */ /* 0x000fe40007810000 */
[C---:B------:R-:W-:Y:S02]  /*11cd0*/  ISETP.LT.OR P4, PT, R84.reuse, 0x32, P4 ;  /* 0x000000325400780c */ /* 0x040fe40002781670 */
[C---:B------:R-:W-:Y:S02]  /*11ce0*/  ISETP.LT.OR P2, PT, R84.reuse, 0x39, P2 ;  /* 0x000000395400780c */ /* 0x040fe40001741670 */
[----:B------:R-:W-:Y:S02]  /*11cf0*/  ISETP.LT.OR P3, PT, R84, 0x3a, P3 ;  /* 0x0000003a5400780c */ /* 0x000fe40001f61670 */
[----:B------:R-:W-:-:S02]  /*11d00*/  FMNMX.FTZ R8, R35, R8, !PT ;  /* 0x0000000823087209 */ /* 0x000fc40007810000 */
[----:B------:R-:W-:Y:S02]  /*11d10*/  FSEL R41, R41, -INF , !P4 ;  /* 0xff80000029297808 */ /* 0x000fe40006000000 */
[----:B------:R-:W-:Y:S02]  /*11d20*/  FSEL R44, R44, -INF , !P2 ;  /* 0xff8000002c2c7808 */ /* 0x000fe40005000000 */
[----:B------:R-:W-:Y:S02]  /*11d30*/  FSEL R45, R45, -INF , !P3 ;  /* 0xff8000002d2d7808 */ /* 0x000fe40005800000 */
[----:B------:R-:W-:Y:S02]  /*11d40*/  FMNMX.FTZ R8, R38, R8, !PT ;  /* 0x0000000826087209 */ /* 0x000fe40007810000 */
[----:B------:R-:W-:Y:S02]  /*11d50*/  LOP3.LUT R22, R22, 0xdfffffff, RZ, 0xc0, !PT ;  /* 0xdfffffff16167812 */ /* 0x000fe400078ec0ff */
[----:B------:R-:W-:-:S02]  /*11d60*/  ISETP.GT.AND P4, PT, R83, 0x40, P1 ;  /* 0x000000405300780c */ /* 0x000fc40000f84270 */
[C---:B------:R-:W-:Y:S02]  /*11d70*/  ISETP.GT.AND P2, PT, R83.reuse, 0x41, P1 ;  /* 0x000000415300780c */ /* 0x040fe40000f44270 */
[----:B------:R-:W-:Y:S02]  /*11d80*/  ISETP.GT.AND P3, PT, R83, 0x48, P1 ;  /* 0x000000485300780c */ /* 0x000fe40000f64270 */
[----:B------:R-:W-:Y:S02]  /*11d90*/  FMNMX.FTZ R8, R39, R8, !PT ;  /* 0x0000000827087209 */ /* 0x000fe40007810000 */
[----:B------:R-:W-:Y:S02]  /*11da0*/  @P0 LOP3.LUT R22, R22, 0x20000000, RZ, 0xfc, !PT ;  /* 0x2000000016160812 */ /* 0x000fe400078efcff */
[C---:B------:R-:W-:Y:S02]  /*11db0*/  ISETP.LT.OR P4, PT, R84.reuse, 0x41, P4 ;  /* 0x000000415400780c */ /* 0x040fe40002781670 */
[----:B------:R-:W-:-:S02]  /*11dc0*/  ISETP.LT.OR P2, PT, R84, 0x42, P2 ;  /* 0x000000425400780c */ /* 0x000fc40001741670 */
[----:B------:R-:W-:Y:S02]  /*11dd0*/  ISETP.LT.OR P3, PT, R84, 0x49, P3 ;  /* 0x000000495400780c */ /* 0x000fe40001f61670 */
[----:B------:R-:W-:Y:S02]  /*11de0*/  ISETP.GT.AND P0, PT, R83, 0x61, P1 ;  /* 0x000000615300780c */ /* 0x000fe40000f04270 */
        /* <DEDUP_REMOVED lines=11> */
[----:B------:R-:W-:Y:S02]  /*11ea0*/  LOP3.LUT R22, R22, 0x7fffffff, RZ, 0xc0, !PT ;  /* 0x7fffffff16167812 */ /* 0x000fe400078ec0ff */
[----:B------:R-:W-:Y:S02]  /*11eb0*/  FMNMX.FTZ R8, R46, R8, !PT ;  /* 0x000000082e087209 */ /* 0x000fe40007810000 */
[----:B------:R-:W-:Y:S02]  /*11ec0*/  FSEL R55, R55, -INF , !P4 ;  /* 0xff80000037377808 */ /* 0x000fe40006000000 */
[----:B------:R-:W-:Y:S02]  /*11ed0*/  FSEL R58, R58, -INF , !P2 ;  /* 0xff8000003a3a7808 */ /* 0x000fe40005000000 */
[----:B------:R-:W-:-:S02]  /*11ee0*/  FSEL R59, R59, -INF , !P3 ;  /* 0xff8000003b3b7808 */ /* 0x000fc40005800000 */
[C---:B------:R-:W-:Y:S02]  /*11ef0*/  ISETP.GT.AND P4, PT, R83.reuse, 0x58, P1 ;  /* 0x000000585300780c */ /* 0x040fe40000f84270 */
[C---:B------:R-:W-:Y:S02]  /*11f00*/  ISETP.GT.AND P2, PT, R83.reuse, 0x59, P1 ;  /* 0x000000595300780c */ /* 0x040fe40000f44270 */
[C---:B------:R-:W-:Y:S02]  /*11f10*/  ISETP.GT.AND P3, PT, R83.reuse, 0x60, P1 ;  /* 0x000000605300780c */ /* 0x040fe40000f64270 */
[----:B------:R-:W-:Y:S02]  /*11f20*/  @P0 LOP3.LUT R22, R22, 0x80000000, RZ, 0xfc, !PT ;  /* 0x8000000016160812 */ /* 0x000fe400078efcff */
[----:B------:R-:W-:Y:S02]  /*11f30*/  ISETP.GT.AND P0, PT, R83, RZ, P1 ;  /* 0x000000ff5300720c */ /* 0x000fe40000f04270 */
[----:B------:R-:W-:-:S02]  /*11f40*/  FMNMX.FTZ R8, R47, R8, !PT ;  /* 0x000000082f087209 */ /* 0x000fc40007810000 */
[C---:B------:R-:W-:Y:S02]  /*11f50*/  ISETP.LT.OR P4, PT, R84.reuse, 0x59, P4 ;  /* 0x000000595400780c */ /* 0x040fe40002781670 */
[C---:B------:R-:W-:Y:S02]  /*11f60*/  ISETP.LT.OR P2, PT, R84.reuse, 0x5a, P2 ;  /* 0x0000005a5400780c */ /* 0x040fe40001741670 */
[----:B------:R-:W-:Y:S02]  /*11f70*/  ISETP.LT.OR P3, PT, R84, 0x61, P3 ;  /* 0x000000615400780c */ /* 0x000fe40001f61670 */
[----:B------:R-:W-:Y:S02]  /*11f80*/  FMNMX.FTZ R8, R50, R8, !PT ;  /* 0x0000000832087209 */ /* 0x000fe40007810000 */
[----:B------:R-:W-:Y:S02]  /*11f90*/  FSEL R62, R62, -INF , !P4 ;  /* 0xff8000003e3e7808 */ /* 0x000fe40006000000 */
[----:B------:R-:W-:-:S02]  /*11fa0*/  FSEL R63, R63, -INF , !P2 ;  /* 0xff8000003f3f7808 */ /* 0x000fc40005000000 */
[----:B------:R-:W-:Y:S02]  /*11fb0*/  FSEL R66, R66, -INF , !P3 ;  /* 0xff80000042427808 */ /* 0x000fe40005800000 */
[C---:B------:R-:W-:Y:S02]  /*11fc0*/  ISETP.GT.AND P2, PT, R83.reuse, 0x68, P1 ;  /* 0x000000685300780c */ /* 0x040fe40000f44270 */
[C---:B------:R-:W-:Y:S02]  /*11fd0*/  ISETP.GT.AND P3, PT, R83.reuse, 0x69, P1 ;  /* 0x000000695300780c */ /* 0x040fe40000f64270 */
[C---:B------:R-:W-:Y:S02]  /*11fe0*/  ISETP.GT.AND P4, PT, R83.reuse, 0x70, P1 ;  /* 0x000000705300780c */ /* 0x040fe40000f84270 */
[C---:B------:R-:W-:Y:S02]  /*11ff0*/  ISETP.GT.AND P5, PT, R83.reuse, 0x71, P1 ;  /* 0x000000715300780c */ /* 0x040fe40000fa4270 */
[----:B------:R-:W-:-:S02]  /*12000*/  ISETP.GT.AND P6, PT, R83, 0x78, P1 ;  /* 0x000000785300780c */ /* 0x000fc40000fc4270 */
[----:B------:R-:W-:Y:S02]  /*12010*/  FMNMX.FTZ R8, R51, R8, !PT ;  /* 0x0000000833087209 */ /* 0x000fe40007810000 */
[----:B------:R-:W-:Y:S02]  /*12020*/  LOP3.LUT R22, R22, 0xfffffff7, RZ, 0xc0, !PT ;  /* 0xfffffff716167812 */ /* 0x000fe400078ec0ff */
[----:B------:R-:W-:Y:S02]  /*12030*/  ISETP.GT.AND P1, PT, R83, 0x79, P1 ;  /* 0x000000795300780c */ /* 0x000fe40000f24270 */
[----:B------:R-:W-:Y:S02]  /*12040*/  FMNMX.FTZ R8, R56, R8, !PT ;  /* 0x0000000838087209 */ /* 0x000fe40007810000 */
[----:B------:R-:W-:Y:S02]  /*12050*/  @P0 LOP3.LUT R22, R22, 0x8, RZ, 0xfc, !PT ;  /* 0x0000000816160812 */ /* 0x000fe400078efcff */
[----:B------:R-:W-:-:S02]  /*12060*/  FMNMX.FTZ R8, R57, R8, !PT ;  /* 0x0000000839087209 */ /* 0x000fc40007810000 */
[C---:B------:R-:W-:Y:S02]  /*12070*/  LOP3.LUT P0, RZ, R22.reuse, 0x80000000, RZ, 0xc0, !PT ;  /* 0x8000000016ff7812 */ /* 0x040fe4000780c0ff */
[----:B------:R-:W-:Y:S02]  /*12080*/  LOP3.LUT R22, R22, 0xfffffffd, RZ, 0xc0, !PT ;  /* 0xfffffffd16167812 */ /* 0x000fe400078ec0ff */
[----:B------:R-:W-:Y:S02]  /*12090*/  FMNMX.FTZ R8, R60, R8, !PT ;  /* 0x000000083c087209 */ /* 0x000fe40007810000 */
[----:B------:R-:W-:Y:S02]  /*120a0*/  @P1 LOP3.LUT R22, R22, 0x2, RZ, 0xfc, !PT ;  /* 0x0000000216161812 */ /* 0x000fe400078efcff */
[----:B------:R-:W-:Y:S02]  /*120b0*/  FMNMX.FTZ R8, R61, R8, !PT ;  /* 0x000000083d087209 */ /* 0x000fe40007810000 */
[----:B------:R-:W-:-:S02]  /*120c0*/  LOP3.LUT P1, RZ, R22, 0x8, RZ, 0xc0, !PT ;  /* 0x0000000816ff7812 */ /* 0x000fc4000782c0ff */
[----:B------:R-:W-:Y:S02]  /*120d0*/  FMNMX.FTZ R8, R64, R8, !PT ;  /* 0x0000000840087209 */ /* 0x000fe40007810000 */
[----:B------:R-:W-:Y:S02]  /*120e0*/  ISETP.LT.OR P1, PT, R84, 0x1, P1 ;  /* 0x000000015400780c */ /* 0x000fe40000f21670 */
[----:B------:R-:W-:Y:S02]  /*120f0*/  FMNMX.FTZ R8, R65, R8, !PT ;  /* 0x0000000841087209 */ /* 0x000fe40007810000 */
[----:B------:R-:W-:Y:S02]  /*12100*/  FSEL R11, R11, -INF , !P1 ;  /* 0xff8000000b0b7808 */ /* 0x000fe40004800000 */
[----:B------:R-:W-:Y:S02]  /*12110*/  FMNMX.FTZ R8, R68, R8, !PT ;  /* 0x0000000844087209 */ /* 0x000fe40007810000 */
[----:B------:R-:W-:-:S02]  /*12120*/  FMNMX.FTZ R27, R11, R6, !PT ;  /* 0x000000060b1b7209 */ /* 0x000fc40007810000 */
[----:B------:R-:W-:Y:S02]  /*12130*/  FMNMX.FTZ R8, R69, R8, !PT ;  /* 0x0000000845087209 */ /* 0x000fe40007810000 */
[----:B------:R-:W-:Y:S02]  /*12140*/  FMNMX.FTZ R27, R12, R27, !PT ;  /* 0x0000001b0c1b7209 */ /* 0x000fe40007810000 */
[----:B------:R-:W-:Y:S02]  /*12150*/  FMNMX.FTZ R8, R72, R8, !PT ;  /* 0x0000000848087209 */ /* 0x000fe40007810000 */
[----:B------:R-:W-:Y:S02]  /*12160*/  FMNMX.FTZ R27, R15, R27, !PT ;  /* 0x0000001b0f1b7209 */ /* 0x000fe40007810000 */
[----:B------:R-:W-:Y:S02]  /*12170*/  FMNMX.FTZ R8, R73, R8, !PT ;  /* 0x0000000849087209 */ /* 0x000fe40007810000 */
[----:B------:R-:W-:-:S02]  /*12180*/  FMNMX.FTZ R27, R20, R27, !PT ;  /* 0x0000001b141b7209 */ /* 0x000fc40007810000 */
[----:B------:R-:W-:Y:S02]  /*12190*/  FMNMX.FTZ R8, R76, R8, !PT ;  /* 0x000000084c087209 */ /* 0x000fe40007810000 */
[----:B------:R-:W-:Y:S02]  /*121a0*/  FMNMX.FTZ R27, R24, R27, !PT ;  /* 0x0000001b181b7209 */ /* 0x000fe40007810000 */
[----:B------:R-:W-:Y:S02]  /*121b0*/  FMNMX.FTZ R8, R77, R8, !PT ;  /* 0x000000084d087209 */ /* 0x000fe40007810000 */
[----:B------:R-:W-:Y:S02]  /*121c0*/  FMNMX.FTZ R27, R25, R27, !PT ;  /* 0x0000001b191b7209 */ /* 0x000fe40007810000 */
[----:B------:R-:W-:Y:S01]  /*121d0*/  ISETP.LT.OR P0, PT, R84, 0x62, P0 ;  /* 0x000000625400780c */ /* 0x000fe20000701670 */
[----:B------:R-:W0:Y:S01]  /*121e0*/  SHFL.BFLY PT, R26, R8, 0x2, 0x1f ;  /* 0x0c401f00081a7f89 */ /* 0x000e2200000e0000 */
[----:B------:R-:W-:-:S02]  /*121f0*/  FMNMX.FTZ R27, R28, R27, !PT ;  /* 0x0000001b1c1b7209 */ /* 0x000fc40007810000 */
[----:B------:R-:W-:Y:S02]  /*12200*/  LOP3.LUT R22, R22, 0xffffffef, RZ, 0xc0, !PT ;  /* 0xffffffef16167812 */ /* 0x000fe400078ec0ff */
[----:B------:R-:W-:Y:S02]  /*12210*/  FMNMX.FTZ R27, R29, R27, !PT ;  /* 0x0000001b1d1b7209 */ /* 0x000fe40007810000 */
[----:B------:R-:W-:Y:S02]  /*12220*/  ISETP.LT.OR P4, PT, R84, 0x71, P4 ;  /* 0x000000715400780c */ /* 0x000fe40002781670 */
[----:B------:R-:W-:Y:S02]  /*12230*/  FMNMX.FTZ R27, R32, R27, !PT ;  /* 0x0000001b201b7209 */ /* 0x000fe40007810000 */
[----:B------:R-:W-:Y:S02]  /*12240*/  ISETP.LT.OR P5, PT, R84, 0x72, P5 ;  /* 0x000000725400780c */ /* 0x000fe40002fa1670 */
[----:B------:R-:W-:-:S02]  /*12250*/  FMNMX.FTZ R27, R33, R27, !PT ;  /* 0x0000001b211b7209 */ /* 0x000fc40007810000 */
[----:B------:R-:W-:Y:S02]  /*12260*/  @P0 LOP3.LUT R22, R22, 0x10, RZ, 0xfc, !PT ;  /* 0x0000001016160812 */ /* 0x000fe400078efcff */
[----:B------:R-:W-:Y:S02]  /*12270*/  FMNMX.FTZ R27, R36, R27, !PT ;  /* 0x0000001b241b7209 */ /* 0x000fe40007810000 */
[----:B------:R-:W-:Y:S02]  /*12280*/  ISETP.LT.OR P0, PT, R84, 0x69, P2 ;  /* 0x000000695400780c */ /* 0x000fe40001701670 */
[----:B------:R-:W-:Y:S02]  /*12290*/  FMNMX.FTZ R27, R37, R27, !PT ;  /* 0x0000001b251b7209 */ /* 0x000fe40007810000 */
[----:B------:R-:W-:Y:S02]  /*122a0*/  LOP3.LUT P2, RZ, R22, 0x2, RZ, 0xc0, !PT ;  /* 0x0000000216ff7812 */ /* 0x000fe4000784c0ff */
[----:B0-----:R-:W-:-:S02]  /*122b0*/  FMNMX.FTZ R8, R8, R26, !PT ;  /* 0x0000001a08087209 */ /* 0x001fc40007810000 */
[----:B------:R-:W-:Y:S02]  /*122c0*/  FMNMX.FTZ R27, R40, R27, !PT ;  /* 0x0000001b281b7209 */ /* 0x000fe40007810000 */
[----:B------:R-:W-:Y:S01]  /*122d0*/  LOP3.LUT R22, R22, 0xfffffffb, RZ, 0xc0, !PT ;  /* 0xfffffffb16167812 */ /* 0x000fe200078ec0ff */
[----:B------:R-:W0:Y:S01]  /*122e0*/  SHFL.BFLY PT, R26, R8, 0x1, 0x1f ;  /* 0x0c201f00081a7f89 */ /* 0x000e2200000e0000 */
[----:B------:R-:W-:Y:S02]  /*122f0*/  FMNMX.FTZ R27, R41, R27, !PT ;  /* 0x0000001b291b7209 */ /* 0x000fe40007810000 */
[----:B------:R-:W-:Y:S02]  /*12300*/  @P0 LOP3.LUT R22, R22, 0x4, RZ, 0xfc, !PT ;  /* 0x0000000416160812 */ /* 0x000fe400078efcff */
[----:B------:R-:W-:Y:S02]  /*12310*/  FMNMX.FTZ R27, R44, R27, !PT ;  /* 0x0000001b2c1b7209 */ /* 0x000fe40007810000 */
[----:B------:R-:W-:-:S02]  /*12320*/  ISETP.LT.OR P0, PT, R84, 0x6a, P3 ;  /* 0x0000006a5400780c */ /* 0x000fc40001f01670 */
[----:B------:R-:W-:Y:S02]  /*12330*/  FMNMX.FTZ R27, R45, R27, !PT ;  /* 0x0000001b2d1b7209 */ /* 0x000fe40007810000 */
[----:B------:R-:W-:Y:S02]  /*12340*/  LOP3.LUT R22, R22, 0xbfffffff, RZ, 0xc0, !PT ;  /* 0xbfffffff16167812 */ /* 0x000fe400078ec0ff */
[----:B------:R-:W-:Y:S02]  /*12350*/  FMNMX.FTZ R27, R48, R27, !PT ;  /* 0x0000001b301b7209 */ /* 0x000fe40007810000 */
[----:B------:R-:W-:Y:S02]  /*12360*/  FSEL R74, R74, -INF , !P4 ;  /* 0xff8000004a4a7808 */ /* 0x000fe40006000000 */
[----:B------:R-:W-:Y:S02]  /*12370*/  FMNMX.FTZ R27, R49, R27, !PT ;  /* 0x0000001b311b7209 */ /* 0x000fe40007810000 */
[----:B------:R-:W-:-:S02]  /*12380*/  ISETP.LT.OR P6, PT, R84, 0x79, P6 ;  /* 0x000000795400780c */ /* 0x000fc400037c1670 */
[----:B------:R-:W-:Y:S02]  /*12390*/  FMNMX.FTZ R27, R54, R27, !PT ;  /* 0x0000001b361b7209 */ /* 0x000fe40007810000 */
[----:B------:R-:W-:Y:S02]  /*123a0*/  @P0 LOP3.LUT R22, R22, 0x40000000, RZ, 0xfc, !PT ;  /* 0x4000000016160812 */ /* 0x000fe400078efcff */
[----:B0-----:R-:W-:Y:S02]  /*123b0*/  FMNMX.FTZ R8, R8, R26, !PT ;  /* 0x0000001a08087209 */ /* 0x001fe40007810000 */
[----:B------:R-:W-:Y:S02]  /*123c0*/  FMNMX.FTZ R27, R55, R27, !PT ;  /* 0x0000001b371b7209 */ /* 0x000fe40007810000 */
[----:B------:R-:W-:Y:S02]  /*123d0*/  FSETP.NEU.FTZ.AND P3, PT, R8, -INF , PT ;  /* 0xff8000000800780b */ /* 0x000fe40003f7d000 */
[----:B------:R-:W-:-:S02]  /*123e0*/  FMNMX.FTZ R27, R58, R27, !PT ;  /* 0x0000001b3a1b7209 */ /* 0x000fc40007810000 */
[----:B------:R-:W-:Y:S02]  /*123f0*/  FSEL R26, R8, RZ, P3 ;  /* 0x000000ff081a7208 */ /* 0x000fe40001800000 */
[----:B------:R-:W-:Y:S02]  /*12400*/  FMNMX.FTZ R27, R59, R27, !PT ;  /* 0x0000001b3b1b7209 */ /* 0x000fe40007810000 */
[----:B------:R-:W-:Y:S01]  /*12410*/  LOP3.LUT P0, RZ, R22, 0x10, RZ, 0xc0, !PT ;  /* 0x0000001016ff7812 */ /* 0x000fe2000780c0ff */
[----:B------:R-:W-:Y:S01]  /*12420*/  FADD.FTZ R5, -R26, R5 ;  /* 0x000000051a057221 */ /* 0x000fe20000010100 */
[----:B------:R-:W-:Y:S01]  /*12430*/  FMNMX.FTZ R27, R62, R27, !PT ;  /* 0x0000001b3e1b7209 */ /* 0x000fe20007810000 */
[----:B------:R-:W-:Y:S01]  /*12440*/  FMUL.FTZ R26, R8, UR51 ;  /* 0x00000033081a7c20 */ /* 0x000fe20008410000 */
[----:B------:R-:W-:Y:S01]  /*12450*/  FSEL R67, R67, -INF , !P0 ;  /* 0xff80000043437808 */ /* 0x000fe20004000000 */
[----:B------:R-:W-:Y:S01]  /*12460*/  FMUL.FTZ R5, R5, UR51 ;  /* 0x0000003305057c20 */ /* 0x000fe20008410000 */
[----:B------:R-:W-:-:S02]  /*12470*/  FMNMX.FTZ R27, R63, R27, !PT ;  /* 0x0000001b3f1b7209 */ /* 0x000fc40007810000 */
[----:B------:R-:W-:Y:S02]  /*12480*/  FSEL R26, R26, RZ, P3 ;  /* 0x000000ff1a1a7208 */ /* 0x000fe40001800000 */
[----:B------:R-:W-:Y:S01]  /*12490*/  LOP3.LUT P3, RZ, R22, 0x4, RZ, 0xc0, !PT ;  /* 0x0000000416ff7812 */ /* 0x000fe2000786c0ff */
[----:B------:R-:W-:Y:S01]  /*124a0*/  MUFU.EX2 R5, R5 ;  /* 0x0000000500057308 */ /* 0x000fe20000000800 */
[----:B------:R-:W-:Y:S01]  /*124b0*/  FMNMX.FTZ R27, R66, R27, !PT ;  /* 0x0000001b421b7209 */ /* 0x000fe20007810000 */
[--C-:B------:R-:W-:Y:S01]  /*124c0*/  FFMA.FTZ R9, R9, UR51, -R26.reuse ;  /* 0x0000003309097c23 */ /* 0x100fe2000801081a */
[----:B------:R-:W-:Y:S01]  /*124d0*/  LOP3.LUT P0, RZ, R22, 0x40000000, RZ, 0xc0, !PT ;  /* 0x4000000016ff7812 */ /* 0x000fe2000780c0ff */
        /* <DEDUP_REMOVED lines=45> */
[----:B------:R-:W1:Y:S01]  /*127b0*/  SHFL.BFLY PT, R77, R27, 0x2, 0x1f ;  /* 0x0c401f001b4d7f89 */ /* 0x000e6200000e0000 */
[----:B------:R-:W-:-:S06]  /*127c0*/  LOP3.LUT P0, RZ, R22, 0x20000000, RZ, 0xc0, !PT ;  /* 0x2000000016ff7812 */ /* 0x000fcc000780c0ff */
[----:B------:R-:W2:Y:S08]  /*127d0*/  MUFU.EX2 R10, R10 ;  /* 0x0000000a000a7308 */ /* 0x000eb00000000800 */
[----:B------:R-:W3:Y:S01]  /*127e0*/  MUFU.EX2 R13, R13 ;  /* 0x0000000d000d7308 */ /* 0x000ee20000000800 */
[----:B0-----:R-:W-:-:S07]  /*127f0*/  FFMA.FTZ R4, R5, R4, R9 ;  /* 0x0000000405047223 */ /* 0x001fce0000010009 */
[----:B------:R-:W0:Y:S01]  /*12800*/  MUFU.EX2 R14, R14 ;  /* 0x0000000e000e7308 */ /* 0x000e220000000800 */
[----:B-1----:R-:W-:Y:S01]  /*12810*/  FMNMX.FTZ R27, R27, R77, !PT ;  /* 0x0000004d1b1b7209 */ /* 0x002fe20007810000 */
[----:B--2---:R-:W-:-:S04]  /*12820*/  FADD.FTZ R4, R10, R4 ;  /* 0x000000040a047221 */ /* 0x004fc80000010000 */
[----:B------:R-:W1:Y:S02]  /*12830*/  SHFL.BFLY PT, R79, R27, 0x1, 0x1f ;  /* 0x0c201f001b4f7f89 */ /* 0x000e6400000e0000 */
[----:B------:R1:W-:Y:S01]  /*12840*/  MUFU.EX2 R77, R69 ;  /* 0x00000045004d7308 */ /* 0x0003e20000000800 */
[----:B---3--:R-:W-:-:S07]  /*12850*/  FADD.FTZ R4, R13, R4 ;  /* 0x000000040d047221 */ /* 0x008fce0000010000 */
[----:B------:R-:W2:Y:S01]  /*12860*/  MUFU.EX2 R21, R21 ;  /* 0x0000001500157308 */ /* 0x000ea20000000800 */
[----:B0-----:R-:W-:-:S07]  /*12870*/  FADD.FTZ R4, R14, R4 ;  /* 0x000000040e047221 */ /* 0x001fce0000010000 */
[----:B------:R-:W0:Y:S01]  /*12880*/  MUFU.EX2 R23, R23 ;  /* 0x0000001700177308 */ /* 0x000e220000000800 */
[----:B-1----:R-:W-:-:S07]  /*12890*/  FMNMX.FTZ R69, R27, R79, !PT ;  /* 0x0000004f1b457209 */ /* 0x002fce0007810000 */
[----:B------:R-:W1:Y:S01]  /*128a0*/  MUFU.EX2 R52, R52 ;  /* 0x0000003400347308 */ /* 0x000e620000000800 */
[----:B--2---:R-:W-:Y:S01]  /*128b0*/  FADD.FTZ R4, R21, R4 ;  /* 0x0000000415047221 */ /* 0x004fe20000010000 */
[C---:B------:R-:W-:Y:S01]  /*128c0*/  FSETP.NEU.FTZ.AND P1, PT, R69.reuse, -INF , PT ;  /* 0xff8000004500780b */ /* 0x040fe20003f3d000 */
[----:B------:R-:W-:-:S03]  /*128d0*/  FMUL.FTZ R79, R69, UR51 ;  /* 0x00000033454f7c20 */ /* 0x000fc60008410000 */
[----:B------:R-:W-:Y:S02]  /*128e0*/  FSEL R27, R69, RZ, P1 ;  /* 0x000000ff451b7208 */ /* 0x000fe40000800000 */
[----:B------:R-:W-:Y:S01]  /*128f0*/  FSEL R79, R79, RZ, P1 ;  /* 0x000000ff4f4f7208 */ /* 0x000fe20000800000 */
[----:B------:R-:W2:Y:S01]  /*12900*/  MUFU.EX2 R53, R53 ;  /* 0x0000003500357308 */ /* 0x000ea20000000800 */
[----:B0-----:R-:W-:Y:S01]  /*12910*/  FADD.FTZ R4, R23, R4 ;  /* 0x0000000417047221 */ /* 0x001fe20000010000 */
[----:B------:R-:W-:Y:S02]  /*12920*/  FADD.FTZ R27, -R27, R6 ;  /* 0x000000061b1b7221 */ /* 0x000fe40000010100 */
        /* <DEDUP_REMOVED lines=21> */
[----:B0-----:R-:W-:Y:S01]  /*12a80*/  FMUL.FTZ R11, R27, UR51 ;  /* 0x000000331b0b7c20 */ /* 0x001fe20008410000 */
        /* <DEDUP_REMOVED lines=14> */
[----:B------:R-:W3:Y:S01]  /*12b70*/  MUFU.EX2 R12, R15 ;  /* 0x0000000f000c7308 */ /* 0x000ee20000000800 */
[----:B------:R-:W-:Y:S01]  /*12b80*/  FFMA.FTZ R80, R80, UR51, -R79 ;  /* 0x0000003350507c23 */ /* 0x000fe2000801084f */
[----:B-1----:R-:W-:-:S04]  /*12b90*/  FADD.FTZ R4, R52, R4 ;  /* 0x0000000434047221 */ /* 0x002fc80000010000 */
[----:B--2---:R-:W-:Y:S02]  /*12ba0*/  FADD.FTZ R4, R53, R4 ;  /* 0x0000000435047221 */ /* 0x004fe40000010000 */
[----:B------:R-:W1:Y:S01]  /*12bb0*/  MUFU.EX2 R82, R20 ;  /* 0x0000001400527308 */ /* 0x000e620000000800 */
[----:B0-----:R-:W-:-:S04]  /*12bc0*/  FFMA.FTZ R3, R11, R3, R26 ;  /* 0x000000030b037223 */ /* 0x001fc8000001001a */
[----:B------:R-:W-:-:S03]  /*12bd0*/  FADD.FTZ R3, R83, R3 ;  /* 0x0000000353037221 */ /* 0x000fc60000010000 */
[----:B------:R-:W0:Y:S01]  /*12be0*/  MUFU.EX2 R79, R24 ;  /* 0x00000018004f7308 */ /* 0x000e220000000800 */
[----:B---3--:R-:W-:-:S07]  /*12bf0*/  FADD.FTZ R3, R12, R3 ;  /* 0x000000030c037221 */ /* 0x008fce0000010000 */
        /* <DEDUP_REMOVED lines=83> */
[----:B--2---:R-:W-:-:S04]  /*13130*/  FADD.FTZ R4, R68, R4 ;  /* 0x0000000444047221 */ /* 0x004fc80000010000 */
[----:B------:R-:W-:-:S03]  /*13140*/  FADD.FTZ R4, R77, R4 ;  /* 0x000000044d047221 */ /* 0x000fc60000010000 */
        /* <DEDUP_REMOVED lines=13> */
[----:B-1----:R-:W-:-:S04]  /*13220*/  FADD.FTZ R4, R76, R4 ;  /* 0x000000044c047221 */ /* 0x002fc80000010000 */
[----:B------:R-:W-:Y:S01]  /*13230*/  FADD.FTZ R4, R6, R4 ;  /* 0x0000000406047221 */ /* 0x000fe20000010000 */
[----:B0-----:R-:W-:-:S04]  /*13240*/  FADD.FTZ R3, R78, R3 ;  /* 0x000000034e037221 */ /* 0x001fc80000010000 */
[----:B--2---:R-:W-:Y:S01]  /*13250*/  FADD.FTZ R3, R80, R3 ;  /* 0x0000000350037221 */ /* 0x004fe20000010000 */
[----:B------:R-:W-:Y:S06]  /*13260*/  @!P0 BRA `(.L_x_1517) ;  /* 0x0000000000048947 */ /* 0x000fec0003800000 */
[----:B------:R-:W-:Y:S01]  /*13270*/  BPT.TRAP 0x1 ;  /* 0x000000040000795c */ /* 0x000fe20000300000 */
.L_x_1517:
[----:B------:R-:W2:Y:S04]  /*13280*/  LDL R40, [R1+0x6c] ;  /* 0x00006c0001287983 */ /* 0x000ea80000100800 */
[----:B------:R-:W3:Y:S04]  /*13290*/  LDL R71, [R1+0x4] ;  /* 0x0000040001477983 */ /* 0x000ee80000100800 */
[----:B------:R-:W4:Y:S04]  /*132a0*/  LDL R62, [R1] ;  /* 0x00000000013e7983 */ /* 0x000f280000100800 */
[----:B------:R-:W5:Y:S01]  /*132b0*/  LDL R87, [R1+0x70] ;  /* 0x0000700001577983 */ /* 0x000f620000100800 */
[----:B------:R-:W-:-:S02]  /*132c0*/  IMAD R18, R18, 0x8, R2 ;  /* 0x0000000812127824 */ /* 0x000fc400078e0202 */
[----:B------:R-:W-:Y:S02]  /*132d0*/  IMAD.U32 R24, RZ, RZ, UR38 ;  /* 0x00000026ff187e24 */ /* 0x000fe4000f8e00ff */
        /* <DEDUP_REMOVED lines=10> */
[----:B------:R-:W-:Y:S01]  /*13380*/  F2FP.F16.F32.PACK_AB R15, R29, R15 ;  /* 0x0000000f1d0f723e */ /* 0x000fe200000000ff */
[----:B------:R-:W-:Y:S01]  /*13390*/  STSM.16.M88.4 [R157+0x21800], R24 ;  /* 0x021800189d007844 */ /* 0x000fe20000000200 */
        /* <DEDUP_REMOVED lines=23> */
[----:B------:R-:W-:Y:S01]  /*13510*/  ISETP.GT.AND P1, PT, R0, R140, PT ;  /* 0x0000008c0000720c */ /* 0x000fe20003f24270 */
        /* <DEDUP_REMOVED lines=51> */
[----:B------:R-:W-:Y:S02]  /*13850*/  IMAD.MOV.U32 R23, RZ, RZ, R139 ;  /* 0x000000ffff177224 */ /* 0x000fe400078e008b */
[----:B0-----:R-:W-:Y:S01]  /*13860*/  IMAD.MOV.U32 R18, RZ, RZ, R7 ;  /* 0x000000ffff127224 */ /* 0x001fe200078e0007 */
[----:B--2---:R0:W-:Y:S04]  /*13870*/  STSM.16.M88.4 [R40], R12 ;  /* 0x0000000c28007844 */ /* 0x0041e80000000200 */
[----:B---3--:R1:W-:Y:S01]  /*13880*/  STSM.16.M88.4 [R71], R32 ;  /* 0x0000002047007844 */ /* 0x0083e20000000200 */
[----:B0-----:R-:W-:-:S05]  /*13890*/  F2FP.F16.F32.PACK_AB R40, R39, R38 ;  /* 0x000000262728723e */ /* 0x001fca00000000ff */
[----:B----4-:R1:W-:Y:S04]  /*138a0*/  STSM.16.M88.4 [R62], R40 ;  /* 0x000000283e007844 */ /* 0x0103e80000000200 */
[----:B------:R1:W-:Y:S04]  /*138b0*/  STSM.16.M88.4 [R157+0x27800], R48 ;  /* 0x027800309d007844 */ /* 0x0003e80000000200 */
[----:B-----5:R1:W-:Y:S04]  /*138c0*/  STSM.16.M88.4 [R87], R56 ;  /* 0x0000003857007844 */ /* 0x0203e80000000200 */
[----:B------:R1:W-:Y:S04]  /*138d0*/  STSM.16.M88.4 [R71+0x6000], R64 ;  /* 0x0060004047007844 */ /* 0x0003e80000000200 */
[----:B------:R1:W-:Y:S01]  /*138e0*/  STSM.16.M88.4 [R62+0x6000], R72 ;  /* 0x006000483e007844 */ /* 0x0003e20000000200 */
[----:B------:R-:W-:Y:S01]  /*138f0*/  @!PT LDS RZ, [RZ] ;  /* 0x00000000fffff984 */ /* 0x000fe20000000800 */
[----:B------:R-:W-:Y:S01]  /*13900*/  @!PT LDS RZ, [RZ] ;  /* 0x00000000fffff984 */ /* 0x000fe20000000800 */
[----:B------:R-:W-:Y:S01]  /*13910*/  @!PT LDS RZ, [RZ] ;  /* 0x00000000fffff984 */ /* 0x000fe20000000800 */
[----:B------:R-:W-:Y:S01]  /*13920*/  @!PT LDS RZ, [RZ] ;  /* 0x00000000fffff984 */ /* 0x000fe20000000800 */
[----:B------:R0:W-:Y:S06]  /*13930*/  MEMBAR.ALL.CTA ;  /* 0x0000000000007992 */ /* 0x0001ec0000008000 */
[----:B0-----:R-:W0:Y:S02]  /*13940*/  FENCE.VIEW.ASYNC.S ;  /* 0x00000000000073c6 */ /* 0x001e240000000000 */
[----:B0-----:R-:W-:Y:S01]  /*13950*/  NOP ;  /* 0x0000000000007918 */ /* 0x001fe20000000000 */
[----:B------:R-:W-:Y:S05]  /*13960*/  @P1 BRA `(.L_x_1518) ;  /* 0xffffffc000941947 */ /* 0x000fea000383ffff */
[----:B------:R-:W-:Y:S02]  /*13970*/  IMAD.MOV.U32 R6, RZ, RZ, R69 ;  /* 0x000000ffff067224 */ /* 0x000fe400078e0045 */
[----:B------:R-:W-:Y:S02]  /*13980*/  IMAD.MOV.U32 R5, RZ, RZ, R8 ;  /* 0x000000ffff057224 */ /* 0x000fe400078e0008 */
[----:B------:R-:W-:Y:S02]  /*13990*/  IMAD.MOV.U32 R18, RZ, RZ, R7 ;  /* 0x000000ffff127224 */ /* 0x000fe400078e0007 */
[----:B------:R-:W-:-:S07]  /*139a0*/  IMAD.MOV.U32 R23, RZ, RZ, R139 ;  /* 0x000000ffff177224 */ /* 0x000fce00078e008b */
.L_x_1498:
[----:B------:R-:W2:Y:S01]  /*139b0*/  LDL R7, [R1+0x60] ;  /* 0x0000600001077983 */ /* 0x000ea20000100800 */
[----:B------:R-:W0:Y:S01]  /*139c0*/  LDC R8, c[0x0][0x448] ;  /* 0x00011200ff087b82 */ /* 0x000e220000000800 */
[----:B------:R-:W-:Y:S01]  /*139d0*/  LOP3.LUT R22, R22, 0xfffffffb, RZ, 0xc0, !PT ;  /* 0xfffffffb16167812 */ /* 0x000fe200078ec0ff */
[----:B------:R-:W-:Y:S01]  /*139e0*/  ULDC UR8, c[0x0][0x9dc] ;  /* 0x0002770000087ab9 */ /* 0x000fe20000000800 */
[----:B------:R-:W-:-:S05]  /*139f0*/  IADD3 R10, R155, 0x1, -R154 ;  /* 0x000000019b0a7810 */ /* 0x000fca0007ffe89a */
[----:B------:R-:W3:Y:S01]  /*13a00*/  LDC R11, c[0x0][0x9e4] ;  /* 0x00027900ff0b7b82 */ /* 0x000ee20000000800 */
[----:B0-----:R-:W-:-:S13]  /*13a10*/  ISETP.NE.AND P1, PT, R8, 0x1, PT ;  /* 0x000000010800780c */ /* 0x001fda0003f25270 */
[----:B------:R-:W0:Y:S01]  /*13a20*/  @P1 LDC R8, c[0x0][0x44c] ;  /* 0x00011300ff081b82 */ /* 0x000e220000000800 */
[----:B------:R-:W-:-:S04]  /*13a30*/  @P1 LOP3.LUT R22, R22, 0x4, RZ, 0xfc, !PT ;  /* 0x0000000416161812 */ /* 0x000fc800078efcff */
[----:B------:R-:W-:-:S03]  /*13a40*/  LOP3.LUT R22, R22, 0xfffffff7, RZ, 0xc0, !PT ;  /* 0xfffffff716167812 */ /* 0x000fc600078ec0ff */
[----:B------:R-:W4:Y:S01]  /*13a50*/  @P1 LDC R9, c[0x0][0x450] ;  /* 0x00011400ff091b82 */ /* 0x000f220000000800 */
[----:B--2---:R-:W-:-:S04]  /*13a60*/  VIADD R7, R7, 0xbf ;  /* 0x000000bf07077836 */ /* 0x004fc80000000000 */
[----:B0-----:R-:W-:-:S05]  /*13a70*/  @P1 IMAD.HI.U32 R8, R7, R8, RZ ;  /* 0x0000000807081227 */ /* 0x001fca00078e00ff */
[----:B----4-:R-:W-:Y:S02]  /*13a80*/  @P1 SHF.R.U32.HI R7, RZ, R9, R8 ;  /* 0x00000009ff071219 */ /* 0x010fe40000011608 */
[----:B---3--:R-:W-:-:S03]  /*13a90*/  ISETP.GE.AND P1, PT, R11, 0x1, PT ;  /* 0x000000010b00780c */ /* 0x008fc60003f26270 */
[----:B------:R-:W-:-:S04]  /*13aa0*/  IMAD.IADD R7, R10, 0x1, R7 ;  /* 0x000000010a077824 */ /* 0x000fc800078e0207 */
[----:B------:R-:W-:-:S06]  /*13ab0*/  VIADD R10, R7, -UR8 ;  /* 0x80000008070a7c36 */ /* 0x000fcc0008000000 */
[----:B------:R-:W-:Y:S01]  /*13ac0*/  @P1 LOP3.LUT R22, R22, 0x8, RZ, 0xfc, !PT ;  /* 0x0000000816161812 */ /* 0x000fe200078efcff */
        /* <DEDUP_REMOVED lines=11> */
.L_x_1521:
[----:B------:R-:W-:-:S13]  /*13b80*/  ISETP.NE.AND P1, PT, R11, 0x1, PT ;  /* 0x000000010b00780c */ /* 0x000fda0003f25270 */
[----:B------:R-:W0:Y:S02]  /*13b90*/  @P1 LDC.64 R8, c[0x0][0x9e8] ;  /* 0x00027a00ff081b82 */ /* 0x000e240000000a00 */
[----:B0-----:R-:W-:-:S05]  /*13ba0*/  @P1 IMAD.HI.U32 R8, R7, R8, RZ ;  /* 0x0000000807081227 */ /* 0x001fca00078e00ff */
[----:B------:R-:W-:-:S07]  /*13bb0*/  @P1 SHF.R.U32.HI R7, RZ, R9, R8 ;  /* 0x00000009ff071219 */ /* 0x000fce0000011608 */
.L_x_1522:
[----:B------:R-:W-:Y:S05]  /*13bc0*/  BSYNC B0 ;  /* 0x0000000000007941 */ /* 0x000fea0003800000 */
.L_x_1520:
[----:B------:R-:W-:-:S05]  /*13bd0*/  IMAD R7, R7, R11, RZ ;  /* 0x0000000b07077224 */ /* 0x000fca00078e02ff */
[----:B------:R-:W-:-:S07]  /*13be0*/  VIMNMX R10, R10, R7, !PT ;  /* 0x000000070a0a7248 */ /* 0x000fce0007fe0100 */
.L_x_1519:
[----:B------:R-:W2:Y:S01]  /*13bf0*/  LDL R8, [R1+0x9c] ;  /* 0x00009c0001087983 */ /* 0x000ea20000100800 */
[----:B------:R-:W-:-:S05]  /*13c00*/  VIADD R10, R10, 0x7f ;  /* 0x0000007f0a0a7836 */ /* 0x000fca0000000000 */
[----:B------:R-:W-:-:S04]  /*13c10*/  SHF.R.S32.HI R7, RZ, 0x1f, R10 ;  /* 0x0000001fff077819 */ /* 0x000fc8000001140a */
[----:B------:R-:W-:-:S04]  /*13c20*/  LEA.HI R7, R7, R10, RZ, 0x7 ;  /* 0x0000000a07077211 */ /* 0x000fc800078f38ff */
[----:B------:R-:W-:-:S04]  /*13c30*/  SHF.R.S32.HI R7, RZ, 0x7, R7 ;  /* 0x00000007ff077819 */ /* 0x000fc80000011407 */
[----:B--2---:R-:W-:-:S04]  /*13c40*/  VIMNMX R8, R8, R7, !PT ;  /* 0x0000000708087248 */ /* 0x004fc80007fe0100 */
[----:B------:R-:W-:Y:S01]  /*13c50*/  ISETP.GE.AND P1, PT, R0, R8, PT ;  /* 0x000000080000720c */ /* 0x000fe20003f26270 */
[----:B------:R0:W-:-:S12]  /*13c60*/  STL [R1+0x40], R8 ;  /* 0x0000400801007387 */ /* 0x0001d80000100800 */
[----:B0-----:R-:W-:Y:S05]  /*13c70*/  @!P1 BRA `(.L_x_1523) ;  /* 0x0000002c00409947 */ /* 0x001fea0003800000 */
[----:B------:R-:W-:Y:S02]  /*13c80*/  IMAD.MOV.U32 R8, RZ, RZ, R6 ;  /* 0x000000ffff087224 */ /* 0x000fe400078e0006 */
[----:B------:R-:W-:Y:S02]  /*13c90*/  IMAD.MOV.U32 R7, RZ, RZ, R5 ;  /* 0x000000ffff077224 */ /* 0x000fe400078e0005 */
[----:B------:R-:W-:Y:S02]  /*13ca0*/  IMAD.MOV.U32 R10, RZ, RZ, R23 ;  /* 0x000000ffff0a7224 */ /* 0x000fe400078e0017 */
[----:B------:R-:W-:-:S07]  /*13cb0*/  IMAD.MOV.U32 R9, RZ, RZ, R18 ;  /* 0x000000ffff097224 */ /* 0x000fce00078e0012 */
.L_x_1535:
[----:B------:R-:W2:Y:S01]  /*13cc0*/  LDL R5, [R1+0x44] ;  /* 0x0000440001057983 */ /* 0x000ea20000100800 */
[----:B------:R-:W-:Y:S01]  /*13cd0*/  ISETP.NE.AND P1, PT, R9, 0x1, PT ;  /* 0x000000010900780c */ /* 0x000fe20003f25270 */
[----:B------:R-:W-:Y:S05]  /*13ce0*/  YIELD ;  /* 0x0000000000007946 */ /* 0x000fea0003800000 */
[----:B------:R-:W-:-:S04]  /*13cf0*/  SEL R23, RZ, 0x1, P1 ;  /* 0x00000001ff177807 */ /* 0x000fc80000800000 */
[----:B------:R-:W-:Y:S02]  /*13d00*/  LOP3.LUT R23, R10, R23, RZ, 0x3c, !PT ;  /* 0x000000170a177212 */ /* 0x000fe400078e3cff */
[----:B--2---:R-:W-:-:S13]  /*13d10*/  ISETP.NE.AND P1, PT, R5, RZ, PT ;  /* 0x000000ff0500720c */ /* 0x004fda0003f25270 */
[----:B------:R-:W-:Y:S05]  /*13d20*/  @P1 BRA `(.L_x_1524) ;  /* 0x00000000003c1947 */ /* 0x000fea0003800000 */
[----:B------:R-:W-:Y:S05]  /*13d30*/  @!P0 BRA `(.L_x_1525) ;  /* 0x0000000000048947 */ /* 0x000fea0003800000 */
[----:B------:R-:W-:Y:S01]  /*13d40*/  BPT.TRAP 0x1 ;  /* 0x000000040000795c */ /* 0x000fe20000300000 */
.L_x_1525:
[----:B------:R-:W-:Y:S02]  /*13d50*/  IADD3 R5, R9, 0x1, RZ ;  /* 0x0000000109057810 */ /* 0x000fe40007ffe0ff */
[----:B------:R-:W-:Y:S02]  /*13d60*/  SHF.L.U32 R6, R23, 0x1f, RZ ;  /* 0x0000001f17067819 */ /* 0x000fe400000006ff */
[----:B------:R-:W-:-:S04]  /*13d70*/  ISETP.NE.AND P2, PT, R5, 0x2, PT ;  /* 0x000000020500780c */ /* 0x000fc80003f45270 */
[----:B------:R-:W-:-:S05]  /*13d80*/  SEL R5, R5, RZ, P2 ;  /* 0x000000ff05057207 */ /* 0x000fca0001000000 */
[----:B------:R-:W-:-:S04]  /*13d90*/  IMAD R5, R5, 0x8, R2 ;  /* 0x0000000805057824 */ /* 0x000fc800078e0202 */
[----:B------:R0:W2:Y:S01]  /*13da0*/  SYNCS.PHASECHK.TRANS64.TRYWAIT P2, [R5+URZ+0x2d830], R6 ;  /* 0x02d83006050075a7 */ /* 0x0000a2000804017f */
[----:B------:R-:W-:Y:S05]  /*13db0*/  @!P0 BRA `(.L_x_1526) ;  /* 0x0000000000048947 */ /* 0x000fea0003800000 */
[----:B------:R-:W-:Y:S01]  /*13dc0*/  BPT.TRAP 0x1 ;  /* 0x000000040000795c */ /* 0x000fe20000300000 */
.L_x_1526:
[----:B------:R-:W-:Y:S04]  /*13dd0*/  BSSY B0, `(.L_x_1524) ;  /* 0x0000004000007945 */ /* 0x000fe80003800000 */
[----:B--2---:R-:W-:Y:S05]  /*13de0*/  @P2 BRA `(.L_x_1527) ;  /* 0x0000000000082947 */ /* 0x004fea0003800000 */
[----:B------:R-:W2:Y:S02]  /*13df0*/  SYNCS.PHASECHK.TRANS64.TRYWAIT P2, [R5+URZ+0x2d830], R6 ;  /* 0x02d83006050075a7 */ /* 0x000ea4000804017f */
[----:B--2---:R-:W-:Y:S05]  /*13e00*/  @!P2 BRA `(.L_x_1528) ;  /* 0x0000011000cca947 */ /* 0x004fea0003800000 */
.L_x_1527:
[----:B------:R-:W-:Y:S05]  /*13e10*/  BSYNC B0 ;  /* 0x0000000000007941 */ /* 0x000fea0003800000 */
.L_x_1524:
[----:B0-2---:R-:W2:Y:S04]  /*13e20*/  LDL R6, [R1+0x48] ;  /* 0x0000480001067983 */ /* 0x005ea80000100800 */
[----:B------:R-:W3:Y:S04]  /*13e30*/  LDL.64 R26, [R1+0x8] ;  /* 0x00000800011a7983 */ /* 0x000ee80000100a00 */
[----:B------:R-:W4:Y:S04]  /*13e40*/  LDL.64 R148, [R1+0x30] ;  /* 0x0000300001947983 */ /* 0x000f280000100a00 */
[----:B------:R-:W5:Y:S01]  /*13e50*/  LDL.64 R146, [R1+0x28] ;  /* 0x0000280001927983 */ /* 0x000f620000100a00 */
[----:B------:R-:W0:Y:S01]  /*13e60*/  S2R R5, SR_TID.X ;  /* 0x0000000000057919 */ /* 0x000e220000002100 */
[----:B------:R-:W-:Y:S01]  /*13e70*/  VIADD R18, R9, 0x1 ;  /* 0x0000000109127836 */ /* 0x000fe20000000000 */
[----:B------:R-:W-:Y:S05]  /*13e80*/  WARPSYNC.ALL ;  /* 0x0000000000007948 */ /* 0x000fea0003800000 */
[C---:B------:R-:W-:Y:S01]  /*13e90*/  ISETP.NE.AND P2, PT, R18.reuse, 0x2, PT ;  /* 0x000000021200780c */ /* 0x040fe20003f45270 */
[----:B------:R-:W5:Y:S03]  /*13ea0*/  LDL.64 R144, [R1+0x20] ;  /* 0x0000200001907983 */ /* 0x000f660000100a00 */
[----:B------:R-:W-:Y:S01]  /*13eb0*/  SEL R18, R18, RZ, P2 ;  /* 0x000000ff12127207 */ /* 0x000fe20001000000 */
[----:B------:R-:W5:Y:S04]  /*13ec0*/  LDL.64 R142, [R1+0x18] ;  /* 0x00001800018e7983 */ /* 0x000f680000100a00 */
[----:B------:R-:W5:Y:S01]  /*13ed0*/  LDL.64 R140, [R1+0x10] ;  /* 0x00001000018c7983 */ /* 0x000f620000100a00 */
[----:B0-----:R-:W-:-:S05]  /*13ee0*/  SHF.R.U32.HI R5, RZ, 0x7, R5 ;  /* 0x00000007ff057819 */ /* 0x001fca0000011605 */
[----:B------:R-:W-:Y:S02]  /*13ef0*/  VIADD R5, R5, 0x8 ;  /* 0x0000000805057836 */ /* 0x000fe40000000000 */
[----:B------:R-:W-:Y:S02]  /*13f00*/  IMAD.MOV.U32 R13, RZ, RZ, -0x7fffffe0 ;  /* 0x80000020ff0d7424 */ /* 0x000fe400078e00ff */
[----:B------:R-:W-:-:S03]  /*13f10*/  IMAD.MOV.U32 R25, RZ, RZ, -0x7fffffe0 ;  /* 0x80000020ff197424 */ /* 0x000fc600078e00ff */
[----:B------:R-:W-:Y:S02]  /*13f20*/  R2UR UR11, R13 ;  /* 0x000000000d0b72ca */ /* 0x000fe400000e0000 */
[----:B------:R-:W-:Y:S01]  /*13f30*/  R2UR UR27, R25 ;  /* 0x00000000191b72ca */ /* 0x000fe200000e0000 */
[----:B------:R-:W-:-:S05]  /*13f40*/  IMAD.MOV.U32 R21, RZ, RZ, -0x7fffffe0 ;  /* 0x80000020ff157424 */ /* 0x000fca00078e00ff */
[----:B------:R-:W-:Y:S01]  /*13f50*/  R2UR UR15, R21 ;  /* 0x00000000150f72ca */ /* 0x000fe200000e0000 */
[----:B------:R0:W-:Y:S01]  /*13f60*/  BAR.SYNC.DEFER_BLOCKING R5, 0x100 ;  /* 0x000400050000751d */ /* 0x0001e20000010000 */
[----:B------:R-:W-:Y:S02]  /*13f70*/  IMAD.MOV.U32 R15, RZ, RZ, -0x7fffffe0 ;  /* 0x80000020ff0f7424 */ /* 0x000fe400078e00ff */
[----:B--2---:R-:W-:Y:S01]  /*13f80*/  IMAD R12, R18, 0x600, R6 ;  /* 0x00000600120c7824 */ /* 0x004fe200078e0206 */
[----:B---3--:R-:W-:-:S03]  /*13f90*/  R2UR UR8, R26 ;  /* 0x000000001a0872ca */ /* 0x008fc600000e0000 */
[C---:B------:R-:W-:Y:S01]  /*13fa0*/  VIADD R24, R12.reuse, 0x400 ;  /* 0x000004000c187836 */ /* 0x040fe20000000000 */
[----:B------:R-:W-:Y:S02]  /*13fb0*/  R2UR UR10, R12 ;  /* 0x000000000c0a72ca */ /* 0x000fe400000e0000 */
[----:B------:R-:W-:Y:S02]  /*13fc0*/  R2UR UR9, R27 ;  /* 0x000000001b0972ca */ /* 0x000fe400000e0000 */
[----:B------:R-:W-:Y:S02]  /*13fd0*/  R2UR UR26, R24 ;  /* 0x00000000181a72ca */ /* 0x000fe400000e0000 */
[----:B-1----:R-:W-:-:S09]  /*13fe0*/  WARPGROUP.ARRIVE ;  /* 0x00000000000079c5 */ /* 0x002fd20000000000 */
        /* <DEDUP_REMOVED lines=41> */
.L_x_1530:
[----:B------:R-:W-:Y:S01]  /*14280*/  SHF.L.U32 R5, R10, 0x1f, RZ ;  /* 0x0000001f0a057819 */ /* 0x000fe200000006ff */
[----:B------:R-:W-:-:S04]  /*14290*/  IMAD R6, R9, 0x8, R2 ;  /* 0x0000000809067824 */ /* 0x000fc800078e0202 */
[----:B------:R0:W1:Y:S01]  /*142a0*/  SYNCS.PHASECHK.TRANS64.TRYWAIT P1, [R6+URZ+0x2d850], R5 ;  /* 0x02d85005060075a7 */ /* 0x000062000802017f */
[----:B------:R-:W-:Y:S05]  /*142b0*/  @!P0 BRA `(.L_x_1531) ;  /* 0x0000000000048947 */ /* 0x000fea0003800000 */
[----:B------:R-:W-:Y:S01]  /*142c0*/  BPT.TRAP 0x1 ;  /* 0x000000040000795c */ /* 0x000fe20000300000 */
.L_x_1531:
[----:B-1----:R-:W-:Y:S05]  /*142d0*/  @P1 BRA `(.L_x_1529) ;  /* 0x0000000000081947 */ /* 0x002fea0003800000 */
[----:B------:R-:W1:Y:S02]  /*142e0*/  SYNCS.PHASECHK.TRANS64.TRYWAIT P1, [R6+URZ+0x2d850], R5 ;  /* 0x02d85005060075a7 */ /* 0x000e64000802017f */
[----:B-1----:R-:W-:Y:S05]  /*142f0*/  @!P1 BRA `(.L_x_1532) ;  /* 0x0000010c00a49947 */ /* 0x002fea0003800000 */
.L_x_1529:
[----:B------:R-:W2:Y:S01]  /*14300*/  LDL R14, [R1+0x90] ;  /* 0x00009000010e7983 */ /* 0x000ea20000100800 */
[----:B01----:R-:W-:Y:S01]  /*14310*/  VIADD R5, R2, 0x400 ;  /* 0x0000040002057836 */ /* 0x003fe20000000000 */
[----:B------:R-:W-:Y:S05]  /*14320*/  WARPSYNC.ALL ;  /* 0x0000000000007948 */ /* 0x000fea0003800000 */
[----:B------:R-:W-:Y:S01]  /*14330*/  SHF.R.U32.HI R5, RZ, 0x4, R5 ;  /* 0x00000004ff057819 */ /* 0x000fe20000011605 */
[----:B------:R-:W-:Y:S01]  /*14340*/  IMAD.MOV.U32 R11, RZ, RZ, -0x7fffffe0 ;  /* 0x80000020ff0b7424 */ /* 0x000fe200078e00ff */
[----:B------:R-:W-:Y:S01]  /*14350*/  WARPGROUP.ARRIVE ;  /* 0x00000000000079c5 */ /* 0x000fe20000000000 */
[----:B------:R-:W-:Y:S01]  /*14360*/  IMAD.MOV.U32 R13, RZ, RZ, -0x7fffffe0 ;  /* 0x80000020ff0d7424 */ /* 0x000fe200078e00ff */
[----:B------:R-:W-:-:S02]  /*14370*/  LOP3.LUT R5, R5, 0x3fff, RZ, 0xc0, !PT ;  /* 0x00003fff05057812 */ /* 0x000fc400078ec0ff */
[----:B------:R-:W-:Y:S02]  /*14380*/  R2UR UR11, R11 ;  /* 0x000000000b0b72ca */ /* 0x000fe400000e0000 */
[----:B------:R-:W-:Y:S02]  /*14390*/  LOP3.LUT R5, R5, 0x2000000, RZ, 0xfc, !PT ;  /* 0x0200000005057812 */ /* 0x000fe400078efcff */
[----:B------:R-:W-:Y:S01]  /*143a0*/  R2UR UR47, R11 ;  /* 0x000000000b2f72ca */ /* 0x000fe200000e0000 */
[----:B------:R-:W-:Y:S01]  /*143b0*/  IMAD.MOV.U32 R11, RZ, RZ, 0x40000040 ;  /* 0x40000040ff0b7424 */ /* 0x000fe200078e00ff */
[----:B------:R-:W-:Y:S01]  /*143c0*/  R2UR UR15, R13 ;  /* 0x000000000d0f72ca */ /* 0x000fe200000e0000 */
[----:B------:R-:W-:Y:S01]  /*143d0*/  IMAD R10, R9, 0x600, R5 ;  /* 0x00000600090a7824 */ /* 0x000fe200078e0205 */
[----:B------:R-:W-:Y:S02]  /*143e0*/  R2UR UR19, R13 ;  /* 0x000000000d1372ca */ /* 0x000fe400000e0000 */
[----:B------:R-:W-:Y:S01]  /*143f0*/  R2UR UR9, R11 ;  /* 0x000000000b0972ca */ /* 0x000fe200000e0000 */
[----:B------:R-:W-:Y:S01]  /*14400*/  IMAD.MOV.U32 R11, RZ, RZ, 0x40000040 ;  /* 0x40000040ff0b7424 */ /* 0x000fe200078e00ff */
[----:B------:R-:W-:-:S02]  /*14410*/  IADD3 R12, R10, 0x40, RZ ;  /* 0x000000400a0c7810 */ /* 0x000fc40007ffe0ff */
[----:B------:R-:W-:Y:S02]  /*14420*/  R2UR UR10, R10 ;  /* 0x000000000a0a72ca */ /* 0x000fe400000e0000 */
[----:B------:R-:W-:Y:S01]  /*14430*/  R2UR UR14, R12 ;  /* 0x000000000c0e72ca */ /* 0x000fe200000e0000 */
[----:B------:R-:W-:Y:S01]  /*14440*/  VIADD R12, R10, 0x80 ;  /* 0x000000800a0c7836 */ /* 0x000fe20000000000 */
[C---:B------:R-:W-:Y:S02]  /*14450*/  R2UR UR23, R13.reuse ;  /* 0x000000000d1772ca */ /* 0x040fe400000e0000 */
[C---:B------:R-:W-:Y:S02]  /*14460*/  R2UR UR27, R13.reuse ;  /* 0x000000000d1b72ca */ /* 0x040fe400000e0000 */
[----:B------:R-:W-:Y:S01]  /*14470*/  R2UR UR18, R12 ;  /* 0x000000000c1272ca */ /* 0x000fe200000e0000 */
[----:B------:R-:W-:Y:S01]  /*14480*/  VIADD R12, R10, 0xc0 ;  /* 0x000000c00a0c7836 */ /* 0x000fe20000000000 */
[----:B------:R-:W-:-:S02]  /*14490*/  R2UR UR31, R13 ;  /* 0x000000000d1f72ca */ /* 0x000fc400000e0000 */
[----:B------:R-:W-:Y:S01]  /*144a0*/  R2UR UR35, R13 ;  /* 0x000000000d2372ca */ /* 0x000fe200000e0000 */
[----:B------:R-:W-:Y:S01]  /*144b0*/  IMAD.MOV.U32 R13, RZ, RZ, 0x40000040 ;  /* 0x40000040ff0d7424 */ /* 0x000fe200078e00ff */
[----:B------:R-:W-:Y:S01]  /*144c0*/  R2UR UR22, R12 ;  /* 0x000000000c1672ca */ /* 0x000fe200000e0000 */
[----:B------:R-:W-:Y:S01]  /*144d0*/  VIADD R12, R10, 0x100 ;  /* 0x000001000a0c7836 */ /* 0x000fe20000000000 */
[----:B------:R-:W-:Y:S02]  /*144e0*/  R2UR UR45, R11 ;  /* 0x000000000b2d72ca */ /* 0x000fe400000e0000 */
[----:B------:R-:W-:Y:S01]  /*144f0*/  R2UR UR13, R13 ;  /* 0x000000000d0d72ca */ /* 0x000fe200000e0000 */
[----:B------:R-:W-:Y:S01]  /*14500*/  IMAD.MOV.U32 R13, RZ, RZ, 0x40000040 ;  /* 0x40000040ff0d7424 */ /* 0x000fe200078e00ff */
[----:B------:R-:W-:Y:S01]  /*14510*/  R2UR UR26, R12 ;  /* 0x000000000c1a72ca */ /* 0x000fe200000e0000 */
[----:B------:R-:W-:-:S03]  /*14520*/  VIADD R12, R10, 0x140 ;  /* 0x000001400a0c7836 */ /* 0x000fc60000000000 */
[----:B------:R-:W-:Y:S01]  /*14530*/  R2UR UR17, R13 ;  /* 0x000000000d1172ca */ /* 0x000fe200000e0000 */
[----:B------:R-:W-:Y:S01]  /*14540*/  IMAD.MOV.U32 R13, RZ, RZ, 0x40000040 ;  /* 0x40000040ff0d7424 */ /* 0x000fe200078e00ff */
[----:B------:R-:W-:Y:S01]  /*14550*/  R2UR UR30, R12 ;  /* 0x000000000c1e72ca */ /* 0x000fe200000e0000 */
[C---:B------:R-:W-:Y:S02]  /*14560*/  VIADD R12, R10.reuse, 0x180 ;  /* 0x000001800a0c7836 */ /* 0x040fe40000000000 */
[----:B------:R-:W-:Y:S01]  /*14570*/  VIADD R10, R10, 0x1c0 ;  /* 0x000001c00a0a7836 */ /* 0x000fe20000000000 */
[----:B------:R-:W-:Y:S02]  /*14580*/  R2UR UR21, R13 ;  /* 0x000000000d1572ca */ /* 0x000fe400000e0000 */
[----:B------:R-:W-:Y:S02]  /*14590*/  R2UR UR34, R12 ;  /* 0x000000000c2272ca */ /* 0x000fe400000e0000 */
[----:B------:R-:W-:-:S02]  /*145a0*/  R2UR UR46, R10 ;  /* 0x000000000a2e72ca */ /* 0x000fc400000e0000 */
[----:B------:R-:W-:-:S04]  /*145b0*/  MOV R13, 0x40000040 ;  /* 0x40000040000d7802 */ /* 0x000fc80000000f00 */
        /* <DEDUP_REMOVED lines=9> */
[----:B------:R-:W-:Y:S01]  /*14650*/  R2UR UR12, R12 ;  /* 0x000000000c0c72ca */ /* 0x000fe200000e0000 */
[----:B------:R-:W-:-:S05]  /*14660*/  VIADD R12, R10, 0x4 ;  /* 0x000000040a0c7836 */ /* 0x000fca0000000000 */
[----:B------:R-:W-:Y:S01]  /*14670*/  R2UR UR16, R12 ;  /* 0x000000000c1072ca */ /* 0x000fe200000e0000 */
[----:B------:R-:W-:Y:S01]  /*14680*/  HGMMA.64x96x16.F32 R88, gdesc[UR8].tnspB, R88, gsb0 ;  /* 0x41600000085879f0 */ /* 0x000fe20008000858 */
[----:B------:R-:W-:-:S05]  /*14690*/  VIADD R12, R10, 0x6 ;  /* 0x000000060a0c7836 */ /* 0x000fca0000000000 */
[----:B------:R-:W-:Y:S01]  /*146a0*/  R2UR UR20, R12 ;  /* 0x000000000c1472ca */ /* 0x000fe200000e0000 */
[----:B------:R-:W-:-:S05]  /*146b0*/  VIADD R12, R10, 0x600 ;  /* 0x000006000a0c7836 */ /* 0x000fca0000000000 */
[----:B------:R-:W-:Y:S01]  /*146c0*/  R2UR UR24, R12 ;  /* 0x000000000c1872ca */ /* 0x000fe200000e0000 */
[----:B------:R-:W-:Y:S01]  /*146d0*/  VIADD R12, R10, 0x602 ;  /* 0x000006020a0c7836 */ /* 0x000fe20000000000 */
[----:B0-----:R-:W-:-:S04]  /*146e0*/  SHF.R.U32.HI R5, RZ, 0x7, R14 ;  /* 0x00000007ff057819 */ /* 0x001fc8000001160e */
[----:B------:R-:W-:Y:S01]  /*146f0*/  R2UR UR28, R12 ;  /* 0x000000000c1c72ca */ /* 0x000fe200000e0000 */
[----:B------:R-:W-:Y:S01]  /*14700*/  VIADD R12, R10, 0x604 ;  /* 0x000006040a0c7836 */ /* 0x000fe20000000000 */
[----:B------:R-:W-:Y:S01]  /*14710*/  ISETP.GE.U32.AND P1, PT, R14, 0x180, PT ;  /* 0x000001800e00780c */ /* 0x000fe20003f26070 */
[----:B------:R-:W-:Y:S02]  /*14720*/  VIADD R10, R10, 0x606 ;  /* 0x000006060a0a7836 */ /* 0x000fe40000000000 */
[----:B------:R-:W-:Y:S01]  /*14730*/  VIADD R5, R5, 0x9 ;  /* 0x0000000905057836 */ /* 0x000fe20000000000 */
[----:B------:R-:W-:Y:S02]  /*14740*/  R2UR UR32, R12 ;  /* 0x000000000c2072ca */ /* 0x000fe400000e0000 */
[----:B------:R-:W-:Y:S02]  /*14750*/  R2UR UR44, R10 ;  /* 0x000000000a2c72ca */ /* 0x000fe400000e0000 */
[----:B------:R-:W-:Y:S01]  /*14760*/  SEL R5, R5, 0x9, !P1 ;  /* 0x0000000905057807 */ /* 0x000fe20004800000 */
[----:B------:R-:W-:-:S02]  /*14770*/  WARPGROUP.DEPBAR.LE gsb0, 0x0 ;  /* 0x00008000000079c5 */ /* 0x000fc40000010000 */
        /* <DEDUP_REMOVED lines=24> */
.L_x_1533:
[----:B------:R-:W-:Y:S01]  /*14900*/  FMUL.FTZ R11, R24, UR48 ;  /* 0x00000030180b7c20 */ /* 0x000fe20008410000 */
[----:B------:R-:W-:Y:S01]  /*14910*/  FMUL.FTZ R24, R25, UR48 ;  /* 0x0000003019187c20 */ /* 0x000fe20008410000 */
[----:B------:R-:W-:Y:S01]  /*14920*/  FMUL.FTZ R153, R26, UR48 ;  /* 0x000000301a997c20 */ /* 0x000fe20008410000 */
[----:B------:R-:W-:Y:S01]  /*14930*/  FMUL.FTZ R26, R28, UR48 ;  /* 0x000000301c1a7c20 */ /* 0x000fe20008410000 */
[----:B0-----:R-:W-:Y:S02]  /*14940*/  IMAD R5, R18, 0x8, R2 ;  /* 0x0000000812057824 */ /* 0x001fe400078e0202 */
[----:B------:R-:W-:Y:S01]  /*14950*/  FMUL.FTZ R28, R29, UR48 ;  /* 0x000000301d1c7c20 */ /* 0x000fe20008410000 */
[----:B------:R-:W0:Y:S01]  /*14960*/  MUFU.TANH R11, R11 ;  /* 0x0000000b000b7308 */ /* 0x000e220000002400 */
[----:B------:R-:W-:Y:S02]  /*14970*/  IMAD.U32 R6, RZ, RZ, UR38 ;  /* 0x00000026ff067e24 */ /* 0x000fe4000f8e00ff */
[----:B------:R-:W-:Y:S01]  /*14980*/  FMUL.FTZ R151, R30, UR48 ;  /* 0x000000301e977c20 */ /* 0x000fe20008410000 */
[----:B------:R-:W-:-:S02]  /*14990*/  VIADD R5, R5, 0x2d840 ;  /* 0x0002d84005057836 */ /* 0x000fc40000000000 */
[----:B------:R-:W-:Y:S01]  /*149a0*/  FMUL.FTZ R30, R32, UR48 ;  /* 0x00000030201e7c20 */ /* 0x000fe20008410000 */
[----:B------:R-:W-:Y:S01]  /*149b0*/  FMUL.FTZ R32, R33, UR48 ;  /* 0x0000003021207c20 */ /* 0x000fe20008410000 */
[----:B------:R-:W-:Y:S01]  /*149c0*/  FMUL.FTZ R33, R36, UR48 ;  /* 0x0000003024217c20 */ /* 0x000fe20008410000 */
[----:B------:R-:W-:Y:S01]  /*149d0*/  FMUL.FTZ R149, R34, UR48 ;  /* 0x0000003022957c20 */ /* 0x000fe20008410000 */
[----:B------:R-:W1:Y:S01]  /*149e0*/  MUFU.TANH R24, R24 ;  /* 0x0000001800187308 */ /* 0x000e620000002400 */
[----:B------:R-:W-:Y:S01]  /*149f0*/  PRMT R5, R6, 0x654, R5 ;  /* 0x0000065406057816 */ /* 0x000fe20000000005 */
[----:B------:R-:W-:Y:S01]  /*14a00*/  FMUL.FTZ R34, R37, UR48 ;  /* 0x0000003025227c20 */ /* 0x000fe20008410000 */
[----:B------:R-:W-:Y:S01]  /*14a10*/  FMUL.FTZ R10, R35, UR48 ;  /* 0x00000030230a7c20 */ /* 0x000fe20008410000 */
[----:B------:R-:W-:Y:S01]  /*14a20*/  FMUL.FTZ R35, R40, UR48 ;  /* 0x0000003028237c20 */ /* 0x000fe20008410000 */
[----:B------:R0:W-:Y:S01]  /*14a30*/  SYNCS.ARRIVE.TRANS64.RED.A1T0 RZ, [R5+URZ], RZ ;  /* 0x000000ff05ff79a7 */ /* 0x0001e2000810043f */
[----:B------:R-:W-:Y:S01]  /*14a40*/  FMUL.FTZ R36, R41, UR48 ;  /* 0x0000003029247c20 */ /* 0x000fe20008410000 */
[----:B------:R-:W-:Y:S01]  /*14a50*/  FMUL.FTZ R37, R44, UR48 ;  /* 0x000000302c257c20 */ /* 0x000fe20008410000 */
[----:B------:R-:W2:Y:S01]  /*14a60*/  MUFU.TANH R26, R26 ;  /* 0x0000001a001a7308 */ /* 0x000ea20000002400 */
[----:B------:R-:W-:Y:S01]  /*14a70*/  FMUL.FTZ R40, R45, UR48 ;  /* 0x000000302d287c20 */ /* 0x000fe20008410000 */
[----:B------:R-:W-:Y:S01]  /*14a80*/  FMUL.FTZ R45, R48, UR48 ;  /* 0x00000030302d7c20 */ /* 0x000fe20008410000 */
[----:B------:R-:W-:Y:S01]  /*14a90*/  FMUL.FTZ R139, R49, UR48 ;  /* 0x00000030318b7c20 */ /* 0x000fe20008410000 */
[----:B------:R-:W-:Y:S01]  /*14aa0*/  FMUL.FTZ R140, R52, UR48 ;  /* 0x00000030348c7c20 */ /* 0x000fe20008410000 */
[----:B0-----:R-:W-:Y:S01]  /*14ab0*/  FMNMX.FTZ R5, R11, R7, !PT ;  /* 0x000000070b057209 */ /* 0x001fe20007810000 */
        /* <DEDUP_REMOVED lines=61> */
[----:B------:R-:W-:-:S05]  /*14e90*/  UMOV UR51, UR6 ;  /* 0x0000000600337c82 */ /* 0x000fca0008000000 */
        /* <DEDUP_REMOVED lines=46> */
[----:B------:R-:W1:Y:S02]  /*15180*/  SHFL.BFLY PT, R6, R5, 0x2, 0x1f ;  /* 0x0c401f0005067f89 */ /* 0x000e6400000e0000 */
[----:B------:R-:W3:Y:S08]  /*15190*/  MUFU.TANH R151, R151 ;  /* 0x0000009700977308 */ /* 0x000ef00000002400 */
[----:B------:R-:W4:Y:S08]  /*151a0*/  MUFU.TANH R150, R150 ;  /* 0x0000009600967308 */ /* 0x000f300000002400 */
[----:B------:R-:W5:Y:S01]  /*151b0*/  MUFU.TANH R149, R149 ;  /* 0x0000009500957308 */ /* 0x000f620000002400 */
[----:B-1----:R-:W-:-:S07]  /*151c0*/  FMNMX.FTZ R5, R5, R6, !PT ;  /* 0x0000000605057209 */ /* 0x002fce0007810000 */
[----:B------:R-:W1:Y:S01]  /*151d0*/  MUFU.TANH R10, R10 ;  /* 0x0000000a000a7308 */ /* 0x000e620000002400 */
[----:B------:R-:W2:Y:S07]  /*151e0*/  SHFL.BFLY PT, R6, R5, 0x1, 0x1f ;  /* 0x0c201f0005067f89 */ /* 0x000eae00000e0000 */
[----:B------:R-:W1:Y:S08]  /*151f0*/  MUFU.TANH R72, R72 ;  /* 0x0000004800487308 */ /* 0x000e700000002400 */
[----:B------:R-:W1:Y:S08]  /*15200*/  MUFU.TANH R39, R39 ;  /* 0x0000002700277308 */ /* 0x000e700000002400 */
[----:B------:R-:W1:Y:S01]  /*15210*/  MUFU.TANH R13, R13 ;  /* 0x0000000d000d7308 */ /* 0x000e620000002400 */
[----:B--2---:R-:W-:-:S02]  /*15220*/  FMNMX.FTZ R5, R5, R6, !PT ;  /* 0x0000000605057209 */ /* 0x004fc40007810000 */
[----:B------:R-:W-:-:S05]  /*15230*/  FMNMX.FTZ R6, R153, R8, !PT ;  /* 0x0000000899067209 */ /* 0x000fca0007810000 */
[----:B------:R-:W2:Y:S01]  /*15240*/  MUFU.TANH R25, R25 ;  /* 0x0000001900197308 */ /* 0x000ea20000002400 */
[----:B0-----:R-:W-:Y:S01]  /*15250*/  FMNMX.FTZ R6, R152, R6, !PT ;  /* 0x0000000698067209 */ /* 0x001fe20007810000 */
[----:B------:R-:W-:-:S03]  /*15260*/  FADD.FTZ R7, -R5, R7 ;  /* 0x0000000705077221 */ /* 0x000fc60000010100 */
[----:B---3--:R-:W-:-:S03]  /*15270*/  FMNMX.FTZ R6, R151, R6, !PT ;  /* 0x0000000697067209 */ /* 0x008fc60007810000 */
[----:B------:R-:W0:Y:S01]  /*15280*/  MUFU.TANH R68, R68 ;  /* 0x0000004400447308 */ /* 0x000e220000002400 */
[----:B----4-:R-:W-:-:S04]  /*15290*/  FMNMX.FTZ R6, R150, R6, !PT ;  /* 0x0000000696067209 */ /* 0x010fc80007810000 */
[----:B-----5:R-:W-:-:S03]  /*152a0*/  FMNMX.FTZ R6, R149, R6, !PT ;  /* 0x0000000695067209 */ /* 0x020fc60007810000 */
[----:B------:R-:W3:Y:S01]  /*152b0*/  MUFU.TANH R27, R27 ;  /* 0x0000001b001b7308 */ /* 0x000ee20000002400 */
[----:B-1----:R-:W-:-:S04]  /*152c0*/  FMNMX.FTZ R6, R10, R6, !PT ;  /* 0x000000060a067209 */ /* 0x002fc80007810000 */
[----:B------:R-:W-:-:S03]  /*152d0*/  FMNMX.FTZ R6, R72, R6, !PT ;  /* 0x0000000648067209 */ /* 0x000fc60007810000 */
[----:B------:R-:W1:Y:S01]  /*152e0*/  MUFU.TANH R12, R12 ;  /* 0x0000000c000c7308 */ /* 0x000e620000002400 */
[----:B------:R-:W-:-:S04]  /*152f0*/  FMNMX.FTZ R6, R39, R6, !PT ;  /* 0x0000000627067209 */ /* 0x000fc80007810000 */
[----:B------:R-:W-:-:S03]  /*15300*/  FMNMX.FTZ R6, R13, R6, !PT ;  /* 0x000000060d067209 */ /* 0x000fc60007810000 */
[----:B------:R-:W4:Y:S01]  /*15310*/  MUFU.TANH R29, R29 ;  /* 0x0000001d001d7308 */ /* 0x000f220000002400 */
[----:B--2---:R-:W-:-:S04]  /*15320*/  FMNMX.FTZ R6, R25, R6, !PT ;  /* 0x0000000619067209 */ /* 0x004fc80007810000 */
[----:B0-----:R-:W-:-:S03]  /*15330*/  FMNMX.FTZ R6, R68, R6, !PT ;  /* 0x0000000644067209 */ /* 0x001fc60007810000 */
[----:B------:R-:W0:Y:S01]  /*15340*/  MUFU.TANH R64, R64 ;  /* 0x0000004000407308 */ /* 0x000e220000002400 */
[----:B---3--:R-:W-:-:S04]  /*15350*/  FMNMX.FTZ R6, R27, R6, !PT ;  /* 0x000000061b067209 */ /* 0x008fc80007810000 */
[----:B-1----:R-:W-:-:S03]  /*15360*/  FMNMX.FTZ R6, R12, R6, !PT ;  /* 0x000000060c067209 */ /* 0x002fc60007810000 */
[----:B------:R-:W1:Y:S01]  /*15370*/  MUFU.TANH R31, R31 ;  /* 0x0000001f001f7308 */ /* 0x000e620000002400 */
[----:B----4-:R-:W-:-:S07]  /*15380*/  FMNMX.FTZ R6, R29, R6, !PT ;  /* 0x000000061d067209 */ /* 0x010fce0007810000 */
        /* <DEDUP_REMOVED lines=31> */
[----:B0-----:R-:W-:-:S04]  /*15580*/  FMNMX.FTZ R6, R15, R6, !PT ;  /* 0x000000060f067209 */ /* 0x001fc80007810000 */
[----:B-1----:R-:W-:-:S04]  /*15590*/  FMNMX.FTZ R6, R20, R6, !PT ;  /* 0x0000000614067209 */ /* 0x002fc80007810000 */
[----:B--2---:R-:W-:-:S05]  /*155a0*/  FMNMX.FTZ R6, R21, R6, !PT ;  /* 0x0000000615067209 */ /* 0x004fca0007810000 */
[----:B------:R-:W0:Y:S02]  /*155b0*/  SHFL.BFLY PT, R38, R6, 0x2, 0x1f ;  /* 0x0c401f0006267f89 */ /* 0x000e2400000e0000 */
[----:B0-----:R-:W-:-:S05]  /*155c0*/  FMNMX.FTZ R6, R6, R38, !PT ;  /* 0x0000002606067209 */ /* 0x001fca0007810000 */
[----:B------:R-:W0:Y:S02]  /*155d0*/  SHFL.BFLY PT, R38, R6, 0x1, 0x1f ;  /* 0x0c201f0006267f89 */ /* 0x000e2400000e0000 */
[----:B0-----:R-:W-:Y:S01]  /*155e0*/  FMNMX.FTZ R6, R6, R38, !PT ;  /* 0x0000002606067209 */ /* 0x001fe20007810000 */
[----:B------:R-:W-:-:S04]  /*155f0*/  FMUL.FTZ R38, R5, UR51 ;  /* 0x0000003305267c20 */ /* 0x000fc80008410000 */
[----:B------:R-:W-:Y:S01]  /*15600*/  FADD.FTZ R42, -R6, R8 ;  /* 0x00000008062a7221 */ /* 0x000fe20000010100 */
[----:B------:R-:W-:Y:S01]  /*15610*/  FMUL.FTZ R8, R7, UR51 ;  /* 0x0000003307087c20 */ /* 0x000fe20008410000 */
[--C-:B------:R-:W-:Y:S01]  /*15620*/  FFMA.FTZ R33, R33, UR51, -R38.reuse ;  /* 0x0000003321217c23 */ /* 0x100fe20008010826 */
[--C-:B------:R-:W-:Y:S01]  /*15630*/  FFMA.FTZ R79, R24, UR51, -R38.reuse ;  /* 0x00000033184f7c23 */ /* 0x100fe20008010826 */
[----:B------:R-:W-:Y:S01]  /*15640*/  FMUL.FTZ R7, R42, UR51 ;  /* 0x000000332a077c20 */ /* 0x000fe20008410000 */
[--C-:B------:R-:W-:Y:S01]  /*15650*/  FFMA.FTZ R42, R11, UR51, -R38.reuse ;  /* 0x000000330b2a7c23 */ /* 0x100fe20008010826 */
[--C-:B------:R-:W-:Y:S01]  /*15660*/  FFMA.FTZ R11, R80, UR51, -R38.reuse ;  /* 0x00000033500b7c23 */ /* 0x100fe20008010826 */
[----:B------:R-:W-:Y:S01]  /*15670*/  FMUL.FTZ R80, R6, UR51 ;  /* 0x0000003306507c20 */ /* 0x000fe20008410000 */
[--C-:B------:R-:W-:Y:S01]  /*15680*/  FFMA.FTZ R26, R26, UR51, -R38.reuse ;  /* 0x000000331a1a7c23 */ /* 0x100fe20008010826 */
[--C-:B------:R-:W-:Y:S01]  /*15690*/  FFMA.FTZ R28, R28, UR51, -R38.reuse ;  /* 0x000000331c1c7c23 */ /* 0x100fe20008010826 */
[----:B------:R-:W-:Y:S01]  /*156a0*/  FFMA.FTZ R30, R30, UR51, -R38 ;  /* 0x000000331e1e7c23 */ /* 0x000fe20008010826 */
[----:B------:R-:W-:Y:S01]  /*156b0*/  FFMA.FTZ R78, R153, UR51, -R80 ;  /* 0x00000033994e7c23 */ /* 0x000fe20008010850 */
        /* <DEDUP_REMOVED lines=42> */
[--C-:B0-----:R-:W-:Y:S01]  /*15960*/  FFMA.FTZ R33, R152, UR51, -R80.reuse ;  /* 0x0000003398217c23 */ /* 0x101fe20008010850 */
        /* <DEDUP_REMOVED lines=12> */
[----:B------:R-:W-:-:S02]  /*15a30*/  FFMA.FTZ R21, R21, UR51, -R80 ;  /* 0x0000003315157c23 */ /* 0x000fc40008010850 */
[----:B------:R-:W0:Y:S01]  /*15a40*/  MUFU.EX2 R78, R78 ;  /* 0x0000004e004e7308 */ /* 0x000e220000000800 */
[----:B-1----:R-:W-:-:S07]  /*15a50*/  FFMA.FTZ R4, R8, R4, R32 ;  /* 0x0000000408047223 */ /* 0x002fce0000010020 */
[----:B------:R1:W-:Y:S08]  /*15a60*/  MUFU.EX2 R42, R76 ;  /* 0x0000004c002a7308 */ /* 0x0003f00000000800 */
[----:B------:R-:W2:Y:S01]  /*15a70*/  MUFU.EX2 R79, R79 ;  /* 0x0000004f004f7308 */ /* 0x000ea20000000800 */
[----:B-1----:R-:W-:Y:S01]  /*15a80*/  FFMA.FTZ R76, R151, UR51, -R80 ;  /* 0x00000033974c7c23 */ /* 0x002fe20008010850 */
[----:B0-----:R-:W-:-:S06]  /*15a90*/  FFMA.FTZ R3, R7, R3, R78 ;  /* 0x0000000307037223 */ /* 0x001fcc000001004e */
[----:B------:R-:W-:Y:S08]  /*15aa0*/  MUFU.EX2 R73, R24 ;  /* 0x0000001800497308 */ /* 0x000ff00000000800 */
[----:B------:R-:W0:Y:S01]  /*15ab0*/  MUFU.EX2 R33, R33 ;  /* 0x0000002100217308 */ /* 0x000e220000000800 */
[----:B--2---:R-:W-:-:S07]  /*15ac0*/  FADD.FTZ R4, R79, R4 ;  /* 0x000000044f047221 */ /* 0x004fce0000010000 */
[----:B------:R1:W-:Y:S08]  /*15ad0*/  MUFU.EX2 R24, R35 ;  /* 0x0000002300187308 */ /* 0x0003f00000000800 */
[----:B------:R-:W2:Y:S01]  /*15ae0*/  MUFU.EX2 R34, R26 ;  /* 0x0000001a00227308 */ /* 0x000ea20000000800 */
[----:B-1----:R-:W-:-:S07]  /*15af0*/  FFMA.FTZ R35, R150, UR51, -R80 ;  /* 0x0000003396237c23 */ /* 0x002fce0008010850 */
[----:B------:R-:W1:Y:S08]  /*15b00*/  MUFU.EX2 R76, R76 ;  /* 0x0000004c004c7308 */ /* 0x000e700000000800 */
[----:B------:R-:W3:Y:S08]  /*15b10*/  MUFU.EX2 R77, R28 ;  /* 0x0000001c004d7308 */ /* 0x000ef00000000800 */
[----:B------:R-:W4:Y:S08]  /*15b20*/  MUFU.EX2 R35, R35 ;  /* 0x0000002300237308 */ /* 0x000f300000000800 */
[----:B------:R5:W-:Y:S08]  /*15b30*/  MUFU.EX2 R26, R37 ;  /* 0x00000025001a7308 */ /* 0x000bf00000000800 */
[----:B------:R-:W4:Y:S01]  /*15b40*/  MUFU.EX2 R36, R30 ;  /* 0x0000001e00247308 */ /* 0x000f220000000800 */
[----:B-----5:R-:W-:-:S07]  /*15b50*/  FFMA.FTZ R37, R10, UR51, -R80 ;  /* 0x000000330a257c23 */ /* 0x020fce0008010850 */
[----:B------:R-:W5:Y:S08]  /*15b60*/  MUFU.EX2 R74, R74 ;  /* 0x0000004a004a7308 */ /* 0x000f700000000800 */
[----:B------:R-:W-:Y:S08]  /*15b70*/  MUFU.EX2 R28, R45 ;  /* 0x0000002d001c7308 */ /* 0x000ff00000000800 */
[----:B------:R-:W5:Y:S08]  /*15b80*/  MUFU.EX2 R75, R75 ;  /* 0x0000004b004b7308 */ /* 0x000f700000000800 */
[----:B------:R0:W-:Y:S08]  /*15b90*/  MUFU.EX2 R45, R66 ;  /* 0x00000042002d7308 */ /* 0x0001f00000000800 */
[----:B------:R-:W5:Y:S01]  /*15ba0*/  MUFU.EX2 R37, R37 ;  /* 0x0000002500257308 */ /* 0x000f620000000800 */
[----:B0-----:R-:W-:Y:S01]  /*15bb0*/  FFMA.FTZ R66, R12, UR51, -R80 ;  /* 0x000000330c427c23 */ /* 0x001fe20008010850 */
[----:B------:R-:W-:Y:S01]  /*15bc0*/  FADD.FTZ R80, R33, R3 ;  /* 0x0000000321507221 */ /* 0x000fe20000010000 */
[----:B--2---:R-:W-:-:S03]  /*15bd0*/  FADD.FTZ R3, R34, R4 ;  /* 0x0000000422037221 */ /* 0x004fc60000010000 */
[----:B-1----:R-:W-:Y:S01]  /*15be0*/  FADD.FTZ R4, R76, R80 ;  /* 0x000000504c047221 */ /* 0x002fe20000010000 */
[----:B---3--:R-:W-:Y:S01]  /*15bf0*/  FADD.FTZ R3, R77, R3 ;  /* 0x000000034d037221 */ /* 0x008fe20000010000 */
[----:B------:R-:W0:Y:S02]  /*15c00*/  MUFU.EX2 R72, R72 ;  /* 0x0000004800487308 */ /* 0x000e240000000800 */
[----:B----4-:R-:W-:Y:S01]  /*15c10*/  FADD.FTZ R4, R35, R4 ;  /* 0x0000000423047221 */ /* 0x010fe20000010000 */
[----:B------:R-:W-:-:S03]  /*15c20*/  FADD.FTZ R3, R36, R3 ;  /* 0x0000000324037221 */ /* 0x000fc60000010000 */
[----:B-----5:R-:W-:Y:S01]  /*15c30*/  FADD.FTZ R4, R74, R4 ;  /* 0x000000044a047221 */ /* 0x020fe20000010000 */
[----:B------:R-:W-:Y:S01]  /*15c40*/  FADD.FTZ R3, R75, R3 ;  /* 0x000000034b037221 */ /* 0x000fe20000010000 */
[----:B------:R-:W1:Y:S02]  /*15c50*/  MUFU.EX2 R39, R39 ;  /* 0x0000002700277308 */ /* 0x000e640000000800 */
[----:B------:R-:W-:Y:S01]  /*15c60*/  FADD.FTZ R4, R37, R4 ;  /* 0x0000000425047221 */ /* 0x000fe20000010000 */
[----:B------:R-:W-:-:S04]  /*15c70*/  FADD.FTZ R3, R38, R3 ;  /* 0x0000000326037221 */ /* 0x000fc80000010000 */
[----:B------:R-:W-:Y:S01]  /*15c80*/  FADD.FTZ R3, R73, R3 ;  /* 0x0000000349037221 */ /* 0x000fe20000010000 */
[----:B------:R-:W2:Y:S01]  /*15c90*/  MUFU.EX2 R70, R70 ;  /* 0x0000004600467308 */ /* 0x000ea20000000800 */
[----:B0-----:R-:W-:Y:S02]  /*15ca0*/  FADD.FTZ R4, R72, R4 ;  /* 0x0000000448047221 */ /* 0x001fe40000010000 */
[----:B------:R-:W-:-:S05]  /*15cb0*/  FADD.FTZ R3, R24, R3 ;  /* 0x0000000318037221 */ /* 0x000fca0000010000 */
        /* <DEDUP_REMOVED lines=92> */
.L_x_1534:
[----:B------:R-:W2:Y:S04]  /*16280*/  LDL R84, [R1+0x6c] ;  /* 0x00006c0001547983 */ /* 0x000ea80000100800 */
[----:B------:R-:W3:Y:S01]  /*16290*/  LDL R82, [R1+0x4] ;  /* 0x0000040001527983 */ /* 0x000ee20000100800 */
[----:B------:R-:W-:-:S03]  /*162a0*/  IMAD R9, R9, 0x8, R2 ;  /* 0x0000000809097824 */ /* 0x000fc600078e0202 */
[----:B------:R-:W4:Y:S04]  /*162b0*/  LDL R81, [R1] ;  /* 0x0000000001517983 */ /* 0x000f280000100800 */
[----:B------:R-:W5:Y:S01]  /*162c0*/  LDL R83, [R1+0x70] ;  /* 0x0000700001537983 */ /* 0x000f620000100800 */
[----:B------:R-:W-:Y:S02]  /*162d0*/  VIADD R9, R9, 0x2d860 ;  /* 0x0002d86009097836 */ /* 0x000fe40000000000 */
[----:B------:R-:W-:-:S05]  /*162e0*/  IMAD.U32 R80, RZ, RZ, UR38 ;  /* 0x00000026ff507e24 */ /* 0x000fca000f8e00ff */
[----:B------:R-:W-:-:S04]  /*162f0*/  PRMT R9, R80, 0x654, R9 ;  /* 0x0000065450097816 */ /* 0x000fc80000000009 */
[----:B------:R0:W-:Y:S02]  /*16300*/  SYNCS.ARRIVE.TRANS64.RED.A1T0 RZ, [R9+URZ], RZ ;  /* 0x000000ff09ff79a7 */ /* 0x0001e4000810043f */
[----:B0-----:R-:W5:Y:S01]  /*16310*/  LDL R9, [R1+0x40] ;  /* 0x0000400001097983 */ /* 0x001f620000100800 */
        /* <DEDUP_REMOVED lines=12> */
[----:B------:R0:W-:Y:S01]  /*163e0*/  STSM.16.M88.4 [R157+0x21800], R32 ;  /* 0x021800209d007844 */ /* 0x0001e20000000200 */
[----:B------:R-:W-:Y:S02]  /*163f0*/  F2FP.F16.F32.PACK_AB R28, R67, R28 ;  /* 0x0000001c431c723e */ /* 0x000fe400000000ff */
[----:B------:R-:W-:Y:S02]  /*16400*/  F2FP.F16.F32.PACK_AB R29, R29, R66 ;  /* 0x000000421d1d723e */ /* 0x000fe400000000ff */
[----:B------:R-:W-:Y:S02]  /*16410*/  F2FP.F16.F32.PACK_AB R30, R65, R30 ;  /* 0x0000001e411e723e */ /* 0x000fe400000000ff */
[----:B------:R-:W-:Y:S02]  /*16420*/  F2FP.F16.F32.PACK_AB R31, R31, R64 ;  /* 0x000000401f1f723e */ /* 0x000fe400000000ff */
[----:B------:R-:W-:-:S02]  /*16430*/  F2FP.F16.F32.PACK_AB R40, R47, R40 ;  /* 0x000000282f28723e */ /* 0x000fc400000000ff */
[----:B------:R-:W-:Y:S02]  /*16440*/  F2FP.F16.F32.PACK_AB R41, R41, R46 ;  /* 0x0000002e2929723e */ /* 0x000fe400000000ff */
[----:B------:R-:W-:Y:S02]  /*16450*/  F2FP.F16.F32.PACK_AB R42, R45, R42 ;  /* 0x0000002a2d2a723e */ /* 0x000fe400000000ff */
[----:B0-----:R-:W-:Y:S02]  /*16460*/  F2FP.F16.F32.PACK_AB R32, R63, R62 ;  /* 0x0000003e3f20723e */ /* 0x001fe400000000ff */
[----:B------:R-:W-:Y:S02]  /*16470*/  F2FP.F16.F32.PACK_AB R33, R60, R61 ;  /* 0x0000003d3c21723e */ /* 0x000fe400000000ff */
[----:B------:R-:W-:Y:S02]  /*16480*/  F2FP.F16.F32.PACK_AB R34, R59, R58 ;  /* 0x0000003a3b22723e */ /* 0x000fe400000000ff */
[----:B------:R-:W-:-:S02]  /*16490*/  F2FP.F16.F32.PACK_AB R35, R56, R57 ;  /* 0x000000393823723e */ /* 0x000fc400000000ff */
[----:B------:R-:W-:Y:S01]  /*164a0*/  F2FP.F16.F32.PACK_AB R43, R43, R44 ;  /* 0x0000002c2b2b723e */ /* 0x000fe200000000ff */
        /* <DEDUP_REMOVED lines=48> */
[----:B------:R-:W-:Y:S01]  /*167b0*/  IMAD.MOV.U32 R8, RZ, RZ, R6 ;  /* 0x000000ffff087224 */ /* 0x000fe200078e0006 */
[----:B------:R-:W-:Y:S01]  /*167c0*/  MOV R7, R5 ;  /* 0x0000000500077202 */ /* 0x000fe20000000f00 */
[----:B--2---:R0:W-:Y:S04]  /*167d0*/  STSM.16.M88.4 [R84], R36 ;  /* 0x0000002454007844 */ /* 0x0041e80000000200 */
[----:B---3--:R1:W-:Y:S04]  /*167e0*/  STSM.16.M88.4 [R82], R24 ;  /* 0x0000001852007844 */ /* 0x0083e80000000200 */
[----:B----4-:R2:W-:Y:S04]  /*167f0*/  STSM.16.M88.4 [R81], R28 ;  /* 0x0000001c51007844 */ /* 0x0105e80000000200 */
[----:B------:R2:W-:Y:S01]  /*16800*/  STSM.16.M88.4 [R157+0x27800], R32 ;  /* 0x027800209d007844 */ /* 0x0005e20000000200 */
[----:B0-----:R-:W-:-:S02]  /*16810*/  F2FP.F16.F32.PACK_AB R36, R55, R54 ;  /* 0x000000363724723e */ /* 0x001fc400000000ff */
[----:B------:R-:W-:Y:S02]  /*16820*/  F2FP.F16.F32.PACK_AB R37, R52, R53 ;  /* 0x000000353425723e */ /* 0x000fe400000000ff */
[----:B------:R-:W-:Y:S02]  /*16830*/  F2FP.F16.F32.PACK_AB R38, R51, R50 ;  /* 0x000000323326723e */ /* 0x000fe400000000ff */
[----:B------:R-:W-:Y:S02]  /*16840*/  F2FP.F16.F32.PACK_AB R39, R48, R49 ;  /* 0x000000313027723e */ /* 0x000fe400000000ff */
[----:B-1----:R-:W-:Y:S02]  /*16850*/  F2FP.F16.F32.PACK_AB R24, R10, R11 ;  /* 0x0000000b0a18723e */ /* 0x002fe400000000ff */
[----:B------:R-:W-:Y:S02]  /*16860*/  F2FP.F16.F32.PACK_AB R25, R15, R14 ;  /* 0x0000000e0f19723e */ /* 0x000fe400000000ff */
[----:B------:R-:W-:-:S02]  /*16870*/  F2FP.F16.F32.PACK_AB R26, R13, R12 ;  /* 0x0000000c0d1a723e */ /* 0x000fc400000000ff */
[----:B------:R-:W-:Y:S01]  /*16880*/  F2FP.F16.F32.PACK_AB R27, R21, R20 ;  /* 0x00000014151b723e */ /* 0x000fe200000000ff */
        /* <DEDUP_REMOVED lines=9> */
[C---:B------:R-:W-:Y:S01]  /*16920*/  ISETP.GT.AND P1, PT, R0.reuse, R9, PT ;  /* 0x000000090000720c */ /* 0x040fe20003f24270 */
[----:B------:R-:W-:-:S02]  /*16930*/  VIADD R0, R0, 0xffffffff ;  /* 0xffffffff00007836 */ /* 0x000fc40000000000 */
[----:B------:R-:W-:Y:S02]  /*16940*/  IMAD.MOV.U32 R10, RZ, RZ, R23 ;  /* 0x000000ffff0a7224 */ /* 0x000fe400078e0017 */
[----:B------:R-:W-:Y:S01]  /*16950*/  IMAD.MOV.U32 R9, RZ, RZ, R18 ;  /* 0x000000ffff097224 */ /* 0x000fe200078e0012 */
[----:B0-----:R-:W-:-:S07]  /*16960*/  NOP ;  /* 0x0000000000007918 */ /* 0x001fce0000000000 */
[----:B--2---:R-:W-:Y:S05]  /*16970*/  @P1 BRA `(.L_x_1535) ;  /* 0xffffffd000d01947 */ /* 0x004fea000383ffff */
.L_x_1523:
[----:B------:R-:W2:Y:S02]  /*16980*/  LDL R7, [R1+0x9c] ;  /* 0x00009c0001077983 */ /* 0x000ea40000100800 */
[----:B--2---:R-:W-:-:S13]  /*16990*/  ISETP.GE.AND P1, PT, R0, R7, PT ;  /* 0x000000070000720c */ /* 0x004fda0003f26270 */
[----:B------:R-:W-:Y:S05]  /*169a0*/  @!P1 BRA `(.L_x_1536) ;  /* 0x0000003c00889947 */ /* 0x000fea0003800000 */
[----:B------:R-:W-:Y:S02]  /*169b0*/  IMAD.MOV.U32 R8, RZ, RZ, R6 ;  /* 0x000000ffff087224 */ /* 0x000fe400078e0006 */
[----:B------:R-:W-:Y:S02]  /*169c0*/  IMAD.MOV.U32 R9, RZ, RZ, R5 ;  /* 0x000000ffff097224 */ /* 0x000fe400078e0005 */
[----:B------:R-:W-:Y:S02]  /*169d0*/  IMAD.MOV.U32 R10, RZ, RZ, R23 ;  /* 0x000000ffff0a7224 */ /* 0x000fe400078e0017 */
[----:B------:R-:W-:-:S07]  /*169e0*/  IMAD.MOV.U32 R7, RZ, RZ, R18 ;  /* 0x000000ffff077224 */ /* 0x000fce00078e0012 */
.L_x_1556:
        /* <DEDUP_REMOVED lines=9> */
.L_x_1538:
[----:B------:R-:W-:Y:S01]  /*16a80*/  VIADD R5, R7, 0x1 ;  /* 0x0000000107057836 */ /* 0x000fe20000000000 */
[----:B------:R-:W-:-:S04]  /*16a90*/  SHF.L.U32 R6, R23, 0x1f, RZ ;  /* 0x0000001f17067819 */ /* 0x000fc800000006ff */
[----:B------:R-:W-:-:S04]  /*16aa0*/  ISETP.NE.AND P2, PT, R5, 0x2, PT ;  /* 0x000000020500780c */ /* 0x000fc80003f45270 */
[----:B------:R-:W-:-:S05]  /*16ab0*/  SEL R5, R5, RZ, P2 ;  /* 0x000000ff05057207 */ /* 0x000fca0001000000 */
[----:B------:R-:W-:-:S04]  /*16ac0*/  IMAD R5, R5, 0x8, R2 ;  /* 0x0000000805057824 */ /* 0x000fc800078e0202 */
[----:B------:R0:W2:Y:S01]  /*16ad0*/  SYNCS.PHASECHK.TRANS64.TRYWAIT P2, [R5+URZ+0x2d830], R6 ;  /* 0x02d83006050075a7 */ /* 0x0000a2000804017f */
[----:B------:R-:W-:Y:S05]  /*16ae0*/  @!P0 BRA `(.L_x_1539) ;  /* 0x0000000000048947 */ /* 0x000fea0003800000 */
[----:B------:R-:W-:Y:S01]  /*16af0*/  BPT.TRAP 0x1 ;  /* 0x000000040000795c */ /* 0x000fe20000300000 */
.L_x_1539:
[----:B------:R-:W-:Y:S04]  /*16b00*/  BSSY B0, `(.L_x_1537) ;  /* 0x0000004000007945 */ /* 0x000fe80003800000 */
[----:B--2---:R-:W-:Y:S05]  /*16b10*/  @P2 BRA `(.L_x_1540) ;  /* 0x0000000000082947 */ /* 0x004fea0003800000 */
[----:B------:R-:W2:Y:S02]  /*16b20*/  SYNCS.PHASECHK.TRANS64.TRYWAIT P2, [R5+URZ+0x2d830], R6 ;  /* 0x02d83006050075a7 */ /* 0x000ea4000804017f */
[----:B--2---:R-:W-:Y:S05]  /*16b30*/  @!P2 BRA `(.L_x_1541) ;  /* 0x000000e400a8a947 */ /* 0x004fea0003800000 */
.L_x_1540:
[----:B------:R-:W-:Y:S05]  /*16b40*/  BSYNC B0 ;  /* 0x0000000000007941 */ /* 0x000fea0003800000 */
.L_x_1537:
        /* <DEDUP_REMOVED lines=23> */
[----:B---3--:R-:W-:-:S04]  /*16cc0*/  R2UR UR8, R26 ;  /* 0x000000001a0872ca */ /* 0x008fc800000e0000 */
[C---:B------:R-:W-:Y:S02]  /*16cd0*/  R2UR UR10, R12.reuse ;  /* 0x000000000c0a72ca */ /* 0x040fe400000e0000 */
[----:B------:R-:W-:Y:S02]  /*16ce0*/  R2UR UR9, R27 ;  /* 0x000000001b0972ca */ /* 0x000fe400000e0000 */
[----:B------:R-:W-:-:S04]  /*16cf0*/  IADD3 R24, R12, 0x400, RZ ;  /* 0x000004000c187810 */ /* 0x000fc80007ffe0ff */
[----:B------:R-:W-:Y:S02]  /*16d00*/  R2UR UR26, R24 ;  /* 0x00000000181a72ca */ /* 0x000fe400000e0000 */
[----:B-1----:R-:W-:-:S06]  /*16d10*/  WARPGROUP.ARRIVE ;  /* 0x00000000000079c5 */ /* 0x002fcc0000000000 */
        /* <DEDUP_REMOVED lines=41> */
.L_x_1543:
[----:B------:R-:W-:Y:S01]  /*16fb0*/  SHF.L.U32 R5, R10, 0x1f, RZ ;  /* 0x0000001f0a057819 */ /* 0x000fe200000006ff */
[----:B------:R-:W-:-:S04]  /*16fc0*/  IMAD R6, R7, 0x8, R2 ;  /* 0x0000000807067824 */ /* 0x000fc800078e0202 */
[----:B------:R0:W1:Y:S01]  /*16fd0*/  SYNCS.PHASECHK.TRANS64.TRYWAIT P1, [R6+URZ+0x2d850], R5 ;  /* 0x02d85005060075a7 */ /* 0x000062000802017f */
[----:B------:R-:W-:Y:S05]  /*16fe0*/  @!P0 BRA `(.L_x_1544) ;  /* 0x0000000000048947 */ /* 0x000fea0003800000 */
[----:B------:R-:W-:Y:S01]  /*16ff0*/  BPT.TRAP 0x1 ;  /* 0x000000040000795c */ /* 0x000fe20000300000 */
.L_x_1544:
[----:B-1----:R-:W-:Y:S05]  /*17000*/  @P1 BRA `(.L_x_1542) ;  /* 0x0000000000081947 */ /* 0x002fea0003800000 */
[----:B------:R-:W1:Y:S02]  /*17010*/  SYNCS.PHASECHK.TRANS64.TRYWAIT P1, [R6+URZ+0x2d850], R5 ;  /* 0x02d85005060075a7 */ /* 0x000e64000802017f */
[----:B-1----:R-:W-:Y:S05]  /*17020*/  @!P1 BRA `(.L_x_1545) ;  /* 0x000000e000809947 */ /* 0x002fea0003800000 */
.L_x_1542:
        /* <DEDUP_REMOVED lines=24> */
[----:B------:R-:W-:Y:S01]  /*171b0*/  R2UR UR18, R12 ;  /* 0x000000000c1272ca */ /* 0x000fe200000e0000 */
[----:B------:R-:W-:Y:S01]  /*171c0*/  VIADD R12, R10, 0xc0 ;  /* 0x000000c00a0c7836 */ /* 0x000fe20000000000 */
[----:B------:R-:W-:Y:S01]  /*171d0*/  R2UR UR35, R13 ;  /* 0x000000000d2372ca */ /* 0x000fe200000e0000 */
[----:B------:R-:W-:Y:S01]  /*171e0*/  IMAD.MOV.U32 R13, RZ, RZ, 0x40000040 ;  /* 0x40000040ff0d7424 */ /* 0x000fe200078e00ff */
[----:B------:R-:W-:-:S02]  /*171f0*/  R2UR UR45, R11 ;  /* 0x000000000b2d72ca */ /* 0x000fc400000e0000 */
[----:B------:R-:W-:Y:S01]  /*17200*/  R2UR UR22, R12 ;  /* 0x000000000c1672ca */ /* 0x000fe200000e0000 */
[----:B------:R-:W-:Y:S01]  /*17210*/  VIADD R12, R10, 0x100 ;  /* 0x000001000a0c7836 */ /* 0x000fe20000000000 */
[----:B------:R-:W-:Y:S01]  /*17220*/  R2UR UR13, R13 ;  /* 0x000000000d0d72ca */ /* 0x000fe200000e0000 */
[----:B------:R-:W-:-:S03]  /*17230*/  IMAD.MOV.U32 R13, RZ, RZ, 0x40000040 ;  /* 0x40000040ff0d7424 */ /* 0x000fc600078e00ff */
[----:B------:R-:W-:Y:S01]  /*17240*/  R2UR UR26, R12 ;  /* 0x000000000c1a72ca */ /* 0x000fe200000e0000 */
[----:B------:R-:W-:Y:S01]  /*17250*/  VIADD R12, R10, 0x140 ;  /* 0x000001400a0c7836 */ /* 0x000fe20000000000 */
[----:B------:R-:W-:Y:S01]  /*17260*/  R2UR UR17, R13 ;  /* 0x000000000d1172ca */ /* 0x000fe200000e0000 */
[----:B------:R-:W-:-:S03]  /*17270*/  IMAD.MOV.U32 R13, RZ, RZ, 0x40000040 ;  /* 0x40000040ff0d7424 */ /* 0x000fc600078e00ff */
[----:B------:R-:W-:Y:S01]  /*17280*/  R2UR UR30, R12 ;  /* 0x000000000c1e72ca */ /* 0x000fe200000e0000 */
[C---:B------:R-:W-:Y:S01]  /*17290*/  VIADD R12, R10.reuse, 0x180 ;  /* 0x000001800a0c7836 */ /* 0x040fe20000000000 */
[----:B------:R-:W-:Y:S01]  /*172a0*/  R2UR UR21, R13 ;  /* 0x000000000d1572ca */ /* 0x000fe200000e0000 */
[----:B------:R-:W-:Y:S02]  /*172b0*/  VIADD R10, R10, 0x1c0 ;  /* 0x000001c00a0a7836 */ /* 0x000fe40000000000 */
[----:B------:R-:W-:Y:S01]  /*172c0*/  IMAD.MOV.U32 R13, RZ, RZ, 0x40000040 ;  /* 0x40000040ff0d7424 */ /* 0x000fe200078e00ff */
[----:B------:R-:W-:Y:S02]  /*172d0*/  R2UR UR34, R12 ;  /* 0x000000000c2272ca */ /* 0x000fe400000e0000 */
[----:B------:R-:W-:Y:S02]  /*172e0*/  R2UR UR46, R10 ;  /* 0x000000000a2e72ca */ /* 0x000fe400000e0000 */
[----:B------:R-:W-:Y:S01]  /*172f0*/  R2UR UR25, R13 ;  /* 0x000000000d1972ca */ /* 0x000fe200000e0000 */
[----:B------:R-:W-:-:S05]  /*17300*/  IMAD.MOV.U32 R13, RZ, RZ, 0x40000040 ;  /* 0x40000040ff0d7424 */ /* 0x000fca00078e00ff */
[----:B------:R-:W-:Y:S01]  /*17310*/  R2UR UR29, R13 ;  /* 0x000000000d1d72ca */ /* 0x000fe200000e0000 */
[----:B------:R-:W-:-:S05]  /*17320*/  IMAD.MOV.U32 R13, RZ, RZ, 0x40000040 ;  /* 0x40000040ff0d7424 */ /* 0x000fca00078e00ff */
[----:B------:R-:W-:Y:S02]  /*17330*/  R2UR UR33, R13 ;  /* 0x000000000d2172ca */ /* 0x000fe400000e0000 */
[----:B--2---:R-:W-:Y:S02]  /*17340*/  LOP3.LUT R10, R14, 0x10000, RZ, 0xfc, !PT ;  /* 0x000100000e0a7812 */ /* 0x004fe400078efcff */
[----:B------:R-:W0:Y:S02]  /*17350*/  S2R R14, SR_TID.X ;  /* 0x00000000000e7919 */ /* 0x000e240000002100 */
[C---:B------:R-:W-:Y:S02]  /*17360*/  R2UR UR8, R10.reuse ;  /* 0x000000000a0872ca */ /* 0x040fe400000e0000 */
[----:B------:R-:W-:-:S04]  /*17370*/  IADD3 R12, R10, 0x2, RZ ;  /* 0x000000020a0c7810 */ /* 0x000fc80007ffe0ff */
        /* <DEDUP_REMOVED lines=43> */
.L_x_1546:
[----:B------:R-:W2:Y:S01]  /*17630*/  LDL R11, [R1+0x60] ;  /* 0x00006000010b7983 */ /* 0x000ea20000100800 */
[----:B------:R-:W1:Y:S03]  /*17640*/  LDC R6, c[0x0][0x448] ;  /* 0x00011200ff067b82 */ /* 0x000e660000000800 */
[----:B0-----:R-:W2:Y:S01]  /*17650*/  LDL R5, [R1+0x98] ;  /* 0x0000980001057983 */ /* 0x001ea20000100800 */
[----:B------:R-:W-:-:S04]  /*17660*/  FMUL.FTZ R141, R38, UR43 ;  /* 0x0000002b268d7c20 */ /* 0x000fc80008410000 */
[----:B------:R-:W0:Y:S01]  /*17670*/  LDC R139, c[0x0][0x9e4] ;  /* 0x00027900ff8b7b82 */ /* 0x000e220000000800 */
[----:B-1----:R-:W-:-:S13]  /*17680*/  ISETP.NE.AND P1, PT, R6, 0x1, PT ;  /* 0x000000010600780c */ /* 0x002fda0003f25270 */
[----:B------:R-:W1:Y:S08]  /*17690*/  @P1 LDC R10, c[0x0][0x44c] ;  /* 0x00011300ff0a1b82 */ /* 0x000e700000000800 */
[----:B------:R-:W3:Y:S01]  /*176a0*/  @P1 LDC R6, c[0x0][0x450] ;  /* 0x00011400ff061b82 */ /* 0x000ee20000000800 */
[----:B------:R-:W-:Y:S02]  /*176b0*/  IMAD.U32 R38, RZ, RZ, UR38 ;  /* 0x00000026ff267e24 */ /* 0x000fe4000f8e00ff */
[----:B------:R-:W-:Y:S01]  /*176c0*/  FMUL.FTZ R12, R46, UR43 ;  /* 0x0000002b2e0c7c20 */ /* 0x000fe20008410000 */
[----:B------:R-:W-:Y:S01]  /*176d0*/  FMUL.FTZ R46, R74, UR43 ;  /* 0x0000002b4a2e7c20 */ /* 0x000fe20008410000 */
[----:B------:R-:W-:Y:S01]  /*176e0*/  FMUL.FTZ R74, R76, UR43 ;  /* 0x0000002b4c4a7c20 */ /* 0x000fe20008410000 */
[----:B------:R-:W-:Y:S01]  /*176f0*/  FMUL.FTZ R150, R26, UR43 ;  /* 0x0000002b1a967c20 */ /* 0x000fe20008410000 */
[----:B------:R-:W-:-:S02]  /*17700*/  IMAD.SHL.U32 R76, R0, 0x80, RZ ;  /* 0x00000080004c7824 */ /* 0x000fc400078e00ff */
        /* <DEDUP_REMOVED lines=49> */
[----:B0-----:R-:W-:Y:S01]  /*17a20*/  ISETP.GE.AND P3, PT, R139, 0x1, PT ;  /* 0x000000018b00780c */ /* 0x001fe20003f66270 */
        /* <DEDUP_REMOVED lines=22> */
[----:B--2---:R-:W-:-:S02]  /*17b90*/  IMAD.IADD R5, R5, 0x1, R11 ;  /* 0x0000000105057824 */ /* 0x004fc400078e020b */
[----:B------:R-:W-:Y:S01]  /*17ba0*/  FMUL.FTZ R11, R24, UR43 ;  /* 0x0000002b180b7c20 */ /* 0x000fe20008410000 */
[----:B------:R-:W-:Y:S01]  /*17bb0*/  FMUL.FTZ R24, R28, UR43 ;  /* 0x0000002b1c187c20 */ /* 0x000fe20008410000 */
[----:B------:R-:W-:Y:S01]  /*17bc0*/  FMUL.FTZ R28, R32, UR43 ;  /* 0x0000002b201c7c20 */ /* 0x000fe20008410000 */
[----:B------:R-:W-:Y:S01]  /*17bd0*/  FMUL.FTZ R32, R36, UR43 ;  /* 0x0000002b24207c20 */ /* 0x000fe20008410000 */
[----:B------:R-:W-:Y:S01]  /*17be0*/  LEA R36, R18, R2, 0x3 ;  /* 0x0000000212247211 */ /* 0x000fe200078e18ff */
[----:B-1----:R-:W-:-:S04]  /*17bf0*/  @P1 IMAD.HI.U32 R10, R5, R10, RZ ;  /* 0x0000000a050a1227 */ /* 0x002fc800078e00ff */
[----:B------:R-:W-:Y:S01]  /*17c00*/  VIADD R36, R36, 0x2d840 ;  /* 0x0002d84024247836 */ /* 0x000fe20000000000 */
[----:B---3--:R-:W-:-:S04]  /*17c10*/  @P1 SHF.R.U32.HI R5, RZ, R6, R10 ;  /* 0x00000006ff051219 */ /* 0x008fc8000001160a */
[----:B------:R-:W-:-:S04]  /*17c20*/  PRMT R36, R38, 0x654, R36 ;  /* 0x0000065426247816 */ /* 0x000fc80000000024 */
[----:B------:R1:W-:Y:S01]  /*17c30*/  SYNCS.ARRIVE.TRANS64.RED.A1T0 RZ, [R36+URZ], RZ ;  /* 0x000000ff24ff79a7 */ /* 0x0003e2000810043f */
[----:B------:R-:W-:Y:S01]  /*17c40*/  FMUL.FTZ R10, R25, UR43 ;  /* 0x0000002b190a7c20 */ /* 0x000fe20008410000 */
[----:B------:R-:W-:Y:S01]  /*17c50*/  FMUL.FTZ R6, R42, UR43 ;  /* 0x0000002b2a067c20 */ /* 0x000fe20008410000 */
[----:B------:R-:W-:Y:S01]  /*17c60*/  FMUL.FTZ R25, R43, UR43 ;  /* 0x0000002b2b197c20 */ /* 0x000fe20008410000 */
[----:B-1----:R-:W1:Y:S01]  /*17c70*/  SHFL.IDX PT, R36, R5, RZ, 0x1c1f ;  /* 0x001c1fff05247589 */ /* 0x002e6200000e0000 */
[----:B------:R-:W-:Y:S01]  /*17c80*/  FMUL.FTZ R42, R48, UR43 ;  /* 0x0000002b302a7c20 */ /* 0x000fe20008410000 */
[----:B------:R-:W-:Y:S01]  /*17c90*/  IADD3 R38, -R76, 0x1, RZ ;  /* 0x000000014c267810 */ /* 0x000fe20007ffe1ff */
[----:B------:R-:W-:Y:S01]  /*17ca0*/  FMUL.FTZ R48, R71, UR43 ;  /* 0x0000002b47307c20 */ /* 0x000fe20008410000 */
[----:B------:R-:W-:Y:S01]  /*17cb0*/  FMUL.FTZ R43, R79, UR43 ;  /* 0x0000002b4f2b7c20 */ /* 0x000fe20008410000 */
[----:B------:R-:W2:Y:S02]  /*17cc0*/  MUFU.TANH R11, R11 ;  /* 0x0000000b000b7308 */ /* 0x000ea40000002400 */
[----:B------:R-:W-:-:S06]  /*17cd0*/  IMAD R38, R156, -0x2, R38 ;  /* 0xfffffffe9c267824 */ /* 0x000fcc00078e0226 */
[----:B------:R-:W3:Y:S01]  /*17ce0*/  MUFU.TANH R10, R10 ;  /* 0x0000000a000a7308 */ /* 0x000ee20000002400 */
[----:B------:R-:W-:-:S07]  /*17cf0*/  IADD3 R38, -R154, R38, R155 ;  /* 0x000000269a267210 */ /* 0x000fce0007ffe19b */
        /* <DEDUP_REMOVED lines=40> */
[----:B------:R-:W-:-:S02]  /*17f80*/  VIADD R85, R38, UR42 ;  /* 0x0000002a26557c36 */ /* 0x000fc40008000000 */
[----:B------:R-:W-:Y:S02]  /*17f90*/  VIADD R86, R38, UR52 ;  /* 0x0000003426567c36 */ /* 0x000fe40008000000 */
[C---:B-1----:R-:W-:Y:S02]  /*17fa0*/  IMAD.IADD R87, R36.reuse, 0x1, R85 ;  /* 0x0000000124577824 */ /* 0x042fe400078e0255 */
[----:B------:R-:W-:Y:S01]  /*17fb0*/  IMAD.IADD R139, R36, 0x1, R86 ;  /* 0x00000001248b7824 */ /* 0x000fe200078e0256 */
[----:B--234-:R-:W-:Y:S06]  /*17fc0*/  @!P3 BRA `(.L_x_1547) ;  /* 0x000000000058b947 */ /* 0x01cfec0003800000 */
        /* <DEDUP_REMOVED lines=12> */
.L_x_1549:
[----:B------:R-:W-:-:S05]  /*18090*/  IMAD.U32 R38, RZ, RZ, UR5 ;  /* 0x00000005ff267e24 */ /* 0x000fca000f8e00ff */
[----:B------:R-:W-:-:S13]  /*180a0*/  ISETP.NE.AND P1, PT, R38, 0x1, PT ;  /* 0x000000012600780c */ /* 0x000fda0003f25270 */
[----:B------:R-:W1:Y:S02]  /*180b0*/  @P1 LDC.64 R50, c[0x0][0x9e8] ;  /* 0x00027a00ff321b82 */ /* 0x000e640000000a00 */
[----:B-1----:R-:W-:-:S05]  /*180c0*/  @P1 IMAD.HI.U32 R50, R36, R50, RZ ;  /* 0x0000003224321227 */ /* 0x002fca00078e00ff */
[----:B------:R-:W-:-:S07]  /*180d0*/  @P1 SHF.R.U32.HI R36, RZ, R51, R50 ;  /* 0x00000033ff241219 */ /* 0x000fce0000011632 */
.L_x_1550:
[----:B------:R-:W-:Y:S05]  /*180e0*/  BSYNC B0 ;  /* 0x0000000000007941 */ /* 0x000fea0003800000 */
.L_x_1548:
[----:B------:R-:W-:-:S04]  /*180f0*/  IMAD R36, R36, R38, -R76 ;  /* 0x0000002624247224 */ /* 0x000fc800078e0a4c */
[----:B------:R-:W-:-:S05]  /*18100*/  IMAD R36, R156, -0x2, R36 ;  /* 0xfffffffe9c247824 */ /* 0x000fca00078e0224 */
[----:B------:R-:W-:Y:S02]  /*18110*/  VIMNMX R139, R139, R36, !PT ;  /* 0x000000248b8b7248 */ /* 0x000fe40007fe0100 */
[----:B------:R-:W-:-:S07]  /*18120*/  VIADDMNMX R87, R36, R38, R87, PT ;  /* 0x0000002624577246 */ /* 0x000fce0003800157 */
.L_x_1547:
[----:B------:R-:W-:Y:S01]  /*18130*/  ISETP.GT.AND P5, PT, R0, -0x1, PT ;  /* 0xffffffff0000780c */ /* 0x000fe20003fa4270 */
[----:B------:R-:W1:Y:S03]  /*18140*/  SHFL.IDX PT, R5, R5, 0x1, 0x1c1f ;  /* 0x003c1f0005057f89 */ /* 0x000e6600000e0000 */
[C---:B------:R-:W-:Y:S02]  /*18150*/  ISETP.GT.AND P2, PT, R139.reuse, RZ, P5 ;  /* 0x000000ff8b00720c */ /* 0x040fe40002f44270 */
[----:B------:R-:W-:Y:S02]  /*18160*/  ISETP.GT.AND P1, PT, R139, 0x1, P5 ;  /* 0x000000018b00780c */ /* 0x000fe40002f24270 */
[C---:B------:R-:W-:Y:S02]  /*18170*/  ISETP.LT.OR P2, PT, R87.reuse, 0x1, P2 ;  /* 0x000000015700780c */ /* 0x040fe40001741670 */
[----:B------:R-:W-:-:S02]  /*18180*/  ISETP.LT.OR P1, PT, R87, 0x2, P1 ;  /* 0x000000025700780c */ /* 0x000fc40000f21670 */
[----:B------:R-:W-:Y:S02]  /*18190*/  FSEL R82, R11, -INF , !P2 ;  /* 0xff8000000b527808 */ /* 0x000fe40005000000 */
[----:B------:R-:W-:Y:S02]  /*181a0*/  FSEL R79, R10, -INF , !P1 ;  /* 0xff8000000a4f7808 */ /* 0x000fe40004800000 */
[C---:B------:R-:W-:Y:S02]  /*181b0*/  ISETP.GT.AND P2, PT, R139.reuse, 0x8, P5 ;  /* 0x000000088b00780c */ /* 0x040fe40002f44270 */
[----:B------:R-:W-:Y:S02]  /*181c0*/  ISETP.GT.AND P1, PT, R139, 0x9, P5 ;  /* 0x000000098b00780c */ /* 0x000fe40002f24270 */
[C---:B------:R-:W-:Y:S02]  /*181d0*/  ISETP.LT.OR P2, PT, R87.reuse, 0x9, P2 ;  /* 0x000000095700780c */ /* 0x040fe40001741670 */
[----:B------:R-:W-:-:S02]  /*181e0*/  ISETP.LT.OR P1, PT, R87, 0xa, P1 ;  /* 0x0000000a5700780c */ /* 0x000fc40000f21670 */
[----:B0-----:R-:W-:Y:S01]  /*181f0*/  FSEL R81, R24, -INF , !P2 ;  /* 0xff80000018517808 */ /* 0x001fe20005000000 */
[--C-:B-1----:R-:W-:Y:S01]  /*18200*/  IMAD.IADD R85, R85, 0x1, R5.reuse ;  /* 0x0000000155557824 */ /* 0x102fe200078e0205 */
[----:B------:R-:W-:Y:S01]  /*18210*/  FSEL R77, R13, -INF , !P1 ;  /* 0xff8000000d4d7808 */ /* 0x000fe20004800000 */
[----:B------:R-:W-:Y:S01]  /*18220*/  IMAD.IADD R86, R86, 0x1, R5 ;  /* 0x0000000156567824 */ /* 0x000fe200078e0205 */
[C---:B------:R-:W-:Y:S02]  /*18230*/  ISETP.GT.AND P2, PT, R139.reuse, 0x10, P5 ;  /* 0x000000108b00780c */ /* 0x040fe40002f44270 */
        /* <DEDUP_REMOVED lines=82> */
[----:B------:R-:W-:Y:S01]  /*18760*/  FSEL R80, R83, -INF , !P1 ;  /* 0xff80000053507808 */ /* 0x000fe20004800000 */
[----:B------:R-:W-:Y:S08]  /*18770*/  @!P3 BRA `(.L_x_1551) ;  /* 0x000000000058b947 */ /* 0x000ff00003800000 */
        /* <DEDUP_REMOVED lines=12> */
.L_x_1553:
[----:B------:R-:W-:-:S05]  /*18840*/  IMAD.U32 R35, RZ, RZ, UR5 ;  /* 0x00000005ff237e24 */ /* 0x000fca000f8e00ff */
[----:B------:R-:W-:-:S13]  /*18850*/  ISETP.NE.AND P1, PT, R35, 0x1, PT ;  /* 0x000000012300780c */ /* 0x000fda0003f25270 */
[----:B------:R-:W0:Y:S02]  /*18860*/  @P1 LDC.64 R32, c[0x0][0x9e8] ;  /* 0x00027a00ff201b82 */ /* 0x000e240000000a00 */
[----:B0-----:R-:W-:-:S05]  /*18870*/  @P1 IMAD.HI.U32 R32, R5, R32, RZ ;  /* 0x0000002005201227 */ /* 0x001fca00078e00ff */
[----:B------:R-:W-:-:S07]  /*18880*/  @P1 SHF.R.U32.HI R5, RZ, R33, R32 ;  /* 0x00000021ff051219 */ /* 0x000fce0000011620 */
.L_x_1554:
[----:B------:R-:W-:Y:S05]  /*18890*/  BSYNC B0 ;  /* 0x0000000000007941 */ /* 0x000fea0003800000 */
.L_x_1552:
[----:B------:R-:W-:-:S04]  /*188a0*/  IMAD R5, R5, R35, -R76 ;  /* 0x0000002305057224 */ /* 0x000fc800078e0a4c */
[----:B------:R-:W-:-:S05]  /*188b0*/  IMAD R5, R156, -0x2, R5 ;  /* 0xfffffffe9c057824 */ /* 0x000fca00078e0205 */
[----:B------:R-:W-:Y:S02]  /*188c0*/  VIMNMX R86, R86, R5, !PT ;  /* 0x0000000556567248 */ /* 0x000fe40007fe0100 */
[----:B------:R-:W-:-:S07]  /*188d0*/  VIADDMNMX R85, R5, R35, R85, PT ;  /* 0x0000002305557246 */ /* 0x000fce0003800155 */
.L_x_1551:
[----:B------:R-:W-:Y:S01]  /*188e0*/  FMNMX.FTZ R5, R82, R9, !PT ;  /* 0x0000000952057209 */ /* 0x000fe20007810000 */
[----:B------:R-:W-:Y:S01]  /*188f0*/  UMOV UR51, UR4 ;  /* 0x0000000400337c82 */ /* 0x000fe20008000000 */
        /* <DEDUP_REMOVED lines=28> */
[----:B------:R-:W-:-:S02]  /*18ac0*/  LOP3.LUT R22, R22, 0xdfffffff, RZ, 0xc0, !PT ;  /* 0xdfffffff16167812 */ /* 0x000fc400078ec0ff */
[----:B------:R-:W-:Y:S02]  /*18ad0*/  FMNMX.FTZ R5, R65, R5, !PT ;  /* 0x0000000541057209 */ /* 0x000fe40007810000 */
[----:B------:R-:W-:Y:S02]  /*18ae0*/  @P0 LOP3.LUT R22, R22, 0x20000000, RZ, 0xfc, !PT ;  /* 0x2000000016160812 */ /* 0x000fe400078efcff */
[----:B------:R-:W-:Y:S02]  /*18af0*/  FMNMX.FTZ R5, R62, R5, !PT ;  /* 0x000000053e057209 */ /* 0x000fe40007810000 */
[C---:B------:R-:W-:Y:S02]  /*18b00*/  ISETP.GT.AND P1, PT, R86.reuse, 0x1, P5 ;  /* 0x000000015600780c */ /* 0x040fe40002f24270 */
[----:B------:R-:W-:Y:S02]  /*18b10*/  FMNMX.FTZ R5, R63, R5, !PT ;  /* 0x000000053f057209 */ /* 0x000fe40007810000 */
[----:B------:R-:W-:-:S02]  /*18b20*/  ISETP.GT.AND P2, PT, R86, 0x28, P5 ;  /* 0x000000285600780c */ /* 0x000fc40002f44270 */
[----:B------:R-:W-:Y:S02]  /*18b30*/  FMNMX.FTZ R5, R58, R5, !PT ;  /* 0x000000053a057209 */ /* 0x000fe40007810000 */
[----:B------:R-:W-:Y:S02]  /*18b40*/  LOP3.LUT R22, R22, 0xfffffffd, RZ, 0xc0, !PT ;  /* 0xfffffffd16167812 */ /* 0x000fe400078ec0ff */
[----:B------:R-:W-:Y:S02]  /*18b50*/  FMNMX.FTZ R5, R59, R5, !PT ;  /* 0x000000053b057209 */ /* 0x000fe40007810000 */
[C---:B------:R-:W-:Y:S02]  /*18b60*/  ISETP.LT.OR P1, PT, R85.reuse, 0x2, P1 ;  /* 0x000000025500780c */ /* 0x040fe40000f21670 */
[----:B------:R-:W-:Y:S02]  /*18b70*/  FMNMX.FTZ R5, R54, R5, !PT ;  /* 0x0000000536057209 */ /* 0x000fe40007810000 */
[----:B------:R-:W-:-:S02]  /*18b80*/  ISETP.LT.OR P2, PT, R85, 0x29, P2 ;  /* 0x000000295500780c */ /* 0x000fc40001741670 */
[----:B------:R-:W-:Y:S02]  /*18b90*/  FMNMX.FTZ R5, R55, R5, !PT ;  /* 0x0000000537057209 */ /* 0x000fe40007810000 */
[----:B------:R-:W-:Y:S02]  /*18ba0*/  ISETP.GT.AND P6, PT, R86, 0x69, P5 ;  /* 0x000000695600780c */ /* 0x000fe40002fc4270 */
[----:B------:R-:W-:Y:S02]  /*18bb0*/  FMNMX.FTZ R5, R50, R5, !PT ;  /* 0x0000000532057209 */ /* 0x000fe40007810000 */
[----:B------:R-:W-:Y:S02]  /*18bc0*/  @P4 LOP3.LUT R22, R22, 0x2, RZ, 0xfc, !PT ;  /* 0x0000000216164812 */ /* 0x000fe400078efcff */
[----:B------:R-:W-:Y:S02]  /*18bd0*/  FMNMX.FTZ R5, R51, R5, !PT ;  /* 0x0000000533057209 */ /* 0x000fe40007810000 */
[----:B------:R-:W-:-:S02]  /*18be0*/  FSEL R33, R146, -INF , !P1 ;  /* 0xff80000092217808 */ /* 0x000fc40004800000 */
[----:B------:R-:W-:Y:S02]  /*18bf0*/  FMNMX.FTZ R5, R40, R5, !PT ;  /* 0x0000000528057209 */ /* 0x000fe40007810000 */
[----:B------:R-:W-:Y:S02]  /*18c00*/  FSEL R68, R12, -INF , !P2 ;  /* 0xff8000000c447808 */ /* 0x000fe40005000000 */
[----:B------:R-:W-:Y:S02]  /*18c10*/  FMNMX.FTZ R5, R47, R5, !PT ;  /* 0x000000052f057209 */ /* 0x000fe40007810000 */
[----:B------:R-:W-:Y:S02]  /*18c20*/  ISETP.GT.AND P0, PT, R86, RZ, P5 ;  /* 0x000000ff5600720c */ /* 0x000fe40002f04270 */
[----:B------:R-:W-:Y:S02]  /*18c30*/  FMNMX.FTZ R5, R42, R5, !PT ;  /* 0x000000052a057209 */ /* 0x000fe40007810000 */
[----:B------:R-:W-:-:S02]  /*18c40*/  ISETP.LT.OR P4, PT, R85, 0x6a, P6 ;  /* 0x0000006a5500780c */ /* 0x000fc40003781670 */
[----:B------:R-:W-:Y:S02]  /*18c50*/  FMNMX.FTZ R5, R45, R5, !PT ;  /* 0x000000052d057209 */ /* 0x000fe40007810000 */
[C---:B------:R-:W-:Y:S02]  /*18c60*/  ISETP.GT.AND P1, PT, R86.reuse, 0x9, P5 ;  /* 0x000000095600780c */ /* 0x040fe40002f24270 */
[----:B------:R-:W-:Y:S02]  /*18c70*/  FMNMX.FTZ R5, R13, R5, !PT ;  /* 0x000000050d057209 */ /* 0x000fe40007810000 */
[----:B------:R-:W-:Y:S02]  /*18c80*/  ISETP.GT.AND P2, PT, R86, 0x30, P5 ;  /* 0x000000305600780c */ /* 0x000fe40002f44270 */
[----:B------:R-:W-:Y:S02]  /*18c90*/  FMNMX.FTZ R5, R10, R5, !PT ;  /* 0x000000050a057209 */ /* 0x000fe40007810000 */
[----:B------:R-:W-:-:S02]  /*18ca0*/  ISETP.GT.AND P3, PT, R86, 0x70, P5 ;  /* 0x000000705600780c */ /* 0x000fc40002f64270 */
[----:B------:R-:W-:Y:S02]  /*18cb0*/  FMNMX.FTZ R5, R11, R5, !PT ;  /* 0x000000050b057209 */ /* 0x000fe40007810000 */
[C---:B------:R-:W-:Y:S02]  /*18cc0*/  ISETP.LT.OR P0, PT, R85.reuse, 0x1, P0 ;  /* 0x000000015500780c */ /* 0x040fe40000701670 */
[----:B------:R-:W-:Y:S02]  /*18cd0*/  FMNMX.FTZ R5, R80, R5, !PT ;  /* 0x0000000550057209 */ /* 0x000fe40007810000 */
[C---:B------:R-:W-:Y:S02]  /*18ce0*/  ISETP.LT.OR P1, PT, R85.reuse, 0xa, P1 ;  /* 0x0000000a5500780c */ /* 0x040fe40000f21670 */
[C---:B------:R-:W-:Y:S01]  /*18cf0*/  ISETP.LT.OR P2, PT, R85.reuse, 0x31, P2 ;  /* 0x000000315500780c */ /* 0x040fe20001741670 */
[----:B------:R-:W0:Y:S01]  /*18d00*/  SHFL.BFLY PT, R6, R5, 0x2, 0x1f ;  /* 0x0c401f0005067f89 */ /* 0x000e2200000e0000 */
[----:B------:R-:W-:-:S02]  /*18d10*/  ISETP.LT.OR P3, PT, R85, 0x71, P3 ;  /* 0x000000715500780c */ /* 0x000fc40001f61670 */
[----:B------:R-:W-:Y:S02]  /*18d20*/  FSEL R78, R150, -INF , !P0 ;  /* 0xff800000964e7808 */ /* 0x000fe40004000000 */
[----:B------:R-:W-:Y:S02]  /*18d30*/  FSEL R35, R144, -INF , !P1 ;  /* 0xff80000090237808 */ /* 0x000fe40004800000 */
[----:B------:R-:W-:Y:S02]  /*18d40*/  FSEL R66, R14, -INF , !P2 ;  /* 0xff8000000e427808 */ /* 0x000fe40005000000 */
[----:B------:R-:W-:Y:S02]  /*18d50*/  ISETP.GT.AND P1, PT, R86, 0x11, P5 ;  /* 0x000000115600780c */ /* 0x000fe40002f24270 */
[----:B------:R-:W-:Y:S02]  /*18d60*/  FSEL R14, R34, -INF , !P3 ;  /* 0xff800000220e7808 */ /* 0x000fe40005800000 */
[----:B------:R-:W-:-:S02]  /*18d70*/  ISETP.LT.OR P1, PT, R85, 0x12, P1 ;  /* 0x000000125500780c */ /* 0x000fc40000f21670 */
[----:B------:R-:W-:Y:S02]  /*18d80*/  ISETP.GT.AND P2, PT, R86, 0x38, P5 ;  /* 0x000000385600780c */ /* 0x000fe40002f44270 */
[----:B------:R-:W-:Y:S02]  /*18d90*/  FSEL R37, R142, -INF , !P1 ;  /* 0xff8000008e257808 */ /* 0x000fe40004800000 */
[----:B------:R-:W-:Y:S02]  /*18da0*/  ISETP.GT.AND P1, PT, R86, 0x19, P5 ;  /* 0x000000195600780c */ /* 0x000fe40002f24270 */
[C---:B------:R-:W-:Y:S02]  /*18db0*/  ISETP.LT.OR P2, PT, R85.reuse, 0x39, P2 ;  /* 0x000000395500780c */ /* 0x040fe40001741670 */
[----:B------:R-:W-:Y:S02]  /*18dc0*/  ISETP.LT.OR P1, PT, R85, 0x1a, P1 ;  /* 0x0000001a5500780c */ /* 0x000fe40000f21670 */
[----:B0-----:R-:W-:-:S02]  /*18dd0*/  FMNMX.FTZ R5, R5, R6, !PT ;  /* 0x0000000605057209 */ /* 0x001fc40007810000 */
[----:B------:R-:W-:Y:S02]  /*18de0*/  FSEL R39, R140, -INF , !P1 ;  /* 0xff8000008c277808 */ /* 0x000fe40004800000 */
[C---:B------:R-:W-:Y:S01]  /*18df0*/  ISETP.GT.AND P1, PT, R86.reuse, 0x21, P5 ;  /* 0x000000215600780c */ /* 0x040fe20002f24270 */
[----:B------:R-:W0:Y:S01]  /*18e00*/  SHFL.BFLY PT, R6, R5, 0x1, 0x1f ;  /* 0x0c201f0005067f89 */ /* 0x000e2200000e0000 */
[----:B------:R-:W-:Y:S02]  /*18e10*/  FSEL R64, R15, -INF , !P2 ;  /* 0xff8000000f407808 */ /* 0x000fe40005000000 */
[----:B------:R-:W-:Y:S02]  /*18e20*/  ISETP.LT.OR P1, PT, R85, 0x22, P1 ;  /* 0x000000225500780c */ /* 0x000fe40000f21670 */
[----:B------:R-:W-:Y:S02]  /*18e30*/  ISETP.GT.AND P2, PT, R86, 0x40, P5 ;  /* 0x000000405600780c */ /* 0x000fe40002f44270 */
[----:B------:R-:W-:-:S02]  /*18e40*/  FSEL R25, R25, -INF , !P1 ;  /* 0xff80000019197808 */ /* 0x000fc40004800000 */
[C---:B------:R-:W-:Y:S02]  /*18e50*/  ISETP.GT.AND P1, PT, R86.reuse, 0x29, P5 ;  /* 0x000000295600780c */ /* 0x040fe40002f24270 */
[C---:B------:R-:W-:Y:S02]  /*18e60*/  ISETP.LT.OR P2, PT, R85.reuse, 0x41, P2 ;  /* 0x000000415500780c */ /* 0x040fe40001741670 */
[----:B------:R-:W-:Y:S02]  /*18e70*/  ISETP.LT.OR P1, PT, R85, 0x2a, P1 ;  /* 0x0000002a5500780c */ /* 0x000fe40000f21670 */
[----:B------:R-:W-:Y:S02]  /*18e80*/  FSEL R61, R21, -INF , !P2 ;  /* 0xff800000153d7808 */ /* 0x000fe40005000000 */
[----:B------:R-:W-:Y:S02]  /*18e90*/  FSEL R27, R27, -INF , !P1 ;  /* 0xff8000001b1b7808 */ /* 0x000fe40004800000 */
[----:B------:R-:W-:-:S02]  /*18ea0*/  ISETP.GT.AND P1, PT, R86, 0x31, P5 ;  /* 0x000000315600780c */ /* 0x000fc40002f24270 */
[C---:B------:R-:W-:Y:S02]  /*18eb0*/  ISETP.GT.AND P2, PT, R86.reuse, 0x48, P5 ;  /* 0x000000485600780c */ /* 0x040fe40002f44270 */
[----:B------:R-:W-:Y:S02]  /*18ec0*/  ISETP.LT.OR P1, PT, R85, 0x32, P1 ;  /* 0x000000325500780c */ /* 0x000fe40000f21670 */
[----:B0-----:R-:W-:Y:S02]  /*18ed0*/  FMNMX.FTZ R5, R5, R6, !PT ;  /* 0x0000000605057209 */ /* 0x001fe40007810000 */
[----:B------:R-:W-:Y:S02]  /*18ee0*/  FSEL R29, R29, -INF , !P1 ;  /* 0xff8000001d1d7808 */ /* 0x000fe40004800000 */
[C---:B------:R-:W-:Y:S01]  /*18ef0*/  FSETP.NEU.FTZ.AND P6, PT, R5.reuse, -INF , PT ;  /* 0xff8000000500780b */ /* 0x040fe20003fdd000 */
[----:B------:R-:W-:Y:S01]  /*18f00*/  FMUL.FTZ R6, R5, UR51 ;  /* 0x0000003305067c20 */ /* 0x000fe20008410000 */
[----:B------:R-:W-:-:S02]  /*18f10*/  ISETP.GT.AND P1, PT, R86, 0x39, P5 ;  /* 0x000000395600780c */ /* 0x000fc40002f24270 */
[----:B------:R-:W-:Y:S02]  /*18f20*/  FSEL R12, R5, RZ, P6 ;  /* 0x000000ff050c7208 */ /* 0x000fe40003000000 */
[----:B------:R-:W-:Y:S02]  /*18f30*/  FSEL R6, R6, RZ, P6 ;  /* 0x000000ff06067208 */ /* 0x000fe40003000000 */
[C---:B------:R-:W-:Y:S01]  /*18f40*/  ISETP.LT.OR P1, PT, R85.reuse, 0x3a, P1 ;  /* 0x0000003a5500780c */ /* 0x040fe20000f21670 */
[----:B------:R-:W-:Y:S01]  /*18f50*/  FADD.FTZ R12, -R12, R9 ;  /* 0x000000090c0c7221 */ /* 0x000fe20000010100 */
[----:B------:R-:W-:Y:S01]  /*18f60*/  ISETP.LT.OR P2, PT, R85, 0x49, P2 ;  /* 0x000000495500780c */ /* 0x000fe20001741670 */
        /* <DEDUP_REMOVED lines=32> */
[----:B------:R-:W-:Y:S01]  /*19170*/  FMNMX.FTZ R6, R78, R8, !PT ;  /* 0x000000084e067209 */ /* 0x000fe20007810000 */
[----:B------:R-:W-:Y:S01]  /*19180*/  FMUL.FTZ R12, R12, UR51 ;  /* 0x000000330c0c7c20 */ /* 0x000fe20008410000 */
[----:B------:R-:W-:Y:S01]  /*19190*/  FSEL R31, R31, -INF , !P1 ;  /* 0xff8000001f1f7808 */ /* 0x000fe20004800000 */
[----:B------:R-:W-:Y:S01]  /*191a0*/  MUFU.EX2 R32, R32 ;  /* 0x0000002000207308 */ /* 0x000fe20000000800 */
[----:B------:R-:W-:-:S02]  /*191b0*/  FMNMX.FTZ R6, R33, R6, !PT ;  /* 0x0000000621067209 */ /* 0x000fc40007810000 */
[----:B------:R-:W-:Y:S02]  /*191c0*/  ISETP.GT.AND P1, PT, R86, 0x41, P5 ;  /* 0x000000415600780c */ /* 0x000fe40002f24270 */
[----:B------:R-:W-:Y:S02]  /*191d0*/  FMNMX.FTZ R6, R76, R6, !PT ;  /* 0x000000064c067209 */ /* 0x000fe40007810000 */
[----:B------:R-:W-:Y:S01]  /*191e0*/  ISETP.LT.OR P1, PT, R85, 0x42, P1 ;  /* 0x000000425500780c */ /* 0x000fe20000f21670 */
[----:B------:R-:W0:Y:S01]  /*191f0*/  MUFU.EX2 R12, R12 ;  /* 0x0000000c000c7308 */ /* 0x000e220000000800 */
[----:B------:R-:W-:Y:S02]  /*19200*/  FMNMX.FTZ R6, R35, R6, !PT ;  /* 0x0000000623067209 */ /* 0x000fe40007810000 */
[----:B------:R-:W-:Y:S02]  /*19210*/  FSEL R60, R20, -INF , !P1 ;  /* 0xff800000143c7808 */ /* 0x000fe40004800000 */
[----:B------:R-:W-:-:S02]  /*19220*/  FMNMX.FTZ R6, R74, R6, !PT ;  /* 0x000000064a067209 */ /* 0x000fc40007810000 */
[----:B------:R-:W-:Y:S01]  /*19230*/  ISETP.GT.AND P1, PT, R86, 0x49, P5 ;  /* 0x000000495600780c */ /* 0x000fe20002f24270 */
[----:B------:R-:W1:Y:S01]  /*19240*/  MUFU.EX2 R79, R79 ;  /* 0x0000004f004f7308 */ /* 0x000e620000000800 */
[----:B------:R-:W-:Y:S02]  /*19250*/  FMNMX.FTZ R6, R37, R6, !PT ;  /* 0x0000000625067209 */ /* 0x000fe40007810000 */
[----:B------:R-:W-:Y:S02]  /*19260*/  ISETP.LT.OR P1, PT, R85, 0x4a, P1 ;  /* 0x0000004a5500780c */ /* 0x000fe40000f21670 */
[----:B------:R-:W-:Y:S02]  /*19270*/  FMNMX.FTZ R6, R72, R6, !PT ;  /* 0x0000000648067209 */ /* 0x000fe40007810000 */
[----:B------:R-:W-:Y:S01]  /*19280*/  FSEL R57, R57, -INF , !P2 ;  /* 0xff80000039397808 */ /* 0x000fe20005000000 */
[----:B------:R-:W2:Y:S01]  /*19290*/  MUFU.EX2 R34, R34 ;  /* 0x0000002200227308 */ /* 0x000ea20000000800 */
[----:B------:R-:W-:Y:S01]  /*192a0*/  FMNMX.FTZ R6, R39, R6, !PT ;  /* 0x0000000627067209 */ /* 0x000fe20007810000 */
[----:B0-----:R-:W-:Y:S01]  /*192b0*/  FFMA.FTZ R4, R12, R4, R32 ;  /* 0x000000040c047223 */ /* 0x001fe20000010020 */
[----:B------:R-:W-:-:S02]  /*192c0*/  ISETP.GT.AND P2, PT, R86, 0x50, P5 ;  /* 0x000000505600780c */ /* 0x000fc40002f44270 */
[----:B------:R-:W-:Y:S02]  /*192d0*/  FMNMX.FTZ R6, R70, R6, !PT ;  /* 0x0000000646067209 */ /* 0x000fe40007810000 */
[----:B------:R-:W-:Y:S01]  /*192e0*/  FSEL R56, R56, -INF , !P1 ;  /* 0xff80000038387808 */ /* 0x000fe20004800000 */
[----:B------:R-:W0:Y:S01]  /*192f0*/  MUFU.EX2 R77, R77 ;  /* 0x0000004d004d7308 */ /* 0x000e220000000800 */
[----:B------:R-:W-:Y:S01]  /*19300*/  FMNMX.FTZ R6, R25, R6, !PT ;  /* 0x0000000619067209 */ /* 0x000fe20007810000 */
[----:B-1----:R-:W-:Y:S01]  /*19310*/  FADD.FTZ R4, R79, R4 ;  /* 0x000000044f047221 */ /* 0x002fe20000010000 */
[----:B------:R-:W-:Y:S02]  /*19320*/  ISETP.GT.AND P1, PT, R86, 0x51, P5 ;  /* 0x000000515600780c */ /* 0x000fe40002f24270 */
[----:B------:R-:W-:Y:S02]  /*19330*/  FMNMX.FTZ R6, R68, R6, !PT ;  /* 0x0000000644067209 */ /* 0x000fe40007810000 */
[----:B------:R-:W-:Y:S01]  /*19340*/  ISETP.LT.OR P2, PT, R85, 0x51, P2 ;  /* 0x000000515500780c */ /* 0x000fe20001741670 */
[----:B------:R-:W1:Y:S01]  /*19350*/  MUFU.EX2 R36, R36 ;  /* 0x0000002400247308 */ /* 0x000e620000000800 */
[----:B------:R-:W-:Y:S01]  /*19360*/  FMNMX.FTZ R6, R27, R6, !PT ;  /* 0x000000061b067209 */ /* 0x000fe20007810000 */
[----:B--2---:R-:W-:Y:S01]  /*19370*/  FADD.FTZ R4, R34, R4 ;  /* 0x0000000422047221 */ /* 0x004fe20000010000 */
[----:B------:R-:W-:-:S02]  /*19380*/  ISETP.LT.OR P1, PT, R85, 0x52, P1 ;  /* 0x000000525500780c */ /* 0x000fc40000f21670 */
[----:B------:R-:W-:Y:S02]  /*19390*/  FMNMX.FTZ R6, R66, R6, !PT ;  /* 0x0000000642067209 */ /* 0x000fe40007810000 */
[----:B------:R-:W-:Y:S01]  /*193a0*/  FSEL R53, R53, -INF , !P2 ;  /* 0xff80000035357808 */ /* 0x000fe20005000000 */
[----:B------:R-:W2:Y:S01]  /*193b0*/  MUFU.EX2 R75, R75 ;  /* 0x0000004b004b7308 */ /* 0x000ea20000000800 */
[----:B------:R-:W-:Y:S01]  /*193c0*/  FMNMX.FTZ R6, R29, R6, !PT ;  /* 0x000000061d067209 */ /* 0x000fe20007810000 */
[----:B0-----:R-:W-:Y:S01]  /*193d0*/  FADD.FTZ R4, R77, R4 ;  /* 0x000000044d047221 */ /* 0x001fe20000010000 */
[----:B------:R-:W-:Y:S02]  /*193e0*/  ISETP.GT.AND P2, PT, R86, 0x58, P5 ;  /* 0x000000585600780c */ /* 0x000fe40002f44270 */
[----:B------:R-:W-:Y:S02]  /*193f0*/  FMNMX.FTZ R6, R64, R6, !PT ;  /* 0x0000000640067209 */ /* 0x000fe40007810000 */
[----:B------:R-:W-:Y:S01]  /*19400*/  FSEL R52, R52, -INF , !P1 ;  /* 0xff80000034347808 */ /* 0x000fe20004800000 */
[----:B------:R-:W0:Y:S01]  /*19410*/  MUFU.EX2 R38, R38 ;  /* 0x0000002600267308 */ /* 0x000e220000000800 */
[----:B------:R-:W-:Y:S01]  /*19420*/  FMNMX.FTZ R6, R31, R6, !PT ;  /* 0x000000061f067209 */ /* 0x000fe20007810000 */
[----:B-1----:R-:W-:Y:S01]  /*19430*/  FADD.FTZ R4, R36, R4 ;  /* 0x0000000424047221 */ /* 0x002fe20000010000 */
[----:B------:R-:W-:-:S02]  /*19440*/  ISETP.GT.AND P1, PT, R86, 0x59, P5 ;  /* 0x000000595600780c */ /* 0x000fc40002f24270 */
[----:B------:R-:W-:Y:S02]  /*19450*/  FMNMX.FTZ R6, R61, R6, !PT ;  /* 0x000000063d067209 */ /* 0x000fe40007810000 */
[----:B------:R-:W-:Y:S01]  /*19460*/  ISETP.LT.OR P2, PT, R85, 0x59, P2 ;  /* 0x000000595500780c */ /* 0x000fe20001741670 */
[----:B------:R-:W1:Y:S01]  /*19470*/  MUFU.EX2 R73, R73 ;  /* 0x0000004900497308 */ /* 0x000e620000000800 */
[----:B------:R-:W-:Y:S01]  /*19480*/  FMNMX.FTZ R6, R60, R6, !PT ;  /* 0x000000063c067209 */ /* 0x000fe20007810000 */
[----:B--2---:R-:W-:Y:S01]  /*19490*/  FADD.FTZ R4, R75, R4 ;  /* 0x000000044b047221 */ /* 0x004fe20000010000 */
[----:B------:R-:W-:Y:S02]  /*194a0*/  ISETP.LT.OR P1, PT, R85, 0x5a, P1 ;  /* 0x0000005a5500780c */ /* 0x000fe40000f21670 */
[----:B------:R-:W-:Y:S02]  /*194b0*/  FMNMX.FTZ R6, R57, R6, !PT ;  /* 0x0000000639067209 */ /* 0x000fe40007810000 */
[----:B------:R-:W-:Y:S01]  /*194c0*/  FSEL R49, R49, -INF , !P2 ;  /* 0xff80000031317808 */ /* 0x000fe20005000000 */
[----:B------:R-:W2:Y:S01]  /*194d0*/  MUFU.EX2 R24, R24 ;  /* 0x0000001800187308 */ /* 0x000ea20000000800 */
[----:B------:R-:W-:Y:S01]  /*194e0*/  FMNMX.FTZ R6, R56, R6, !PT ;  /* 0x0000000638067209 */ /* 0x000fe20007810000 */
[----:B0-----:R-:W-:Y:S01]  /*194f0*/  FADD.FTZ R4, R38, R4 ;  /* 0x0000000426047221 */ /* 0x001fe20000010000 */
[----:B------:R-:W-:-:S02]  /*19500*/  ISETP.GT.AND P2, PT, R86, 0x60, P5 ;  /* 0x000000605600780c */ /* 0x000fc40002f44270 */
[----:B------:R-:W-:Y:S02]  /*19510*/  FMNMX.FTZ R6, R53, R6, !PT ;  /* 0x0000000635067209 */ /* 0x000fe40007810000 */
[----:B------:R-:W-:Y:S01]  /*19520*/  FSEL R48, R48, -INF , !P1 ;  /* 0xff80000030307808 */ /* 0x000fe20004800000 */
[----:B------:R-:W0:Y:S01]  /*19530*/  MUFU.EX2 R71, R71 ;  /* 0x0000004700477308 */ /* 0x000e220000000800 */
[----:B------:R-:W-:Y:S01]  /*19540*/  FMNMX.FTZ R6, R52, R6, !PT ;  /* 0x0000000634067209 */ /* 0x000fe20007810000 */
[----:B-1----:R-:W-:Y:S01]  /*19550*/  FADD.FTZ R4, R73, R4 ;  /* 0x0000000449047221 */ /* 0x002fe20000010000 */
[----:B------:R-:W-:Y:S02]  /*19560*/  ISETP.GT.AND P1, PT, R86, 0x61, P5 ;  /* 0x000000615600780c */ /* 0x000fe40002f24270 */
[----:B------:R-:W-:Y:S02]  /*19570*/  ISETP.LT.OR P2, PT, R85, 0x61, P2 ;  /* 0x000000615500780c */ /* 0x000fe40001741670 */
[----:B------:R-:W-:Y:S01]  /*19580*/  FMNMX.FTZ R6, R49, R6, !PT ;  /* 0x0000000631067209 */ /* 0x000fe20007810000 */
[----:B------:R-:W1:Y:S01]  /*19590*/  MUFU.EX2 R26, R26 ;  /* 0x0000001a001a7308 */ /* 0x000e620000000800 */
[----:B------:R-:W-:Y:S01]  /*195a0*/  ISETP.LT.OR P1, PT, R85, 0x62, P1 ;  /* 0x000000625500780c */ /* 0x000fe20000f21670 */
[----:B--2---:R-:W-:Y:S01]  /*195b0*/  FADD.FTZ R4, R24, R4 ;  /* 0x0000000418047221 */ /* 0x004fe20000010000 */
[----:B------:R-:W-:-:S02]  /*195c0*/  FSEL R46, R46, -INF , !P2 ;  /* 0xff8000002e2e7808 */ /* 0x000fc40005000000 */
[----:B------:R-:W-:Y:S02]  /*195d0*/  FMNMX.FTZ R6, R48, R6, !PT ;  /* 0x0000000630067209 */ /* 0x000fe40007810000 */
[----:B------:R-:W-:Y:S01]  /*195e0*/  FSEL R41, R41, -INF , !P1 ;  /* 0xff80000029297808 */ /* 0x000fe20004800000 */
[----:B------:R-:W2:Y:S01]  /*195f0*/  MUFU.EX2 R69, R69 ;  /* 0x0000004500457308 */ /* 0x000ea20000000800 */
[----:B------:R-:W-:Y:S01]  /*19600*/  LOP3.LUT P6, RZ, R22, 0x2, RZ, 0xc0, !PT ;  /* 0x0000000216ff7812 */ /* 0x000fe200078cc0ff */
[----:B0-----:R-:W-:Y:S01]  /*19610*/  FADD.FTZ R4, R71, R4 ;  /* 0x0000000447047221 */ /* 0x001fe20000010000 */
[----:B------:R-:W-:Y:S02]  /*19620*/  FMNMX.FTZ R6, R46, R6, !PT ;  /* 0x000000062e067209 */ /* 0x000fe40007810000 */
[----:B------:R-:W-:Y:S02]  /*19630*/  FSEL R44, R44, -INF , !P6 ;  /* 0xff8000002c2c7808 */ /* 0x000fe40007000000 */
[----:B------:R-:W-:Y:S01]  /*19640*/  FMNMX.FTZ R6, R41, R6, !PT ;  /* 0x0000000629067209 */ /* 0x000fe20007810000 */
[----:B------:R-:W0:Y:S01]  /*19650*/  MUFU.EX2 R28, R28 ;  /* 0x0000001c001c7308 */ /* 0x000e220000000800 */
[----:B------:R-:W-:Y:S01]  /*19660*/  ISETP.GT.AND P2, PT, R86, 0x71, P5 ;  /* 0x000000715600780c */ /* 0x000fe20002f44270 */
[----:B-1----:R-:W-:Y:S01]  /*19670*/  FADD.FTZ R4, R26, R4 ;  /* 0x000000041a047221 */ /* 0x002fe20000010000 */
[----:B------:R-:W-:-:S02]  /*19680*/  FSEL R43, R43, -INF , !P4 ;  /* 0xff8000002b2b7808 */ /* 0x000fc40006000000 */
[----:B------:R-:W-:Y:S02]  /*19690*/  FMNMX.FTZ R6, R44, R6, !PT ;  /* 0x000000062c067209 */ /* 0x000fe40007810000 */
[C---:B------:R-:W-:Y:S01]  /*196a0*/  ISETP.GT.AND P1, PT, R86.reuse, 0x78, P5 ;  /* 0x000000785600780c */ /* 0x040fe20002f24270 */
[----:B------:R-:W1:Y:S01]  /*196b0*/  MUFU.EX2 R67, R67 ;  /* 0x0000004300437308 */ /* 0x000e620000000800 */
[----:B------:R-:W-:Y:S01]  /*196c0*/  ISETP.LT.OR P2, PT, R85, 0x72, P2 ;  /* 0x000000725500780c */ /* 0x000fe20001741670 */
[----:B--2---:R-:W-:Y:S01]  /*196d0*/  FADD.FTZ R4, R69, R4 ;  /* 0x0000000445047221 */ /* 0x004fe20000010000 */
[----:B------:R-:W-:Y:S02]  /*196e0*/  FMNMX.FTZ R6, R43, R6, !PT ;  /* 0x000000062b067209 */ /* 0x000fe40007810000 */
[----:B------:R-:W-:Y:S02]  /*196f0*/  ISETP.GT.AND P5, PT, R86, 0x79, P5 ;  /* 0x000000795600780c */ /* 0x000fe40002fa4270 */
[----:B------:R-:W-:Y:S01]  /*19700*/  ISETP.LT.OR P1, PT, R85, 0x79, P1 ;  /* 0x000000795500780c */ /* 0x000fe20000f21670 */
[----:B------:R-:W2:Y:S01]  /*19710*/  MUFU.EX2 R30, R30 ;  /* 0x0000001e001e7308 */ /* 0x000ea20000000800 */
[----:B------:R-:W-:Y:S01]  /*19720*/  FSEL R15, R149, -INF , !P2 ;  /* 0xff800000950f7808 */ /* 0x000fe20005000000 */
[----:B0-----:R-:W-:Y:S01]  /*19730*/  FADD.FTZ R4, R28, R4 ;  /* 0x000000041c047221 */ /* 0x001fe20000010000 */
[----:B------:R-:W-:-:S02]  /*19740*/  FMNMX.FTZ R6, R14, R6, !PT ;  /* 0x000000060e067209 */ /* 0x000fc40007810000 */
[----:B------:R-:W-:Y:S02]  /*19750*/  ISETP.LT.OR P5, PT, R85, 0x7a, P5 ;  /* 0x0000007a5500780c */ /* 0x000fe40002fa1670 */
[----:B------:R-:W-:Y:S01]  /*19760*/  FSEL R20, R148, -INF , !P1 ;  /* 0xff80000094147808 */ /* 0x000fe20004800000 */
[----:B------:R-:W0:Y:S01]  /*19770*/  MUFU.EX2 R65, R65 ;  /* 0x0000004100417308 */ /* 0x000e220000000800 */
[----:B------:R-:W-:Y:S01]  /*19780*/  FMNMX.FTZ R6, R15, R6, !PT ;  /* 0x000000060f067209 */ /* 0x000fe20007810000 */
[----:B-1----:R-:W-:Y:S01]  /*19790*/  FADD.FTZ R4, R67, R4 ;  /* 0x0000000443047221 */ /* 0x002fe20000010000 */
[----:B------:R-:W-:Y:S02]  /*197a0*/  FSEL R21, R147, -INF , !P5 ;  /* 0xff80000093157808 */ /* 0x000fe40006800000 */
[----:B------:R-:W-:Y:S02]  /*197b0*/  FMNMX.FTZ R6, R20, R6, !PT ;  /* 0x0000000614067209 */ /* 0x000fe40007810000 */
[----:B------:R-:W-:Y:S01]  /*197c0*/  LOP3.LUT P0, RZ, R22, 0x20000000, RZ, 0xc0, !PT ;  /* 0x2000000016ff7812 */ /* 0x000fe2000780c0ff */
[----:B------:R-:W1:Y:S01]  /*197d0*/  MUFU.EX2 R62, R62 ;  /* 0x0000003e003e7308 */ /* 0x000e620000000800 */
[----:B------:R-:W-:Y:S01]  /*197e0*/  FMNMX.FTZ R6, R21, R6, !PT ;  /* 0x0000000615067209 */ /* 0x000fe20007810000 */
[----:B--2---:R-:W-:-:S04]  /*197f0*/  FADD.FTZ R4, R30, R4 ;  /* 0x000000041e047221 */ /* 0x004fc80000010000 */
[----:B------:R-:W2:Y:S02]  /*19800*/  SHFL.BFLY PT, R13, R6, 0x2, 0x1f ;  /* 0x0c401f00060d7f89 */ /* 0x000ea400000e0000 */
[----:B------:R-:W3:Y:S01]  /*19810*/  MUFU.EX2 R63, R63 ;  /* 0x0000003f003f7308 */ /* 0x000ee20000000800 */
[----:B0-----:R-:W-:-:S07]  /*19820*/  FADD.FTZ R4, R65, R4 ;  /* 0x0000000441047221 */ /* 0x001fce0000010000 */
[----:B------:R-:W0:Y:S01]  /*19830*/  MUFU.EX2 R58, R58 ;  /* 0x0000003a003a7308 */ /* 0x000e220000000800 */
[----:B-1----:R-:W-:-:S07]  /*19840*/  FADD.FTZ R4, R62, R4 ;  /* 0x000000043e047221 */ /* 0x002fce0000010000 */
[----:B------:R-:W1:Y:S01]  /*19850*/  MUFU.EX2 R59, R59 ;  /* 0x0000003b003b7308 */ /* 0x000e620000000800 */
[----:B---3--:R-:W-:Y:S01]  /*19860*/  FADD.FTZ R4, R63, R4 ;  /* 0x000000043f047221 */ /* 0x008fe20000010000 */
[----:B--2---:R-:W-:-:S06]  /*19870*/  FMNMX.FTZ R6, R6, R13, !PT ;  /* 0x0000000d06067209 */ /* 0x004fcc0007810000 */
[----:B------:R-:W2:Y:S01]  /*19880*/  MUFU.EX2 R54, R54 ;  /* 0x0000003600367308 */ /* 0x000ea20000000800 */
[----:B0-----:R-:W-:Y:S01]  /*19890*/  FADD.FTZ R4, R58, R4 ;  /* 0x000000043a047221 */ /* 0x001fe20000010000 */
[----:B------:R-:W0:Y:S06]  /*198a0*/  SHFL.BFLY PT, R13, R6, 0x1, 0x1f ;  /* 0x0c201f00060d7f89 */ /* 0x000e2c00000e0000 */
[----:B------:R-:W3:Y:S01]  /*198b0*/  MUFU.EX2 R55, R55 ;  /* 0x0000003700377308 */ /* 0x000ee20000000800 */
[----:B-1----:R-:W-:-:S07]  /*198c0*/  FADD.FTZ R4, R59, R4 ;  /* 0x000000043b047221 */ /* 0x002fce0000010000 */
[----:B------:R-:W1:Y:S01]  /*198d0*/  MUFU.EX2 R50, R50 ;  /* 0x0000003200327308 */ /* 0x000e620000000800 */
[----:B--2---:R-:W-:-:S07]  /*198e0*/  FADD.FTZ R4, R54, R4 ;  /* 0x0000000436047221 */ /* 0x004fce0000010000 */
[----:B------:R-:W2:Y:S01]  /*198f0*/  MUFU.EX2 R51, R51 ;  /* 0x0000003300337308 */ /* 0x000ea20000000800 */
[----:B---3--:R-:W-:Y:S01]  /*19900*/  FADD.FTZ R4, R55, R4 ;  /* 0x0000000437047221 */ /* 0x008fe20000010000 */
[----:B0-----:R-:W-:-:S04]  /*19910*/  FMNMX.FTZ R6, R6, R13, !PT ;  /* 0x0000000d06067209 */ /* 0x001fc80007810000 */
[----:B------:R-:W-:Y:S02]  /*19920*/  FSETP.NEU.FTZ.AND P1, PT, R6, -INF , PT ;  /* 0xff8000000600780b */ /* 0x000fe40003f3d000 */
[----:B------:R-:W0:Y:S01]  /*19930*/  MUFU.EX2 R40, R40 ;  /* 0x0000002800287308 */ /* 0x000e220000000800 */
[----:B-1----:R-:W-:Y:S01]  /*19940*/  FADD.FTZ R4, R50, R4 ;  /* 0x0000000432047221 */ /* 0x002fe20000010000 */
[----:B------:R-:W-:-:S05]  /*19950*/  FSEL R13, R6, RZ, P1 ;  /* 0x000000ff060d7208 */ /* 0x000fca0000800000 */
[----:B------:R-:W-:Y:S01]  /*19960*/  FADD.FTZ R13, -R13, R8 ;  /* 0x000000080d0d7221 */ /* 0x000fe20000010100 */
[----:B------:R-:W1:Y:S01]  /*19970*/  MUFU.EX2 R47, R47 ;  /* 0x0000002f002f7308 */ /* 0x000e620000000800 */
[----:B--2---:R-:W-:Y:S02]  /*19980*/  FADD.FTZ R4, R51, R4 ;  /* 0x0000000433047221 */ /* 0x004fe40000010000 */
[----:B------:R-:W-:-:S05]  /*19990*/  FMUL.FTZ R13, R13, UR51 ;  /* 0x000000330d0d7c20 */ /* 0x000fca0008410000 */
[----:B------:R2:W-:Y:S01]  /*199a0*/  MUFU.EX2 R8, R80 ;  /* 0x0000005000087308 */ /* 0x0005e20000000800 */
[----:B0-----:R-:W-:-:S07]  /*199b0*/  FADD.FTZ R4, R40, R4 ;  /* 0x0000000428047221 */ /* 0x001fce0000010000 */
[----:B------:R-:W-:Y:S01]  /*199c0*/  MUFU.EX2 R13, R13 ;  /* 0x0000000d000d7308 */ /* 0x000fe20000000800 */
[----:B--2---:R-:W-:Y:S01]  /*199d0*/  FMUL.FTZ R80, R6, UR51 ;  /* 0x0000003306507c20 */ /* 0x004fe20008410000 */
[----:B-1----:R-:W-:-:S04]  /*199e0*/  FADD.FTZ R4, R47, R4 ;  /* 0x000000042f047221 */ /* 0x002fc80000010000 */
[----:B------:R-:W-:Y:S02]  /*199f0*/  FSEL R80, R80, RZ, P1 ;  /* 0x000000ff50507208 */ /* 0x000fe40000800000 */
[----:B------:R-:W-:Y:S03]  /*19a00*/  MUFU.EX2 R42, R42 ;  /* 0x0000002a002a7308 */ /* 0x000fe60000000800 */
        /* <DEDUP_REMOVED lines=31> */
[----:B-1----:R-:W-:Y:S01]  /*19c00*/  FADD.FTZ R3, R33, R3 ;  /* 0x0000000321037221 */ /* 0x002fe20000010000 */
[--C-:B------:R-:W-:Y:S01]  /*19c10*/  FFMA.FTZ R44, R44, UR51, -R80.reuse ;  /* 0x000000332c2c7c23 */ /* 0x100fe20008010850 */
[--C-:B------:R-:W-:Y:S01]  /*19c20*/  FFMA.FTZ R43, R43, UR51, -R80.reuse ;  /* 0x000000332b2b7c23 */ /* 0x100fe20008010850 */
[--C-:B------:R-:W-:Y:S01]  /*19c30*/  FFMA.FTZ R14, R14, UR51, -R80.reuse ;  /* 0x000000330e0e7c23 */ /* 0x100fe20008010850 */
[--C-:B------:R-:W-:Y:S01]  /*19c40*/  FFMA.FTZ R15, R15, UR51, -R80.reuse ;  /* 0x000000330f0f7c23 */ /* 0x100fe20008010850 */
[--C-:B------:R-:W-:Y:S01]  /*19c50*/  FFMA.FTZ R20, R20, UR51, -R80.reuse ;  /* 0x0000003314147c23 */ /* 0x100fe20008010850 */
[----:B------:R-:W-:Y:S01]  /*19c60*/  FFMA.FTZ R21, R21, UR51, -R80 ;  /* 0x0000003315157c23 */ /* 0x000fe20008010850 */
        /* <DEDUP_REMOVED lines=65> */
[----:B------:R-:W-:Y:S01]  /*1a080*/  FADD.FTZ R4, R8, R4 ;  /* 0x0000000408047221 */ /* 0x000fe20000010000 */
[----:B-1----:R-:W-:-:S04]  /*1a090*/  FADD.FTZ R3, R20, R3 ;  /* 0x0000000314037221 */ /* 0x002fc80000010000 */
[----:B--2---:R-:W-:Y:S01]  /*1a0a0*/  FADD.FTZ R3, R21, R3 ;  /* 0x0000000315037221 */ /* 0x004fe20000010000 */
[----:B------:R-:W-:Y:S06]  /*1a0b0*/  @!P0 BRA `(.L_x_1555) ;  /* 0x0000000000048947 */ /* 0x000fec0003800000 */
[----:B------:R-:W-:Y:S01]  /*1a0c0*/  BPT.TRAP 0x1 ;  /* 0x000000040000795c */ /* 0x000fe20000300000 */
.L_x_1555:
[----:B------:R-:W2:Y:S04]  /*1a0d0*/  LDL R84, [R1+0x6c] ;  /* 0x00006c0001547983 */ /* 0x000ea80000100800 */
[----:B------:R-:W3:Y:S01]  /*1a0e0*/  LDL R82, [R1+0x4] ;  /* 0x0000040001527983 */ /* 0x000ee20000100800 */
[----:B------:R-:W-:-:S03]  /*1a0f0*/  IMAD R7, R7, 0x8, R2 ;  /* 0x0000000807077824 */ /* 0x000fc600078e0202 */
[----:B------:R-:W4:Y:S04]  /*1a100*/  LDL R81, [R1] ;  /* 0x0000000001517983 */ /* 0x000f280000100800 */
[----:B------:R-:W5:Y:S01]  /*1a110*/  LDL R83, [R1+0x70] ;  /* 0x0000700001537983 */ /* 0x000f620000100800 */
[----:B------:R-:W-:Y:S01]  /*1a120*/  VIADD R7, R7, 0x2d860 ;  /* 0x0002d86007077836 */ /* 0x000fe20000000000 */
[----:B------:R-:W-:-:S04]  /*1a130*/  MOV R80, UR38 ;  /* 0x0000002600507c02 */ /* 0x000fc80008000f00 */
        /* <DEDUP_REMOVED lines=100> */
[----:B------:R-:W-:Y:S02]  /*1a780*/  IMAD.MOV.U32 R9, RZ, RZ, R5 ;  /* 0x000000ffff097224 */ /* 0x000fe400078e0005 */
[----:B------:R-:W-:Y:S02]  /*1a790*/  IMAD.MOV.U32 R10, RZ, RZ, R23 ;  /* 0x000000ffff0a7224 */ /* 0x000fe400078e0017 */
[----:B------:R-:W-:Y:S01]  /*1a7a0*/  IMAD.MOV.U32 R7, RZ, RZ, R18 ;  /* 0x000000ffff077224 */ /* 0x000fe200078e0012 */
[----:B0-----:R-:W-:-:S03]  /*1a7b0*/  NOP ;  /* 0x0000000000007918 */ /* 0x001fc60000000000 */
[----:B--2---:R-:W-:Y:S05]  /*1a7c0*/  @P1 BRA `(.L_x_1556) ;  /* 0xffffffc000881947 */ /* 0x004fea000383ffff */
.L_x_1536:
[----:B------:R-:W-:Y:S05]  /*1a7d0*/  WARPSYNC.ALL ;  /* 0x0000000000007948 */ /* 0x000fea0003800000 */
[----:B------:R-:W-:Y:S06]  /*1a7e0*/  BAR.ARV 0x8, 0x200 ;  /* 0x0208000000007b1d */ /* 0x000fec0000002000 */
[----:B------:R-:W-:Y:S05]  /*1a7f0*/  @!P0 BRA `(.L_x_1557) ;  /* 0x0000000000048947 */ /* 0x000fea0003800000 */
[----:B------:R-:W-:Y:S01]  /*1a800*/  BPT.TRAP 0x1 ;  /* 0x000000040000795c */ /* 0x000fe20000300000 */
.L_x_1557:
[----:B------:R-:W-:Y:S01]  /*1a810*/  IMAD R13, R18, 0x8, R2 ;  /* 0x00000008120d7824 */ /* 0x000fe200078e0202 */
[----:B------:R-:W-:-:S04]  /*1a820*/  SHF.L.U32 R0, R23, 0x1f, RZ ;  /* 0x0000001f17007819 */ /* 0x000fc800000006ff */
[----:B------:R0:W2:Y:S01]  /*1a830*/  SYNCS.PHASECHK.TRANS64.TRYWAIT P1, [R13+URZ+0x2d850], R0 ;  /* 0x02d850000d0075a7 */ /* 0x0000a2000802017f */
[----:B------:R-:W-:Y:S05]  /*1a840*/  @!P0 BRA `(.L_x_1558) ;  /* 0x0000000000048947 */ /* 0x000fea0003800000 */
[----:B------:R-:W-:Y:S01]  /*1a850*/  BPT.TRAP 0x1 ;  /* 0x000000040000795c */ /* 0x000fe20000300000 */
.L_x_1558:
[----:B------:R-:W3:Y:S01]  /*1a860*/  LDL.LU R7, [R1+0x90] ;  /* 0x0000900001077983 */ /* 0x000ee20000300800 */
[----:B------:R-:W-:Y:S02]  /*1a870*/  VIADD R2, R2, 0x400 ;  /* 0x0000040002027836 */ /* 0x000fe40000000000 */
[----:B------:R-:W-:-:S03]  /*1a880*/  IMAD.MOV.U32 R9, RZ, RZ, 0x40000040 ;  /* 0x40000040ff097424 */ /* 0x000fc600078e00ff */
[----:B------:R-:W-:-:S04]  /*1a890*/  SHF.R.U32.HI R2, RZ, 0x4, R2 ;  /* 0x00000004ff027819 */ /* 0x000fc80000011602 */
[----:B------:R-:W-:-:S04]  /*1a8a0*/  LOP3.LUT R2, R2, 0x3fff, RZ, 0xc0, !PT ;  /* 0x00003fff02027812 */ /* 0x000fc800078ec0ff */
[----:B------:R-:W-:Y:S02]  /*1a8b0*/  LOP3.LUT R11, R2, 0x2000000, RZ, 0xfc, !PT ;  /* 0x02000000020b7812 */ /* 0x000fe400078efcff */
[----:B---3--:R-:W-:Y:S01]  /*1a8c0*/  LOP3.LUT R8, R7, 0x10000, RZ, 0xfc, !PT ;  /* 0x0001000007087812 */ /* 0x008fe200078efcff */
[----:B--2---:R-:W-:Y:S06]  /*1a8d0*/  @P1 BRA `(.L_x_1559) ;  /* 0x0000000000081947 */ /* 0x004fec0003800000 */
[----:B------:R-:W2:Y:S02]  /*1a8e0*/  SYNCS.PHASECHK.TRANS64.TRYWAIT P1, [R13+URZ+0x2d850], R0 ;  /* 0x02d850000d0075a7 */ /* 0x000ea4000802017f */
[----:B--2---:R-:W-:Y:S05]  /*1a8f0*/  @!P1 BRA `(.L_x_1560) ;  /* 0x000000a800609947 */ /* 0x004fea0003800000 */
.L_x_1559:
[----:B------:R-:W-:Y:S01]  /*1a900*/  IMAD R10, R18, 0x600, R11 ;  /* 0x00000600120a7824 */ /* 0x000fe200078e020b */
[----:B------:R-:W-:Y:S05]  /*1a910*/  WARPSYNC.ALL ;  /* 0x0000000000007948 */ /* 0x000fea0003800000 */
[----:B------:R-:W-:Y:S01]  /*1a920*/  IMAD.MOV.U32 R11, RZ, RZ, -0x7fffffe0 ;  /* 0x80000020ff0b7424 */ /* 0x000fe200078e00ff */
[C---:B------:R-:W-:Y:S01]  /*1a930*/  R2UR UR4, R8.reuse ;  /* 0x00000000080472ca */ /* 0x040fe200000e0000 */
[----:B------:R-:W-:Y:S01]  /*1a940*/  WARPGROUP.ARRIVE ;  /* 0x00000000000079c5 */ /* 0x000fe20000000000 */
[----:B------:R-:W-:Y:S01]  /*1a950*/  R2UR UR5, R9 ;  /* 0x00000000090572ca */ /* 0x000fe200000e0000 */
[----:B------:R-:W-:Y:S01]  /*1a960*/  VIADD R20, R8, 0x2 ;  /* 0x0000000208147836 */ /* 0x000fe20000000000 */
[C---:B------:R-:W-:Y:S01]  /*1a970*/  R2UR UR6, R10.reuse ;  /* 0x000000000a0672ca */ /* 0x040fe200000e0000 */
[----:B------:R-:W-:Y:S01]  /*1a980*/  VIADD R14, R10, 0x40 ;  /* 0x000000400a0e7836 */ /* 0x000fe20000000000 */
[----:B------:R-:W-:Y:S01]  /*1a990*/  R2UR UR7, R11 ;  /* 0x000000000b0772ca */ /* 0x000fe200000e0000 */
[----:B------:R-:W-:Y:S01]  /*1a9a0*/  IMAD.MOV.U32 R21, RZ, RZ, 0x40000040 ;  /* 0x40000040ff157424 */ /* 0x000fe200078e00ff */
[----:B------:R-:W3:Y:S01]  /*1a9b0*/  SHFL.BFLY PT, R7, R4, 0x2, 0x1f ;  /* 0x0c401f0004077f89 */ /* 0x000ee200000e0000 */
[----:B------:R-:W-:-:S02]  /*1a9c0*/  IMAD.MOV.U32 R15, RZ, RZ, -0x7fffffe0 ;  /* 0x80000020ff0f7424 */ /* 0x000fc400078e00ff */
[----:B------:R-:W-:Y:S01]  /*1a9d0*/  IMAD.MOV.U32 R9, RZ, RZ, 0x40000040 ;  /* 0x40000040ff097424 */ /* 0x000fe200078e00ff */
[----:B0-2---:R-:W0:Y:S01]  /*1a9e0*/  SHFL.BFLY PT, R0, R3, 0x2, 0x1f ;  /* 0x0c401f0003007f89 */ /* 0x005e2200000e0000 */
[----:B------:R-:W-:Y:S02]  /*1a9f0*/  IMAD.MOV.U32 R11, RZ, RZ, -0x7fffffe0 ;  /* 0x80000020ff0b7424 */ /* 0x000fe400078e00ff */
[----:B------:R-:W-:-:S04]  /*1aa00*/  IMAD.MOV.U32 R2, RZ, RZ, RZ ;  /* 0x000000ffff027224 */ /* 0x000fc800078e00ff */
[----:B------:R-:W-:Y:S01]  /*1aa10*/  HGMMA.64x96x16.F32 R88, gdesc[UR4].tnspB, R88, gsb0 ;  /* 0x41600000045879f0 */ /* 0x000fe20008000858 */
[----:B------:R-:W-:Y:S01]  /*1aa20*/  R2UR UR4, R20 ;  /* 0x00000000140472ca */ /* 0x000fe200000e0000 */
[----:B------:R-:W-:Y:S01]  /*1aa30*/  VIADD R20, R8, 0x4 ;  /* 0x0000000408147836 */ /* 0x000fe20000000000 */
[----:B------:R-:W-:Y:S02]  /*1aa40*/  R2UR UR5, R21 ;  /* 0x00000000150572ca */ /* 0x000fe400000e0000 */
[----:B------:R-:W-:Y:S01]  /*1aa50*/  R2UR UR6, R14 ;  /* 0x000000000e0672ca */ /* 0x000fe200000e0000 */
[----:B------:R-:W-:Y:S01]  /*1aa60*/  VIADD R14, R10, 0x80 ;  /* 0x000000800a0e7836 */ /* 0x000fe20000000000 */
[----:B------:R-:W-:Y:S01]  /*1aa70*/  R2UR UR7, R15 ;  /* 0x000000000f0772ca */ /* 0x000fe200000e0000 */
[----:B------:R-:W-:Y:S01]  /*1aa80*/  IMAD.MOV.U32 R15, RZ, RZ, -0x7fffffe0 ;  /* 0x80000020ff0f7424 */ /* 0x000fe200078e00ff */
[----:B------:R-:W-:Y:S01]  /*1aa90*/  MOV R21, 0x40000040 ;  /* 0x4000004000157802 */ /* 0x000fe20000000f00 */
[----:B---3--:R-:W-:Y:S01]  /*1aaa0*/  FADD.FTZ R7, R7, R4 ;  /* 0x0000000407077221 */ /* 0x008fe20000010000 */
[----:B------:R-:W-:Y:S01]  /*1aab0*/  IMAD.MOV.U32 R4, RZ, RZ, RZ ;  /* 0x000000ffff047224 */ /* 0x000fe200078e00ff */
[----:B------:R-:W-:-:S02]  /*1aac0*/  WARPGROUP.DEPBAR.LE gsb0, 0x0 ;  /* 0x00008000000079c5 */ /* 0x000fc40000010000 */
[----:B------:R-:W-:-:S06]  /*1aad0*/  WARPGROUP.ARRIVE ;  /* 0x00000000000079c5 */ /* 0x000fcc0000000000 */
[----:B------:R-:W-:Y:S01]  /*1aae0*/  HGMMA.64x96x16.F32 R88, gdesc[UR4].tnspB, R88, gsb0 ;  /* 0x41600000045879f0 */ /* 0x000fe20008000858 */
[----:B------:R-:W-:Y:S01]  /*1aaf0*/  R2UR UR4, R20 ;  /* 0x00000000140472ca */ /* 0x000fe200000e0000 */
[----:B------:R-:W-:Y:S01]  /*1ab00*/  VIADD R20, R8, 0x6 ;  /* 0x0000000608147836 */ /* 0x000fe20000000000 */
[----:B------:R-:W-:Y:S01]  /*1ab10*/  R2UR UR5, R21 ;  /* 0x00000000150572ca */ /* 0x000fe200000e0000 */
[----:B------:R-:W-:Y:S01]  /*1ab20*/  IMAD.MOV.U32 R21, RZ, RZ, 0x40000040 ;  /* 0x40000040ff157424 */ /* 0x000fe200078e00ff */
[----:B------:R-:W-:Y:S01]  /*1ab30*/  R2UR UR6, R14 ;  /* 0x000000000e0672ca */ /* 0x000fe200000e0000 */
[----:B------:R-:W-:Y:S01]  /*1ab40*/  VIADD R14, R10, 0xc0 ;  /* 0x000000c00a0e7836 */ /* 0x000fe20000000000 */
[----:B------:R-:W-:Y:S01]  /*1ab50*/  R2UR UR7, R15 ;  /* 0x000000000f0772ca */ /* 0x000fe200000e0000 */
[----:B------:R-:W-:Y:S01]  /*1ab60*/  IMAD.MOV.U32 R15, RZ, RZ, -0x7fffffe0 ;  /* 0x80000020ff0f7424 */ /* 0x000fe200078e00ff */
[----:B------:R-:W-:Y:S02]  /*1ab70*/  WARPGROUP.DEPBAR.LE gsb0, 0x0 ;  /* 0x00008000000079c5 */ /* 0x000fe40000010000 */
[----:B------:R-:W-:-:S09]  /*1ab80*/  WARPGROUP.ARRIVE ;  /* 0x00000000000079c5 */ /* 0x000fd20000000000 */
        /* <DEDUP_REMOVED lines=24> */
[C---:B------:R-:W-:Y:S01]  /*1ad10*/  VIADD R20, R8.reuse, 0x604 ;  /* 0x0000060408147836 */ /* 0x040fe20000000000 */
[----:B------:R-:W-:Y:S01]  /*1ad20*/  R2UR UR5, R21 ;  /* 0x00000000150572ca */ /* 0x000fe200000e0000 */
[----:B------:R-:W-:Y:S01]  /*1ad30*/  VIADD R8, R8, 0x606 ;  /* 0x0000060608087836 */ /* 0x000fe20000000000 */
[----:B------:R-:W-:Y:S01]  /*1ad40*/  R2UR UR6, R14 ;  /* 0x000000000e0672ca */ /* 0x000fe200000e0000 */
[C---:B------:R-:W-:Y:S01]  /*1ad50*/  VIADD R14, R10.reuse, 0x180 ;  /* 0x000001800a0e7836 */ /* 0x040fe20000000000 */
[----:B------:R-:W-:Y:S01]  /*1ad60*/  R2UR UR7, R15 ;  /* 0x000000000f0772ca */ /* 0x000fe200000e0000 */
[----:B------:R-:W-:Y:S01]  /*1ad70*/  IMAD.MOV.U32 R15, RZ, RZ, -0x7fffffe0 ;  /* 0x80000020ff0f7424 */ /* 0x000fe200078e00ff */
[----:B------:R-:W-:Y:S01]  /*1ad80*/  MOV R21, 0x40000040 ;  /* 0x4000004000157802 */ /* 0x000fe20000000f00 */
[----:B------:R-:W-:Y:S01]  /*1ad90*/  VIADD R10, R10, 0x1c0 ;  /* 0x000001c00a0a7836 */ /* 0x000fe20000000000 */
[----:B------:R-:W-:-:S02]  /*1ada0*/  WARPGROUP.DEPBAR.LE gsb0, 0x0 ;  /* 0x00008000000079c5 */ /* 0x000fc40000010000 */
[----:B------:R-:W-:-:S07]  /*1adb0*/  WARPGROUP.ARRIVE ;  /* 0x00000000000079c5 */ /* 0x000fce0000000000 */
[----:B------:R-:W-:Y:S01]  /*1adc0*/  HGMMA.64x96x16.F32 R88, gdesc[UR4].tnspB, R88, gsb0 ;  /* 0x41600000045879f0 */ /* 0x000fe20008000858 */
[----:B------:R-:W-:Y:S02]  /*1add0*/  R2UR UR4, R20 ;  /* 0x00000000140472ca */ /* 0x000fe400000e0000 */
[----:B------:R-:W-:Y:S02]  /*1ade0*/  R2UR UR5, R21 ;  /* 0x00000000150572ca */ /* 0x000fe400000e0000 */
[----:B------:R-:W-:Y:S01]  /*1adf0*/  R2UR UR6, R14 ;  /* 0x000000000e0672ca */ /* 0x000fe200000e0000 */
[----:B------:R-:W-:Y:S01]  /*1ae00*/  IMAD.U32 R14, RZ, RZ, UR51 ;  /* 0x00000033ff0e7e24 */ /* 0x000fe2000f8e00ff */
[----:B------:R-:W-:Y:S01]  /*1ae10*/  R2UR UR7, R15 ;  /* 0x000000000f0772ca */ /* 0x000fe200000e0000 */
[----:B------:R-:W-:Y:S02]  /*1ae20*/  WARPGROUP.DEPBAR.LE gsb0, 0x0 ;  /* 0x00008000000079c5 */ /* 0x000fe40000010000 */
[----:B------:R-:W-:-:S10]  /*1ae30*/  WARPGROUP.ARRIVE ;  /* 0x00000000000079c5 */ /* 0x000fd40000000000 */
[----:B------:R-:W-:Y:S01]  /*1ae40*/  HGMMA.64x96x16.F32 R88, gdesc[UR4].tnspB, R88, gsb0 ;  /* 0x41600000045879f0 */ /* 0x000fe20008000858 */
[----:B------:R-:W-:Y:S01]  /*1ae50*/  R2UR UR4, R8 ;  /* 0x00000000080472ca */ /* 0x000fe200000e0000 */
[----:B0-----:R-:W-:Y:S01]  /*1ae60*/  FADD.FTZ R8, R0, R3 ;  /* 0x0000000300087221 */ /* 0x001fe20000010000 */
[----:B------:R-:W-:Y:S01]  /*1ae70*/  R2UR UR5, R9 ;  /* 0x00000000090572ca */ /* 0x000fe200000e0000 */
[----:B------:R-:W0:Y:S01]  /*1ae80*/  SHFL.BFLY PT, R0, R7, 0x1, 0x1f ;  /* 0x0c201f0007007f89 */ /* 0x000e2200000e0000 */
[----:B------:R-:W-:Y:S01]  /*1ae90*/  R2UR UR6, R10 ;  /* 0x000000000a0672ca */ /* 0x000fe200000e0000 */
[----:B------:R-:W-:Y:S01]  /*1aea0*/  IMAD.MOV.U32 R3, RZ, RZ, -0x800000 ;  /* 0xff800000ff037424 */ /* 0x000fe200078e00ff */
[----:B------:R-:W-:Y:S01]  /*1aeb0*/  R2UR UR7, R11 ;  /* 0x000000000b0772ca */ /* 0x000fe200000e0000 */
[----:B------:R-:W2:Y:S01]  /*1aec0*/  SHFL.BFLY PT, R9, R8, 0x1, 0x1f ;  /* 0x0c201f0008097f89 */ /* 0x000ea200000e0000 */
[----:B0-----:R-:W-:Y:S01]  /*1aed0*/  FADD.FTZ R11, R7, R0 ;  /* 0x00000000070b7221 */ /* 0x001fe20000010000 */
[----:B------:R-:W-:-:S02]  /*1aee0*/  IMAD.U32 R7, RZ, RZ, UR51 ;  /* 0x00000033ff077e24 */ /* 0x000fc4000f8e00ff */
[----:B------:R-:W-:Y:S02]  /*1aef0*/  IMAD.MOV.U32 R0, RZ, RZ, -0x800000 ;  /* 0xff800000ff007424 */ /* 0x000fe400078e00ff */
[----:B--2---:R-:W-:Y:S01]  /*1af00*/  FADD.FTZ R12, R8, R9 ;  /* 0x00000009080c7221 */ /* 0x004fe20000010000 */
[----:B------:R-:W-:-:S04]  /*1af10*/  FSETP.NE.FTZ.AND P1, PT, R11, RZ, PT ;  /* 0x000000ff0b00720b */ /* 0x000fc80003f35000 */
[----:B------:R-:W-:-:S09]  /*1af20*/  FSETP.NE.FTZ.AND P2, PT, R12, RZ, PT ;  /* 0x000000ff0c00720b */ /* 0x000fd20003f55000 */
[----:B------:R-:W0:Y:S01]  /*1af30*/  @P1 MUFU.LG2 R9, R11 ;  /* 0x0000000b00091308 */ /* 0x000e220000000c00 */
[----:B------:R-:W-:-:S03]  /*1af40*/  @P1 FMUL.FTZ R8, R7, 0.69314718246459960938 ;  /* 0x3f31721807081820 */ /* 0x000fc60000410000 */
[----:B------:R-:W-:-:S04]  /*1af50*/  @P2 FMUL.FTZ R14, R14, 0.69314718246459960938 ;  /* 0x3f3172180e0e2820 */ /* 0x000fc80000410000 */
[----:B------:R-:W2:Y:S08]  /*1af60*/  @P2 MUFU.LG2 R10, R12 ;  /* 0x0000000c000a2308 */ /* 0x000eb00000000c00 */
[----:B------:R3:W4:Y:S01]  /*1af70*/  @P1 MUFU.RCP R4, R11 ;  /* 0x0000000b00041308 */ /* 0x0007220000001000 */
[----:B0-----:R-:W-:-:S04]  /*1af80*/  @P1 FMUL.FTZ R9, R9, 0.69314718246459960938 ;  /* 0x3f31721809091820 */ /* 0x001fc80000410000 */
[----:B------:R-:W-:-:S03]  /*1af90*/  @P1 FFMA.FTZ R0, R8, R5, R9 ;  /* 0x0000000508001223 */ /* 0x000fc60000010009 */
[----:B------:R3:W0:Y:S01]  /*1afa0*/  @P2 MUFU.RCP R2, R12 ;  /* 0x0000000c00022308 */ /* 0x0006220000001000 */
[----:B--2---:R-:W-:-:S04]  /*1afb0*/  @P2 FMUL.FTZ R7, R10, 0.69314718246459960938 ;  /* 0x3f3172180a072820 */ /* 0x004fc80000410000 */
[----:B------:R-:W-:Y:S01]  /*1afc0*/  @P2 FFMA.FTZ R3, R14, R6, R7 ;  /* 0x000000060e032223 */ /* 0x000fe20000010007 */
[----:B------:R-:W-:Y:S02]  /*1afd0*/  WARPGROUP.DEPBAR.LE gsb0, 0x0 ;  /* 0x00008000000079c5 */ /* 0x000fe40000010000 */
[----:B------:R-:W-:-:S06]  /*1afe0*/  WARPGROUP.ARRIVE ;  /* 0x00000000000079c5 */ /* 0x000fcc0000000000 */
[----:B------:R-:W-:Y:S03]  /*1aff0*/  HGMMA.64x96x16.F32 R88, gdesc[UR4].tnspB, R88, gsb0 ;  /* 0x41600000045879f0 */ /* 0x000fe60008000858 */
[----:B------:R-:W-:Y:S02]  /*1b000*/  WARPGROUP.DEPBAR.LE gsb0, 0x0 ;  /* 0x00008000000079c5 */ /* 0x000fe40000010000 */
[----:B---34-:R-:W-:Y:S05]  /*1b010*/  @!P0 BRA `(.L_x_1561) ;  /* 0x0000000000048947 */ /* 0x018fea0003800000 */
[----:B------:R-:W-:Y:S01]  /*1b020*/  BPT.TRAP 0x1 ;  /* 0x000000040000795c */ /* 0x000fe20000300000 */
.L_x_1561:
[----:B------:R-:W-:Y:S02]  /*1b030*/  VIADD R5, R13, 0x2d860 ;  /* 0x0002d8600d057836 */ /* 0x000fe40000000000 */
[-C--:B------:R-:W-:Y:S01]  /*1b040*/  FMUL.FTZ R7, R88, R4.reuse ;  /* 0x0000000458077220 */ /* 0x080fe20000410000 */
[----:B------:R-:W-:Y:S02]  /*1b050*/  IMAD.U32 R6, RZ, RZ, UR38 ;  /* 0x00000026ff067e24 */ /* 0x000fe4000f8e00ff */
[-C--:B------:R-:W-:Y:S01]  /*1b060*/  FMUL.FTZ R28, R89, R4.reuse ;  /* 0x00000004591c7220 */ /* 0x080fe20000410000 */
[----:B------:R-:W-:Y:S02]  /*1b070*/  VIADD R18, R18, 0x1 ;  /* 0x0000000112127836 */ /* 0x000fe40000000000 */
[-C--:B------:R-:W-:Y:S01]  /*1b080*/  FMUL.FTZ R93, R93, R4.reuse ;  /* 0x000000045d5d7220 */ /* 0x080fe20000410000 */
[-C--:B------:R-:W-:Y:S01]  /*1b090*/  FMUL.FTZ R96, R96, R4.reuse ;  /* 0x0000000460607220 */ /* 0x080fe20000410000 */
[----:B------:R-:W-:Y:S01]  /*1b0a0*/  PRMT R5, R6, 0x654, R5 ;  /* 0x0000065406057816 */ /* 0x000fe20000000005 */
[-C--:B------:R-:W-:Y:S01]  /*1b0b0*/  FMUL.FTZ R6, R92, R4.reuse ;  /* 0x000000045c067220 */ /* 0x080fe20000410000 */
[----:B------:R-:W-:Y:S01]  /*1b0c0*/  ISETP.NE.AND P1, PT, R18, 0x2, PT ;  /* 0x000000021200780c */ /* 0x000fe20003f25270 */
        /* <DEDUP_REMOVED lines=20> */
[----:B------:R-:W-:Y:S01]  /*1b210*/  SEL R4, RZ, 0x1, P1 ;  /* 0x00000001ff047807 */ /* 0x000fe20000800000 */
[-C--:B0-----:R-:W-:Y:S01]  /*1b220*/  FMUL.FTZ R90, R90, R2.reuse ;  /* 0x000000025a5a7220 */ /* 0x081fe20000410000 */
        /* <DEDUP_REMOVED lines=26> */
[----:B---3--:R-:W-:-:S11]  /*1b3d0*/  SEL R18, R18, RZ, P1 ;  /* 0x000000ff12127207 */ /* 0x008fd60000800000 */
.L_x_1444:
[----:B------:R-:W0:Y:S01]  /*1b3e0*/  S2R R2, SR_TID.X ;  /* 0x0000000000027919 */ /* 0x000e220000002100 */
[----:B------:R-:W-:Y:S05]  /*1b3f0*/  WARPSYNC.ALL ;  /* 0x0000000000007948 */ /* 0x000fea0003800000 */
[----:B0-----:R-:W-:-:S05]  /*1b400*/  VIADD R54, R2, 0xffffff80 ;  /* 0xffffff8002367836 */ /* 0x001fca0000000000 */
[----:B------:R-:W-:-:S04]  /*1b410*/  SHF.R.S32.HI R4, RZ, 0x1f, R54 ;  /* 0x0000001fff047819 */ /* 0x000fc80000011436 */
[----:B------:R-:W-:-:S04]  /*1b420*/  LEA.HI R30, R4, R54, RZ, 0x2 ;  /* 0x00000036041e7211 */ /* 0x000fc800078f10ff */
[----:B-1----:R-:W-:-:S04]  /*1b430*/  LOP3.LUT R42, R30, 0xfffffffc, RZ, 0xc0, !PT ;  /* 0xfffffffc1e2a7812 */ /* 0x002fc800078ec0ff */
[----:B------:R-:W-:-:S05]  /*1b440*/  IADD3 R42, R54, -R42, RZ ;  /* 0x8000002a362a7210 */ /* 0x000fca0007ffe0ff */
[----:B------:R-:W-:-:S04]  /*1b450*/  IMAD.SHL.U32 R40, R42, 0x8, RZ ;  /* 0x000000082a287824 */ /* 0x000fc800078e00ff */
[----:B--2---:R-:W-:Y:S01]  /*1b460*/  VIADD R41, R40, 0x40 ;  /* 0x0000004028297836 */ /* 0x004fe20000000000 */
        /* <DEDUP_REMOVED lines=9> */
[----:B------:R-:W2:Y:S01]  /*1b500*/  LDL R48, [R1+0xa8] ;  /* 0x0000a80001307983 */ /* 0x000ea20000100800 */
[----:B------:R-:W3:Y:S01]  /*1b510*/  S2R R5, SR_SWINHI ;  /* 0x0000000000057919 */ /* 0x000ee20000002f00 */
[-C--:B------:R-:W-:Y:S02]  /*1b520*/  LEA.HI R8, R4, R54.reuse, RZ, 0x4 ;  /* 0x0000003604087211 */ /* 0x080fe400078f20ff */
[----:B------:R-:W4:Y:S02]  /*1b530*/  LDL R56, [R1+0xa4] ;  /* 0x0000a40001387983 */ /* 0x000f240000100800 */
[----:B------:R-:W-:Y:S01]  /*1b540*/  SHF.R.S32.HI R9, RZ, 0x4, R8 ;  /* 0x00000004ff097819 */ /* 0x000fe20000011408 */
[----:B------:R-:W-:Y:S05]  /*1b550*/  WARPSYNC.ALL ;  /* 0x0000000000007948 */ /* 0x000fea0003800000 */
[----:B------:R-:W-:Y:S01]  /*1b560*/  LEA.HI R10, R8, R9, RZ, 0x1 ;  /* 0x00000009080a7211 */ /* 0x000fe200078f08ff */
[----:B------:R-:W-:Y:S01]  /*1b570*/  ULDC.64 UR4, c[0x0][0xc00] ;  /* 0x0003000000047ab9 */ /* 0x000fe20000000a00 */
[----:B------:R-:W-:-:S02]  /*1b580*/  LEA.HI R4, R4, R54, RZ, 0x5 ;  /* 0x0000003604047211 */ /* 0x000fc400078f28ff */
[----:B------:R-:W-:Y:S02]  /*1b590*/  LOP3.LUT R8, R8, 0xfffffff0, RZ, 0xc0, !PT ;  /* 0xfffffff008087812 */ /* 0x000fe400078ec0ff */
[----:B------:R-:W-:Y:S02]  /*1b5a0*/  LOP3.LUT R10, R10, 0x1ffffffe, RZ, 0xc0, !PT ;  /* 0x1ffffffe0a0a7812 */ /* 0x000fe400078ec0ff */
[----:B------:R-:W-:Y:S01]  /*1b5b0*/  SHF.R.S32.HI R11, RZ, 0x5, R4 ;  /* 0x00000005ff0b7819 */ /* 0x000fe20000011404 */
[----:B------:R-:W-:Y:S01]  /*1b5c0*/  IMAD.IADD R8, R54, 0x1, -R8 ;  /* 0x0000000136087824 */ /* 0x000fe200078e0a08 */
[----:B------:R-:W-:Y:S01]  /*1b5d0*/  F2FP.F16.F32.PACK_AB R6, R93, R6 ;  /* 0x000000065d06723e */ /* 0x000fe200000000ff */
[----:B------:R-:W-:Y:S01]  /*1b5e0*/  IMAD.IADD R10, R9, 0x1, -R10 ;  /* 0x00000001090a7824 */ /* 0x000fe200078e0a0a */
[----:B------:R-:W-:Y:S01]  /*1b5f0*/  F2FP.F16.F32.PACK_AB R26, R109, R26 ;  /* 0x0000001a6d1a723e */ /* 0x000fe200000000ff */
[----:B------:R-:W-:Y:S01]  /*1b600*/  IMAD R11, R11, 0x10, R8 ;  /* 0x000000100b0b7824 */ /* 0x000fe200078e0208 */
[----:B------:R-:W-:Y:S01]  /*1b610*/  F2FP.F16.F32.PACK_AB R27, R36, R27 ;  /* 0x0000001b241b723e */ /* 0x000fe200000000ff */
[----:B------:R-:W-:Y:S01]  /*1b620*/  IMAD.SHL.U32 R10, R10, 0x8, RZ ;  /* 0x000000080a0a7824 */ /* 0x000fe200078e00ff */
[----:B------:R-:W-:-:S02]  /*1b630*/  MOV R20, R2 ;  /* 0x0000000200147202 */ /* 0x000fc40000000f00 */
[----:B---3--:R-:W-:Y:S01]  /*1b640*/  MOV R21, R5 ;  /* 0x0000000500157202 */ /* 0x008fe20000000f00 */
[----:B------:R-:W-:-:S04]  /*1b650*/  IMAD.U32 R5, R11, 0x20, R10 ;  /* 0x000000200b057824 */ /* 0x000fc800078e000a */
[----:B------:R-:W-:-:S03]  /*1b660*/  IMAD.WIDE R4, R5, 0x2, R20 ;  /* 0x0000000205047825 */ /* 0x000fc600078e0214 */
[C---:B------:R-:W-:Y:S01]  /*1b670*/  LOP3.LUT R9, R4.reuse, 0x180, RZ, 0xc0, !PT ;  /* 0x0000018004097812 */ /* 0x040fe200078ec0ff */
[----:B------:R-:W-:Y:S01]  /*1b680*/  BAR.SYNC.DEFER_BLOCKING 0x1, 0x180 ;  /* 0x0046000000007b1d */ /* 0x000fe20000010000 */
[C---:B------:R-:W-:Y:S02]  /*1b690*/  IADD3 R37, P4, R4.reuse, 0x20, RZ ;  /* 0x0000002004257810 */ /* 0x040fe40007f9e0ff */
[C---:B------:R-:W-:Y:S02]  /*1b6a0*/  IADD3 R47, P0, R4.reuse, 0x6020, RZ ;  /* 0x00006020042f7810 */ /* 0x040fe40007f1e0ff */
[----:B------:R-:W-:Y:S01]  /*1b6b0*/  SHF.R.U64 R9, R9, 0x3, RZ ;  /* 0x0000000309097819 */ /* 0x000fe200000012ff */
[----:B------:R-:W-:Y:S01]  /*1b6c0*/  IMAD.X R11, RZ, RZ, R5, P4 ;  /* 0x000000ffff0b7224 */ /* 0x000fe200020e0605 */
[----:B------:R-:W-:Y:S02]  /*1b6d0*/  LOP3.LUT R8, R37, 0x180, RZ, 0xc0, !PT ;  /* 0x0000018025087812 */ /* 0x000fe400078ec0ff */
[----:B------:R-:W-:-:S02]  /*1b6e0*/  IADD3 R39, P3, R4, 0x3000, RZ ;  /* 0x0000300004277810 */ /* 0x000fc40007f7e0ff */
[C---:B------:R-:W-:Y:S02]  /*1b6f0*/  IADD3 R43, P2, R4.reuse, 0x3020, RZ ;  /* 0x00003020042b7810 */ /* 0x040fe40007f5e0ff */
[----:B------:R-:W-:Y:S01]  /*1b700*/  IADD3 R45, P1, R4, 0x6000, RZ ;  /* 0x00006000042d7810 */ /* 0x000fe20007f3e0ff */
[--C-:B------:R-:W-:Y:S01]  /*1b710*/  IMAD.X R13, RZ, RZ, R5.reuse, P3 ;  /* 0x000000ffff0d7224 */ /* 0x100fe200018e0605 */
[----:B------:R-:W-:Y:S01]  /*1b720*/  LOP3.LUT R4, R9, R4, RZ, 0x3c, !PT ;  /* 0x0000000409047212 */ /* 0x000fe200078e3cff */
[--C-:B------:R-:W-:Y:S01]  /*1b730*/  IMAD.X R9, RZ, RZ, R5.reuse, P0 ;  /* 0x000000ffff097224 */ /* 0x100fe200000e0605 */
[----:B------:R-:W-:Y:S01]  /*1b740*/  SHF.R.U64 R8, R8, 0x3, RZ ;  /* 0x0000000308087819 */ /* 0x000fe200000012ff */
[--C-:B------:R-:W-:Y:S01]  /*1b750*/  IMAD.X R15, RZ, RZ, R5.reuse, P2 ;  /* 0x000000ffff0f7224 */ /* 0x100fe200010e0605 */
[----:B------:R-:W-:Y:S01]  /*1b760*/  ISETP.NE.U32.AND P0, PT, RZ, UR4, PT ;  /* 0x00000004ff007c0c */ /* 0x000fe2000bf05070 */
[----:B------:R-:W-:Y:S01]  /*1b770*/  IMAD.X R25, RZ, RZ, R5, P1 ;  /* 0x000000ffff197224 */ /* 0x000fe200008e0605 */
[----:B------:R-:W-:-:S02]  /*1b780*/  LOP3.LUT R10, R8, R37, RZ, 0x3c, !PT ;  /* 0x00000025080a7212 */ /* 0x000fc400078e3cff */
[----:B------:R-:W-:Y:S02]  /*1b790*/  LOP3.LUT R8, R39, 0x180, RZ, 0xc0, !PT ;  /* 0x0000018027087812 */ /* 0x000fe400078ec0ff */
[----:B------:R-:W-:Y:S02]  /*1b7a0*/  LOP3.LUT R14, R43, 0x180, RZ, 0xc0, !PT ;  /* 0x000001802b0e7812 */ /* 0x000fe400078ec0ff */
[----:B------:R-:W-:Y:S01]  /*1b7b0*/  ISETP.NE.AND.EX P0, PT, RZ, UR5, PT, P0 ;  /* 0x00000005ff007c0c */ /* 0x000fe2000bf05300 */
[----:B------:R-:W-:Y:S01]  /*1b7c0*/  ULDC.64 UR4, c[0x0][0xc08] ;  /* 0x0003020000047ab9 */ /* 0x000fe20000000a00 */
[----:B------:R-:W-:Y:S02]  /*1b7d0*/  LOP3.LUT R24, R45, 0x180, RZ, 0xc0, !PT ;  /* 0x000001802d187812 */ /* 0x000fe400078ec0ff */
[----:B-1----:R-:W-:Y:S02]  /*1b7e0*/  LOP3.LUT R32, R47, 0x180, RZ, 0xc0, !PT ;  /* 0x000001802f207812 */ /* 0x002fe400078ec0ff */
[----:B------:R-:W-:-:S02]  /*1b7f0*/  ISETP.NE.U32.AND P2, PT, RZ, UR4, PT ;  /* 0x00000004ff007c0c */ /* 0x000fc4000bf45070 */
[----:B------:R-:W-:Y:S02]  /*1b800*/  SHF.R.U64 R8, R8, 0x3, RZ ;  /* 0x0000000308087819 */ /* 0x000fe400000012ff */
[----:B------:R-:W-:Y:S02]  /*1b810*/  SHF.R.U64 R14, R14, 0x3, RZ ;  /* 0x000000030e0e7819 */ /* 0x000fe400000012ff */
[----:B------:R-:W-:Y:S02]  /*1b820*/  SHF.R.U64 R24, R24, 0x3, RZ ;  /* 0x0000000318187819 */ /* 0x000fe400000012ff */
[----:B------:R-:W-:Y:S02]  /*1b830*/  SHF.R.U64 R32, R32, 0x3, RZ ;  /* 0x0000000320207819 */ /* 0x000fe400000012ff */
[----:B------:R-:W-:Y:S02]  /*1b840*/  ISETP.NE.AND.EX P2, PT, RZ, UR5, PT, P2 ;  /* 0x00000005ff007c0c */ /* 0x000fe4000bf45320 */
[----:B------:R-:W-:-:S02]  /*1b850*/  LOP3.LUT R12, R8, R39, RZ, 0x3c, !PT ;  /* 0x00000027080c7212 */ /* 0x000fc400078e3cff */
[----:B------:R-:W-:Y:S02]  /*1b860*/  LOP3.LUT R14, R14, R43, RZ, 0x3c, !PT ;  /* 0x0000002b0e0e7212 */ /* 0x000fe400078e3cff */
[----:B------:R-:W-:Y:S02]  /*1b870*/  LOP3.LUT R24, R24, R45, RZ, 0x3c, !PT ;  /* 0x0000002d18187212 */ /* 0x000fe400078e3cff */
[----:B------:R-:W-:Y:S02]  /*1b880*/  MOV R44, R4 ;  /* 0x00000004002c7202 */ /* 0x000fe40000000f00 */
[----:B------:R-:W-:Y:S02]  /*1b890*/  F2FP.F16.F32.PACK_AB R4, R28, R7 ;  /* 0x000000071c04723e */ /* 0x000fe400000000ff */
[----:B------:R-:W-:Y:S02]  /*1b8a0*/  LOP3.LUT R8, R32, R47, RZ, 0x3c, !PT ;  /* 0x0000002f20087212 */ /* 0x000fe400078e3cff */
[----:B------:R-:W-:-:S02]  /*1b8b0*/  F2FP.F16.F32.PACK_AB R5, R91, R90 ;  /* 0x0000005a5b05723e */ /* 0x000fc400000000ff */
[----:B------:R-:W-:Y:S02]  /*1b8c0*/  F2FP.F16.F32.PACK_AB R7, R95, R94 ;  /* 0x0000005e5f07723e */ /* 0x000fe400000000ff */
[----:B------:R-:W-:Y:S02]  /*1b8d0*/  MOV R32, R12 ;  /* 0x0000000c00207202 */ /* 0x000fe40000000f00 */
[----:B------:R-:W-:Y:S01]  /*1b8e0*/  MOV R39, R14 ;  /* 0x0000000e00277202 */ /* 0x000fe20000000f00 */
[----:B------:R1:W-:Y:S01]  /*1b8f0*/  STSM.16.M88.4 [R44], R4 ;  /* 0x000000042c007844 */ /* 0x0003e20000000200 */
[----:B------:R-:W-:Y:S02]  /*1b900*/  MOV R43, R10 ;  /* 0x0000000a002b7202 */ /* 0x000fe40000000f00 */
[----:B------:R-:W-:Y:S02]  /*1b910*/  MOV R37, R24 ;  /* 0x0000001800257202 */ /* 0x000fe40000000f00 */
[----:B------:R-:W-:-:S02]  /*1b920*/  F2FP.F16.F32.PACK_AB R12, R97, R96 ;  /* 0x00000060610c723e */ /* 0x000fc400000000ff */
[----:B------:R-:W-:Y:S02]  /*1b930*/  F2FP.F16.F32.PACK_AB R13, R38, R31 ;  /* 0x0000001f260d723e */ /* 0x000fe400000000ff */
[----:B------:R-:W-:Y:S02]  /*1b940*/  F2FP.F16.F32.PACK_AB R14, R101, R100 ;  /* 0x00000064650e723e */ /* 0x000fe400000000ff */
[----:B------:R-:W-:Y:S02]  /*1b950*/  F2FP.F16.F32.PACK_AB R15, R29, R102 ;  /* 0x000000661d0f723e */ /* 0x000fe400000000ff */
[----:B------:R-:W-:Y:S01]  /*1b960*/  F2FP.F16.F32.PACK_AB R24, R105, R104 ;  /* 0x000000686918723e */ /* 0x000fe200000000ff */
[----:B------:R-:W2:Y:S01]  /*1b970*/  LDC.64 R28, c[0x0][0xc00] ;  /* 0x00030000ff1c7b82 */ /* 0x000ea20000000a00 */
[----:B------:R-:W-:Y:S01]  /*1b980*/  F2FP.F16.F32.PACK_AB R25, R107, R106 ;  /* 0x0000006a6b19723e */ /* 0x000fe200000000ff */
[----:B------:R3:W-:Y:S01]  /*1b990*/  STSM.16.M88.4 [R43], R12 ;  /* 0x0000000c2b007844 */ /* 0x0007e20000000200 */
[----:B------:R-:W-:Y:S01]  /*1b9a0*/  MOV R31, R8 ;  /* 0x00000008001f7202 */ /* 0x000fe20000000f00 */
[----:B------:R-:W-:Y:S01]  /*1b9b0*/  ULDC UR4, c[0x0][0xa88] ;  /* 0x0002a20000047ab9 */ /* 0x000fe20000000800 */
[----:B-1----:R-:W-:Y:S01]  /*1b9c0*/  F2FP.F16.F32.PACK_AB R4, R113, R112 ;  /* 0x000000707104723e */ /* 0x002fe200000000ff */
[----:B------:R1:W-:Y:S01]  /*1b9d0*/  STSM.16.M88.4 [R32], R24 ;  /* 0x0000001820007844 */ /* 0x0003e20000000200 */
[----:B------:R-:W-:Y:S01]  /*1b9e0*/  F2FP.F16.F32.PACK_AB R5, R115, R114 ;  /* 0x000000727305723e */ /* 0x000fe200000000ff */
[----:B------:R-:W-:Y:S01]  /*1b9f0*/  IMAD.MOV.U32 R44, RZ, RZ, RZ ;  /* 0x000000ffff2c7224 */ /* 0x000fe200078e00ff */
[----:B------:R-:W-:-:S02]  /*1ba00*/  F2FP.F16.F32.PACK_AB R6, R117, R116 ;  /* 0x000000747506723e */ /* 0x000fc400000000ff */
[----:B------:R-:W-:Y:S02]  /*1ba10*/  F2FP.F16.F32.PACK_AB R7, R119, R118 ;  /* 0x000000767707723e */ /* 0x000fe400000000ff */
[----:B------:R-:W-:Y:S02]  /*1ba20*/  F2FP.F16.F32.PACK_AB R8, R121, R120 ;  /* 0x000000787908723e */ /* 0x000fe400000000ff */
[----:B------:R-:W-:Y:S01]  /*1ba30*/  F2FP.F16.F32.PACK_AB R9, R123, R122 ;  /* 0x0000007a7b09723e */ /* 0x000fe200000000ff */
[----:B------:R0:W-:Y:S01]  /*1ba40*/  STSM.16.M88.4 [R39], R4 ;  /* 0x0000000427007844 */ /* 0x0001e20000000200 */
[----:B------:R-:W-:Y:S02]  /*1ba50*/  F2FP.F16.F32.PACK_AB R10, R125, R124 ;  /* 0x0000007c7d0a723e */ /* 0x000fe400000000ff */
[----:B------:R-:W-:Y:S02]  /*1ba60*/  F2FP.F16.F32.PACK_AB R11, R127, R126 ;  /* 0x0000007e7f0b723e */ /* 0x000fe400000000ff */
[----:B---3--:R-:W-:Y:S01]  /*1ba70*/  F2FP.F16.F32.PACK_AB R12, R129, R128 ;  /* 0x00000080810c723e */ /* 0x008fe200000000ff */
[----:B-1----:R-:W0:Y:S01]  /*1ba80*/  @P2 LDC.64 R24, c[0x0][0xc08] ;  /* 0x00030200ff182b82 */ /* 0x002e220000000a00 */
[----:B------:R-:W-:Y:S01]  /*1ba90*/  F2FP.F16.F32.PACK_AB R13, R131, R130 ;  /* 0x00000082830d723e */ /* 0x000fe200000000ff */
[----:B------:R1:W-:Y:S01]  /*1baa0*/  STSM.16.M88.4 [R37], R8 ;  /* 0x0000000825007844 */ /* 0x0003e20000000200 */
[----:B------:R-:W-:-:S02]  /*1bab0*/  F2FP.F16.F32.PACK_AB R14, R133, R132 ;  /* 0x00000084850e723e */ /* 0x000fc400000000ff */
[----:B------:R-:W-:Y:S01]  /*1bac0*/  F2FP.F16.F32.PACK_AB R15, R135, R134 ;  /* 0x00000086870f723e */ /* 0x000fe200000000ff */
[----:B------:R-:W-:Y:S02]  /*1bad0*/  IMAD.U32 R49, RZ, RZ, UR4 ;  /* 0x00000004ff317e24 */ /* 0x000fe4000f8e00ff */
[----:B------:R-:W3:Y:S02]  /*1bae0*/  LDC R32, c[0x0][0xbe8] ;  /* 0x0002fa00ff207b82 */ /* 0x000ee40000000800 */
[----:B------:R0:W-:Y:S01]  /*1baf0*/  STSM.16.M88.4 [R31], R12 ;  /* 0x0000000c1f007844 */ /* 0x0001e20000000200 */
[----:B--2---:R-:W-:-:S05]  /*1bb00*/  IMAD.WIDE R28, R48, 0x4, R28 ;  /* 0x00000004301c7825 */ /* 0x004fca00078e021c */
[----:B------:R-:W-:Y:S01]  /*1bb10*/  BAR.SYNC.DEFER_BLOCKING 0x1, 0x180 ;  /* 0x0046000000007b1d */ /* 0x000fe20000010000 */
[----:B0-----:R-:W-:-:S05]  /*1bb20*/  @P2 IMAD.WIDE R4, R48, 0x4, R24 ;  /* 0x0000000430042825 */ /* 0x001fca00078e0218 */
[----:B------:R0:W5:Y:S01]  /*1bb30*/  @P0 LDG.E R44, desc[UR54][R28.64] ;  /* 0x000000361c2c0981 */ /* 0x000162000c1e1900 */
[----:B---3--:R-:W-:Y:S02]  /*1bb40*/  ISETP.NE.AND P1, PT, R32, 0x1, PT ;  /* 0x000000012000780c */ /* 0x008fe40003f25270 */
[----:B----4-:R-:W-:Y:S01]  /*1bb50*/  SHF.R.S32.HI R46, RZ, 0x1f, R56 ;  /* 0x0000001fff2e7819 */ /* 0x010fe20000011438 */
[----:B------:R0:W5:Y:S10]  /*1bb60*/  @P2 LDG.E R49, desc[UR54][R4.64] ;  /* 0x0000003604312981 */ /* 0x000174000c1e1900 */
[----:B------:R-:W2:Y:S08]  /*1bb70*/  @P1 LDC R6, c[0x0][0xbec] ;  /* 0x0002fb00ff061b82 */ /* 0x000eb00000000800 */
[----:B-1----:R-:W1:Y:S01]  /*1bb80*/  @P1 LDC R9, c[0x0][0xbf0] ;  /* 0x0002fc00ff091b82 */ /* 0x002e620000000800 */
[----:B0-----:R-:W-:Y:S05]  /*1bb90*/  @P2 BRA `(.L_x_1564) ;  /* 0x0000000000102947 */ /* 0x001fea0003800000 */
[----:B------:R-:W-:Y:S05]  /*1bba0*/  @!P0 BRA `(.L_x_1564) ;  /* 0x00000000000c8947 */ /* 0x000fea0003800000 */
[----:B------:R-:W3:Y:S04]  /*1bbb0*/  LDG.E R4, desc[UR54][R28.64] ;  /* 0x000000361c047981 */ /* 0x000ee8000c1e1900 */
[----:B-----5:R-:W3:Y:S02]  /*1bbc0*/  LDG.E R49, desc[UR54][R28.64+0x4] ;  /* 0x000004361c317981 */ /* 0x020ee4000c1e1900 */
[----:B---3--:R-:W-:-:S07]  /*1bbd0*/  IADD3 R49, -R4, R49, RZ ;  /* 0x0000003104317210 */ /* 0x008fce0007ffe1ff */
.L_x_1564:
[----:B------:R-:W3:Y:S01]  /*1bbe0*/  LDL R5, [R1+0x98] ;  /* 0x0000980001057983 */ /* 0x000ee20000100800 */
[----:B------:R-:W-:Y:S01]  /*1bbf0*/  ULDC.64 UR4, c[0x0][0xb90] ;  /* 0x0002e40000047ab9 */ /* 0x000fe20000000a00 */
[----:B------:R-:W0:Y:S01]  /*1bc00*/  S2R R10, SR_TID.X ;  /* 0x00000000000a7919 */ /* 0x000e220000002100 */
[----:B-----5:R-:W-:Y:S02]  /*1bc10*/  SHF.R.S32.HI R45, RZ, 0x1f, R44 ;  /* 0x0000001fff2d7819 */ /* 0x020fe4000001142c */
[----:B------:R-:W-:Y:S01]  /*1bc20*/  SHF.R.S32.HI R43, RZ, 0x2, R30 ;  /* 0x00000002ff2b7819 */ /* 0x000fe2000001141e */
[----:B------:R-:W3:Y:S01]  /*1bc30*/  LDL.LU R54, [R1+0x60] ;  /* 0x0000600001367983 */ /* 0x000ee20000300800 */
[----:B------:R-:W-:Y:S01]  /*1bc40*/  IMAD R4, R46, UR4, RZ ;  /* 0x000000042e047c24 */ /* 0x000fe2000f8e02ff */
[----:B------:R-:W-:Y:S01]  /*1bc50*/  SHF.R.S32.HI R47, RZ, 0x1f, R48 ;  /* 0x0000001fff2f7819 */ /* 0x000fe20000011430 */
[----:B------:R-:W-:Y:S01]  /*1bc60*/  IMAD R49, R49, R32, RZ ;  /* 0x0000002031317224 */ /* 0x000fe200078e02ff */
[----:B------:R-:W4:Y:S01]  /*1bc70*/  LDL R14, [R1+0xac] ;  /* 0x0000ac00010e7983 */ /* 0x000f220000100800 */
[----:B------:R-:W-:Y:S01]  /*1bc80*/  IMAD R11, R56, UR5, R4 ;  /* 0x00000005380b7c24 */ /* 0x000fe2000f8e0204 */
[----:B------:R-:W-:Y:S01]  /*1bc90*/  SEL R47, R47, RZ, !P0 ;  /* 0x000000ff2f2f7207 */ /* 0x000fe20004000000 */
[----:B------:R-:W4:Y:S01]  /*1bca0*/  @P1 LDC R55, c[0x0][0xbec] ;  /* 0x0002fb00ff371b82 */ /* 0x000f220000000800 */
[----:B------:R-:W-:Y:S01]  /*1bcb0*/  SEL R48, R48, RZ, !P0 ;  /* 0x000000ff30307207 */ /* 0x000fe20004000000 */
[----:B0-----:R-:W-:-:S05]  /*1bcc0*/  VIADD R10, R10, 0xffffff80 ;  /* 0xffffff800a0a7836 */ /* 0x001fca0000000000 */
[----:B------:R-:W-:-:S04]  /*1bcd0*/  SHF.R.S32.HI R26, RZ, 0x1f, R10 ;  /* 0x0000001fff1a7819 */ /* 0x000fc8000001140a */
[----:B------:R-:W-:-:S04]  /*1bce0*/  LEA.HI R26, R26, R10, RZ, 0x7 ;  /* 0x0000000a1a1a7211 */ /* 0x000fc800078f38ff */
[----:B------:R-:W-:-:S05]  /*1bcf0*/  LOP3.LUT R26, R26, 0xffffff80, RZ, 0xc0, !PT ;  /* 0xffffff801a1a7812 */ /* 0x000fca00078ec0ff */
[----:B------:R-:W-:Y:S02]  /*1bd00*/  IMAD.IADD R26, R10, 0x1, -R26 ;  /* 0x000000010a1a7824 */ /* 0x000fe400078e0a1a */
[----:B------:R-:W-:Y:S01]  /*1bd10*/  IMAD R42, R42, 0x60, R43 ;  /* 0x000000602a2a7824 */ /* 0x000fe200078e022b */
[----:B------:R-:W-:Y:S01]  /*1bd20*/  BSSY B1, `(.L_x_1565) ;  /* 0x000008b000017945 */ /* 0x000fe20003800000 */
[----:B---3--:R-:W-:Y:S02]  /*1bd30*/  IMAD.IADD R15, R5, 0x1, R54 ;  /* 0x00000001050f7824 */ /* 0x008fe400078e0236 */
[----:B------:R-:W-:Y:S01]  /*1bd40*/  IMAD.WIDE.U32 R4, R56, UR4, R44 ;  /* 0x0000000438047c25 */ /* 0x000fe2000f8e002c */
[----:B------:R-:W-:-:S03]  /*1bd50*/  ULDC.64 UR4, c[0x0][0xb98] ;  /* 0x0002e60000047ab9 */ /* 0x000fc60000000a00 */
[----:B--2---:R-:W-:-:S04]  /*1bd60*/  @P1 IMAD.HI.U32 R6, R15, R6, RZ ;  /* 0x000000060f061227 */ /* 0x004fc800078e00ff */
[----:B------:R-:W-:Y:S01]  /*1bd70*/  IMAD.MOV.U32 R7, RZ, RZ, R15 ;  /* 0x000000ffff077224 */ /* 0x000fe200078e000f */
[----:B-1----:R-:W-:Y:S01]  /*1bd80*/  @P1 SHF.R.U32.HI R7, RZ, R9, R6 ;  /* 0x00000009ff071219 */ /* 0x002fe20000011606 */
[----:B------:R-:W-:Y:S02]  /*1bd90*/  IMAD R9, R43, 0x20, R40 ;  /* 0x000000202b097824 */ /* 0x000fe400078e0228 */
[----:B------:R-:W-:Y:S02]  /*1bda0*/  IMAD.IADD R5, R5, 0x1, R11 ;  /* 0x0000000105057824 */ /* 0x000fe400078e020b */
[----:B------:R-:W-:Y:S02]  /*1bdb0*/  IMAD.MOV R13, RZ, RZ, -R7 ;  /* 0x000000ffff0d7224 */ /* 0x000fe400078e0a07 */
[----:B------:R-:W-:-:S04]  /*1bdc0*/  IMAD.WIDE R20, R9, 0x2, R20 ;  /* 0x0000000209147825 */ /* 0x000fc800078e0214 */
        /* <DEDUP_REMOVED lines=18> */
[----:B----4-:R-:W-:Y:S01]  /*1bef0*/  IMAD.IADD R4, R14, 0x1, R54 ;  /* 0x000000010e047824 */ /* 0x010fe200078e0236 */
[----:B------:R-:W-:Y:S01]  /*1bf00*/  IADD3 R13, P3, R20, 0x3000, RZ ;  /* 0x00003000140d7810 */ /* 0x000fe20007f7e0ff */
[----:B------:R-:W0:Y:S01]  /*1bf10*/  SHFL.IDX PT, R51, R10, RZ, 0x1c1f ;  /* 0x001c1fff0a337589 */ /* 0x000e2200000e0000 */
[----:B------:R-:W-:Y:S01]  /*1bf20*/  LOP3.LUT P0, RZ, R26, 0x3, RZ, 0xc0, !PT ;  /* 0x000000031aff7812 */ /* 0x000fe2000780c0ff */
[----:B------:R-:W-:Y:S02]  /*1bf30*/  ULDC.64 UR4, c[0x0][0xaa0] ;  /* 0x0002a80000047ab9 */ /* 0x000fe40000000a00 */
[----:B------:R-:W-:Y:S04]  /*1bf40*/  SHFL.IDX PT, R52, R6, 0x1, 0x1c1f ;  /* 0x003c1f0006347f89 */ /* 0x000fe800000e0000 */
[----:B------:R-:W1:Y:S01]  /*1bf50*/  SHFL.IDX PT, R53, R10, 0x1, 0x1c1f ;  /* 0x003c1f000a357f89 */ /* 0x000e6200000e0000 */
[----:B------:R-:W-:Y:S01]  /*1bf60*/  IMAD.X R9, RZ, RZ, R21, P2 ;  /* 0x000000ffff097224 */ /* 0x000fe200010e0615 */
[C---:B------:R-:W-:Y:S01]  /*1bf70*/  ISETP.GE.OR P2, PT, R4.reuse, R49, P0 ;  /* 0x000000310400720c */ /* 0x040fe20000746670 */
[----:B------:R-:W-:Y:S01]  /*1bf80*/  VIADD R4, R4, 0x8 ;  /* 0x0000000804047836 */ /* 0x000fe20000000000 */
[----:B------:R-:W-:-:S04]  /*1bf90*/  LOP3.LUT R12, R13, 0x180, RZ, 0xc0, !PT ;  /* 0x000001800d0c7812 */ /* 0x000fc800078ec0ff */
[----:B------:R-:W-:Y:S02]  /*1bfa0*/  ISETP.GE.OR P0, PT, R4, R49, P0 ;  /* 0x000000310400720c */ /* 0x000fe40000706670 */
[----:B------:R-:W-:Y:S02]  /*1bfb0*/  LOP3.LUT R8, R7, 0x180, RZ, 0xc0, !PT ;  /* 0x0000018007087812 */ /* 0x000fe400078ec0ff */
[----:B------:R-:W-:Y:S02]  /*1bfc0*/  SHF.R.U64 R12, R12, 0x3, RZ ;  /* 0x000000030c0c7819 */ /* 0x000fe400000012ff */
[----:B------:R-:W-:Y:S02]  /*1bfd0*/  SHF.R.U64 R8, R8, 0x3, RZ ;  /* 0x0000000308087819 */ /* 0x000fe400000012ff */
[----:B------:R-:W-:Y:S01]  /*1bfe0*/  LOP3.LUT R12, R12, R13, RZ, 0x3c, !PT ;  /* 0x0000000d0c0c7212 */ /* 0x000fe200078e3cff */
[----:B------:R-:W-:Y:S01]  /*1bff0*/  IMAD.X R13, RZ, RZ, R21, P3 ;  /* 0x000000ffff0d7224 */ /* 0x000fe200018e0615 */
[----:B------:R-:W-:Y:S01]  /*1c000*/  LOP3.LUT R8, R8, R7, RZ, 0x3c, !PT ;  /* 0x0000000708087212 */ /* 0x000fe200078e3cff */
[----:B0-----:R-:W-:Y:S01]  /*1c010*/  @!P2 ST.E desc[UR54][R50.64], R0 ;  /* 0x000000003200a985 */ /* 0x001fe2000c101936 */
[----:B------:R-:W-:-:S02]  /*1c020*/  IADD3 R5, P3, R20, 0x7800, RZ ;  /* 0x0000780014057810 */ /* 0x000fc40007f7e0ff */
[C---:B------:R-:W-:Y:S02]  /*1c030*/  IADD3 R25, P5, R20.reuse, 0x4800, RZ ;  /* 0x0000480014197810 */ /* 0x040fe40007fbe0ff */
[C---:B------:R-:W-:Y:S01]  /*1c040*/  IADD3 R29, P4, R20.reuse, 0x6000, RZ ;  /* 0x00006000141d7810 */ /* 0x040fe20007f9e0ff */
[----:B-1----:R0:W-:Y:S01]  /*1c050*/  @!P0 ST.E desc[UR54][R52.64], R3 ;  /* 0x0000000334008985 */ /* 0x0021e2000c101936 */
[----:B------:R-:W-:Y:S01]  /*1c060*/  LOP3.LUT R7, R20, 0x180, RZ, 0xc0, !PT ;  /* 0x0000018014077812 */ /* 0x000fe200078ec0ff */
[----:B------:R-:W-:Y:S01]  /*1c070*/  IMAD R45, R45, UR4, RZ ;  /* 0x000000042d2d7c24 */ /* 0x000fe2000f8e02ff */
[----:B------:R-:W-:Y:S01]  /*1c080*/  LOP3.LUT R4, R5, 0x180, RZ, 0xc0, !PT ;  /* 0x0000018005047812 */ /* 0x000fe200078ec0ff */
[----:B------:R-:W-:Y:S01]  /*1c090*/  IMAD.X R37, RZ, RZ, R21, P3 ;  /* 0x000000ffff257224 */ /* 0x000fe200018e0615 */
[----:B------:R-:W-:Y:S01]  /*1c0a0*/  LOP3.LUT R24, R25, 0x180, RZ, 0xc0, !PT ;  /* 0x0000018019187812 */ /* 0x000fe200078ec0ff */
[----:B------:R-:W-:Y:S01]  /*1c0b0*/  IMAD.IADD R42, R54, 0x1, R42 ;  /* 0x00000001362a7824 */ /* 0x000fe200078e022a */
[----:B------:R-:W-:Y:S01]  /*1c0c0*/  LOP3.LUT R28, R29, 0x180, RZ, 0xc0, !PT ;  /* 0x000001801d1c7812 */ /* 0x000fe200078ec0ff */
[----:B------:R-:W5:Y:S01]  /*1c0d0*/  LD.E.128 R8, desc[UR54][R8.64] ;  /* 0x0000003608087980 */ /* 0x000f62000c101d00 */
[----:B------:R-:W-:Y:S01]  /*1c0e0*/  SHF.R.U64 R7, R7, 0x3, RZ ;  /* 0x0000000307077819 */ /* 0x000fe200000012ff */
[----:B0-----:R-:W0:Y:S01]  /*1c0f0*/  @P1 LDC R53, c[0x0][0xbf0] ;  /* 0x0002fc00ff351b82 */ /* 0x001e220000000800 */
[----:B------:R-:W-:Y:S01]  /*1c100*/  SHF.R.U64 R4, R4, 0x3, RZ ;  /* 0x0000000304047819 */ /* 0x000fe200000012ff */
[----:B------:R-:W-:Y:S01]  /*1c110*/  IMAD R51, R44, UR5, R45 ;  /* 0x000000052c337c24 */ /* 0x000fe2000f8e022d */
[----:B------:R-:W-:Y:S01]  /*1c120*/  SHF.R.U64 R24, R24, 0x3, RZ ;  /* 0x0000000318187819 */ /* 0x000fe200000012ff */
[----:B------:R-:W-:Y:S01]  /*1c130*/  IMAD.WIDE.U32 R44, R44, UR4, RZ ;  /* 0x000000042c2c7c25 */ /* 0x000fe2000f8e00ff */
[----:B------:R-:W-:Y:S01]  /*1c140*/  SHF.R.U64 R28, R28, 0x3, RZ ;  /* 0x000000031c1c7819 */ /* 0x000fe200000012ff */
[----:B------:R-:W-:Y:S01]  /*1c150*/  ULDC.64 UR4, c[0x0][0xae8] ;  /* 0x0002ba0000047ab9 */ /* 0x000fe20000000a00 */
[----:B------:R-:W-:Y:S01]  /*1c160*/  LOP3.LUT R20, R7, R20, RZ, 0x3c, !PT ;  /* 0x0000001407147212 */ /* 0x000fe200078e3cff */
[----:B------:R-:W5:Y:S01]  /*1c170*/  LD.E.128 R12, desc[UR54][R12.64] ;  /* 0x000000360c0c7980 */ /* 0x000f62000c101d00 */
[----:B------:R-:W-:Y:S01]  /*1c180*/  LOP3.LUT R24, R24, R25, RZ, 0x3c, !PT ;  /* 0x0000001918187212 */ /* 0x000fe200078e3cff */
[--C-:B------:R-:W-:Y:S01]  /*1c190*/  IMAD.X R25, RZ, RZ, R21.reuse, P5 ;  /* 0x000000ffff197224 */ /* 0x100fe200028e0615 */
[----:B------:R-:W-:Y:S01]  /*1c1a0*/  LOP3.LUT R28, R28, R29, RZ, 0x3c, !PT ;  /* 0x0000001d1c1c7212 */ /* 0x000fe200078e3cff */
[----:B------:R-:W-:Y:S01]  /*1c1b0*/  IMAD.X R29, RZ, RZ, R21, P4 ;  /* 0x000000ffff1d7224 */ /* 0x000fe200020e0615 */
[----:B------:R-:W-:-:S02]  /*1c1c0*/  LOP3.LUT R36, R4, R5, RZ, 0x3c, !PT ;  /* 0x0000000504247212 */ /* 0x000fc400078e3cff */
[----:B------:R1:W5:Y:S01]  /*1c1d0*/  LD.E.128 R4, desc[UR54][R20.64] ;  /* 0x0000003614047980 */ /* 0x000362000c101d00 */
[----:B------:R-:W-:Y:S02]  /*1c1e0*/  IMAD R46, R46, UR4, RZ ;  /* 0x000000042e2e7c24 */ /* 0x000fe4000f8e02ff */
[----:B------:R-:W-:Y:S01]  /*1c1f0*/  @P1 IMAD.HI.U32 R0, R42, R55, RZ ;  /* 0x000000372a001227 */ /* 0x000fe200078e00ff */
[----:B------:R-:W5:Y:S04]  /*1c200*/  LD.E.128 R24, desc[UR54][R24.64] ;  /* 0x0000003618187980 */ /* 0x000f68000c101d00 */
[----:B------:R-:W5:Y:S01]  /*1c210*/  LD.E.128 R28, desc[UR54][R28.64] ;  /* 0x000000361c1c7980 */ /* 0x000f62000c101d00 */
[----:B-1----:R-:W-:Y:S01]  /*1c220*/  IADD3 R21, R45, R51, RZ ;  /* 0x000000332d157210 */ /* 0x002fe20007ffe0ff */
[----:B------:R-:W-:-:S02]  /*1c230*/  IMAD.MOV.U32 R20, RZ, RZ, R44 ;  /* 0x000000ffff147224 */ /* 0x000fc400078e002c */
[----:B------:R-:W5:Y:S01]  /*1c240*/  LD.E.128 R36, desc[UR54][R36.64] ;  /* 0x0000003624247980 */ /* 0x000f62000c101d00 */
[C---:B------:R-:W-:Y:S02]  /*1c250*/  IMAD R3, R56.reuse, UR5, R46 ;  /* 0x0000000538037c24 */ /* 0x040fe4000f8e022e */
[----:B------:R-:W-:Y:S01]  /*1c260*/  IMAD.WIDE.U32 R20, R56, UR4, R20 ;  /* 0x0000000438147c25 */ /* 0x000fe2000f8e0014 */
[----:B------:R-:W-:Y:S01]  /*1c270*/  ULDC.64 UR4, c[0x0][0xaf0] ;  /* 0x0002bc0000047ab9 */ /* 0x000fe20000000a00 */
[----:B------:R-:W-:Y:S01]  /*1c280*/  @!PT LDS RZ, [RZ] ;  /* 0x00000000fffff984 */ /* 0x000fe20000000800 */
[----:B------:R-:W-:Y:S01]  /*1c290*/  @!PT LDS RZ, [RZ] ;  /* 0x00000000fffff984 */ /* 0x000fe20000000800 */
[----:B------:R-:W-:Y:S01]  /*1c2a0*/  @!PT LDS RZ, [RZ] ;  /* 0x00000000fffff984 */ /* 0x000fe20000000800 */
[----:B------:R-:W-:Y:S01]  /*1c2b0*/  @!PT LDS RZ, [RZ] ;  /* 0x00000000fffff984 */ /* 0x000fe20000000800 */
[----:B------:R1:W-:Y:S06]  /*1c2c0*/  MEMBAR.ALL.CTA ;  /* 0x0000000000007992 */ /* 0x0003ec0000008000 */
[----:B-1----:R-:W1:Y:S01]  /*1c2d0*/  FENCE.VIEW.ASYNC.S ;  /* 0x00000000000073c6 */ /* 0x002e620000000000 */
[----:B------:R-:W-:-:S02]  /*1c2e0*/  IMAD.IADD R21, R21, 0x1, R3 ;  /* 0x0000000115157824 */ /* 0x000fc400078e0203 */
[----:B------:R-:W-:Y:S01]  /*1c2f0*/  IMAD.MOV.U32 R3, RZ, RZ, R42 ;  /* 0x000000ffff037224 */ /* 0x000fe200078e002a */
[----:B0-----:R-:W-:Y:S01]  /*1c300*/  @P1 SHF.R.U32.HI R3, RZ, R53, R0 ;  /* 0x00000035ff031219 */ /* 0x001fe20000011600 */
[----:B------:R-:W-:-:S03]  /*1c310*/  IMAD R47, R47, UR4, RZ ;  /* 0x000000042f2f7c24 */ /* 0x000fc6000f8e02ff */
[--C-:B------:R-:W-:Y:S01]  /*1c320*/  SHF.R.S32.HI R0, RZ, 0x1f, R3.reuse ;  /* 0x0000001fff007819 */ /* 0x100fe20000011403 */
[----:B------:R-:W-:Y:S02]  /*1c330*/  IMAD.MOV R45, RZ, RZ, -R3 ;  /* 0x000000ffff2d7224 */ /* 0x000fe400078e0a03 */
[C---:B------:R-:W-:Y:S02]  /*1c340*/  IMAD R47, R48.reuse, UR5, R47 ;  /* 0x00000005302f7c24 */ /* 0x040fe4000f8e022f */
[----:B------:R-:W-:Y:S01]  /*1c350*/  IMAD.WIDE.U32 R20, R48, UR4, R20 ;  /* 0x0000000430147c25 */ /* 0x000fe2000f8e0014 */
[----:B------:R-:W-:-:S03]  /*1c360*/  ULDC.64 UR4, c[0x0][0xae0] ;  /* 0x0002b80000047ab9 */ /* 0x000fc60000000a00 */
[----:B------:R-:W-:Y:S02]  /*1c370*/  IMAD R0, R0, UR4, RZ ;  /* 0x0000000400007c24 */ /* 0x000fe4000f8e02ff */
[----:B------:R-:W-:Y:S02]  /*1c380*/  IMAD R45, R32, R45, R42 ;  /* 0x0000002d202d7224 */ /* 0x000fe400078e022a */
[----:B------:R-:W-:Y:S02]  /*1c390*/  IMAD.IADD R21, R21, 0x1, R47 ;  /* 0x0000000115157824 */ /* 0x000fe400078e022f */
[C---:B------:R-:W-:Y:S01]  /*1c3a0*/  IMAD R47, R3.reuse, UR5, R0 ;  /* 0x00000005032f7c24 */ /* 0x040fe2000f8e0200 */
[----:B------:R-:W-:Y:S01]  /*1c3b0*/  SHF.R.S32.HI R0, RZ, 0x1f, R45 ;  /* 0x0000001fff007819 */ /* 0x000fe2000001142d */
[----:B------:R-:W-:Y:S01]  /*1c3c0*/  IMAD.WIDE.U32 R20, R3, UR4, R20 ;  /* 0x0000000403147c25 */ /* 0x000fe2000f8e0014 */
[----:B------:R-:W-:-:S03]  /*1c3d0*/  ULDC.64 UR4, c[0x0][0xad8] ;  /* 0x0002b60000047ab9 */ /* 0x000fc60000000a00 */
[----:B------:R-:W-:Y:S02]  /*1c3e0*/  IMAD.IADD R21, R21, 0x1, R47 ;  /* 0x0000000115157824 */ /* 0x000fe400078e022f */
[----:B------:R-:W-:Y:S02]  /*1c3f0*/  IMAD R0, R0, UR4, RZ ;  /* 0x0000000400007c24 */ /* 0x000fe4000f8e02ff */
[----:B------:R-:W-:Y:S02]  /*1c400*/  IMAD.IADD R48, R43, 0x1, R54 ;  /* 0x000000012b307824 */ /* 0x000fe400078e0236 */
[C---:B------:R-:W-:Y:S02]  /*1c410*/  IMAD R3, R45.reuse, UR5, R0 ;  /* 0x000000052d037c24 */ /* 0x040fe4000f8e0200 */
[----:B------:R-:W-:Y:S01]  /*1c420*/  IMAD.WIDE.U32 R20, R45, UR4, R20 ;  /* 0x000000042d147c25 */ /* 0x000fe2000f8e0014 */
[----:B------:R-:W-:Y:S01]  /*1c430*/  ISETP.GE.AND P0, PT, R48, R49, PT ;  /* 0x000000313000720c */ /* 0x000fe20003f06270 */
[----:B------:R-:W-:-:S02]  /*1c440*/  ULDC.64 UR4, c[0x0][0xa80] ;  /* 0x0002a00000047ab9 */ /* 0x000fc40000000a00 */
[----:B------:R-:W-:Y:S01]  /*1c450*/  IMAD.IADD R3, R21, 0x1, R3 ;  /* 0x0000000115037824 */ /* 0x000fe200078e0203 */
[----:B------:R-:W-:Y:S01]  /*1c460*/  LEA R32, P1, R20, UR4, 0x1 ;  /* 0x0000000414207c11 */ /* 0x000fe2000f8208ff */
[----:B------:R-:W-:-:S03]  /*1c470*/  VIADD R0, R2, 0x2d820 ;  /* 0x0002d82002007836 */ /* 0x000fc60000000000 */
[----:B------:R-:W-:Y:S02]  /*1c480*/  LEA.HI.X R3, R20, UR5, R3, 0x1, P1 ;  /* 0x0000000514037c11 */ /* 0x000fe400088f0c03 */
[----:B------:R-:W-:Y:S01]  /*1c490*/  PRMT R0, RZ, 0x654, R0 ;  /* 0x00000654ff007816 */ /* 0x000fe20000000000 */
[----:B------:R-:W-:Y:S01]  /*1c4a0*/  VIADD R51, R40, 0x20 ;  /* 0x0000002028337836 */ /* 0x000fe20000000000 */
[----:B-1----:R0:W1:Y:S02]  /*1c4b0*/  SHFL.IDX PT, R42, R32, RZ, 0x1c1f ;  /* 0x001c1fff202a7589 */ /* 0x00206400000e0000 */
        /* <DEDUP_REMOVED lines=17> */
.L_x_1566:
[----:B------:R-:W-:Y:S05]  /*1c5d0*/  BSYNC B1 ;  /* 0x0000000000017941 */ /* 0x000fea0003800000 */
.L_x_1565:
[----:B0-----:R-:W-:Y:S01]  /*1c5e0*/  VIADD R0, R48, 0x60 ;  /* 0x0000006030007836 */ /* 0x001fe20000000000 */
[----:B---3-5:R0:W3:Y:S04]  /*1c5f0*/  SHFL.IDX PT, R7, R3, 0x1, 0x1c1f ;  /* 0x003c1f0003077f89 */ /* 0x0280e800000e0000 */
        /* <DEDUP_REMOVED lines=17> */
.L_x_1563:
[----:B------:R-:W2:Y:S01]  /*1c710*/  LDL R10, [R1+0xa8] ;  /* 0x0000a800010a7983 */ /* 0x000ea20000100800 */
[----:B------:R-:W-:Y:S01]  /*1c720*/  ULDC.64 UR4, c[0x0][0xc00] ;  /* 0x0003000000047ab9 */ /* 0x000fe20000000a00 */
[----:B------:R-:W2:Y:S01]  /*1c730*/  LDC.64 R4, c[0x0][0xc00] ;  /* 0x00030000ff047b82 */ /* 0x000ea20000000a00 */
[----:B------:R-:W-:Y:S01]  /*1c740*/  ISETP.NE.U32.AND P0, PT, RZ, UR4, PT ;  /* 0x00000004ff007c0c */ /* 0x000fe2000bf05070 */
[----:B------:R-:W-:-:S03]  /*1c750*/  IMAD.MOV.U32 R0, RZ, RZ, RZ ;  /* 0x000000ffff007224 */ /* 0x000fc600078e00ff */
[----:B------:R-:W-:Y:S01]  /*1c760*/  ISETP.NE.AND.EX P0, PT, RZ, UR5, PT, P0 ;  /* 0x00000005ff007c0c */ /* 0x000fe2000bf05300 */
[----:B------:R-:W-:Y:S02]  /*1c770*/  ULDC.64 UR4, c[0x0][0xc08] ;  /* 0x0003020000047ab9 */ /* 0x000fe40000000a00 */
[----:B------:R-:W-:Y:S01]  /*1c780*/  ISETP.NE.U32.AND P1, PT, RZ, UR4, PT ;  /* 0x00000004ff007c0c */ /* 0x000fe2000bf25070 */
[----:B------:R-:W3:Y:S03]  /*1c790*/  LDC R25, c[0x0][0xbe8] ;  /* 0x0002fa00ff197b82 */ /* 0x000ee60000000800 */
[----:B------:R-:W-:-:S13]  /*1c7a0*/  ISETP.NE.AND.EX P1, PT, RZ, UR5, PT, P1 ;  /* 0x00000005ff007c0c */ /* 0x000fda000bf25310 */
[----:B------:R-:W4:Y:S01]  /*1c7b0*/  @P1 LDC.64 R6, c[0x0][0xc08] ;  /* 0x00030200ff061b82 */ /* 0x000f220000000a00 */
[----:B------:R-:W-:Y:S02]  /*1c7c0*/  ULDC UR4, c[0x0][0xa88] ;  /* 0x0002a20000047ab9 */ /* 0x000fe40000000800 */
[----:B------:R-:W-:Y:S02]  /*1c7d0*/  IMAD.U32 R8, RZ, RZ, UR4 ;  /* 0x00000004ff087e24 */ /* 0x000fe4000f8e00ff */
[----:B--2---:R-:W-:-:S04]  /*1c7e0*/  IMAD.WIDE R4, R10, 0x4, R4 ;  /* 0x000000040a047825 */ /* 0x004fc800078e0204 */
[----:B----4-:R-:W-:Y:S01]  /*1c7f0*/  @P1 IMAD.WIDE R6, R10, 0x4, R6 ;  /* 0x000000040a061825 */ /* 0x010fe200078e0206 */
[----:B------:R2:W5:Y:S04]  /*1c800*/  @P0 LDG.E R0, desc[UR54][R4.64] ;  /* 0x0000003604000981 */ /* 0x000568000c1e1900 */
[----:B------:R2:W5:Y:S01]  /*1c810*/  @P1 LDG.E R8, desc[UR54][R6.64] ;  /* 0x0000003606081981 */ /* 0x000562000c1e1900 */
[----:B---3--:R-:W-:Y:S02]  /*1c820*/  ISETP.NE.AND P2, PT, R25, 0x1, PT ;  /* 0x000000011900780c */ /* 0x008fe40003f45270 */
[----:B------:R-:W-:Y:S02]  /*1c830*/  ISETP.GE.AND P3, PT, R54, 0xc0, PT ;  /* 0x000000c03600780c */ /* 0x000fe40003f66270 */
[----:B------:R-:W-:-:S09]  /*1c840*/  SHF.R.S32.HI R9, RZ, 0x1f, R10 ;  /* 0x0000001fff097819 */ /* 0x000fd2000001140a */
[----:B------:R-:W3:Y:S08]  /*1c850*/  @P2 LDC R20, c[0x0][0xbec] ;  /* 0x0002fb00ff142b82 */ /* 0x000ef00000000800 */
[----:B------:R-:W4:Y:S01]  /*1c860*/  @P2 LDC R27, c[0x0][0xbf0] ;  /* 0x0002fc00ff1b2b82 */ /* 0x000f220000000800 */
[----:B--2---:R-:W-:Y:S05]  /*1c870*/  @P1 BRA `(.L_x_1568) ;  /* 0x0000000000101947 */ /* 0x004fea0003800000 */
[----:B------:R-:W-:Y:S05]  /*1c880*/  @!P0 BRA `(.L_x_1568) ;  /* 0x00000000000c8947 */ /* 0x000fea0003800000 */
[----:B------:R-:W2:Y:S04]  /*1c890*/  LDG.E R3, desc[UR54][R4.64] ;  /* 0x0000003604037981 */ /* 0x000ea8000c1e1900 */
[----:B-----5:R-:W2:Y:S02]  /*1c8a0*/  LDG.E R8, desc[UR54][R4.64+0x4] ;  /* 0x0000043604087981 */ /* 0x020ea4000c1e1900 */
[----:B--2---:R-:W-:-:S07]  /*1c8b0*/  IMAD.IADD R8, R8, 0x1, -R3 ;  /* 0x0000000108087824 */ /* 0x004fce00078e0a03 */
.L_x_1568:
[----:B------:R-:W2:Y:S04]  /*1c8c0*/  LDL R26, [R1+0xa4] ;  /* 0x0000a400011a7983 */ /* 0x000ea80000100800 */
[----:B------:R0:W5:Y:S01]  /*1c8d0*/  LDL R24, [R1+0x60] ;  /* 0x0000600001187983 */ /* 0x0001620000100800 */
[----:B------:R-:W-:Y:S01]  /*1c8e0*/  BSSY B1, `(.L_x_1569) ;  /* 0x000002d000017945 */ /* 0x000fe20003800000 */
[----:B------:R-:W-:Y:S02]  /*1c8f0*/  SEL R13, R10, RZ, !P0 ;  /* 0x000000ff0a0d7207 */ /* 0x000fe40004000000 */
[----:B------:R-:W-:Y:S02]  /*1c900*/  SEL R14, R9, RZ, !P0 ;  /* 0x000000ff090e7207 */ /* 0x000fe40004000000 */
[----:B-----5:R-:W-:-:S02]  /*1c910*/  SHF.R.S32.HI R11, RZ, 0x1f, R0 ;  /* 0x0000001fff0b7819 */ /* 0x020fc40000011400 */
[----:B--2---:R-:W-:Y:S01]  /*1c920*/  SHF.R.S32.HI R12, RZ, 0x1f, R26 ;  /* 0x0000001fff0c7819 */ /* 0x004fe2000001141a */
[----:B0-----:R-:W-:Y:S06]  /*1c930*/  @P3 BRA `(.L_x_1570) ;  /* 0x00000000009c3947 */ /* 0x001fec0003800000 */
[----:B------:R-:W0:Y:S01]  /*1c940*/  S2R R4, SR_TID.X ;  /* 0x0000000000047919 */ /* 0x000e220000002100 */
[----:B------:R-:W2:Y:S02]  /*1c950*/  LDC R9, c[0x0][0xbe8] ;  /* 0x0002fa00ff097b82 */ /* 0x000ea40000000800 */
[----:B--2---:R-:W-:Y:S01]  /*1c960*/  IMAD R3, R8, R9, RZ ;  /* 0x0000000908037224 */ /* 0x004fe200078e02ff */
[----:B0-----:R-:W-:-:S04]  /*1c970*/  IADD3 R10, R24, -0x80, R4 ;  /* 0xffffff80180a7810 */ /* 0x001fc80007ffe004 */
[----:B------:R-:W-:-:S13]  /*1c980*/  ISETP.GE.AND P0, PT, R10, R3, PT ;  /* 0x000000030a00720c */ /* 0x000fda0003f06270 */
[----:B------:R-:W-:Y:S05]  /*1c990*/  @P0 BRA `(.L_x_1570) ;  /* 0x0000000000840947 */ /* 0x000fea0003800000 */
[----:B------:R-:W-:Y:S01]  /*1c9a0*/  ISETP.NE.AND P0, PT, R9, 0x1, PT ;  /* 0x000000010900780c */ /* 0x000fe20003f05270 */
[----:B------:R-:W-:Y:S01]  /*1c9b0*/  ULDC.64 UR4, c[0x0][0xb90] ;  /* 0x0002e40000047ab9 */ /* 0x000fe20000000a00 */
[----:B------:R-:W-:Y:S01]  /*1c9c0*/  IMAD.MOV.U32 R4, RZ, RZ, R0 ;  /* 0x000000ffff047224 */ /* 0x000fe200078e0000 */
[----:B------:R-:W-:Y:S01]  /*1c9d0*/  MOV R3, R10 ;  /* 0x0000000a00037202 */ /* 0x000fe20000000f00 */
[----:B------:R-:W-:Y:S02]  /*1c9e0*/  IMAD R7, R12, UR4, RZ ;  /* 0x000000040c077c24 */ /* 0x000fe4000f8e02ff */
[----:B------:R-:W-:Y:S02]  /*1c9f0*/  IMAD.MOV.U32 R5, RZ, RZ, R11 ;  /* 0x000000ffff057224 */ /* 0x000fe400078e000b */
[C---:B------:R-:W-:Y:S02]  /*1ca00*/  IMAD R7, R26.reuse, UR5, R7 ;  /* 0x000000051a077c24 */ /* 0x040fe4000f8e0207 */
[----:B------:R-:W-:Y:S01]  /*1ca10*/  IMAD.WIDE.U32 R4, R26, UR4, R4 ;  /* 0x000000041a047c25 */ /* 0x000fe2000f8e0004 */
[----:B------:R-:W-:-:S02]  /*1ca20*/  ULDC.64 UR4, c[0x0][0xb98] ;  /* 0x0002e60000047ab9 */ /* 0x000fc40000000a00 */
[----:B------:R-:W0:Y:S01]  /*1ca30*/  @P0 LDC R15, c[0x0][0xbec] ;  /* 0x0002fb00ff0f0b82 */ /* 0x000e220000000800 */
[----:B------:R-:W-:Y:S02]  /*1ca40*/  IMAD.IADD R5, R5, 0x1, R7 ;  /* 0x0000000105057824 */ /* 0x000fe400078e0207 */
[----:B------:R-:W-:-:S05]  /*1ca50*/  IMAD.WIDE.U32 R4, R13, UR4, R4 ;  /* 0x000000040d047c25 */ /* 0x000fca000f8e0004 */
[----:B------:R-:W2:Y:S01]  /*1ca60*/  @P0 LDC R21, c[0x0][0xbf0] ;  /* 0x0002fc00ff150b82 */ /* 0x000ea20000000800 */
[----:B0-----:R-:W-:-:S05]  /*1ca70*/  @P0 IMAD.HI.U32 R6, R10, R15, RZ ;  /* 0x0000000f0a060227 */ /* 0x001fca00078e00ff */
[----:B--2---:R-:W-:Y:S01]  /*1ca80*/  @P0 SHF.R.U32.HI R3, RZ, R21, R6 ;  /* 0x00000015ff030219 */ /* 0x004fe20000011606 */
[----:B------:R-:W-:-:S03]  /*1ca90*/  IMAD R6, R14, UR4, RZ ;  /* 0x000000040e067c24 */ /* 0x000fc6000f8e02ff */
[----:B------:R-:W-:Y:S01]  /*1caa0*/  IADD3 R4, P0, R3, R4, RZ ;  /* 0x0000000403047210 */ /* 0x000fe20007f1e0ff */
[--C-:B------:R-:W-:Y:S02]  /*1cab0*/  IMAD.MOV R7, RZ, RZ, -R3.reuse ;  /* 0x000000ffff077224 */ /* 0x100fe400078e0a03 */
        /* <DEDUP_REMOVED lines=15> */
.L_x_1570:
[----:B------:R-:W-:Y:S05]  /*1cbb0*/  BSYNC B1 ;  /* 0x0000000000017941 */ /* 0x000fea0003800000 */
.L_x_1569:
[----:B------:R-:W-:Y:S01]  /*1cbc0*/  ULDC.64 UR4, c[0x0][0xaa0] ;  /* 0x0002a80000047ab9 */ /* 0x000fe20000000a00 */
[----:B------:R-:W-:Y:S01]  /*1cbd0*/  SHF.R.S32.HI R21, RZ, 0x2, R30 ;  /* 0x00000002ff157819 */ /* 0x000fe2000001141e */
[----:B0-----:R-:W-:Y:S01]  /*1cbe0*/  IMAD R3, R11, UR4, RZ ;  /* 0x000000040b037c24 */ /* 0x001fe2000f8e02ff */
[----:B------:R-:W-:Y:S01]  /*1cbf0*/  SHF.R.S32.HI R10, RZ, 0x1f, R41 ;  /* 0x0000001fff0a7819 */ /* 0x000fe20000011429 */
[----:B------:R-:W-:-:S04]  /*1cc00*/  IMAD.WIDE.U32 R4, R0, UR4, RZ ;  /* 0x0000000400047c25 */ /* 0x000fc8000f8e00ff */
[----:B------:R-:W-:Y:S02]  /*1cc10*/  IMAD R42, R42, 0x60, R21 ;  /* 0x000000602a2a7824 */ /* 0x000fe400078e0215 */
[----:B------:R-:W-:Y:S01]  /*1cc20*/  IMAD R3, R0, UR5, R3 ;  /* 0x0000000500037c24 */ /* 0x000fe2000f8e0203 */
[----:B------:R-:W-:Y:S01]  /*1cc30*/  ULDC.64 UR4, c[0x0][0xae8] ;  /* 0x0002ba0000047ab9 */ /* 0x000fe20000000a00 */
[----:B------:R-:W-:Y:S02]  /*1cc40*/  IMAD.IADD R9, R24, 0x1, R42 ;  /* 0x0000000118097824 */ /* 0x000fe400078e022a */
[----:B------:R-:W-:Y:S02]  /*1cc50*/  IMAD.IADD R5, R5, 0x1, R3 ;  /* 0x0000000105057824 */ /* 0x000fe400078e0203 */
[----:B------:R-:W-:Y:S02]  /*1cc60*/  IMAD R6, R12, UR4, RZ ;  /* 0x000000040c067c24 */ /* 0x000fe4000f8e02ff */
[----:B---3--:R-:W-:-:S04]  /*1cc70*/  @P2 IMAD.HI.U32 R0, R9, R20, RZ ;  /* 0x0000001409002227 */ /* 0x008fc800078e00ff */
[C---:B------:R-:W-:Y:S02]  /*1cc80*/  IMAD R7, R26.reuse, UR5, R6 ;  /* 0x000000051a077c24 */ /* 0x040fe4000f8e0206 */
[----:B------:R-:W-:Y:S01]  /*1cc90*/  IMAD.WIDE.U32 R4, R26, UR4, R4 ;  /* 0x000000041a047c25 */ /* 0x000fe2000f8e0004 */
[----:B------:R-:W-:-:S03]  /*1cca0*/  ULDC.64 UR4, c[0x0][0xaf0] ;  /* 0x0002bc0000047ab9 */ /* 0x000fc60000000a00 */
[----:B------:R-:W-:Y:S01]  /*1ccb0*/  IMAD.MOV.U32 R3, RZ, RZ, R9 ;  /* 0x000000ffff037224 */ /* 0x000fe200078e0009 */
[----:B----4-:R-:W-:Y:S01]  /*1ccc0*/  @P2 SHF.R.U32.HI R3, RZ, R27, R0 ;  /* 0x0000001bff032219 */ /* 0x010fe20000011600 */
[----:B------:R-:W-:Y:S02]  /*1ccd0*/  IMAD R6, R14, UR4, RZ ;  /* 0x000000040e067c24 */ /* 0x000fe4000f8e02ff */
[----:B------:R-:W-:Y:S01]  /*1cce0*/  IMAD.IADD R5, R5, 0x1, R7 ;  /* 0x0000000105057824 */ /* 0x000fe200078e0207 */
[----:B------:R-:W-:Y:S01]  /*1ccf0*/  SHF.R.S32.HI R0, RZ, 0x1f, R3 ;  /* 0x0000001fff007819 */ /* 0x000fe20000011403 */
[C---:B------:R-:W-:Y:S02]  /*1cd00*/  IMAD R7, R13.reuse, UR5, R6 ;  /* 0x000000050d077c24 */ /* 0x040fe4000f8e0206 */
        /* <DEDUP_REMOVED lines=15> */
[----:B------:R-:W-:Y:S01]  /*1ce00*/  VIADD R7, R40, 0x20 ;  /* 0x0000002028077836 */ /* 0x000fe20000000000 */
[C---:B------:R-:W-:Y:S01]  /*1ce10*/  LEA R0, P0, R4.reuse, UR4, 0x1 ;  /* 0x0000000404007c11 */ /* 0x040fe2000f8008ff */
[----:B------:R-:W-:Y:S01]  /*1ce20*/  IMAD.IADD R3, R5, 0x1, R3 ;  /* 0x0000000105037824 */ /* 0x000fe200078e0203 */
[----:B------:R-:W-:Y:S02]  /*1ce30*/  UMOV UR4, 0xffffffff ;  /* 0xffffffff00047882 */ /* 0x000fe40000000000 */
[----:B------:R-:W-:Y:S02]  /*1ce40*/  SHF.R.S32.HI R20, RZ, 0x1f, R7 ;  /* 0x0000001fff147819 */ /* 0x000fe40000011407 */
[----:B------:R-:W-:Y:S01]  /*1ce50*/  LEA.HI.X R4, R4, UR5, R3, 0x1, P0 ;  /* 0x0000000504047c11 */ /* 0x000fe200080f0c03 */
[----:B------:R-:W-:Y:S06]  /*1ce60*/  BRA.DIV UR4, `(.L_x_1571) ;  /* 0x0000008604187947 */ /* 0x000fec000b800000 */
[----:B------:R0:W2:Y:S04]  /*1ce70*/  SHFL.IDX PT, R3, R4, RZ, 0x1c1f ;  /* 0x001c1fff04037589 */ /* 0x0000a800000e0000 */
[----:B------:R0:W3:Y:S02]  /*1ce80*/  SHFL.IDX PT, R14, R0, RZ, 0x1c1f ;  /* 0x001c1fff000e7589 */ /* 0x0000e400000e0000 */
.L_x_1749:
[----:B------:R-:W-:Y:S01]  /*1ce90*/  IMAD R25, R8, R25, RZ ;  /* 0x0000001908197224 */ /* 0x000fe200078e02ff */
[----:B------:R-:W-:Y:S01]  /*1cea0*/  IADD3 R6, R21, R24, RZ ;  /* 0x0000001815067210 */ /* 0x000fe20007ffe0ff */
[----:B------:R-:W-:Y:S03]  /*1ceb0*/  BSSY B1, `(.L_x_1572) ;  /* 0x0000010000017945 */ /* 0x000fe60003800000 */
[----:B------:R-:W-:-:S13]  /*1cec0*/  ISETP.GE.AND P0, PT, R6, R25, PT ;  /* 0x000000190600720c */ /* 0x000fda0003f06270 */
[----:B------:R-:W-:Y:S05]  /*1ced0*/  @P0 BRA `(.L_x_1573) ;  /* 0x0000000000340947 */ /* 0x000fea0003800000 */
[----:B------:R-:W-:Y:S02]  /*1cee0*/  ULDC UR4, c[0x0][0xac8] ;  /* 0x0002b20000047ab9 */ /* 0x000fe40000000800 */
[----:B------:R-:W-:Y:S02]  /*1cef0*/  ISETP.GE.AND P2, PT, R40, UR4, PT ;  /* 0x0000000428007c0c */ /* 0x000fe4000bf46270 */
[----:B------:R-:W-:Y:S02]  /*1cf00*/  ISETP.GE.AND P3, PT, R7, UR4, PT ;  /* 0x0000000407007c0c */ /* 0x000fe4000bf66270 */
[----:B------:R-:W-:-:S09]  /*1cf10*/  ISETP.GE.AND P4, PT, R41, UR4, PT ;  /* 0x0000000429007c0c */ /* 0x000fd2000bf86270 */
[----:B--2---:R-:W-:Y:S02]  /*1cf20*/  @!P2 IMAD.MOV.U32 R15, RZ, RZ, R3 ;  /* 0x000000ffff0fa224 */ /* 0x004fe400078e0003 */
[-C--:B---3--:R-:W-:Y:S02]  /*1cf30*/  @!P3 LEA R12, P0, R7, R14.reuse, 0x1 ;  /* 0x0000000e070cb211 */ /* 0x088fe400078008ff */
[----:B------:R-:W-:Y:S01]  /*1cf40*/  @!P4 LEA R26, P1, R41, R14, 0x1 ;  /* 0x0000000e291ac211 */ /* 0x000fe200078208ff */
[----:B------:R-:W-:Y:S01]  /*1cf50*/  @!P2 IMAD.WIDE R8, R40, 0x2, R14 ;  /* 0x000000022808a825 */ /* 0x000fe200078e020e */
[-C--:B------:R-:W-:Y:S02]  /*1cf60*/  @!P3 LEA.HI.X R13, R7, R3.reuse, R20, 0x1, P0 ;  /* 0x00000003070db211 */ /* 0x080fe400000f0c14 */
[----:B------:R-:W-:Y:S02]  /*1cf70*/  @!P4 LEA.HI.X R27, R41, R3, R10, 0x1, P1 ;  /* 0x00000003291bc211 */ /* 0x000fe400008f0c0a */
[----:B------:R4:W-:Y:S04]  /*1cf80*/  @!P2 ST.E.128 desc[UR54][R8.64], RZ ;  /* 0x000000ff0800a985 */ /* 0x0009e8000c101d36 */
[----:B------:R4:W-:Y:S04]  /*1cf90*/  @!P3 ST.E.128 desc[UR54][R12.64], RZ ;  /* 0x000000ff0c00b985 */ /* 0x0009e8000c101d36 */
[----:B------:R4:W-:Y:S02]  /*1cfa0*/  @!P4 ST.E.128 desc[UR54][R26.64], RZ ;  /* 0x000000ff1a00c985 */ /* 0x0009e4000c101d36 */
.L_x_1573:
[----:B------:R-:W-:Y:S05]  /*1cfb0*/  BSYNC B1 ;  /* 0x0000000000017941 */ /* 0x000fea0003800000 */
.L_x_1572:
[----:B------:R-:W-:-:S03]  /*1cfc0*/  UMOV UR4, 0xffffffff ;  /* 0xffffffff00047882 */ /* 0x000fc60000000000 */
[----:B------:R-:W-:Y:S05]  /*1cfd0*/  BRA.DIV UR4, `(.L_x_1574) ;  /* 0x0000008204f07947 */ /* 0x000fea000b800000 */
[----:B--2---:R2:W0:Y:S04]  /*1cfe0*/  SHFL.IDX PT, R3, R4, 0x1, 0x1c1f ;  /* 0x003c1f0004037f89 */ /* 0x00442800000e0000 */
[----:B---3--:R2:W3:Y:S02]  /*1cff0*/  SHFL.IDX PT, R14, R0, 0x1, 0x1c1f ;  /* 0x003c1f00000e7f89 */ /* 0x0084e400000e0000 */
.L_x_1753:
[----:B0-2---:R-:W-:-:S05]  /*1d000*/  VIADD R0, R6, 0x60 ;  /* 0x0000006006007836 */ /* 0x005fca0000000000 */
[----:B------:R-:W-:-:S13]  /*1d010*/  ISETP.GE.AND P0, PT, R0, R25, PT ;  /* 0x000000190000720c */ /* 0x000fda0003f06270 */
[----:B------:R-:W-:Y:S05]  /*1d020*/  @P0 BRA `(.L_x_1567) ;  /* 0x0000000000340947 */ /* 0x000fea0003800000 */
[----:B------:R-:W-:Y:S02]  /*1d030*/  ULDC UR4, c[0x0][0xac8] ;  /* 0x0002b20000047ab9 */ /* 0x000fe40000000800 */
[----:B------:R-:W-:Y:S02]  /*1d040*/  ISETP.GE.AND P2, PT, R40, UR4, PT ;  /* 0x0000000428007c0c */ /* 0x000fe4000bf46270 */
[----:B------:R-:W-:Y:S02]  /*1d050*/  ISETP.GE.AND P3, PT, R7, UR4, PT ;  /* 0x0000000407007c0c */ /* 0x000fe4000bf66270 */
[----:B------:R-:W-:-:S09]  /*1d060*/  ISETP.GE.AND P4, PT, R41, UR4, PT ;  /* 0x0000000429007c0c */ /* 0x000fd2000bf86270 */
[----:B------:R-:W-:Y:S02]  /*1d070*/  @!P2 IMAD.MOV.U32 R15, RZ, RZ, R3 ;  /* 0x000000ffff0fa224 */ /* 0x000fe400078e0003 */
[-C--:B---3--:R-:W-:Y:S02]  /*1d080*/  @!P3 LEA R6, P0, R7, R14.reuse, 0x1 ;  /* 0x0000000e0706b211 */ /* 0x088fe400078008ff */
[----:B----4-:R-:W-:Y:S01]  /*1d090*/  @!P4 LEA R8, P1, R41, R14, 0x1 ;  /* 0x0000000e2908c211 */ /* 0x010fe200078208ff */
[----:B------:R-:W-:Y:S01]  /*1d0a0*/  @!P2 IMAD.WIDE R4, R40, 0x2, R14 ;  /* 0x000000022804a825 */ /* 0x000fe200078e020e */
[-C--:B------:R-:W-:Y:S02]  /*1d0b0*/  @!P3 LEA.HI.X R7, R7, R3.reuse, R20, 0x1, P0 ;  /* 0x000000030707b211 */ /* 0x080fe400000f0c14 */
[----:B------:R-:W-:Y:S02]  /*1d0c0*/  @!P4 LEA.HI.X R9, R41, R3, R10, 0x1, P1 ;  /* 0x000000032909c211 */ /* 0x000fe400008f0c0a */
[----:B------:R0:W-:Y:S04]  /*1d0d0*/  @!P2 ST.E.128 desc[UR54][R4.64], RZ ;  /* 0x000000ff0400a985 */ /* 0x0001e8000c101d36 */
[----:B------:R0:W-:Y:S04]  /*1d0e0*/  @!P3 ST.E.128 desc[UR54][R6.64], RZ ;  /* 0x000000ff0600b985 */ /* 0x0001e8000c101d36 */
[----:B------:R0:W-:Y:S02]  /*1d0f0*/  @!P4 ST.E.128 desc[UR54][R8.64], RZ ;  /* 0x000000ff0800c985 */ /* 0x0001e4000c101d36 */
.L_x_1567:
[----:B------:R-:W-:Y:S05]  /*1d100*/  BSYNC B0 ;  /* 0x0000000000007941 */ /* 0x000fea0003800000 */
.L_x_1562:
[----:B------:R-:W-:Y:S02]  /*1d110*/  ULDC UR4, c[0x0][0xc3c] ;  /* 0x00030f0000047ab9 */ /* 0x000fe40000000800 */
[----:B-1----:R-:W-:-:S13]  /*1d120*/  ISETP.GE.AND P0, PT, R35, UR4, PT ;  /* 0x0000000423007c0c */ /* 0x002fda000bf06270 */
[----:B------:R-:W-:Y:S05]  /*1d130*/  @!P0 BRA `(.L_x_1575) ;  /* 0xfffffe4000788947 */ /* 0x000fea000383ffff */
[----:B------:R-:W-:Y:S05]  /*1d140*/  BRA `(.L_x_1359) ;  /* 0x0000007400447947 */ /* 0x000fea0003800000 */
.L_x_1357:
        /* <DEDUP_REMOVED lines=13> */
[----:B------:R-:W0:Y:S01]  /*1d220*/  LDS.128 R16, [UR4+0x2d8d0] ;  /* 0x02d8d004ff107984 */ /* 0x000e220008000c00 */
[----:B------:R-:W-:Y:S06]  /*1d230*/  BAR.ARV 0x4, 0x200 ;  /* 0x0108000000007b1d */ /* 0x000fec0000002000 */
[----:B------:R-:W-:Y:S05]  /*1d240*/  BRA `(.L_x_1577) ;  /* 0x0000000800907947 */ /* 0x000fea0003800000 */
.L_x_1576:
        /* <DEDUP_REMOVED lines=42> */
.L_x_1582:
[----:B------:R-:W-:Y:S01]  /*1d4f0*/  UIADD3 UR4, UR4, 0x1f, URZ ;  /* 0x0000001f04047890 */ /* 0x000fe2000fffe03f */
[----:B------:R-:W-:-:S05]  /*1d500*/  IMAD.U32 R19, RZ, RZ, UR7 ;  /* 0x00000007ff137e24 */ /* 0x000fca000f8e00ff */
        /* <DEDUP_REMOVED lines=10> */
.L_x_1581:
[----:B------:R-:W-:Y:S05]  /*1d5b0*/  BSYNC B0 ;  /* 0x0000000000007941 */ /* 0x000fea0003800000 */
.L_x_1580:
[----:B0----5:R-:W0:Y:S02]  /*1d5c0*/  SHFL.UP PT, R2, R0, 0x1, RZ ;  /* 0x0420000000027989 */ /* 0x021e2400000e00ff */
        /* <DEDUP_REMOVED lines=20> */
.L_x_1578:
        /* <DEDUP_REMOVED lines=16> */
[----:B------:R-:W0:Y:S02]  /*1d810*/  F2I.FTZ.U32.TRUNC.NTZ R3, R11 ;  /* 0x0000000b00037305 */ /* 0x000e24000021f000 */
[----:B0-----:R-:W-:Y:S01]  /*1d820*/  IMAD.MOV R11, RZ, RZ, -R3 ;  /* 0x000000ffff0b7224 */ /* 0x001fe200078e0a03 */
[----:B------:R-:W-:Y:S06]  /*1d830*/  @!P0 BRA `(.L_x_1583) ;  /* 0x0000000000088947 */ /* 0x000fec0003800000 */
[----:B------:R-:W-:-:S05]  /*1d840*/  VIADD R9, R15, 0xffffffff ;  /* 0xffffffff0f097836 */ /* 0x000fca0000000000 */
[----:B------:R0:W1:Y:S02]  /*1d850*/  SHFL.IDX PT, R16, R6, R9, 0x1f ;  /* 0x00001f0906107589 */ /* 0x00006400000e0000 */
.L_x_1583:
[----:B-1----:R-:W-:Y:S01]  /*1d860*/  IMAD R16, R16, UR5, R13 ;  /* 0x0000000510107c24 */ /* 0x002fe2000f8e020d */
[----:B------:R-:W-:Y:S01]  /*1d870*/  IABS R10, R4 ;  /* 0x00000004000a7213 */ /* 0x000fe20000000000 */
[----:B------:R-:W-:Y:S02]  /*1d880*/  IMAD R11, R11, R8, RZ ;  /* 0x000000080b0b7224 */ /* 0x000fe400078e02ff */
[----:B------:R-:W-:Y:S01]  /*1d890*/  IMAD.MOV.U32 R2, RZ, RZ, RZ ;  /* 0x000000ffff027224 */ /* 0x000fe200078e00ff */
[----:B0-----:R-:W-:Y:S01]  /*1d8a0*/  IADD3 R9, -R16, UR6, RZ ;  /* 0x0000000610097c10 */ /* 0x001fe2000fffe1ff */
[----:B------:R-:W-:Y:S02]  /*1d8b0*/  IMAD.MOV R10, RZ, RZ, -R10 ;  /* 0x000000ffff0a7224 */ /* 0x000fe400078e0a0a */
[----:B------:R-:W-:Y:S01]  /*1d8c0*/  IMAD.HI.U32 R2, R3, R11, R2 ;  /* 0x0000000b03027227 */ /* 0x000fe200078e0002 */
[----:B------:R-:W-:-:S05]  /*1d8d0*/  IABS R6, R9 ;  /* 0x0000000900067213 */ /* 0x000fca0000000000 */
[----:B------:R-:W-:Y:S02]  /*1d8e0*/  IMAD.MOV.U32 R3, RZ, RZ, R6 ;  /* 0x000000ffff037224 */ /* 0x000fe400078e0006 */
[----:B------:R-:W-:Y:S02]  /*1d8f0*/  IMAD.MOV.U32 R6, RZ, RZ, R10 ;  /* 0x000000ffff067224 */ /* 0x000fe400078e000a */
[----:B------:R-:W-:-:S04]  /*1d900*/  IMAD.HI.U32 R2, R2, R3, RZ ;  /* 0x0000000302027227 */ /* 0x000fc800078e00ff */
[----:B------:R-:W-:-:S05]  /*1d910*/  IMAD R3, R2, R6, R3 ;  /* 0x0000000602037224 */ /* 0x000fca00078e0203 */
[----:B------:R-:W-:-:S13]  /*1d920*/  ISETP.GT.U32.AND P1, PT, R8, R3, PT ;  /* 0x000000030800720c */ /* 0x000fda0003f24070 */
[-C--:B------:R-:W-:Y:S01]  /*1d930*/  @!P1 IADD3 R3, R3, -R8.reuse, RZ ;  /* 0x8000000803039210 */ /* 0x080fe20007ffe0ff */
        /* <DEDUP_REMOVED lines=21> */
[----:B------:R-:W-:Y:S01]  /*1da90*/  IMAD R9, R11, R8, RZ ;  /* 0x000000080b097224 */ /* 0x000fe200078e02ff */
[----:B------:R-:W-:-:S03]  /*1daa0*/  IABS R11, R4 ;  /* 0x00000004000b7213 */ /* 0x000fc60000000000 */
[----:B------:R-:W-:-:S04]  /*1dab0*/  IMAD.HI.U32 R2, R3, R9, R2 ;  /* 0x0000000903027227 */ /* 0x000fc800078e0002 */
[----:B------:R-:W-:Y:S02]  /*1dac0*/  IMAD.MOV.U32 R9, RZ, RZ, R11 ;  /* 0x000000ffff097224 */ /* 0x000fe400078e000b */
        /* <DEDUP_REMOVED lines=13> */
[----:B------:R-:W-:Y:S02]  /*1dba0*/  @!P1 LOP3.LUT R2, RZ, R7, RZ, 0x33, !PT ;  /* 0x00000007ff029212 */ /* 0x000fe400078e33ff */
[----:B------:R-:W-:Y:S02]  /*1dbb0*/  IADD3 R7, -R7, RZ, RZ ;  /* 0x000000ff07077210 */ /* 0x000fe40007ffe1ff */
[----:B------:R-:W-:-:S03]  /*1dbc0*/  LOP3.LUT R17, RZ, R2, RZ, 0x33, !PT ;  /* 0x00000002ff117212 */ /* 0x000fc600078e33ff */
[----:B------:R-:W-:Y:S02]  /*1dbd0*/  IMAD R18, R2, R7, R3 ;  /* 0x0000000702127224 */ /* 0x000fe400078e0203 */
[----:B------:R-:W-:Y:S01]  /*1dbe0*/  IMAD.IADD R17, R0, 0x1, R17 ;  /* 0x0000000100117824 */ /* 0x000fe200078e0211 */
[----:B------:R-:W-:Y:S06]  /*1dbf0*/  BRA `(.L_x_1584) ;  /* 0x00000000000c7947 */ /* 0x000fec0003800000 */
.L_x_1579:
[----:B------:R-:W-:Y:S02]  /*1dc00*/  IMAD.MOV.U32 R17, RZ, RZ, RZ ;  /* 0x000000ffff117224 */ /* 0x000fe400078e00ff */
[----:B------:R-:W-:Y:S02]  /*1dc10*/  IMAD.U32 R16, RZ, RZ, UR6 ;  /* 0x00000006ff107e24 */ /* 0x000fe4000f8e00ff */
[----:B------:R-:W-:-:S07]  /*1dc20*/  IMAD.MOV.U32 R18, RZ, RZ, RZ ;  /* 0x000000ffff127224 */ /* 0x000fce00078e00ff */
.L_x_1584:
[----:B------:R-:W-:-:S13]  /*1dc30*/  ISETP.NE.AND P0, PT, R5, RZ, PT ;  /* 0x000000ff0500720c */ /* 0x000fda0003f05270 */
[----:B------:R-:W0:Y:S01]  /*1dc40*/  @!P0 S2R R3, SR_CgaCtaId ;  /* 0x0000000000038919 */ /* 0x000e220000008800 */
[----:B------:R-:W-:-:S04]  /*1dc50*/  @!P0 MOV R0, 0x400 ;  /* 0x0000040000008802 */ /* 0x000fc80000000f00 */
[----:B0-----:R-:W-:-:S05]  /*1dc60*/  @!P0 LEA R0, R3, R0, 0x18 ;  /* 0x0000000003008211 */ /* 0x001fca00078ec0ff */
[----:B------:R1:W-:Y:S01]  /*1dc70*/  @!P0 STS.128 [R0+0x2d8d0], R16 ;  /* 0x02d8d01000008388 */ /* 0x0003e20000000c00 */
[----:B------:R-:W-:Y:S06]  /*1dc80*/  BAR.ARV 0x5, 0x200 ;  /* 0x0148000000007b1d */ /* 0x000fec0000002000 */
.L_x_1577:
[----:B-1----:R-:W-:Y:S01]  /*1dc90*/  IMAD.MOV.U32 R0, RZ, RZ, 0x1 ;  /* 0x00000001ff007424 */ /* 0x002fe200078e00ff */
[----:B------:R-:W-:Y:S01]  /*1dca0*/  ULDC UR4, c[0x0][0xc3c] ;  /* 0x00030f0000047ab9 */ /* 0x000fe20000000800 */
[----:B------:R-:W-:Y:S01]  /*1dcb0*/  IMAD.MOV.U32 R25, RZ, RZ, RZ ;  /* 0x000000ffff197224 */ /* 0x000fe200078e00ff */
[----:B0-----:R-:W-:Y:S02]  /*1dcc0*/  ISETP.GE.AND P0, PT, R19, UR4, PT ;  /* 0x0000000413007c0c */ /* 0x001fe4000bf06270 */
[----:B------:R0:W-:Y:S04]  /*1dcd0*/  STL [R1], R0 ;  /* 0x0000000001007387 */ /* 0x0001e80000100800 */
[----:B------:R0:W-:Y:S07]  /*1dce0*/  STL [R1+0x4c], RZ ;  /* 0x00004cff01007387 */ /* 0x0001ee0000100800 */
[----:B------:R-:W-:Y:S05]  /*1dcf0*/  @P0 BRA `(.L_x_1585) ;  /* 0x0000006400740947 */ /* 0x000fea0003800000 */
[----:B------:R-:W1:Y:S01]  /*1dd00*/  S2R R7, SR_TID.X ;  /* 0x0000000000077919 */ /* 0x000e620000002100 */
[----:B------:R-:W2:Y:S01]  /*1dd10*/  S2UR UR5, SR_CgaCtaId ;  /* 0x00000000000579c3 */ /* 0x000ea20000008800 */
[----:B------:R-:W-:Y:S01]  /*1dd20*/  UMOV UR4, 0x400 ;  /* 0x0000040000047882 */ /* 0x000fe20000000000 */
[----:B------:R-:W-:Y:S01]  /*1dd30*/  BSSY B8, `(.L_x_1585) ;  /* 0x0000659000087945 */ /* 0x000fe20003800000 */
[----:B------:R-:W-:Y:S01]  /*1dd40*/  IMAD.MOV.U32 R27, RZ, RZ, RZ ;  /* 0x000000ffff1b7224 */ /* 0x000fe200078e00ff */
[----:B------:R-:W-:Y:S01]  /*1dd50*/  ULDC.64 UR40, c[0x0][0x198] ;  /* 0x0000660000287ab9 */ /* 0x000fe20000000a00 */
[----:B------:R-:W-:Y:S01]  /*1dd60*/  IMAD.MOV.U32 R25, RZ, RZ, RZ ;  /* 0x000000ffff197224 */ /* 0x000fe200078e00ff */
[----:B------:R-:W-:Y:S01]  /*1dd70*/  ULOP3.LUT UR38, UR36, 0x2, URZ, 0xfc, !UPT ;  /* 0x0000000224267892 */ /* 0x000fe2000f8efc3f */
[----:B------:R-:W-:Y:S01]  /*1dd80*/  ULDC UR37, c[0x0][0xc] ;  /* 0x0000030000257ab9 */ /* 0x000fe20000000800 */
[----:B--2---:R-:W-:-:S06]  /*1dd90*/  ULEA UR4, UR5, UR4, 0x18 ;  /* 0x0000000405047291 */ /* 0x004fcc000f8ec03f */
[----:B------:R-:W-:Y:S01]  /*1dda0*/  IMAD.U32 R23, RZ, RZ, UR4 ;  /* 0x00000004ff177e24 */ /* 0x000fe2000f8e00ff */
[C---:B-1----:R-:W-:Y:S01]  /*1ddb0*/  LOP3.LUT R6, R7.reuse, 0x7f, RZ, 0xc0, !PT ;  /* 0x0000007f07067812 */ /* 0x042fe200078ec0ff */
[----:B0-----:R-:W-:-:S04]  /*1ddc0*/  IMAD.SHL.U32 R0, R7, 0x8, RZ ;  /* 0x0000000807007824 */ /* 0x001fc800078e00ff */
[----:B------:R-:W-:Y:S01]  /*1ddd0*/  IMAD.SHL.U32 R4, R6, 0x8, RZ ;  /* 0x0000000806047824 */ /* 0x000fe200078e00ff */
[C---:B------:R-:W-:Y:S02]  /*1dde0*/  LOP3.LUT R3, R0.reuse, 0x20, RZ, 0xc0, !PT ;  /* 0x0000002000037812 */ /* 0x040fe400078ec0ff */
[----:B------:R-:W-:Y:S02]  /*1ddf0*/  LOP3.LUT R2, R0, 0xd8, RZ, 0xc0, !PT ;  /* 0x000000d800027812 */ /* 0x000fe400078ec0ff */
[----:B------:R-:W-:Y:S01]  /*1de00*/  LOP3.LUT R3, R3, 0x300, R4, 0xf8, !PT ;  /* 0x0000030003037812 */ /* 0x000fe200078ef804 */
[----:B------:R-:W-:Y:S01]  /*1de10*/  IMAD.MOV.U32 R4, RZ, RZ, 0x1 ;  /* 0x00000001ff047424 */ /* 0x000fe200078e00ff */
[----:B------:R-:W-:Y:S02]  /*1de20*/  LOP3.LUT R2, R2, 0x18, R7, 0x78, !PT ;  /* 0x0000001802027812 */ /* 0x000fe400078e7807 */
[----:B------:R-:W-:Y:S02]  /*1de30*/  LOP3.LUT R0, R0, 0x18, RZ, 0xc0, !PT ;  /* 0x0000001800007812 */ /* 0x000fe400078ec0ff */
[----:B------:R-:W-:Y:S01]  /*1de40*/  LOP3.LUT R5, R3, R2, RZ, 0xfc, !PT ;  /* 0x0000000203057212 */ /* 0x000fe200078efcff */
[----:B------:R-:W-:Y:S01]  /*1de50*/  IMAD.SHL.U32 R2, R7, 0x20, RZ ;  /* 0x0000002007027824 */ /* 0x000fe200078e00ff */
[----:B------:R-:W-:Y:S01]  /*1de60*/  SHF.R.U32.HI R3, RZ, 0x2, R6 ;  /* 0x00000002ff037819 */ /* 0x000fe20000011606 */
[----:B------:R-:W-:-:S02]  /*1de70*/  IMAD.MOV.U32 R6, RZ, RZ, 0x1 ;  /* 0x00000001ff067424 */ /* 0x000fc400078e00ff */
[----:B------:R-:W-:Y:S01]  /*1de80*/  STL [R1+0x14], R5 ;  /* 0x0000140501007387 */ /* 0x000fe20000100800 */
[----:B------:R-:W-:-:S03]  /*1de90*/  LOP3.LUT R2, R2, 0x60, RZ, 0xc0, !PT ;  /* 0x0000006002027812 */ /* 0x000fc600078ec0ff */
[----:B------:R-:W-:Y:S04]  /*1dea0*/  STL [R1+0x4c], RZ ;  /* 0x00004cff01007387 */ /* 0x000fe80000100800 */
[----:B------:R0:W-:Y:S04]  /*1deb0*/  STL [R1+0x4], R4 ;  /* 0x0000040401007387 */ /* 0x0001e80000100800 */
[----:B------:R1:W-:Y:S01]  /*1dec0*/  STL [R1], R6 ;  /* 0x0000000601007387 */ /* 0x0003e20000100800 */
[----:B0-----:R-:W-:Y:S02]  /*1ded0*/  LOP3.LUT R4, R3, R2, RZ, 0xfc, !PT ;  /* 0x0000000203047212 */ /* 0x001fe400078efcff */
[----:B------:R-:W-:-:S02]  /*1dee0*/  LOP3.LUT R3, R0, 0x20, RZ, 0xfc, !PT ;  /* 0x0000002000037812 */ /* 0x000fc400078efcff */
[----:B------:R-:W-:Y:S01]  /*1def0*/  LOP3.LUT R2, R0, 0x40, RZ, 0xfc, !PT ;  /* 0x0000004000027812 */ /* 0x000fe200078efcff */
[----:B------:R-:W-:-:S05]  /*1df00*/  IMAD R0, R5, 0x2, R23 ;  /* 0x0000000205007824 */ /* 0x000fca00078e0217 */
[----:B------:R1:W-:Y:S02]  /*1df10*/  STL [R1+0x34], R0 ;  /* 0x0000340001007387 */ /* 0x0003e40000100800 */
.L_x_1702:
[----:B------:R-:W-:Y:S05]  /*1df20*/  YIELD ;  /* 0x0000000000007946 */ /* 0x000fea0003800000 */
[----:B------:R-:W-:Y:S01]  /*1df30*/  ULDC.64 UR4, c[0x0][0xa28] ;  /* 0x00028a0000047ab9 */ /* 0x000fe20000000a00 */
[----:B------:R-:W-:Y:S02]  /*1df40*/  CS2R R8, SRZ ;  /* 0x0000000000087805 */ /* 0x000fe4000001ff00 */
[----:B------:R-:W-:Y:S01]  /*1df50*/  ISETP.NE.U32.AND P0, PT, RZ, UR4, PT ;  /* 0x00000004ff007c0c */ /* 0x000fe2000bf05070 */
[----:B0-----:R-:W0:Y:S01]  /*1df60*/  LDC.64 R4, c[0x0][0xa00] ;  /* 0x00028000ff047b82 */ /* 0x001e220000000a00 */
[----:B------:R-:W-:-:S02]  /*1df70*/  ULDC.64 UR6, c[0x0][0xa10] ;  /* 0x0002840000067ab9 */ /* 0x000fc40000000a00 */
[----:B------:R-:W-:Y:S01]  /*1df80*/  ISETP.NE.AND.EX P0, PT, RZ, UR5, PT, P0 ;  /* 0x00000005ff007c0c */ /* 0x000fe2000bf05300 */
[----:B------:R-:W-:-:S12]  /*1df90*/  ULDC.64 UR4, c[0x0][0xa18] ;  /* 0x0002860000047ab9 */ /* 0x000fd80000000a00 */
[----:B--2---:R-:W2:Y:S02]  /*1dfa0*/  @P0 LDC.64 R2, c[0x0][0xa28] ;  /* 0x00028a00ff020b82 */ /* 0x004ea40000000a00 */
[----:B--2---:R-:W-:-:S05]  /*1dfb0*/  @P0 IMAD.WIDE R2, R19, 0x4, R2 ;  /* 0x0000000413020825 */ /* 0x004fca00078e0202 */
[----:B---3--:R2:W3:Y:S01]  /*1dfc0*/  @P0 LDG.E R9, desc[UR54][R2.64] ;  /* 0x0000003602090981 */ /* 0x0084e2000c1e1900 */
[----:B------:R-:W-:Y:S01]  /*1dfd0*/  ISETP.NE.U32.AND P0, PT, RZ, UR4, PT ;  /* 0x00000004ff007c0c */ /* 0x000fe2000bf05070 */
[----:B0-----:R-:W-:Y:S01]  /*1dfe0*/  IMAD.WIDE R4, R19, 0x4, R4 ;  /* 0x0000000413047825 */ /* 0x001fe200078e0204 */
[----:B------:R-:W-:Y:S02]  /*1dff0*/  ISETP.NE.U32.AND P1, PT, RZ, UR6, PT ;  /* 0x00000006ff007c0c */ /* 0x000fe4000bf25070 */
[----:B------:R-:W-:Y:S01]  /*1e000*/  ISETP.NE.AND.EX P2, PT, RZ, UR5, PT, P0 ;  /* 0x00000005ff007c0c */ /* 0x000fe2000bf45300 */
[----:B------:R-:W-:Y:S01]  /*1e010*/  ULDC.64 UR4, c[0x0][0xa00] ;  /* 0x0002800000047ab9 */ /* 0x000fe20000000a00 */
[----:B------:R-:W-:Y:S02]  /*1e020*/  ISETP.NE.AND.EX P1, PT, RZ, UR7, PT, P1 ;  /* 0x00000007ff007c0c */ /* 0x000fe4000bf25310 */
[----:B------:R-:W-:Y:S01]  /*1e030*/  ISETP.NE.U32.AND P0, PT, RZ, UR4, PT ;  /* 0x00000004ff007c0c */ /* 0x000fe2000bf05070 */
[----:B--2---:R-:W0:Y:S01]  /*1e040*/  LDC.64 R2, c[0x0][0xa10] ;  /* 0x00028400ff027b82 */ /* 0x004e220000000a00 */
[----:B-1----:R-:W-:-:S02]  /*1e050*/  MOV R0, RZ ;  /* 0x000000ff00007202 */ /* 0x002fc40000000f00 */
[----:B------:R-:W-:-:S05]  /*1e060*/  ISETP.NE.AND.EX P0, PT, RZ, UR5, PT, P0 ;  /* 0x00000005ff007c0c */ /* 0x000fca000bf05300 */
[----:B------:R-:W1:Y:S08]  /*1e070*/  @P2 LDC.64 R6, c[0x0][0xa18] ;  /* 0x00028600ff062b82 */ /* 0x000e700000000a00 */
[----:B------:R-:W2:Y:S01]  /*1e080*/  @P0 LDG.E R8, desc[UR54][R4.64] ;  /* 0x0000003604080981 */ /* 0x000ea2000c1e1900 */
[----:B0-----:R-:W-:-:S05]  /*1e090*/  IMAD.WIDE R2, R19, 0x4, R2 ;  /* 0x0000000413027825 */ /* 0x001fca00078e0202 */
[----:B-----5:R-:W5:Y:S01]  /*1e0a0*/  @P1 LDG.E R0, desc[UR54][R2.64] ;  /* 0x0000003602001981 */ /* 0x020f62000c1e1900 */
[----:B------:R-:W-:Y:S02]  /*1e0b0*/  ULDC UR4, c[0x0][0x288] ;  /* 0x0000a20000047ab9 */ /* 0x000fe40000000800 */
[----:B------:R-:W-:Y:S01]  /*1e0c0*/  IMAD.U32 R29, RZ, RZ, UR4 ;  /* 0x00000004ff1d7e24 */ /* 0x000fe2000f8e00ff */
[----:B------:R-:W-:Y:S02]  /*1e0d0*/  ULDC.64 UR4, c[0x0][0x418] ;  /* 0x0001060000047ab9 */ /* 0x000fe40000000a00 */
[----:B------:R-:W-:-:S03]  /*1e0e0*/  UISETP.NE.U32.AND UP0, UPT, UR4, URZ, UPT ;  /* 0x0000003f0400728c */ /* 0x000fc6000bf05070 */
[----:B------:R-:W-:Y:S01]  /*1e0f0*/  ULDC UR4, c[0x0][0x424] ;  /* 0x0001090000047ab9 */ /* 0x000fe20000000800 */
[----:B------:R-:W-:Y:S01]  /*1e100*/  UISETP.NE.AND.EX UP0, UPT, UR5, URZ, UPT, UP0 ;  /* 0x0000003f0500728c */ /* 0x000fe2000bf05300 */
[----:B-1----:R-:W-:Y:S02]  /*1e110*/  @P2 IMAD.WIDE R6, R19, 0x4, R6 ;  /* 0x0000000413062825 */ /* 0x002fe400078e0206 */
[----:B------:R-:W-:Y:S01]  /*1e120*/  ULDC UR5, c[0x0][0x2f0] ;  /* 0x0000bc0000057ab9 */ /* 0x000fe20000000800 */
[----:B------:R-:W-:Y:S02]  /*1e130*/  USEL UR4, UR4, 0x1, UP0 ;  /* 0x0000000104047887 */ /* 0x000fe40008000000 */
[----:B------:R0:W5:Y:S02]  /*1e140*/  @P2 LDG.E R29, desc[UR54][R6.64] ;  /* 0x00000036061d2981 */ /* 0x000164000c1e1900 */
[----:B------:R-:W-:-:S03]  /*1e150*/  UIMAD UR4, UR4, UR5, URZ ;  /* 0x00000005040472a4 */ /* 0x000fc6000f8e023f */
[----:B------:R-:W-:Y:S02]  /*1e160*/  ULDC UR5, c[0x0][0x348] ;  /* 0x0000d20000057ab9 */ /* 0x000fe40000000800 */
[----:B0-----:R-:W-:Y:S02]  /*1e170*/  IMAD.U32 R7, RZ, RZ, UR5 ;  /* 0x00000005ff077e24 */ /* 0x001fe4000f8e00ff */
[----:B------:R-:W-:Y:S01]  /*1e180*/  IMAD.U32 R6, RZ, RZ, UR4 ;  /* 0x00000004ff067e24 */ /* 0x000fe2000f8e00ff */
[----:B---3--:R0:W-:Y:S04]  /*1e190*/  STL [R1+0x2c], R9 ;  /* 0x00002c0901007387 */ /* 0x0081e80000100800 */
[----:B--2---:R0:W-:Y:S01]  /*1e1a0*/  STL [R1+0x8], R8 ;  /* 0x0000080801007387 */ /* 0x0041e20000100800 */
[----:B------:R-:W-:Y:S05]  /*1e1b0*/  @P2 BRA `(.L_x_1586) ;  /* 0x0000000000102947 */ /* 0x000fea0003800000 */
[----:B------:R-:W-:Y:S05]  /*1e1c0*/  @!P0 BRA `(.L_x_1586) ;  /* 0x00000000000c8947 */ /* 0x000fea0003800000 */
[----:B-----5:R-:W2:Y:S04]  /*1e1d0*/  LDG.E R29, desc[UR54][R4.64] ;  /* 0x00000036041d7981 */ /* 0x020ea8000c1e1900 */
[----:B------:R-:W2:Y:S02]  /*1e1e0*/  LDG.E R4, desc[UR54][R4.64+0x4] ;  /* 0x0000043604047981 */ /* 0x000ea4000c1e1900 */
[----:B--2---:R-:W-:-:S07]  /*1e1f0*/  IMAD.IADD R29, R4, 0x1, -R29 ;  /* 0x00000001041d7824 */ /* 0x004fce00078e0a1d */
.L_x_1586:
        /* <DEDUP_REMOVED lines=8> */
.L_x_1587:
[----:B------:R-:W-:Y:S02]  /*1e280*/  ULDC.64 UR4, c[0x0][0xa08] ;  /* 0x0002820000047ab9 */ /* 0x000fe40000000a00 */
[----:B------:R-:W-:-:S04]  /*1e290*/  ISETP.NE.U32.AND P0, PT, RZ, UR4, PT ;  /* 0x00000004ff007c0c */ /* 0x000fc8000bf05070 */
[----:B------:R-:W-:-:S13]  /*1e2a0*/  ISETP.NE.AND.EX P0, PT, RZ, UR5, PT, P0 ;  /* 0x00000005ff007c0c */ /* 0x000fda000bf05300 */
[----:B------:R-:W-:Y:S05]  /*1e2b0*/  @!P0 BRA `(.L_x_1588) ;  /* 0x0000000000148947 */ /* 0x000fea0003800000 */
[----:B------:R-:W1:Y:S02]  /*1e2c0*/  LDC.64 R4, c[0x0][0xa08] ;  /* 0x00028200ff047b82 */ /* 0x000e640000000a00 */
[----:B-1----:R-:W-:-:S05]  /*1e2d0*/  IMAD.WIDE R4, R19, 0x4, R4 ;  /* 0x0000000413047825 */ /* 0x002fca00078e0204 */
[----:B------:R-:W2:Y:S04]  /*1e2e0*/  LDG.E R6, desc[UR54][R4.64] ;  /* 0x0000003604067981 */ /* 0x000ea8000c1e1900 */
[----:B------:R-:W2:Y:S02]  /*1e2f0*/  LDG.E R4, desc[UR54][R4.64+0x4] ;  /* 0x0000043604047981 */ /* 0x000ea4000c1e1900 */
[----:B--2---:R-:W-:-:S07]  /*1e300*/  IMAD.IADD R6, R4, 0x1, -R6 ;  /* 0x0000000104067824 */ /* 0x004fce00078e0a06 */
.L_x_1588:
[----:B-1----:R-:W2:Y:S04]  /*1e310*/  @P1 LDG.E R4, desc[UR54][R2.64] ;  /* 0x0000003602041981 */ /* 0x002ea8000c1e1900 */
[----:B------:R1:W2:Y:S01]  /*1e320*/  @P1 LDG.E R5, desc[UR54][R2.64+0x4] ;  /* 0x0000043602051981 */ /* 0x0002a2000c1e1900 */
[----:B------:R-:W-:Y:S02]  /*1e330*/  IMAD R28, R17, 0xc0, RZ ;  /* 0x000000c0111c7824 */ /* 0x000fe400078e02ff */
[----:B-----5:R-:W-:Y:S02]  /*1e340*/  IMAD.IADD R6, R6, 0x1, -R9 ;  /* 0x0000000106067824 */ /* 0x020fe400078e0a09 */
[----:B0-----:R-:W-:Y:S01]  /*1e350*/  VIADD R8, R28, 0xbf ;  /* 0x000000bf1c087836 */ /* 0x001fe20000000000 */
[----:B-1----:R-:W0:Y:S02]  /*1e360*/  LDC R2, c[0x0][0x448] ;  /* 0x00011200ff027b82 */ /* 0x002e240000000800 */
[----:B0-----:R-:W-:-:S13]  /*1e370*/  ISETP.NE.AND P2, PT, R2, 0x1, PT ;  /* 0x000000010200780c */ /* 0x001fda0003f45270 */
[----:B------:R-:W0:Y:S08]  /*1e380*/  @P2 LDC R3, c[0x0][0x44c] ;  /* 0x00011300ff032b82 */ /* 0x000e300000000800 */
[----:B------:R-:W1:Y:S01]  /*1e390*/  @P2 LDC R2, c[0x0][0x450] ;  /* 0x00011400ff022b82 */ /* 0x000e620000000800 */
[----:B0-----:R-:W-:-:S05]  /*1e3a0*/  @P2 IMAD.HI.U32 R3, R8, R3, RZ ;  /* 0x0000000308032227 */ /* 0x001fca00078e00ff */
[----:B-1----:R-:W-:Y:S01]  /*1e3b0*/  @P2 SHF.R.U32.HI R8, RZ, R2, R3 ;  /* 0x00000002ff082219 */ /* 0x002fe20000011603 */
[----:B--2---:R-:W-:-:S04]  /*1e3c0*/  @P1 IMAD.IADD R7, R5, 0x1, -R4 ;  /* 0x0000000105071824 */ /* 0x004fc800078e0a04 */
[----:B------:R-:W-:-:S04]  /*1e3d0*/  IMAD.IADD R10, R6, 0x1, R7 ;  /* 0x00000001060a7824 */ /* 0x000fc800078e0207 */
[C---:B------:R-:W-:Y:S01]  /*1e3e0*/  VIADD R21, R10.reuse, 0x7f ;  /* 0x0000007f0a157836 */ /* 0x040fe20000000000 */
[----:B------:R0:W-:Y:S01]  /*1e3f0*/  STL [R1+0x24], R10 ;  /* 0x0000240a01007387 */ /* 0x0001e20000100800 */
[----:B------:R-:W-:-:S03]  /*1e400*/  IADD3 R17, R10, 0x1, -R29 ;  /* 0x000000010a117810 */ /* 0x000fc60007ffe81d */
[----:B------:R-:W-:Y:S02]  /*1e410*/  SHF.R.S32.HI R2, RZ, 0x1f, R21 ;  /* 0x0000001fff027819 */ /* 0x000fe40000011415 */
[----:B------:R-:W-:Y:S02]  /*1e420*/  IMAD.IADD R8, R17, 0x1, R8 ;  /* 0x0000000111087824 */ /* 0x000fe400078e0208 */
[----:B------:R-:W-:Y:S02]  /*1e430*/  LEA.HI R21, R2, R21, RZ, 0x7 ;  /* 0x0000001502157211 */ /* 0x000fe400078f38ff */
[----:B------:R-:W1:Y:S02]  /*1e440*/  LDC.64 R2, c[0x0][0x9e0] ;  /* 0x00027800ff027b82 */ /* 0x000e640000000a00 */
[----:B------:R-:W-:Y:S02]  /*1e450*/  SHF.R.S32.HI R21, RZ, 0x7, R21 ;  /* 0x00000007ff157819 */ /* 0x000fe40000011415 */
[----:B-1----:R-:W-:Y:S01]  /*1e460*/  ISETP.GE.AND P3, PT, R3, 0x1, PT ;  /* 0x000000010300780c */ /* 0x002fe20003f66270 */
[----:B------:R-:W-:-:S12]  /*1e470*/  IMAD.IADD R2, R8, 0x1, R2 ;  /* 0x0000000108027824 */ /* 0x000fd800078e0202 */
[----:B0-----:R-:W-:Y:S05]  /*1e480*/  @!P3 BRA `(.L_x_1589) ;  /* 0x000000000048b947 */ /* 0x001fea0003800000 */
        /* <DEDUP_REMOVED lines=11> */
.L_x_1591:
[----:B------:R-:W-:-:S13]  /*1e540*/  ISETP.NE.AND P0, PT, R3, 0x1, PT ;  /* 0x000000010300780c */ /* 0x000fda0003f05270 */
[----:B------:R-:W0:Y:S02]  /*1e550*/  @P0 LDC.64 R4, c[0x0][0x9e8] ;  /* 0x00027a00ff040b82 */ /* 0x000e240000000a00 */
[----:B0-----:R-:W-:-:S05]  /*1e560*/  @P0 IMAD.HI.U32 R4, R9, R4, RZ ;  /* 0x0000000409040227 */ /* 0x001fca00078e00ff */
[----:B------:R-:W-:-:S07]  /*1e570*/  @P0 SHF.R.U32.HI R9, RZ, R5, R4 ;  /* 0x00000005ff090219 */ /* 0x000fce0000011604 */
.L_x_1592:
[----:B------:R-:W-:Y:S05]  /*1e580*/  BSYNC B0 ;  /* 0x0000000000007941 */ /* 0x000fea0003800000 */
.L_x_1590:
[----:B------:R-:W-:-:S05]  /*1e590*/  IMAD R9, R9, R3, R3 ;  /* 0x0000000309097224 */ /* 0x000fca00078e0203 */
[----:B------:R-:W-:-:S07]  /*1e5a0*/  VIMNMX R2, R2, R9, PT ;  /* 0x0000000902027248 */ /* 0x000fce0003fe0100 */
.L_x_1589:
[----:B------:R-:W0:Y:S01]  /*1e5b0*/  @P2 LDC R5, c[0x0][0x44c] ;  /* 0x00011300ff052b82 */ /* 0x000e220000000800 */
[----:B------:R-:W-:Y:S01]  /*1e5c0*/  IMAD.MOV.U32 R4, RZ, RZ, R28 ;  /* 0x000000ffff047224 */ /* 0x000fe200078e001c */
[----:B------:R-:W-:Y:S01]  /*1e5d0*/  IADD3 R20, R10, -R29, RZ ;  /* 0x8000001d0a147210 */ /* 0x000fe20007ffe0ff */
[----:B------:R-:W-:-:S05]  /*1e5e0*/  ULDC UR4, c[0x0][0x9dc] ;  /* 0x0002770000047ab9 */ /* 0x000fca0000000800 */
[----:B------:R-:W1:Y:S01]  /*1e5f0*/  @P2 LDC R8, c[0x0][0x450] ;  /* 0x00011400ff082b82 */ /* 0x000e620000000800 */
[----:B0-----:R-:W-:-:S05]  /*1e600*/  @P2 IMAD.HI.U32 R5, R28, R5, RZ ;  /* 0x000000051c052227 */ /* 0x001fca00078e00ff */
[----:B-1----:R-:W-:-:S05]  /*1e610*/  @P2 SHF.R.U32.HI R4, RZ, R8, R5 ;  /* 0x00000008ff042219 */ /* 0x002fca0000011605 */
        /* <DEDUP_REMOVED lines=13> */
.L_x_1595:
[----:B------:R-:W-:-:S13]  /*1e6f0*/  ISETP.NE.AND P0, PT, R3, 0x1, PT ;  /* 0x000000010300780c */ /* 0x000fda0003f05270 */
[----:B------:R-:W0:Y:S02]  /*1e700*/  @P0 LDC.64 R4, c[0x0][0x9e8] ;  /* 0x00027a00ff040b82 */ /* 0x000e240000000a00 */
[----:B0-----:R-:W-:-:S05]  /*1e710*/  @P0 IMAD.HI.U32 R4, R9, R4, RZ ;  /* 0x0000000409040227 */ /* 0x001fca00078e00ff */
[----:B------:R-:W-:-:S07]  /*1e720*/  @P0 SHF.R.U32.HI R9, RZ, R5, R4 ;  /* 0x00000005ff090219 */ /* 0x000fce0000011604 */
.L_x_1596:
[----:B------:R-:W-:Y:S05]  /*1e730*/  BSYNC B0 ;  /* 0x0000000000007941 */ /* 0x000fea0003800000 */
.L_x_1594:
[----:B------:R-:W-:-:S05]  /*1e740*/  IMAD R3, R9, R3, RZ ;  /* 0x0000000309037224 */ /* 0x000fca00078e02ff */
[----:B------:R-:W-:-:S07]  /*1e750*/  VIMNMX R8, R8, R3, !PT ;  /* 0x0000000308087248 */ /* 0x000fce0007fe0100 */
.L_x_1593:
[----:B------:R-:W-:Y:S01]  /*1e760*/  VIADD R2, R2, 0x7f ;  /* 0x0000007f02027836 */ /* 0x000fe20000000000 */
[----:B------:R-:W-:Y:S04]  /*1e770*/  BSSY B0, `(.L_x_1597) ;  /* 0x000015d000007945 */ /* 0x000fe80003800000 */
[----:B------:R-:W-:-:S04]  /*1e780*/  SHF.R.S32.HI R3, RZ, 0x1f, R2 ;  /* 0x0000001fff037819 */ /* 0x000fc80000011402 */
[----:B------:R-:W-:Y:S02]  /*1e790*/  LEA.HI R3, R3, R2, RZ, 0x7 ;  /* 0x0000000203037211 */ /* 0x000fe400078f38ff */
[----:B------:R-:W-:Y:S02]  /*1e7a0*/  SHF.R.S32.HI R2, RZ, 0x1f, R8 ;  /* 0x0000001fff027819 */ /* 0x000fe40000011408 */
[----:B------:R-:W-:Y:S02]  /*1e7b0*/  SHF.R.S32.HI R3, RZ, 0x7, R3 ;  /* 0x00000007ff037819 */ /* 0x000fe40000011403 */
[----:B------:R-:W-:Y:S02]  /*1e7c0*/  LEA.HI R2, R2, R8, RZ, 0x7 ;  /* 0x0000000802027211 */ /* 0x000fe400078f38ff */
[----:B------:R-:W-:Y:S02]  /*1e7d0*/  VIMNMX R3, R21, R3, PT ;  /* 0x0000000315037248 */ /* 0x000fe40003fe0100 */
[----:B------:R-:W-:-:S03]  /*1e7e0*/  SHF.R.S32.HI R2, RZ, 0x7, R2 ;  /* 0x00000007ff027819 */ /* 0x000fc60000011402 */
[----:B------:R-:W-:Y:S01]  /*1e7f0*/  IMAD R3, R3, 0x80, -R6 ;  /* 0x0000008003037824 */ /* 0x000fe200078e0a06 */
[----:B------:R-:W-:-:S04]  /*1e800*/  VIMNMX R2, RZ, R2, !PT ;  /* 0x00000002ff027248 */ /* 0x000fc80007fe0100 */
[----:B------:R-:W-:Y:S01]  /*1e810*/  VIMNMX R3, R3, R7, PT ;  /* 0x0000000703037248 */ /* 0x000fe20003fe0100 */
[----:B------:R-:W-:-:S05]  /*1e820*/  IMAD R2, R2, 0x80, -R6 ;  /* 0x0000008002027824 */ /* 0x000fca00078e0a06 */
[----:B------:R-:W-:-:S04]  /*1e830*/  VIMNMX R4, RZ, R2, !PT ;  /* 0x00000002ff047248 */ /* 0x000fc80007fe0100 */
[----:B------:R-:W-:Y:S02]  /*1e840*/  ISETP.GT.AND P0, PT, R3, R4, PT ;  /* 0x000000040300720c */ /* 0x000fe40003f04270 */
[----:B------:R-:W-:-:S11]  /*1e850*/  SHF.R.U32.HI R4, RZ, 0x7, R4 ;  /* 0x00000007ff047819 */ /* 0x000fd60000011604 */
[----:B------:R-:W-:-:S05]  /*1e860*/  @P0 VIADD R2, R3, 0x7f ;  /* 0x0000007f03020836 */ /* 0x000fca0000000000 */
[----:B------:R-:W-:-:S04]  /*1e870*/  @P0 SHF.R.S32.HI R3, RZ, 0x1f, R2 ;  /* 0x0000001fff030819 */ /* 0x000fc80000011402 */
        /* <DEDUP_REMOVED lines=13> */
.L_x_1756:
[----:B-1----:R-:W-:Y:S02]  /*1e950*/  ISETP.NE.AND P0, PT, R14, RZ, PT ;  /* 0x000000ff0e00720c */ /* 0x002fe40003f05270 */
[----:B------:R-:W-:-:S11]  /*1e960*/  PLOP3.LUT P6, PT, PT, PT, PT, 0x8, 0x0 ;  /* 0x000000000000781c */ /* 0x000fd60003fce170 */
[----:B------:R-:W-:Y:S05]  /*1e970*/  @P0 BRA `(.L_x_1600) ;  /* 0x00000000000c0947 */ /* 0x000fea0003800000 */
[----:B------:R-:W-:-:S03]  /*1e980*/  UMOV UR4, 0xffffffff ;  /* 0xffffffff00047882 */ /* 0x000fc60000000000 */
[----:B------:R-:W-:Y:S05]  /*1e990*/  BRA.DIV UR4, `(.L_x_1601) ;  /* 0x0000006a04fc7947 */ /* 0x000fea000b800000 */
[----:B------:R-:W-:-:S13]  /*1e9a0*/  ELECT P6, URZ, PT ;  /* 0x00000000003f782f */ /* 0x000fda00038c0000 */
.L_x_1600:
[----:B0-----:R-:W2:Y:S01]  /*1e9b0*/  LDL R5, [R1+0x4c] ;  /* 0x00004c0001057983 */ /* 0x001ea20000100800 */
[----:B------:R-:W-:Y:S01]  /*1e9c0*/  BSSY B1, `(.L_x_1602) ;  /* 0x0000008000017945 */ /* 0x000fe20003800000 */
[----:B--2---:R-:W-:-:S05]  /*1e9d0*/  VIADD R5, R5, 0x1 ;  /* 0x0000000105057836 */ /* 0x004fca0000000000 */
[----:B------:R-:W-:-:S04]  /*1e9e0*/  LEA.HI R6, R5, R5, RZ, 0x1 ;  /* 0x0000000505067211 */ /* 0x000fc800078f08ff */
[----:B------:R-:W-:-:S05]  /*1e9f0*/  LOP3.LUT R6, R6, 0xfffffffe, RZ, 0xc0, !PT ;  /* 0xfffffffe06067812 */ /* 0x000fca00078ec0ff */
[----:B------:R-:W-:-:S05]  /*1ea00*/  IMAD.IADD R5, R5, 0x1, -R6 ;  /* 0x0000000105057824 */ /* 0x000fca00078e0a06 */
[----:B------:R-:W-:-:S04]  /*1ea10*/  SHF.L.U32 R5, R5, 0x1f, RZ ;  /* 0x0000001f05057819 */ /* 0x000fc800000006ff */
[----:B------:R-:W0:Y:S02]  /*1ea20*/  SYNCS.PHASECHK.TRANS64.TRYWAIT P0, [R23+URZ+0x2d820], R5 ;  /* 0x02d82005170075a7 */ /* 0x000e24000800017f */
[----:B0-----:R-:W-:Y:S05]  /*1ea30*/  @!P0 BRA `(.L_x_1603) ;  /* 0x0000006800f48947 */ /* 0x001fea0003800000 */
.L_x_1759:
[----:B------:R-:W-:Y:S05]  /*1ea40*/  BSYNC B1 ;  /* 0x0000000000017941 */ /* 0x000fea0003800000 */
.L_x_1602:
        /* <DEDUP_REMOVED lines=11> */
.L_x_1760:
[----:B------:R-:W-:Y:S05]  /*1eb00*/  BSYNC B2 ;  /* 0x0000000000027941 */ /* 0x000fea0003800000 */
.L_x_1606:
        /* <DEDUP_REMOVED lines=9> */
.L_x_1609:
[----:B------:R-:W-:Y:S05]  /*1eba0*/  BSYNC B2 ;  /* 0x0000000000027941 */ /* 0x000fea0003800000 */
.L_x_1608:
[----:B------:R-:W-:Y:S01]  /*1ebb0*/  IMAD.MOV.U32 R14, RZ, RZ, RZ ;  /* 0x000000ffff0e7224 */ /* 0x000fe200078e00ff */
[----:B------:R-:W-:Y:S01]  /*1ebc0*/  UIADD3 UR4, UP0, UR40, 0x570, URZ ;  /* 0x0000057028047890 */ /* 0x000fe2000ff1e03f */
[----:B------:R-:W-:Y:S01]  /*1ebd0*/  IMAD R7, R27, 0x6000, R23 ;  /* 0x000060001b077824 */ /* 0x000fe200078e0217 */
[----:B------:R-:W-:Y:S01]  /*1ebe0*/  PLOP3.LUT P0, PT, PT, PT, PT, 0x80, 0x0 ;  /* 0x000000000000781c */ /* 0x000fe20003f0f070 */
[----:B------:R-:W-:Y:S01]  /*1ebf0*/  IMAD R6, R3, 0x80, R0 ;  /* 0x0000008003067824 */ /* 0x000fe200078e0200 */
[----:B------:R-:W-:Y:S01]  /*1ec00*/  R2UR UR10, R14 ;  /* 0x000000000e0a72ca */ /* 0x000fe200000e0000 */
[----:B0-----:R-:W-:Y:S01]  /*1ec10*/  VIADD R5, R9, 0x2d890 ;  /* 0x0002d89009057836 */ /* 0x001fe20000000000 */
[----:B------:R-:W-:Y:S01]  /*1ec20*/  IADD3 R10, R7, 0x15400, RZ ;  /* 0x00015400070a7810 */ /* 0x000fe20007ffe0ff */
[----:B------:R-:W-:Y:S01]  /*1ec30*/  VIADD R6, R6, 0xffffff80 ;  /* 0xffffff8006067836 */ /* 0x000fe20000000000 */
[----:B------:R-:W-:Y:S01]  /*1ec40*/  UIADD3.X UR5, URZ, UR41, URZ, UP0, !UPT ;  /* 0x000000293f057290 */ /* 0x000fe200087fe43f */
[----:B------:R-:W-:Y:S01]  /*1ec50*/  UMOV UR6, 0x0 ;  /* 0x0000000000067882 */ /* 0x000fe20000000000 */
[----:B------:R-:W-:-:S10]  /*1ec60*/  UMOV UR7, 0x12f00000 ;  /* 0x12f0000000077882 */ /* 0x000fd40000000000 */
.L_x_1610:
        /* <DEDUP_REMOVED lines=16> */
.L_x_1611:
        /* <DEDUP_REMOVED lines=16> */
.L_x_1612:
        /* <DEDUP_REMOVED lines=13> */
.L_x_1761:
[----:B------:R-:W-:Y:S05]  /*1ef40*/  BSYNC B2 ;  /* 0x0000000000027941 */ /* 0x000fea0003800000 */
.L_x_1613:
[----:B------:R-:W-:Y:S01]  /*1ef50*/  BSSY B2, `(.L_x_1615) ;  /* 0x000000b000027945 */ /* 0x000fe20003800000 */
[----:B------:R-:W-:Y:S02]  /*1ef60*/  IMAD.MOV.U32 R10, RZ, RZ, 0x0 ;  /* 0x00000000ff0a7424 */ /* 0x000fe400078e00ff */
[----:B------:R-:W-:Y:S01]  /*1ef70*/  IMAD.MOV.U32 R11, RZ, RZ, 0x12f00000 ;  /* 0x12f00000ff0b7424 */ /* 0x000fe200078e00ff */
[----:B------:R-:W-:Y:S06]  /*1ef80*/  @P1 BRA `(.L_x_1616) ;  /* 0x00000000001c1947 */ /* 0x000fec0003800000 */
[----:B------:R-:W2:Y:S02]  /*1ef90*/  S2R R5, SR_TID.X ;  /* 0x0000000000057919 */ /* 0x000ea40000002100 */
[----:B--2---:R-:W-:Y:S01]  /*1efa0*/  LOP3.LUT R15, R5, 0x1f, RZ, 0xc0, !PT ;  /* 0x0000001f050f7812 */ /* 0x004fe200078ec0ff */
[----:B------:R-:W-:-:S03]  /*1efb0*/  IMAD.MOV.U32 R5, RZ, RZ, 0x6000 ;  /* 0x00006000ff057424 */ /* 0x000fc600078e00ff */
[----:B------:R-:W-:Y:S01]  /*1efc0*/  ISETP.NE.AND P0, PT, R15, RZ, PT ;  /* 0x000000ff0f00720c */ /* 0x000fe20003f05270 */
[----:B------:R2:W-:-:S12]  /*1efd0*/  SYNCS.ARRIVE.TRANS64 RZ, [R9+URZ+0x2d8b0], R5 ;  /* 0x02d8b00509ff79a7 */ /* 0x0005d8000800003f */
[----:B--2---:R-:W-:Y:S05]  /*1efe0*/  @!P0 BRA `(.L_x_1616) ;  /* 0x0000000000048947 */ /* 0x004fea0003800000 */
[----:B------:R-:W-:Y:S01]  /*1eff0*/  BPT.TRAP 0x1 ;  /* 0x000000040000795c */ /* 0x000fe20000300000 */
.L_x_1616:
[----:B------:R-:W-:Y:S05]  /*1f000*/  BSYNC B2 ;  /* 0x0000000000027941 */ /* 0x000fea0003800000 */
.L_x_1615:
        /* <DEDUP_REMOVED lines=8> */
.L_x_1617:
        /* <DEDUP_REMOVED lines=15> */
.L_x_1618:
        /* <DEDUP_REMOVED lines=15> */
.L_x_1619:
        /* <DEDUP_REMOVED lines=10> */
.L_x_1605:
[----:B------:R-:W-:Y:S05]  /*1f310*/  BSYNC B1 ;  /* 0x0000000000017941 */ /* 0x000fea0003800000 */
.L_x_1604:
[----:B0-----:R-:W2:Y:S01]  /*1f320*/  LDL.LU R5, [R1+0x4] ;  /* 0x0000040001057983 */ /* 0x001ea20000300800 */
[----:B------:R-:W-:Y:S01]  /*1f330*/  VIADD R27, R27, 0x1 ;  /* 0x000000011b1b7836 */ /* 0x000fe20000000000 */
[----:B------:R-:W-:Y:S01]  /*1f340*/  PLOP3.LUT P0, PT, PT, PT, PT, 0x8, 0x0 ;  /* 0x000000000000781c */ /* 0x000fe20003f0e170 */
[----:B------:R-:W-:-:S03]  /*1f350*/  VIADD R9, R3, 0xfffffffe ;  /* 0xfffffffe03097836 */ /* 0x000fc60000000000 */
[----:B------:R-:W-:Y:S02]  /*1f360*/  ISETP.NE.AND P1, PT, R27, 0x2, PT ;  /* 0x000000021b00780c */ /* 0x000fe40003f25270 */
[----:B------:R-:W-:Y:S02]  /*1f370*/  ISETP.GE.AND P2, PT, R9, R4, PT ;  /* 0x000000040900720c */ /* 0x000fe40003f46270 */
[----:B------:R-:W-:Y:S02]  /*1f380*/  SEL R3, RZ, 0x1, P1 ;  /* 0x00000001ff037807 */ /* 0x000fe40000800000 */
[----:B------:R-:W-:Y:S02]  /*1f390*/  SEL R27, R27, RZ, P1 ;  /* 0x000000ff1b1b7207 */ /* 0x000fe40000800000 */
[----:B--2---:R-:W-:-:S05]  /*1f3a0*/  LOP3.LUT R5, R5, R3, RZ, 0x3c, !PT ;  /* 0x0000000305057212 */ /* 0x004fca00078e3cff */
[----:B------:R0:W-:Y:S02]  /*1f3b0*/  STL [R1+0x4], R5 ;  /* 0x0000040501007387 */ /* 0x0001e40000100800 */
[----:B------:R-:W-:Y:S05]  /*1f3c0*/  @!P2 BRA `(.L_x_1598) ;  /* 0x00000008005ca947 */ /* 0x000fea0003800000 */
.L_x_1636:
        /* <DEDUP_REMOVED lines=12> */
.L_x_1762:
[----:B------:R-:W-:Y:S05]  /*1f490*/  BSYNC B2 ;  /* 0x0000000000027941 */ /* 0x000fea0003800000 */
.L_x_1622:
        /* <DEDUP_REMOVED lines=9> */
.L_x_1625:
[----:B------:R-:W-:Y:S05]  /*1f530*/  BSYNC B2 ;  /* 0x0000000000027941 */ /* 0x000fea0003800000 */
.L_x_1624:
[----:B------:R-:W-:Y:S01]  /*1f540*/  MOV R12, RZ ;  /* 0x000000ff000c7202 */ /* 0x000fe20000000f00 */
[----:B------:R-:W-:Y:S01]  /*1f550*/  IMAD R6, R27, 0x6000, R23 ;  /* 0x000060001b067824 */ /* 0x000fe200078e0217 */
[----:B------:R-:W-:Y:S01]  /*1f560*/  UIADD3 UR4, UP0, UR40, 0x570, URZ ;  /* 0x0000057028047890 */ /* 0x000fe2000ff1e03f */
[----:B------:R-:W-:Y:S01]  /*1f570*/  PLOP3.LUT P1, PT, PT, PT, PT, 0x80, 0x0 ;  /* 0x000000000000781c */ /* 0x000fe20003f2f070 */
[----:B------:R-:W-:Y:S01]  /*1f580*/  IMAD R5, R9, 0x80, R0 ;  /* 0x0000008009057824 */ /* 0x000fe200078e0200 */
[----:B------:R-:W-:Y:S01]  /*1f590*/  R2UR UR10, R12 ;  /* 0x000000000c0a72ca */ /* 0x000fe200000e0000 */
[----:B------:R-:W-:Y:S01]  /*1f5a0*/  VIADD R3, R8, 0x2d890 ;  /* 0x0002d89008037836 */ /* 0x000fe20000000000 */
[----:B------:R-:W-:Y:S01]  /*1f5b0*/  UIADD3.X UR5, URZ, UR41, URZ, UP0, !UPT ;  /* 0x000000293f057290 */ /* 0x000fe200087fe43f */
[----:B------:R-:W-:Y:S01]  /*1f5c0*/  VIADD R10, R6, 0x15400 ;  /* 0x00015400060a7836 */ /* 0x000fe20000000000 */
[----:B------:R-:W-:Y:S01]  /*1f5d0*/  UMOV UR6, 0x0 ;  /* 0x0000000000067882 */ /* 0x000fe20000000000 */
[----:B------:R-:W-:-:S10]  /*1f5e0*/  UMOV UR7, 0x12f00000 ;  /* 0x12f0000000077882 */ /* 0x000fd40000000000 */
.L_x_1626:
        /* <DEDUP_REMOVED lines=16> */
.L_x_1627:
        /* <DEDUP_REMOVED lines=16> */
.L_x_1628:
        /* <DEDUP_REMOVED lines=13> */
.L_x_1763:
[----:B------:R-:W-:Y:S05]  /*1f8c0*/  BSYNC B2 ;  /* 0x0000000000027941 */ /* 0x000fea0003800000 */
.L_x_1629:
        /* <DEDUP_REMOVED lines=11> */
.L_x_1632:
[----:B------:R-:W-:Y:S05]  /*1f980*/  BSYNC B2 ;  /* 0x0000000000027941 */ /* 0x000fea0003800000 */
.L_x_1631:
        /* <DEDUP_REMOVED lines=8> */
.L_x_1633:
        /* <DEDUP_REMOVED lines=15> */
.L_x_1634:
        /* <DEDUP_REMOVED lines=15> */
.L_x_1635:
        /* <DEDUP_REMOVED lines=10> */
.L_x_1621:
[----:B------:R-:W-:Y:S05]  /*1fc90*/  BSYNC B1 ;  /* 0x0000000000017941 */ /* 0x000fea0003800000 */
.L_x_1620:
[----:B------:R-:W2:Y:S01]  /*1fca0*/  LDL.LU R7, [R1+0x4] ;  /* 0x0000040001077983 */ /* 0x000ea20000300800 */
[----:B------:R-:W-:Y:S01]  /*1fcb0*/  VIADD R27, R27, 0x1 ;  /* 0x000000011b1b7836 */ /* 0x000fe20000000000 */
[C---:B------:R-:W-:Y:S02]  /*1fcc0*/  ISETP.GT.AND P2, PT, R9.reuse, R4, PT ;  /* 0x000000040900720c */ /* 0x040fe40003f44270 */
[----:B------:R-:W-:Y:S02]  /*1fcd0*/  IADD3 R9, R9, -0x1, RZ ;  /* 0xffffffff09097810 */ /* 0x000fe40007ffe0ff */
[----:B------:R-:W-:-:S04]  /*1fce0*/  ISETP.NE.AND P1, PT, R27, 0x2, PT ;  /* 0x000000021b00780c */ /* 0x000fc80003f25270 */
[----:B------:R-:W-:Y:S02]  /*1fcf0*/  SEL R3, RZ, 0x1, P1 ;  /* 0x00000001ff037807 */ /* 0x000fe40000800000 */
[----:B------:R-:W-:Y:S02]  /*1fd00*/  SEL R27, R27, RZ, P1 ;  /* 0x000000ff1b1b7207 */ /* 0x000fe40000800000 */
[----:B--2---:R-:W-:-:S05]  /*1fd10*/  LOP3.LUT R7, R7, R3, RZ, 0x3c, !PT ;  /* 0x0000000307077212 */ /* 0x004fca00078e3cff */
[----:B------:R1:W-:Y:S01]  /*1fd20*/  STL [R1+0x4], R7 ;  /* 0x0000040701007387 */ /* 0x0003e20000100800 */
[----:B------:R-:W-:Y:S05]  /*1fd30*/  @P2 BRA `(.L_x_1636) ;  /* 0xfffffff400a42947 */ /* 0x000fea000383ffff */
.L_x_1598:
[----:B------:R-:W-:Y:S05]  /*1fd40*/  BSYNC B0 ;  /* 0x0000000000007941 */ /* 0x000fea0003800000 */
.L_x_1597:
[----:B------:R-:W2:Y:S01]  /*1fd50*/  LDC R0, c[0x0][0x448] ;  /* 0x00011200ff007b82 */ /* 0x000ea20000000800 */
[----:B------:R-:W-:Y:S01]  /*1fd60*/  VIADD R2, R28, 0xbf ;  /* 0x000000bf1c027836 */ /* 0x000fe20000000000 */
[----:B------:R-:W-:Y:S06]  /*1fd70*/  @!P0 WARPSYNC.ALL ;  /* 0x0000000000008948 */ /* 0x000fec0003800000 */
[----:B------:R-:W-:Y:S01]  /*1fd80*/  @!P0 BAR.SYNC.DEFER_BLOCKING 0xc, 0x200 ;  /* 0x0308000000008b1d */ /* 0x000fe20000010000 */
[----:B--2---:R-:W-:-:S13]  /*1fd90*/  ISETP.NE.AND P1, PT, R0, 0x1, PT ;  /* 0x000000010000780c */ /* 0x004fda0003f25270 */
[----:B------:R-:W2:Y:S08]  /*1fda0*/  @P1 LDC R3, c[0x0][0x44c] ;  /* 0x00011300ff031b82 */ /* 0x000eb00000000800 */
[----:B------:R-:W3:Y:S01]  /*1fdb0*/  @P1 LDC R0, c[0x0][0x450] ;  /* 0x00011400ff001b82 */ /* 0x000ee20000000800 */
[----:B--2---:R-:W-:-:S05]  /*1fdc0*/  @P1 IMAD.HI.U32 R3, R2, R3, RZ ;  /* 0x0000000302031227 */ /* 0x004fca00078e00ff */
[----:B---3--:R-:W-:-:S05]  /*1fdd0*/  @P1 SHF.R.U32.HI R2, RZ, R0, R3 ;  /* 0x00000000ff021219 */ /* 0x008fca0000011603 */
[----:B------:R-:W-:Y:S02]  /*1fde0*/  IMAD.IADD R17, R17, 0x1, R2 ;  /* 0x0000000111117824 */ /* 0x000fe400078e0202 */
[----:B------:R-:W2:Y:S02]  /*1fdf0*/  LDC.64 R2, c[0x0][0x9e0] ;  /* 0x00027800ff027b82 */ /* 0x000ea40000000a00 */
[----:B--2---:R-:W-:Y:S01]  /*1fe00*/  ISETP.GE.AND P2, PT, R3, 0x1, PT ;  /* 0x000000010300780c */ /* 0x004fe20003f46270 */
[----:B------:R-:W-:-:S12]  /*1fe10*/  IMAD.IADD R2, R17, 0x1, R2 ;  /* 0x0000000111027824 */ /* 0x000fd800078e0202 */
[----:B------:R-:W-:Y:S05]  /*1fe20*/  @!P2 BRA `(.L_x_1637) ;  /* 0x000000000048a947 */ /* 0x000fea0003800000 */
[C---:B------:R-:W-:Y:S01]  /*1fe30*/  ISETP.GT.AND P0, PT, R17.reuse, RZ, PT ;  /* 0x000000ff1100720c */ /* 0x040fe20003f04270 */
[----:B------:R-:W-:Y:S01]  /*1fe40*/  BSSY B0, `(.L_x_1638) ;  /* 0x000000e000007945 */ /* 0x000fe20003800000 */
[----:B------:R-:W-:-:S11]  /*1fe50*/  VIADD R0, R17, 0xffffffff ;  /* 0xffffffff11007836 */ /* 0x000fd60000000000 */
[----:B------:R-:W-:Y:S05]  /*1fe60*/  @P0 BRA `(.L_x_1639) ;  /* 0x00000000001c0947 */ /* 0x000fea0003800000 */
[----:B------:R-:W-:Y:S01]  /*1fe70*/  ISETP.NE.AND P0, PT, R3, 0x1, PT ;  /* 0x000000010300780c */ /* 0x000fe20003f05270 */
[----:B------:R-:W-:-:S12]  /*1fe80*/  IMAD.MOV R0, RZ, RZ, -R17 ;  /* 0x000000ffff007224 */ /* 0x000fd800078e0a11 */
[----:B0-----:R-:W0:Y:S02]  /*1fe90*/  @P0 LDC.64 R4, c[0x0][0x9e8] ;  /* 0x00027a00ff040b82 */ /* 0x001e240000000a00 */
[----:B0-----:R-:W-:-:S05]  /*1fea0*/  @P0 IMAD.HI.U32 R4, R0, R4, RZ ;  /* 0x0000000400040227 */ /* 0x001fca00078e00ff */
[----:B------:R-:W-:-:S04]  /*1feb0*/  @P0 SHF.R.U32.HI R0, RZ, R5, R4 ;  /* 0x00000005ff000219 */ /* 0x000fc80000011604 */
[----:B------:R-:W-:Y:S01]  /*1fec0*/  LOP3.LUT R0, RZ, R0, RZ, 0x33, !PT ;  /* 0x00000000ff007212 */ /* 0x000fe200078e33ff */
[----:B------:R-:W-:Y:S06]  /*1fed0*/  BRA `(.L_x_1640) ;  /* 0x0000000000107947 */ /* 0x000fec0003800000 */
.L_x_1639:
[----:B------:R-:W-:-:S13]  /*1fee0*/  ISETP.NE.AND P0, PT, R3, 0x1, PT ;  /* 0x000000010300780c */ /* 0x000fda0003f05270 */
[----:B0-----:R-:W0:Y:S02]  /*1fef0*/  @P0 LDC.64 R4, c[0x0][0x9e8] ;  /* 0x00027a00ff040b82 */ /* 0x001e240000000a00 */
[----:B0-----:R-:W-:-:S05]  /*1ff00*/  @P0 IMAD.HI.U32 R4, R0, R4, RZ ;  /* 0x0000000400040227 */ /* 0x001fca00078e00ff */
[----:B------:R-:W-:-:S07]  /*1ff10*/  @P0 SHF.R.U32.HI R0, RZ, R5, R4 ;  /* 0x00000005ff000219 */ /* 0x000fce0000011604 */
.L_x_1640:
[----:B------:R-:W-:Y:S05]  /*1ff20*/  BSYNC B0 ;  /* 0x0000000000007941 */ /* 0x000fea0003800000 */
.L_x_1638:
[----:B------:R-:W-:-:S05]  /*1ff30*/  IMAD R0, R0, R3, R3 ;  /* 0x0000000300007224 */ /* 0x000fca00078e0203 */
[----:B------:R-:W-:-:S07]  /*1ff40*/  VIMNMX R2, R2, R0, PT ;  /* 0x0000000002027248 */ /* 0x000fce0003fe0100 */
.L_x_1637:
[----:B------:R-:W-:Y:S01]  /*1ff50*/  VIADD R2, R2, 0x7f ;  /* 0x0000007f02027836 */ /* 0x000fe20000000000 */
[----:B------:R-:W-:Y:S01]  /*1ff60*/  ULDC UR4, c[0x0][0x9dc] ;  /* 0x0002770000047ab9 */ /* 0x000fe20000000800 */
[----:B------:R-:W-:-:S03]  /*1ff70*/  IMAD.MOV.U32 R4, RZ, RZ, R28 ;  /* 0x000000ffff047224 */ /* 0x000fc600078e001c */
[----:B------:R-:W-:-:S04]  /*1ff80*/  SHF.R.S32.HI R0, RZ, 0x1f, R2 ;  /* 0x0000001fff007819 */ /* 0x000fc80000011402 */
[----:B------:R-:W-:Y:S02]  /*1ff90*/  LEA.HI R0, R0, R2, RZ, 0x7 ;  /* 0x0000000200007211 */ /* 0x000fe400078f38ff */
[----:B------:R-:W2:Y:S02]  /*1ffa0*/  @P1 LDC R2, c[0x0][0x44c] ;  /* 0x00011300ff021b82 */ /* 0x000ea40000000800 */
[----:B------:R-:W-:-:S04]  /*1ffb0*/  SHF.R.S32.HI R0, RZ, 0x7, R0 ;  /* 0x00000007ff007819 */ /* 0x000fc80000011400 */
[----:B------:R-:W-:Y:S02]  /*1ffc0*/  VIMNMX R26, R21, R0, PT ;  /* 0x00000000151a7248 */ /* 0x000fe40003fe0100 */
[----:B------:R-:W3:Y:S03]  /*1ffd0*/  @P1 LDC R0, c[0x0][0x450] ;  /* 0x00011400ff001b82 */ /* 0x000ee60000000800 */
[----:B------:R4:W-:Y:S01]  /*1ffe0*/  STL [R1+0x44], R26 ;  /* 0x0000441a01007387 */ /* 0x0009e20000100800 */
[----:B--2---:R-:W-:-:S05]  /*1fff0*/  @P1 IMAD.HI.U32 R2, R28, R2, RZ ;  /* 0x000000021c021227 */ /* 0x004fca00078e00ff */
[----:B---3--:R-:W-:-:S05]  /*20000*/  @P1 SHF.R.U32.HI R4, RZ, R0, R2 ;  /* 0x00000000ff041219 */ /* 0x008fca0000011602 */
[----:B------:R-:W-:-:S04]  /*20010*/  IMAD.IADD R2, R20, 0x1, R4 ;  /* 0x0000000114027824 */ /* 0x000fc800078e0204 */
[----:B------:R-:W-:Y:S01]  /*20020*/  VIADD R0, R2, -UR4 ;  /* 0x8000000402007c36 */ /* 0x000fe20008000000 */
[----:B----4-:R-:W-:Y:S06]  /*20030*/  @!P2 BRA `(.L_x_1641) ;  /* 0x000000000044a947 */ /* 0x010fec0003800000 */
[----:B------:R-:W-:Y:S01]  /*20040*/  ISETP.GT.AND P0, PT, R2, -0x1, PT ;  /* 0xffffffff0200780c */ /* 0x000fe20003f04270 */
[----:B------:R-:W-:-:S12]  /*20050*/  BSSY B0, `(.L_x_1642) ;  /* 0x000000d000007945 */ /* 0x000fd80003800000 */
[----:B------:R-:W-:Y:S05]  /*20060*/  @P0 BRA `(.L_x_1643) ;  /* 0x00000000001c0947 */ /* 0x000fea0003800000 */
[----:B------:R-:W-:Y:S02]  /*20070*/  ISETP.NE.AND P0, PT, R3, 0x1, PT ;  /* 0x000000010300780c */ /* 0x000fe40003f05270 */
[----:B------:R-:W-:-:S11]  /*20080*/  LOP3.LUT R2, RZ, R2, RZ, 0x33, !PT ;  /* 0x00000002ff027212 */ /* 0x000fd600078e33ff */
[----:B0-----:R-:W0:Y:S02]  /*20090*/  @P0 LDC.64 R4, c[0x0][0x9e8] ;  /* 0x00027a00ff040b82 */ /* 0x001e240000000a00 */
[----:B0-----:R-:W-:-:S05]  /*200a0*/  @P0 IMAD.HI.U32 R4, R2, R4, RZ ;  /* 0x0000000402040227 */ /* 0x001fca00078e00ff */
[----:B------:R-:W-:-:S04]  /*200b0*/  @P0 SHF.R.U32.HI R2, RZ, R5, R4 ;  /* 0x00000005ff020219 */ /* 0x000fc80000011604 */
[----:B------:R-:W-:Y:S01]  /*200c0*/  LOP3.LUT R2, RZ, R2, RZ, 0x33, !PT ;  /* 0x00000002ff027212 */ /* 0x000fe200078e33ff */
[----:B------:R-:W-:Y:S06]  /*200d0*/  BRA `(.L_x_1644) ;  /* 0x0000000000107947 */ /* 0x000fec0003800000 */
.L_x_1643:
[----:B------:R-:W-:-:S13]  /*200e0*/  ISETP.NE.AND P0, PT, R3, 0x1, PT ;  /* 0x000000010300780c */ /* 0x000fda0003f05270 */
[----:B0-----:R-:W0:Y:S02]  /*200f0*/  @P0 LDC.64 R4, c[0x0][0x9e8] ;  /* 0x00027a00ff040b82 */ /* 0x001e240000000a00 */
[----:B0-----:R-:W-:-:S05]  /*20100*/  @P0 IMAD.HI.U32 R4, R2, R4, RZ ;  /* 0x0000000402040227 */ /* 0x001fca00078e00ff */
[----:B------:R-:W-:-:S07]  /*20110*/  @P0 SHF.R.U32.HI R2, RZ, R5, R4 ;  /* 0x00000005ff020219 */ /* 0x000fce0000011604 */
.L_x_1644:
[----:B------:R-:W-:Y:S05]  /*20120*/  BSYNC B0 ;  /* 0x0000000000007941 */ /* 0x000fea0003800000 */
.L_x_1642:
[----:B------:R-:W-:-:S05]  /*20130*/  IMAD R3, R2, R3, RZ ;  /* 0x0000000302037224 */ /* 0x000fca00078e02ff */
[----:B------:R-:W-:-:S07]  /*20140*/  VIMNMX R0, R0, R3, !PT ;  /* 0x0000000300007248 */ /* 0x000fce0007fe0100 */
.L_x_1641:
[----:B------:R-:W-:Y:S01]  /*20150*/  SHF.R.S32.HI R3, RZ, 0x1f, R0 ;  /* 0x0000001fff037819 */ /* 0x000fe20000011400 */
[----:B------:R-:W-:Y:S03]  /*20160*/  BSSY B7, `(.L_x_1645) ;  /* 0x0000354000077945 */ /* 0x000fe60003800000 */
[----:B------:R-:W-:-:S04]  /*20170*/  LEA.HI R3, R3, R0, RZ, 0x7 ;  /* 0x0000000003037211 */ /* 0x000fc800078f38ff */
[----:B------:R-:W-:-:S04]  /*20180*/  SHF.R.S32.HI R3, RZ, 0x7, R3 ;  /* 0x00000007ff037819 */ /* 0x000fc80000011403 */
[----:B------:R-:W-:-:S04]  /*20190*/  VIMNMX R2, RZ, R3, !PT ;  /* 0x00000003ff027248 */ /* 0x000fc80007fe0100 */
[----:B------:R-:W-:Y:S01]  /*201a0*/  ISETP.GT.AND P0, PT, R26, R2, PT ;  /* 0x000000021a00720c */ /* 0x000fe20003f04270 */
[----:B------:R2:W-:-:S12]  /*201b0*/  STL [R1+0x28], R2 ;  /* 0x0000280201007387 */ /* 0x0005d80000100800 */
[----:B--2---:R-:W-:Y:S05]  /*201c0*/  @P0 BRA `(.L_x_1646) ;  /* 0x0000000000440947 */ /* 0x004fea0003800000 */
        /* <DEDUP_REMOVED lines=17> */
.L_x_1646:
        /* <DEDUP_REMOVED lines=10> */
[----:B------:R-:W2:Y:S01]  /*20380*/  LDC.64 R2, c[0x4][R2] ;  /* 0x0100000002027b82 */ /* 0x000ea20000000a00 */
[----:B0-----:R-:W-:Y:S02]  /*20390*/  IMAD.U32 R5, RZ, RZ, UR7 ;  /* 0x00000007ff057e24 */ /* 0x001fe4000f8e00ff */
[----:B------:R-:W-:Y:S02]  /*203a0*/  IMAD.U32 R6, RZ, RZ, UR8 ;  /* 0x00000008ff067e24 */ /* 0x000fe4000f8e00ff */
[----:B-1----:R-:W-:-:S02]  /*203b0*/  IMAD.U32 R7, RZ, RZ, UR9 ;  /* 0x00000009ff077e24 */ /* 0x002fc4000f8e00ff */
[----:B------:R-:W-:Y:S02]  /*203c0*/  IMAD.U32 R10, RZ, RZ, UR4 ;  /* 0x00000004ff0a7e24 */ /* 0x000fe4000f8e00ff */
[----:B------:R-:W-:Y:S02]  /*203d0*/  IMAD.MOV.U32 R8, RZ, RZ, 0x70 ;  /* 0x00000070ff087424 */ /* 0x000fe400078e00ff */
[----:B------:R-:W-:Y:S02]  /*203e0*/  IMAD.MOV.U32 R12, RZ, RZ, 0x1 ;  /* 0x00000001ff0c7424 */ /* 0x000fe400078e00ff */
[----:B------:R-:W-:-:S07]  /*203f0*/  IMAD.MOV.U32 R13, RZ, RZ, RZ ;  /* 0x000000ffff0d7224 */ /* 0x000fce00078e00ff */
[----:B------:R-:W-:-:S07]  /*20400*/  LEPC R20, `(.L_x_1649) ;  /* 0x000000001014794e */ /* 0x000fce0000000000 */
[----:B--2---:R-:W-:Y:S05]  /*20410*/  CALL.ABS.NOINC R2 ;  /* 0x0000000002007343 */ /* 0x004fea0003c00000 */
.L_x_1649:
[----:B------:R-:W-:Y:S05]  /*20420*/  BSYNC B6 ;  /* 0x0000000000067941 */ /* 0x000fea0003800000 */
.L_x_1648:
        /* <DEDUP_REMOVED lines=9> */
[----:B------:R-:W-:Y:S02]  /*204c0*/  IMAD.U32 R4, RZ, RZ, UR6 ;  /* 0x00000006ff047e24 */ /* 0x000fe4000f8e00ff */
[----:B0-----:R-:W-:Y:S02]  /*204d0*/  IMAD.U32 R5, RZ, RZ, UR7 ;  /* 0x00000007ff057e24 */ /* 0x001fe4000f8e00ff */
[----:B------:R-:W-:Y:S02]  /*204e0*/  IMAD.U32 R6, RZ, RZ, UR8 ;  /* 0x00000008ff067e24 */ /* 0x000fe4000f8e00ff */
[----:B-1----:R-:W-:-:S02]  /*204f0*/  IMAD.U32 R7, RZ, RZ, UR9 ;  /* 0x00000009ff077e24 */ /* 0x002fc4000f8e00ff */
[----:B------:R-:W-:Y:S02]  /*20500*/  IMAD.U32 R10, RZ, RZ, UR4 ;  /* 0x00000004ff0a7e24 */ /* 0x000fe4000f8e00ff */
[----:B------:R-:W-:Y:S02]  /*20510*/  IMAD.U32 R11, RZ, RZ, UR5 ;  /* 0x00000005ff0b7e24 */ /* 0x000fe4000f8e00ff */
[----:B------:R-:W-:Y:S02]  /*20520*/  IMAD.MOV.U32 R8, RZ, RZ, 0x70 ;  /* 0x00000070ff087424 */ /* 0x000fe400078e00ff */
[----:B------:R-:W-:Y:S02]  /*20530*/  IMAD.MOV.U32 R12, RZ, RZ, 0x1 ;  /* 0x00000001ff0c7424 */ /* 0x000fe400078e00ff */
[----:B--2---:R-:W-:-:S07]  /*20540*/  IMAD.MOV.U32 R13, RZ, RZ, RZ ;  /* 0x000000ffff0d7224 */ /* 0x004fce00078e00ff */
[----:B------:R-:W-:-:S07]  /*20550*/  LEPC R20, `(.L_x_1652) ;  /* 0x000000001014794e */ /* 0x000fce0000000000 */
[----:B---3--:R-:W-:Y:S05]  /*20560*/  CALL.ABS.NOINC R2 ;  /* 0x0000000002007343 */ /* 0x008fea0003c00000 */
.L_x_1652:
        /* <DEDUP_REMOVED lines=15> */
.L_x_1651:
[----:B------:R-:W-:Y:S05]  /*20660*/  BSYNC B6 ;  /* 0x0000000000067941 */ /* 0x000fea0003800000 */
.L_x_1650:
[----:B------:R-:W-:Y:S01]  /*20670*/  ULDC.64 UR4, c[0x0][0x9f8] ;  /* 0x00027e0000047ab9 */ /* 0x000fe20000000a00 */
[----:B------:R-:W2:Y:S01]  /*20680*/  LDL R20, [R1+0x24] ;  /* 0x0000240001147983 */ /* 0x000ea20000100800 */
[----:B------:R-:W-:-:S03]  /*20690*/  ISETP.NE.U32.AND P0, PT, RZ, UR4, PT ;  /* 0x00000004ff007c0c */ /* 0x000fc6000bf05070 */
[----:B------:R-:W3:Y:S01]  /*206a0*/  LDL R17, [R1+0x2c] ;  /* 0x00002c0001117983 */ /* 0x000ee20000100800 */
[----:B------:R-:W-:Y:S01]  /*206b0*/  ISETP.NE.AND.EX P0, PT, RZ, UR5, PT, P0 ;  /* 0x00000005ff007c0c */ /* 0x000fe2000bf05300 */
[----:B------:R-:W-:Y:S01]  /*206c0*/  IMAD.MOV.U32 R8, RZ, RZ, R19 ;  /* 0x000000ffff087224 */ /* 0x000fe200078e0013 */
[----:B-1----:R-:W1:Y:S01]  /*206d0*/  LDC R7, c[0x0][0x430] ;  /* 0x00010c00ff077b82 */ /* 0x002e620000000800 */
[----:B------:R-:W4:Y:S01]  /*206e0*/  S2R R24, SR_TID.X ;  /* 0x0000000000187919 */ /* 0x000f220000002100 */
[----:B------:R-:W0:Y:S01]  /*206f0*/  S2R R21, SR_TID.X ;  /* 0x0000000000157919 */ /* 0x000e220000002100 */
[----:B------:R-:W-:Y:S01]  /*20700*/  VIADD R26, R26, 0xffffffff ;  /* 0xffffffff1a1a7836 */ /* 0x000fe20000000000 */
[----:B------:R-:W-:-:S07]  /*20710*/  ULDC UR4, c[0x0][0x2f4] ;  /* 0x0000bd0000047ab9 */ /* 0x000fce0000000800 */
[----:B------:R-:W4:Y:S02]  /*20720*/  @P0 LDC.64 R2, c[0x0][0x9f8] ;  /* 0x00027e00ff020b82 */ /* 0x000f240000000a00 */
[----:B----4-:R-:W-:-:S05]  /*20730*/  @P0 IMAD.WIDE R2, R19, 0x4, R2 ;  /* 0x0000000413020825 */ /* 0x010fca00078e0202 */
[----:B------:R4:W4:Y:S01]  /*20740*/  @P0 LDG.E R8, desc[UR54][R2.64] ;  /* 0x0000003602080981 */ /* 0x000922000c1e1900 */
[----:B-1----:R-:W-:Y:S01]  /*20750*/  ISETP.NE.AND P1, PT, R7, 0x1, PT ;  /* 0x000000010700780c */ /* 0x002fe20003f25270 */
[----:B------:R-:W-:Y:S01]  /*20760*/  IMAD.SHL.U32 R24, R24, 0x20, RZ ;  /* 0x0000002018187824 */ /* 0x000fe200078e00ff */
[----:B0-----:R-:W-:Y:S01]  /*20770*/  LOP3.LUT R21, R21, 0x7f, RZ, 0xc0, !PT ;  /* 0x0000007f15157812 */ /* 0x001fe200078ec0ff */
[----:B------:R-:W-:Y:S01]  /*20780*/  IMAD.SHL.U32 R10, R26, 0x80, RZ ;  /* 0x000000801a0a7824 */ /* 0x000fe200078e00ff */
[----:B------:R-:W0:Y:S02]  /*20790*/  S2R R11, SR_TID.X ;  /* 0x00000000000b7919 */ /* 0x000e240000002100 */
[----:B------:R-:W-:Y:S02]  /*207a0*/  SHF.R.U32.HI R21, RZ, 0x2, R21 ;  /* 0x00000002ff157819 */ /* 0x000fe40000011615 */
[----:B------:R-:W-:-:S04]  /*207b0*/  LOP3.LUT R24, R24, 0x60, RZ, 0xc0, !PT ;  /* 0x0000006018187812 */ /* 0x000fc800078ec0ff */
[----:B------:R-:W-:Y:S01]  /*207c0*/  LOP3.LUT R0, R10, R21, R24, 0xfe, !PT ;  /* 0x000000150a007212 */ /* 0x000fe200078efe18 */
[----:B------:R-:W1:Y:S08]  /*207d0*/  @P1 LDC R4, c[0x0][0x434] ;  /* 0x00010d00ff041b82 */ /* 0x000e700000000800 */
[----:B------:R-:W4:Y:S01]  /*207e0*/  @P1 LDC R5, c[0x0][0x438] ;  /* 0x00010e00ff051b82 */ /* 0x000f220000000800 */
[----:B------:R-:W-:Y:S01]  /*207f0*/  LOP3.LUT R22, R22, 0xfffffff7, RZ, 0xc0, !PT ;  /* 0xfffffff716167812 */ /* 0x000fe200078ec0ff */
[----:B0-----:R-:W-:-:S05]  /*20800*/  IMAD.SHL.U32 R11, R11, 0x8, RZ ;  /* 0x000000080b0b7824 */ /* 0x001fca00078e00ff */
[----:B------:R-:W-:-:S04]  /*20810*/  LOP3.LUT R11, R11, 0x18, RZ, 0xc0, !PT ;  /* 0x000000180b0b7812 */ /* 0x000fc800078ec0ff */
[----:B------:R-:W-:Y:S01]  /*20820*/  LOP3.LUT R12, R11, 0x20, RZ, 0xfc, !PT ;  /* 0x000000200b0c7812 */ /* 0x000fe200078efcff */
[----:B------:R-:W-:Y:S01]  /*20830*/  UMOV UR5, 0xffffffff ;  /* 0xffffffff00057882 */ /* 0x000fe20000000000 */
[C---:B--2---:R-:W-:Y:S01]  /*20840*/  ISETP.GE.AND P0, PT, R0.reuse, R20, PT ;  /* 0x000000140000720c */ /* 0x044fe20003f06270 */
[----:B---3--:R-:W-:-:S04]  /*20850*/  IMAD.IADD R0, R0, 0x1, R17 ;  /* 0x0000000100007824 */ /* 0x008fc800078e0211 */
[----:B-1----:R-:W-:-:S04]  /*20860*/  @P1 IMAD.HI.U32 R4, R0, R4, RZ ;  /* 0x0000000400041227 */ /* 0x002fc800078e00ff */
[----:B------:R-:W-:-:S04]  /*20870*/  IMAD.MOV.U32 R6, RZ, RZ, R0 ;  /* 0x000000ffff067224 */ /* 0x000fc800078e0000 */
[----:B----4-:R-:W0:Y:S01]  /*20880*/  @!P0 LDC.64 R2, c[0x0][0x428] ;  /* 0x00010a00ff028b82 */ /* 0x010e220000000a00 */
[----:B------:R-:W-:-:S05]  /*20890*/  @P1 SHF.R.U32.HI R6, RZ, R5, R4 ;  /* 0x00000005ff061219 */ /* 0x000fca0000011604 */
[----:B------:R-:W-:-:S04]  /*208a0*/  IMAD.MOV R4, RZ, RZ, -R6 ;  /* 0x000000ffff047224 */ /* 0x000fc800078e0a06 */
[----:B------:R-:W-:Y:S01]  /*208b0*/  IMAD R4, R7, R4, R0 ;  /* 0x0000000407047224 */ /* 0x000fe200078e0200 */
[----:B------:R-:W-:Y:S02]  /*208c0*/  @!P0 SHF.R.S32.HI R7, RZ, 0x1f, R6 ;  /* 0x0000001fff078819 */ /* 0x000fe40000011406 */
[----:B------:R-:W-:Y:S01]  /*208d0*/  SHF.R.S32.HI R9, RZ, 0x1f, R8 ;  /* 0x0000001fff097819 */ /* 0x000fe20000011408 */
[CC--:B0-----:R-:W-:Y:S01]  /*208e0*/  @!P0 IMAD.WIDE.U32 R6, R8.reuse, R2.reuse, R6 ;  /* 0x0000000208068225 */ /* 0x0c1fe200078e0006 */
[----:B------:R0:W-:Y:S03]  /*208f0*/  STL [R1+0x10], R8 ;  /* 0x0000100801007387 */ /* 0x0001e60000100800 */
[----:B------:R-:W-:Y:S01]  /*20900*/  @!P0 IMAD R0, R9, R2, RZ ;  /* 0x0000000209008224 */ /* 0x000fe200078e02ff */
[----:B------:R-:W-:Y:S01]  /*20910*/  MOV R5, UR38 ;  /* 0x0000002600057c02 */ /* 0x000fe20008000f00 */
[----:B------:R1:W-:Y:S02]  /*20920*/  STL [R1+0x30], R9 ;  /* 0x0000300901007387 */ /* 0x0003e40000100800 */
[----:B------:R-:W-:-:S02]  /*20930*/  @!P0 IMAD R0, R8, R3, R0 ;  /* 0x0000000308008224 */ /* 0x000fc400078e0200 */
[----:B------:R-:W0:Y:S02]  /*20940*/  @!P0 LDC.64 R2, c[0x0][0x418] ;  /* 0x00010600ff028b82 */ /* 0x000e240000000a00 */
[----:B------:R-:W-:Y:S01]  /*20950*/  @!P0 IMAD.IADD R0, R7, 0x1, R0 ;  /* 0x0000000107008824 */ /* 0x000fe200078e0200 */
[----:B------:R-:W-:Y:S02]  /*20960*/  ISETP.NE.AND P2, PT, R5, 0x3, PT ;  /* 0x000000030500780c */ /* 0x000fe40003f45270 */
[----:B0-----:R-:W-:Y:S01]  /*20970*/  @!P0 LEA R8, P1, R6, R2, 0x2 ;  /* 0x0000000206088211 */ /* 0x001fe200078210ff */
[----:B------:R-:W-:-:S03]  /*20980*/  IMAD.MOV.U32 R2, RZ, RZ, RZ ;  /* 0x000000ffff027224 */ /* 0x000fc600078e00ff */
[----:B-1----:R-:W-:-:S05]  /*20990*/  @!P0 LEA.HI.X R9, R6, R3, R0, 0x2, P1 ;  /* 0x0000000306098211 */ /* 0x002fca00008f1400 */
[----:B------:R0:W5:Y:S01]  /*209a0*/  @!P0 LDG.E R2, desc[UR54][R8.64] ;  /* 0x0000003608028981 */ /* 0x000162000c1e1900 */
[C---:B------:R-:W-:Y:S02]  /*209b0*/  ISETP.GE.AND P0, PT, R11.reuse, UR4, PT ;  /* 0x000000040b007c0c */ /* 0x040fe4000bf06270 */
[----:B------:R-:W-:Y:S02]  /*209c0*/  @P2 LOP3.LUT R22, R22, 0x8, RZ, 0xfc, !PT ;  /* 0x0000000816162812 */ /* 0x000fe400078efcff */
[----:B------:R-:W-:Y:S02]  /*209d0*/  LOP3.LUT R11, R11, 0x40, RZ, 0xfc, !PT ;  /* 0x000000400b0b7812 */ /* 0x000fe400078efcff */
[----:B------:R-:W-:Y:S02]  /*209e0*/  LOP3.LUT R22, R22, 0xfffffffb, RZ, 0xc0, !PT ;  /* 0xfffffffb16167812 */ /* 0x000fe400078ec0ff */
[----:B------:R-:W-:-:S05]  /*209f0*/  ISETP.GE.AND P1, PT, R12, UR4, PT ;  /* 0x000000040c007c0c */ /* 0x000fca000bf26270 */
[----:B------:R-:W-:Y:S02]  /*20a00*/  @P0 LOP3.LUT R22, R22, 0x4, RZ, 0xfc, !PT ;  /* 0x0000000416160812 */ /* 0x000fe400078efcff */
[----:B------:R-:W-:Y:S02]  /*20a10*/  ISETP.GE.AND P0, PT, R11, UR4, PT ;  /* 0x000000040b007c0c */ /* 0x000fe4000bf06270 */
[----:B------:R-:W-:-:S04]  /*20a20*/  LOP3.LUT R22, R22, 0xfffffffe, RZ, 0xc0, !PT ;  /* 0xfffffffe16167812 */ /* 0x000fc800078ec0ff */
[----:B------:R-:W-:-:S04]  /*20a30*/  LOP3.LUT R22, R22, 0xfffffffd, RZ, 0xc0, !PT ;  /* 0xfffffffd16167812 */ /* 0x000fc800078ec0ff */
[----:B------:R-:W-:-:S04]  /*20a40*/  @P1 LOP3.LUT R22, R22, 0x2, RZ, 0xfc, !PT ;  /* 0x0000000216161812 */ /* 0x000fc800078efcff */
[----:B------:R-:W-:Y:S01]  /*20a50*/  @P0 LOP3.LUT R22, R22, 0x1, RZ, 0xfc, !PT ;  /* 0x0000000116160812 */ /* 0x000fe200078efcff */
[----:B0-----:R-:W-:Y:S06]  /*20a60*/  BRA.DIV UR5, `(.L_x_1653) ;  /* 0x0000004e054c7947 */ /* 0x001fec000b800000 */
.L_x_1766:
[----:B------:R-:W-:-:S05]  /*20a70*/  SHF.R.S32.HI R9, RZ, 0x1f, R18 ;  /* 0x0000001fff097819 */ /* 0x000fca0000011412 */
[----:B------:R0:W-:Y:S01]  /*20a80*/  STL [R1+0xc], R9 ;  /* 0x00000c0901007387 */ /* 0x0001e20000100800 */
[----:B------:R-:W-:Y:S05]  /*20a90*/  @!P2 BRA `(.L_x_1654) ;  /* 0x000000000004a947 */ /* 0x000fea0003800000 */
[----:B------:R-:W-:Y:S01]  /*20aa0*/  BPT.TRAP 0x1 ;  /* 0x000000040000795c */ /* 0x000fe20000300000 */
.L_x_1654:
        /* <DEDUP_REMOVED lines=23> */
[----:B--2---:R-:W-:-:S04]  /*20c20*/  SHF.L.U32 R5, R5, 0x1f, RZ ;  /* 0x0000001f05057819 */ /* 0x004fc800000006ff */
[----:B------:R-:W1:Y:S02]  /*20c30*/  SYNCS.PHASECHK.TRANS64.TRYWAIT P0, [R0+URZ+0x2d840], R5 ;  /* 0x02d84005000075a7 */ /* 0x000e64000800017f */
[----:B-1----:R-:W-:Y:S05]  /*20c40*/  @!P0 BRA `(.L_x_1656) ;  /* 0x0000004c00088947 */ /* 0x002fea0003800000 */
.L_x_1767:
[----:B------:R-:W-:Y:S05]  /*20c50*/  BSYNC B0 ;  /* 0x0000000000007941 */ /* 0x000fea0003800000 */
.L_x_1655:
[----:B------:R-:W2:Y:S01]  /*20c60*/  LDL R7, [R1+0xc] ;  /* 0x00000c0001077983 */ /* 0x000ea20000100800 */
[----:B------:R-:W-:-:S03]  /*20c70*/  ULDC.64 UR4, c[0x0][0x300] ;  /* 0x0000c00000047ab9 */ /* 0x000fc60000000a00 */
[----:B------:R-:W3:Y:S04]  /*20c80*/  LDL R12, [R1+0x24] ;  /* 0x00002400010c7983 */ /* 0x000ee80000100800 */
[----:B------:R-:W4:Y:S01]  /*20c90*/  LDL R11, [R1+0x14] ;  /* 0x00001400010b7983 */ /* 0x000f220000100800 */
[----:B------:R-:W-:Y:S01]  /*20ca0*/  IMAD R3, R3, UR4, RZ ;  /* 0x0000000403037c24 */ /* 0x000fe2000f8e02ff */
[----:B------:R-:W-:Y:S01]  /*20cb0*/  LOP3.LUT P4, RZ, R22, 0x4, RZ, 0xc0, !PT ;  /* 0x0000000416ff7812 */ /* 0x000fe2000788c0ff */
[----:B------:R-:W5:Y:S02]  /*20cc0*/  S2R R6, SR_TID.X ;  /* 0x0000000000067919 */ /* 0x000f640000002100 */
[----:B------:R-:W-:Y:S01]  /*20cd0*/  IMAD R3, R4, UR5, R3 ;  /* 0x0000000504037c24 */ /* 0x000fe2000f8e0203 */
[----:B------:R-:W-:Y:S01]  /*20ce0*/  LOP3.LUT P3, RZ, R22, 0x2, RZ, 0xc0, !PT ;  /* 0x0000000216ff7812 */ /* 0x000fe2000786c0ff */
[----:B-1----:R-:W-:Y:S01]  /*20cf0*/  IMAD.WIDE.U32 R4, R4, UR4, RZ ;  /* 0x0000000404047c25 */ /* 0x002fe2000f8e00ff */
[----:B0-----:R-:W0:Y:S01]  /*20d00*/  S2R R9, SR_TID.X ;  /* 0x0000000000097919 */ /* 0x001e220000002100 */
[----:B------:R-:W-:Y:S01]  /*20d10*/  ULDC.64 UR4, c[0x0][0x310] ;  /* 0x0000c40000047ab9 */ /* 0x000fe20000000a00 */
[----:B------:R-:W-:Y:S01]  /*20d20*/  LOP3.LUT P2, RZ, R22, 0x1, RZ, 0xc0, !PT ;  /* 0x0000000116ff7812 */ /* 0x000fe2000784c0ff */
[----:B------:R-:W-:-:S02]  /*20d30*/  IMAD.IADD R5, R5, 0x1, R3 ;  /* 0x0000000105057824 */ /* 0x000fc400078e0203 */
[----:B------:R-:W-:Y:S02]  /*20d40*/  IMAD R8, R8, UR4, RZ ;  /* 0x0000000408087c24 */ /* 0x000fe4000f8e02ff */
[----:B------:R-:W-:-:S04]  /*20d50*/  IMAD.WIDE.U32 R4, R2, UR4, R4 ;  /* 0x0000000402047c25 */ /* 0x000fc8000f8e0004 */
[----:B------:R-:W-:Y:S01]  /*20d60*/  IMAD R2, R2, UR5, R8 ;  /* 0x0000000502027c24 */ /* 0x000fe2000f8e0208 */
[----:B------:R-:W-:-:S03]  /*20d70*/  ULDC.64 UR4, c[0x0][0x308] ;  /* 0x0000c20000047ab9 */ /* 0x000fc60000000a00 */
[----:B------:R-:W-:Y:S02]  /*20d80*/  IMAD.IADD R3, R5, 0x1, R2 ;  /* 0x0000000105037824 */ /* 0x000fe400078e0202 */
[----:B------:R-:W-:Y:S01]  /*20d90*/  IMAD.MOV.U32 R2, RZ, RZ, R4 ;  /* 0x000000ffff027224 */ /* 0x000fe200078e0004 */
[----:B-----5:R-:W-:-:S04]  /*20da0*/  LOP3.LUT R6, R6, 0x7f, RZ, 0xc0, !PT ;  /* 0x0000007f06067812 */ /* 0x020fc800078ec0ff */
[----:B------:R-:W-:Y:S01]  /*20db0*/  SHF.R.U32.HI R6, RZ, 0x2, R6 ;  /* 0x00000002ff067819 */ /* 0x000fe20000011606 */
[----:B0-----:R-:W-:-:S05]  /*20dc0*/  IMAD.SHL.U32 R9, R9, 0x8, RZ ;  /* 0x0000000809097824 */ /* 0x001fca00078e00ff */
[----:B------:R-:W-:Y:S01]  /*20dd0*/  LOP3.LUT R9, R9, 0x18, RZ, 0xc0, !PT ;  /* 0x0000001809097812 */ /* 0x000fe200078ec0ff */
[----:B--2---:R-:W-:-:S04]  /*20de0*/  IMAD R4, R7, UR4, RZ ;  /* 0x0000000407047c24 */ /* 0x004fc8000f8e02ff */
[----:B------:R-:W-:Y:S01]  /*20df0*/  IMAD R7, R18, UR5, R4 ;  /* 0x0000000512077c24 */ /* 0x000fe2000f8e0204 */
[----:B---3--:R-:W-:Y:S01]  /*20e00*/  IADD3 R6, -R6, R12, -R10 ;  /* 0x0000000c06067210 */ /* 0x008fe20007ffe90a */
[----:B------:R-:W-:Y:S01]  /*20e10*/  IMAD.WIDE.U32 R4, R18, UR4, R2 ;  /* 0x0000000412047c25 */ /* 0x000fe2000f8e0002 */
[----:B------:R-:W-:-:S03]  /*20e20*/  ULDC.64 UR4, c[0x0][0x2e8] ;  /* 0x0000ba0000047ab9 */ /* 0x000fc60000000a00 */
[----:B------:R-:W-:Y:S01]  /*20e30*/  IMAD.IADD R7, R5, 0x1, R7 ;  /* 0x0000000105077824 */ /* 0x000fe200078e0207 */
[C---:B------:R-:W-:Y:S01]  /*20e40*/  LEA R2, P0, R4.reuse, UR4, 0x1 ;  /* 0x0000000404027c11 */ /* 0x040fe2000f8008ff */
[----:B------:R-:W-:Y:S01]  /*20e50*/  UMOV UR4, 0xffffffff ;  /* 0xffffffff00047882 */ /* 0x000fe20000000000 */
[----:B----4-:R-:W-:Y:S02]  /*20e60*/  IMAD R8, R25, 0x3000, R11 ;  /* 0x0000300019087824 */ /* 0x010fe400078e020b */
[----:B------:R-:W-:Y:S02]  /*20e70*/  LEA.HI.X R7, R4, UR5, R7, 0x1, P0 ;  /* 0x0000000504077c11 */ /* 0x000fe400080f0c07 */
[----:B------:R-:W-:Y:S01]  /*20e80*/  ISETP.GE.AND P0, PT, R6, 0x1, PT ;  /* 0x000000010600780c */ /* 0x000fe20003f06270 */
[----:B------:R-:W-:-:S12]  /*20e90*/  BRA.DIV UR4, `(.L_x_1657) ;  /* 0x0000004a04887947 */ /* 0x000fd8000b800000 */
[----:B------:R-:W0:Y:S04]  /*20ea0*/  SHFL.IDX PT, R3, R2, RZ, 0x1c1f ;  /* 0x001c1fff02037589 */ /* 0x000e2800000e0000 */
[----:B------:R-:W1:Y:S01]  /*20eb0*/  SHFL.IDX PT, R4, R7, RZ, 0x1c1f ;  /* 0x001c1fff07047589 */ /* 0x000e6200000e0000 */
[----:B0-----:R-:W-:Y:S01]  /*20ec0*/  @P0 LEA R5, P1, R9, R3, 0x1 ;  /* 0x0000000309050211 */ /* 0x001fe200078208ff */
[----:B------:R-:W-:-:S04]  /*20ed0*/  @P0 IMAD R3, R8, 0x2, R23 ;  /* 0x0000000208030824 */ /* 0x000fc800078e0217 */
        /* <DEDUP_REMOVED lines=11> */
[----:B0-----:R-:W-:Y:S01]  /*20f90*/  @P1 LEA R5, P0, R9, R3, 0x1 ;  /* 0x0000000309051211 */ /* 0x001fe200078008ff */
[----:B------:R-:W-:-:S04]  /*20fa0*/  @P1 IMAD R3, R8, 0x2, R23 ;  /* 0x0000000208031824 */ /* 0x000fc800078e0217 */
        /* <DEDUP_REMOVED lines=12> */
[----:B0-----:R-:W-:-:S02]  /*21070*/  @P1 LEA R5, P0, R9, R3, 0x1 ;  /* 0x0000000309051211 */ /* 0x001fc400078008ff */
[----:B------:R-:W-:-:S03]  /*21080*/  @P1 LEA R3, R8, R23, 0x1 ;  /* 0x0000001708031211 */ /* 0x000fc600078e08ff */
[----:B-1----:R-:W-:-:S05]  /*21090*/  @P1 IMAD.X R4, RZ, RZ, R4, P0 ;  /* 0x000000ffff041224 */ /* 0x002fca00000e0604 */
[----:B------:R-:W-:-:S04]  /*210a0*/  @P1 LOP3.LUT R5, R5, R4, RZ, 0x3c, !PT ;  /* 0x0000000405051212 */ /* 0x000fc800078e3cff */
[----:B------:R-:W-:-:S04]  /*210b0*/  @P1 LOP3.LUT R4, R5, R4, RZ, 0x3c, !PT ;  /* 0x0000000405041212 */ /* 0x000fc800078e3cff */
[----:B------:R-:W-:-:S05]  /*210c0*/  @P1 LOP3.LUT R5, R5, R4, RZ, 0x3c, !PT ;  /* 0x0000000405051212 */ /* 0x000fca00078e3cff */
[----:B------:R0:W-:Y:S04]  /*210d0*/  @P1 LDGSTS.E.BYPASS.LTC128B.128 [R3+0x16400], desc[UR54][R4.64], !P4 ;  /* 0x1640000004031fae */ /* 0x0001e8000e101d76 */
[----:B------:R0:W-:Y:S04]  /*210e0*/  @P1 LDGSTS.E.BYPASS.LTC128B.128 [R3+0x18400], desc[UR54][R4.64+0x40], !P3 ;  /* 0x1840004004031fae */ /* 0x0001e8000d901d76 */
[----:B--23--:R0:W-:Y:S02]  /*210f0*/  @P1 LDGSTS.E.BYPASS.LTC128B.128 [R3+0x1a400], desc[UR54][R4.64+0x80], !P2 ;  /* 0x1a40008004031fae */ /* 0x00c1e4000d101d76 */
.L_x_1777:
[----:B------:R-:W-:-:S13]  /*21100*/  ISETP.GE.AND P0, PT, R6, 0x61, PT ;  /* 0x000000610600780c */ /* 0x000fda0003f06270 */
[----:B------:R-:W-:Y:S01]  /*21110*/  @P0 LEA R2, P1, R9, R2, 0x1 ;  /* 0x0000000209020211 */ /* 0x000fe200078208ff */
[----:B------:R-:W-:-:S04]  /*21120*/  @P0 IMAD R8, R8, 0x2, R23 ;  /* 0x0000000208080824 */ /* 0x000fc800078e0217 */
[----:B01----:R-:W-:-:S05]  /*21130*/  @P0 IMAD.X R3, RZ, RZ, R7, P1 ;  /* 0x000000ffff030224 */ /* 0x003fca00008e0607 */
        /* <DEDUP_REMOVED lines=8> */
.L_x_1658:
        /* <DEDUP_REMOVED lines=11> */
.L_x_1659:
[----:B------:R0:W5:Y:S01]  /*21270*/  LDL.LU R3, [R1+0x8] ;  /* 0x0000080001037983 */ /* 0x0001620000300800 */
[----:B------:R0:W-:Y:S02]  /*21280*/  SYNCS.ARRIVE.TRANS64.A1T0 RZ, [R0+URZ+0x2d830], RZ ;  /* 0x02d830ff00ff79a7 */ /* 0x0001e4000810003f */
[----:B------:R-:W-:Y:S05]  /*21290*/  WARPSYNC.ALL ;  /* 0x0000000000007948 */ /* 0x000fea0003800000 */
[----:B------:R-:W-:Y:S01]  /*212a0*/  ULDC.64 UR4, c[0x0][0x298] ;  /* 0x0000a60000047ab9 */ /* 0x000fe20000000a00 */
[----:B------:R-:W-:Y:S01]  /*212b0*/  ULDC.64 UR6, c[0x0][0xa00] ;  /* 0x0002800000067ab9 */ /* 0x000fe20000000a00 */
[----:B0-----:R-:W-:Y:S01]  /*212c0*/  VIADD R0, R23, 0xc400 ;  /* 0x0000c40017007836 */ /* 0x001fe20000000000 */
[----:B------:R-:W-:Y:S01]  /*212d0*/  BAR.SYNC.DEFER_BLOCKING 0x8, 0x200 ;  /* 0x0208000000007b1d */ /* 0x000fe20000010000 */
[----:B------:R-:W-:-:S03]  /*212e0*/  ISETP.NE.U32.AND P0, PT, RZ, UR6, PT ;  /* 0x00000006ff007c0c */ /* 0x000fc6000bf05070 */
[----:B------:R-:W-:Y:S02]  /*212f0*/  LOP3.LUT P1, RZ, R0, 0x1bf, RZ, 0xc0, !PT ;  /* 0x000001bf00ff7812 */ /* 0x000fe4000782c0ff */
[----:B------:R-:W-:Y:S01]  /*21300*/  ISETP.NE.AND.EX P0, PT, RZ, UR7, PT, P0 ;  /* 0x00000007ff007c0c */ /* 0x000fe2000bf05300 */
[----:B------:R-:W-:Y:S01]  /*21310*/  BSSY B6, `(.L_x_1660) ;  /* 0x000001e000067945 */ /* 0x000fe20003800000 */
[----:B-----5:R-:W-:Y:S01]  /*21320*/  SHF.R.S32.HI R2, RZ, 0x1f, R3 ;  /* 0x0000001fff027819 */ /* 0x020fe20000011403 */
[----:B------:R-:W-:-:S04]  /*21330*/  IMAD.WIDE.U32 R4, R3, UR4, RZ ;  /* 0x0000000403047c25 */ /* 0x000fc8000f8e00ff */
[----:B------:R-:W-:Y:S01]  /*21340*/  IMAD R2, R2, UR4, RZ ;  /* 0x0000000402027c24 */ /* 0x000fe2000f8e02ff */
[----:B------:R0:W-:Y:S03]  /*21350*/  STL.64 [R1+0x38], R4 ;  /* 0x0000380401007387 */ /* 0x0001e60000100a00 */
[----:B------:R-:W-:Y:S01]  /*21360*/  IMAD R0, R3, UR5, R2 ;  /* 0x0000000503007c24 */ /* 0x000fe2000f8e0202 */
[----:B------:R-:W-:-:S03]  /*21370*/  SHF.R.S32.HI R2, RZ, 0x1f, R19 ;  /* 0x0000001fff027819 */ /* 0x000fc60000011413 */
[----:B------:R-:W-:Y:S01]  /*21380*/  IMAD.IADD R3, R5, 0x1, R0 ;  /* 0x0000000105037824 */ /* 0x000fe200078e0200 */
[----:B------:R-:W-:Y:S02]  /*21390*/  SEL R0, R19, RZ, !P0 ;  /* 0x000000ff13007207 */ /* 0x000fe40004000000 */
[----:B------:R-:W-:Y:S02]  /*213a0*/  SEL R2, R2, RZ, !P0 ;  /* 0x000000ff02027207 */ /* 0x000fe40004000000 */
[----:B------:R0:W-:Y:S04]  /*213b0*/  STL [R1+0x40], R3 ;  /* 0x0000400301007387 */ /* 0x0001e80000100800 */
[----:B------:R0:W-:Y:S04]  /*213c0*/  STL [R1+0x8], R0 ;  /* 0x0000080001007387 */ /* 0x0001e80000100800 */
[----:B------:R0:W-:Y:S01]  /*213d0*/  STL [R1+0x48], R2 ;  /* 0x0000480201007387 */ /* 0x0001e20000100800 */
        /* <DEDUP_REMOVED lines=17> */
.L_x_1661:
[----:B------:R-:W-:Y:S05]  /*214f0*/  BSYNC B6 ;  /* 0x0000000000067941 */ /* 0x000fea0003800000 */
.L_x_1660:
[----:B0-----:R-:W2:Y:S01]  /*21500*/  LDL.LU R0, [R1+0x48] ;  /* 0x0000480001007983 */ /* 0x001ea20000300800 */
[----:B------:R-:W0:Y:S01]  /*21510*/  LDC R9, c[0x0][0x448] ;  /* 0x00011200ff097b82 */ /* 0x000e220000000800 */
[----:B------:R-:W-:Y:S01]  /*21520*/  ULDC.64 UR4, c[0x0][0x2d8] ;  /* 0x0000b60000047ab9 */ /* 0x000fe20000000a00 */
[----:B------:R-:W-:Y:S01]  /*21530*/  ULDC.64 UR6, c[0x0][0x2c8] ;  /* 0x0000b20000067ab9 */ /* 0x000fe20000000a00 */
[----:B------:R-:W3:Y:S01]  /*21540*/  LDL.LU R21, [R1+0x40] ;  /* 0x0000400001157983 */ /* 0x000ee20000300800 */
[----:B------:R-:W-:-:S03]  /*21550*/  ULDC.64 UR8, c[0x0][0x280] ;  /* 0x0000a00000087ab9 */ /* 0x000fc60000000a00 */
[----:B------:R-:W3:Y:S04]  /*21560*/  LDL.LU.64 R2, [R1+0x38] ;  /* 0x0000380001027983 */ /* 0x000ee80000300a00 */
[----:B------:R-:W4:Y:S04]  /*21570*/  LDL R20, [R1+0xc] ;  /* 0x00000c0001147983 */ /* 0x000f280000100800 */
[----:B------:R-:W5:Y:S01]  /*21580*/  LDL.LU R4, [R1+0x8] ;  /* 0x0000080001047983 */ /* 0x000f620000300800 */
[----:B0-----:R-:W-:-:S13]  /*21590*/  ISETP.NE.AND P1, PT, R9, 0x1, PT ;  /* 0x000000010900780c */ /* 0x001fda0003f25270 */
[----:B------:R-:W0:Y:S08]  /*215a0*/  @P1 LDC R6, c[0x0][0x450] ;  /* 0x00011400ff061b82 */ /* 0x000e300000000800 */
[----:B------:R-:W1:Y:S01]  /*215b0*/  @P1 LDC R8, c[0x0][0x450] ;  /* 0x00011400ff081b82 */ /* 0x000e620000000800 */
[----:B------:R-:W0:Y:S02]  /*215c0*/  S2R R11, SR_TID.X ;  /* 0x00000000000b7919 */ /* 0x000e240000002100 */
[----:B0-----:R-:W-:-:S05]  /*215d0*/  IMAD.SHL.U32 R10, R11, 0x8, RZ ;  /* 0x000000080b0a7824 */ /* 0x001fca00078e00ff */
[----:B------:R-:W-:Y:S01]  /*215e0*/  LOP3.LUT R10, R10, 0x18, RZ, 0xc0, !PT ;  /* 0x000000180a0a7812 */ /* 0x000fe200078ec0ff */
[----:B--2---:R-:W-:Y:S01]  /*215f0*/  IMAD.MOV.U32 R5, RZ, RZ, R0 ;  /* 0x000000ffff057224 */ /* 0x004fe200078e0000 */
[----:B---3--:R-:W-:Y:S02]  /*21600*/  MOV R3, R21 ;  /* 0x0000001500037202 */ /* 0x008fe40000000f00 */
[----:B------:R-:W0:Y:S01]  /*21610*/  S2R R21, SR_TID.X ;  /* 0x0000000000157919 */ /* 0x000e220000002100 */
[----:B----4-:R-:W-:Y:S02]  /*21620*/  IMAD R0, R20, UR4, RZ ;  /* 0x0000000414007c24 */ /* 0x010fe4000f8e02ff */
[----:B------:R-:W2:Y:S01]  /*21630*/  S2R R20, SR_TID.X ;  /* 0x0000000000147919 */ /* 0x000ea20000002100 */
[----:B------:R-:W-:-:S04]  /*21640*/  IMAD.WIDE.U32 R2, R18, UR4, R2 ;  /* 0x0000000412027c25 */ /* 0x000fc8000f8e0002 */
[----:B------:R-:W-:Y:S01]  /*21650*/  IMAD R0, R18, UR5, R0 ;  /* 0x0000000512007c24 */ /* 0x000fe2000f8e0200 */
[----:B------:R-:W-:-:S03]  /*21660*/  ULDC.64 UR4, c[0x0][0x2e0] ;  /* 0x0000b80000047ab9 */ /* 0x000fc60000000a00 */
[----:B------:R-:W-:Y:S02]  /*21670*/  IMAD.IADD R3, R3, 0x1, R0 ;  /* 0x0000000103037824 */ /* 0x000fe400078e0200 */
[----:B------:R-:W-:Y:S02]  /*21680*/  IMAD R0, R5, UR4, RZ ;  /* 0x0000000405007c24 */ /* 0x000fe4000f8e02ff */
[----:B------:R-:W3:Y:S01]  /*21690*/  @P1 LDC R5, c[0x0][0x44c] ;  /* 0x00011300ff051b82 */ /* 0x000ee20000000800 */
[----:B-----5:R-:W-:-:S04]  /*216a0*/  IMAD.WIDE.U32 R2, R4, UR4, R2 ;  /* 0x0000000404027c25 */ /* 0x020fc8000f8e0002 */
[----:B------:R-:W-:Y:S01]  /*216b0*/  IMAD R0, R4, UR5, R0 ;  /* 0x0000000504007c24 */ /* 0x000fe2000f8e0200 */
[----:B------:R-:W-:Y:S01]  /*216c0*/  ULDC.64 UR4, c[0x0][0x2d0] ;  /* 0x0000b40000047ab9 */ /* 0x000fe20000000a00 */
[----:B0-----:R-:W-:Y:S01]  /*216d0*/  IMAD.SHL.U32 R21, R21, 0x20, RZ ;  /* 0x0000002015157824 */ /* 0x001fe200078e00ff */
[----:B--2---:R-:W-:-:S04]  /*216e0*/  LOP3.LUT R20, R20, 0x7f, RZ, 0xc0, !PT ;  /* 0x0000007f14147812 */ /* 0x004fc800078ec0ff */
[----:B------:R-:W-:Y:S02]  /*216f0*/  LOP3.LUT R21, R21, 0x60, RZ, 0xc0, !PT ;  /* 0x0000006015157812 */ /* 0x000fe400078ec0ff */
[----:B------:R-:W-:-:S04]  /*21700*/  SHF.R.U32.HI R20, RZ, 0x2, R20 ;  /* 0x00000002ff147819 */ /* 0x000fc80000011614 */
[----:B------:R-:W-:Y:S01]  /*21710*/  LOP3.LUT R20, R20, R21, RZ, 0xfc, !PT ;  /* 0x0000001514147212 */ /* 0x000fe200078efcff */
[----:B------:R-:W-:-:S04]  /*21720*/  IMAD.IADD R3, R3, 0x1, R0 ;  /* 0x0000000103037824 */ /* 0x000fc800078e0200 */
[----:B------:R-:W-:-:S04]  /*21730*/  IMAD.IADD R0, R20, 0x1, R28 ;  /* 0x0000000114007824 */ /* 0x000fc800078e021c */
[----:B---3--:R-:W-:-:S04]  /*21740*/  @P1 IMAD.HI.U32 R5, R0, R5, RZ ;  /* 0x0000000500051227 */ /* 0x008fc800078e00ff */
[----:B------:R-:W-:Y:S01]  /*21750*/  IMAD.MOV.U32 R4, RZ, RZ, R0 ;  /* 0x000000ffff047224 */ /* 0x000fe200078e0000 */
[----:B------:R-:W-:-:S04]  /*21760*/  @P1 SHF.R.U32.HI R4, RZ, R6, R5 ;  /* 0x00000006ff041219 */ /* 0x000fc80000011605 */
        /* <DEDUP_REMOVED lines=11> */
[----:B------:R-:W0:Y:S02]  /*21820*/  @P1 LDC R7, c[0x0][0x44c] ;  /* 0x00011300ff071b82 */ /* 0x000e240000000800 */
[----:B------:R-:W-:Y:S01]  /*21830*/  IMAD.IADD R6, R5, 0x1, R6 ;  /* 0x0000000105067824 */ /* 0x000fe200078e0206 */
[----:B------:R-:W-:-:S04]  /*21840*/  LEA R5, P0, R4, UR8, 0x1 ;  /* 0x0000000804057c11 */ /* 0x000fc8000f8008ff */
[----:B------:R-:W-:Y:S01]  /*21850*/  LEA.HI.X R4, R4, UR9, R6, 0x1, P0 ;  /* 0x0000000904047c11 */ /* 0x000fe200080f0c06 */
[----:B------:R-:W-:-:S04]  /*21860*/  VIADD R6, R0, 0x80 ;  /* 0x0000008000067836 */ /* 0x000fc80000000000 */
[----:B------:R-:W-:Y:S02]  /*21870*/  IMAD.MOV.U32 R0, RZ, RZ, R6 ;  /* 0x000000ffff007224 */ /* 0x000fe400078e0006 */
[----:B0-----:R-:W-:-:S05]  /*21880*/  @P1 IMAD.HI.U32 R7, R6, R7, RZ ;  /* 0x0000000706071227 */ /* 0x001fca00078e00ff */
[----:B-1----:R-:W-:-:S05]  /*21890*/  @P1 SHF.R.U32.HI R0, RZ, R8, R7 ;  /* 0x00000008ff001219 */ /* 0x002fca0000011607 */
[----:B------:R-:W-:-:S04]  /*218a0*/  IMAD.MOV R7, RZ, RZ, -R0 ;  /* 0x000000ffff077224 */ /* 0x000fc800078e0a00 */
[----:B------:R-:W-:Y:S01]  /*218b0*/  IMAD R6, R9, R7, R6 ;  /* 0x0000000709067224 */ /* 0x000fe200078e0206 */
[----:B------:R-:W-:Y:S01]  /*218c0*/  SHF.R.S32.HI R7, RZ, 0x1f, R0 ;  /* 0x0000001fff077819 */ /* 0x000fe20000011400 */
[----:B------:R-:W-:-:S04]  /*218d0*/  IMAD.WIDE.U32 R2, R0, UR4, R2 ;  /* 0x0000000400027c25 */ /* 0x000fc8000f8e0002 */
[----:B------:R-:W-:Y:S02]  /*218e0*/  IMAD R7, R7, UR4, RZ ;  /* 0x0000000407077c24 */ /* 0x000fe4000f8e02ff */
[C---:B------:R-:W-:Y:S01]  /*218f0*/  IMAD.SHL.U32 R21, R11.reuse, 0x8, RZ ;  /* 0x000000080b157824 */ /* 0x040fe200078e00ff */
[----:B------:R-:W-:Y:S01]  /*21900*/  LOP3.LUT R20, R11, 0x7f, RZ, 0xc0, !PT ;  /* 0x0000007f0b147812 */ /* 0x000fe200078ec0ff */
[----:B------:R-:W-:Y:S01]  /*21910*/  IMAD R0, R0, UR5, R7 ;  /* 0x0000000500007c24 */ /* 0x000fe2000f8e0207 */
[----:B------:R-:W-:-:S03]  /*21920*/  ULDC UR4, c[0x0][0x2b8] ;  /* 0x0000ae0000047ab9 */ /* 0x000fc60000000800 */
[----:B------:R-:W-:Y:S01]  /*21930*/  IMAD.IADD R3, R3, 0x1, R0 ;  /* 0x0000000103037824 */ /* 0x000fe200078e0200 */
[----:B------:R-:W-:-:S05]  /*21940*/  SHF.R.S32.HI R0, RZ, 0x1f, R6 ;  /* 0x0000001fff007819 */ /* 0x000fca0000011406 */
[----:B------:R-:W-:Y:S02]  /*21950*/  IMAD R0, R0, UR6, RZ ;  /* 0x0000000600007c24 */ /* 0x000fe4000f8e02ff */
[----:B------:R-:W-:Y:S01]  /*21960*/  IMAD.WIDE.U32 R2, R6, UR6, R2 ;  /* 0x0000000606027c25 */ /* 0x000fe2000f8e0002 */
[----:B------:R-:W-:-:S03]  /*21970*/  LOP3.LUT R21, R21, 0x18, RZ, 0xc0, !PT ;  /* 0x0000001815157812 */ /* 0x000fc600078ec0ff */
[----:B------:R-:W-:Y:S01]  /*21980*/  IMAD R6, R6, UR7, R0 ;  /* 0x0000000706067c24 */ /* 0x000fe2000f8e0200 */
[----:B------:R-:W-:-:S03]  /*21990*/  LEA R7, P0, R2, UR8, 0x1 ;  /* 0x0000000802077c11 */ /* 0x000fc6000f8008ff */
[----:B------:R-:W-:Y:S01]  /*219a0*/  IMAD.IADD R6, R3, 0x1, R6 ;  /* 0x0000000103067824 */ /* 0x000fe200078e0206 */
[C---:B------:R-:W-:Y:S02]  /*219b0*/  LOP3.LUT R12, R21.reuse, 0x20, RZ, 0xfc, !PT ;  /* 0x00000020150c7812 */ /* 0x040fe400078efcff */
[----:B------:R-:W-:Y:S01]  /*219c0*/  LOP3.LUT R11, R21, 0x40, RZ, 0xfc, !PT ;  /* 0x00000040150b7812 */ /* 0x000fe200078efcff */
[----:B------:R-:W-:Y:S01]  /*219d0*/  UMOV UR5, 0xffffffff ;  /* 0xffffffff00057882 */ /* 0x000fe20000000000 */
[----:B------:R-:W-:Y:S02]  /*219e0*/  LEA.HI.X R6, R2, UR9, R6, 0x1, P0 ;  /* 0x0000000902067c11 */ /* 0x000fe400080f0c06 */
[----:B------:R-:W-:Y:S02]  /*219f0*/  ISETP.GE.AND P0, PT, R10, UR4, PT ;  /* 0x000000040a007c0c */ /* 0x000fe4000bf06270 */
[----:B------:R-:W-:Y:S02]  /*21a00*/  ISETP.GE.AND P1, PT, R12, UR4, PT ;  /* 0x000000040c007c0c */ /* 0x000fe4000bf26270 */
[----:B------:R-:W-:-:S02]  /*21a10*/  ISETP.GE.AND P2, PT, R11, UR4, PT ;  /* 0x000000040b007c0c */ /* 0x000fc4000bf46270 */
[----:B------:R-:W-:Y:S01]  /*21a20*/  SHF.R.U32.HI R20, RZ, 0x2, R20 ;  /* 0x00000002ff147819 */ /* 0x000fe20000011614 */
[----:B------:R-:W-:Y:S10]  /*21a30*/  BRA.DIV UR5, `(.L_x_1662) ;  /* 0x0000004605087947 */ /* 0x000ff4000b800000 */
[----:B------:R-:W2:Y:S01]  /*21a40*/  LDL R11, [R1+0x34] ;  /* 0x00003400010b7983 */ /* 0x000ea20000100800 */
[----:B------:R-:W-:Y:S01]  /*21a50*/  IMAD R0, R29, R9, RZ ;  /* 0x000000091d007224 */ /* 0x000fe200078e02ff */
[----:B------:R-:W-:Y:S02]  /*21a60*/  IADD3 R28, R20, R28, RZ ;  /* 0x0000001c141c7210 */ /* 0x000fe40007ffe0ff */
[----:B------:R-:W0:Y:S02]  /*21a70*/  SHFL.IDX PT, R3, R5, RZ, 0x1c1f ;  /* 0x001c1fff05037589 */ /* 0x000e2400000e0000 */
[----:B------:R-:W-:Y:S02]  /*21a80*/  ISETP.GE.AND P3, PT, R28, R0, PT ;  /* 0x000000001c00720c */ /* 0x000fe40003f66270 */
[----:B------:R-:W1:Y:S04]  /*21a90*/  SHFL.IDX PT, R2, R4, RZ, 0x1c1f ;  /* 0x001c1fff04027589 */ /* 0x000e6800000e0000 */
[----:B------:R-:W-:Y:S07]  /*21aa0*/  SHFL.IDX PT, R8, R4, 0x1, 0x1c1f ;  /* 0x003c1f0004087f89 */ /* 0x000fee00000e0000 */
[----:B0-----:R-:W-:-:S05]  /*21ab0*/  @!P3 LEA R3, P4, R10, R3, 0x1 ;  /* 0x000000030a03b211 */ /* 0x001fca00078808ff */
[----:B-1----:R-:W-:-:S05]  /*21ac0*/  @!P3 IMAD.X R2, RZ, RZ, R2, P4 ;  /* 0x000000ffff02b224 */ /* 0x002fca00020e0602 */
[----:B------:R-:W-:-:S04]  /*21ad0*/  @!P3 LOP3.LUT R3, R3, R2, RZ, 0x3c, !PT ;  /* 0x000000020303b212 */ /* 0x000fc800078e3cff */
[----:B------:R-:W-:-:S04]  /*21ae0*/  @!P3 LOP3.LUT R2, R3, R2, RZ, 0x3c, !PT ;  /* 0x000000020302b212 */ /* 0x000fc800078e3cff */
[----:B------:R-:W-:-:S05]  /*21af0*/  @!P3 LOP3.LUT R3, R3, R2, RZ, 0x3c, !PT ;  /* 0x000000020303b212 */ /* 0x000fca00078e3cff */
[----:B--2---:R-:W-:Y:S04]  /*21b00*/  @!P3 LDGSTS.E.BYPASS.LTC128B.128 [R11+0xc400], desc[UR54][R2.64], !P0 ;  /* 0x0c400000020bbfae */ /* 0x004fe8000c101d76 */
[----:B------:R-:W-:Y:S04]  /*21b10*/  @!P3 LDGSTS.E.BYPASS.LTC128B.128 [R11+0xf400], desc[UR54][R2.64+0x40], !P1 ;  /* 0x0f400040020bbfae */ /* 0x000fe8000c901d76 */
[----:B------:R0:W-:Y:S02]  /*21b20*/  @!P3 LDGSTS.E.BYPASS.LTC128B.128 [R11+0x12400], desc[UR54][R2.64+0x80], !P2 ;  /* 0x12400080020bbfae */ /* 0x0001e4000d101d76 */
[----:B0-----:R-:W-:-:S05]  /*21b30*/  VIADD R2, R28, 0x20 ;  /* 0x000000201c027836 */ /* 0x001fca0000000000 */
[----:B------:R-:W-:Y:S02]  /*21b40*/  ISETP.GE.AND P3, PT, R2, R0, PT ;  /* 0x000000000200720c */ /* 0x000fe40003f66270 */
[----:B------:R-:W0:Y:S11]  /*21b50*/  SHFL.IDX PT, R2, R5, 0x1, 0x1c1f ;  /* 0x003c1f0005027f89 */ /* 0x000e3600000e0000 */
[----:B0-----:R-:W-:-:S05]  /*21b60*/  @!P3 LEA R3, P4, R10, R2, 0x1 ;  /* 0x000000020a03b211 */ /* 0x001fca00078808ff */
[----:B------:R-:W-:Y:S02]  /*21b70*/  @!P3 IMAD.X R2, RZ, RZ, R8, P4 ;  /* 0x000000ffff02b224 */ /* 0x000fe400020e0608 */
[----:B------:R-:W-:Y:S03]  /*21b80*/  SHFL.IDX PT, R8, R4, 0x2, 0x1c1f ;  /* 0x005c1f0004087f89 */ /* 0x000fe600000e0000 */
[-C--:B------:R-:W-:Y:S01]  /*21b90*/  @!P3 LOP3.LUT R3, R3, R2.reuse, RZ, 0x3c, !PT ;  /* 0x000000020303b212 */ /* 0x080fe200078e3cff */
[----:B------:R-:W-:Y:S03]  /*21ba0*/  SHFL.IDX PT, R4, R4, 0x3, 0x1c1f ;  /* 0x007c1f0004047f89 */ /* 0x000fe600000e0000 */
[----:B------:R-:W-:-:S04]  /*21bb0*/  @!P3 LOP3.LUT R2, R3, R2, RZ, 0x3c, !PT ;  /* 0x000000020302b212 */ /* 0x000fc800078e3cff */
[----:B------:R-:W-:-:S05]  /*21bc0*/  @!P3 LOP3.LUT R3, R3, R2, RZ, 0x3c, !PT ;  /* 0x000000020303b212 */ /* 0x000fca00078e3cff */
[----:B------:R-:W-:Y:S04]  /*21bd0*/  @!P3 LDGSTS.E.BYPASS.LTC128B.128 [R11+0xcc00], desc[UR54][R2.64], !P0 ;  /* 0x0cc00000020bbfae */ /* 0x000fe8000c101d76 */
[----:B------:R-:W-:Y:S04]  /*21be0*/  @!P3 LDGSTS.E.BYPASS.LTC128B.128 [R11+0xfc00], desc[UR54][R2.64+0x40], !P1 ;  /* 0x0fc00040020bbfae */ /* 0x000fe8000c901d76 */
[----:B------:R0:W-:Y:S02]  /*21bf0*/  @!P3 LDGSTS.E.BYPASS.LTC128B.128 [R11+0x12c00], desc[UR54][R2.64+0x80], !P2 ;  /* 0x12c00080020bbfae */ /* 0x0001e4000d101d76 */
[----:B0-----:R-:W-:-:S05]  /*21c00*/  VIADD R2, R28, 0x40 ;  /* 0x000000401c027836 */ /* 0x001fca0000000000 */
[----:B------:R-:W-:Y:S02]  /*21c10*/  ISETP.GE.AND P3, PT, R2, R0, PT ;  /* 0x000000000200720c */ /* 0x000fe40003f66270 */
[----:B------:R-:W0:Y:S04]  /*21c20*/  SHFL.IDX PT, R2, R5, 0x2, 0x1c1f ;  /* 0x005c1f0005027f89 */ /* 0x000e2800000e0000 */
[----:B------:R-:W1:Y:S07]  /*21c30*/  SHFL.IDX PT, R5, R5, 0x3, 0x1c1f ;  /* 0x007c1f0005057f89 */ /* 0x000e6e00000e0000 */
[----:B0-----:R-:W-:-:S05]  /*21c40*/  @!P3 LEA R3, P4, R10, R2, 0x1 ;  /* 0x000000020a03b211 */ /* 0x001fca00078808ff */
[----:B------:R-:W-:-:S05]  /*21c50*/  @!P3 IMAD.X R2, RZ, RZ, R8, P4 ;  /* 0x000000ffff02b224 */ /* 0x000fca00020e0608 */
[----:B------:R-:W-:-:S04]  /*21c60*/  @!P3 LOP3.LUT R3, R3, R2, RZ, 0x3c, !PT ;  /* 0x000000020303b212 */ /* 0x000fc800078e3cff */
[----:B------:R-:W-:-:S04]  /*21c70*/  @!P3 LOP3.LUT R2, R3, R2, RZ, 0x3c, !PT ;  /* 0x000000020302b212 */ /* 0x000fc800078e3cff */
[----:B------:R-:W-:-:S05]  /*21c80*/  @!P3 LOP3.LUT R3, R3, R2, RZ, 0x3c, !PT ;  /* 0x000000020303b212 */ /* 0x000fca00078e3cff */
[----:B------:R-:W-:Y:S04]  /*21c90*/  @!P3 LDGSTS.E.BYPASS.LTC128B.128 [R11+0xd400], desc[UR54][R2.64], !P0 ;  /* 0x0d400000020bbfae */ /* 0x000fe8000c101d76 */
[----:B------:R-:W-:Y:S04]  /*21ca0*/  @!P3 LDGSTS.E.BYPASS.LTC128B.128 [R11+0x10400], desc[UR54][R2.64+0x40], !P1 ;  /* 0x10400040020bbfae */ /* 0x000fe8000c901d76 */
[----:B------:R0:W-:Y:S02]  /*21cb0*/  @!P3 LDGSTS.E.BYPASS.LTC128B.128 [R11+0x13400], desc[UR54][R2.64+0x80], !P2 ;  /* 0x13400080020bbfae */ /* 0x0001e4000d101d76 */
[----:B0-----:R-:W-:-:S05]  /*21cc0*/  VIADD R2, R28, 0x60 ;  /* 0x000000601c027836 */ /* 0x001fca0000000000 */
[----:B------:R-:W-:-:S13]  /*21cd0*/  ISETP.GE.AND P3, PT, R2, R0, PT ;  /* 0x000000000200720c */ /* 0x000fda0003f66270 */
[----:B-1----:R-:W-:-:S05]  /*21ce0*/  @!P3 LEA R2, P4, R10, R5, 0x1 ;  /* 0x000000050a02b211 */ /* 0x002fca00078808ff */
[----:B------:R-:W-:Y:S02]  /*21cf0*/  @!P3 IMAD.X R3, RZ, RZ, R4, P4 ;  /* 0x000000ffff03b224 */ /* 0x000fe400020e0604 */
[----:B------:R-:W-:Y:S04]  /*21d00*/  SHFL.IDX PT, R4, R6, RZ, 0x1c1f ;  /* 0x001c1fff06047589 */ /* 0x000fe800000e0000 */
[----:B------:R-:W-:Y:S04]  /*21d10*/  @!P3 LDGSTS.E.BYPASS.LTC128B.128 [R11+0xdc00], desc[UR54][R2.64], !P0 ;  /* 0x0dc00000020bbfae */ /* 0x000fe8000c101d76 */
[----:B------:R-:W-:Y:S04]  /*21d20*/  @!P3 LDGSTS.E.BYPASS.LTC128B.128 [R11+0x10c00], desc[UR54][R2.64+0x40], !P1 ;  /* 0x10c00040020bbfae */ /* 0x000fe8000c901d76 */
[----:B------:R0:W-:Y:S04]  /*21d30*/  @!P3 LDGSTS.E.BYPASS.LTC128B.128 [R11+0x13c00], desc[UR54][R2.64+0x80], !P2 ;  /* 0x13c00080020bbfae */ /* 0x0001e8000d101d76 */
[----:B------:R-:W-:Y:S04]  /*21d40*/  SHFL.IDX PT, R6, R6, 0x1, 0x1c1f ;  /* 0x003c1f0006067f89 */ /* 0x000fe800000e0000 */
[----:B0-----:R-:W0:Y:S01]  /*21d50*/  SHFL.IDX PT, R2, R7, RZ, 0x1c1f ;  /* 0x001c1fff07027589 */ /* 0x001e2200000e0000 */
[----:B------:R-:W-:-:S05]  /*21d60*/  VIADD R3, R28, 0x80 ;  /* 0x000000801c037836 */ /* 0x000fca0000000000 */
[----:B------:R-:W-:-:S13]  /*21d70*/  ISETP.GE.AND P3, PT, R3, R0, PT ;  /* 0x000000000300720c */ /* 0x000fda0003f66270 */
[----:B0-----:R-:W-:-:S05]  /*21d80*/  @!P3 LEA R2, P4, R10, R2, 0x1 ;  /* 0x000000020a02b211 */ /* 0x001fca00078808ff */
[----:B------:R-:W-:-:S05]  /*21d90*/  @!P3 IMAD.X R3, RZ, RZ, R4, P4 ;  /* 0x000000ffff03b224 */ /* 0x000fca00020e0604 */
[----:B------:R-:W-:Y:S04]  /*21da0*/  @!P3 LDGSTS.E.BYPASS.LTC128B.128 [R11+0xe400], desc[UR54][R2.64], !P0 ;  /* 0x0e400000020bbfae */ /* 0x000fe8000c101d76 */
[----:B------:R-:W-:Y:S04]  /*21db0*/  @!P3 LDGSTS.E.BYPASS.LTC128B.128 [R11+0x11400], desc[UR54][R2.64+0x40], !P1 ;  /* 0x11400040020bbfae */ /* 0x000fe8000c901d76 */
[----:B------:R0:W-:Y:S04]  /*21dc0*/  @!P3 LDGSTS.E.BYPASS.LTC128B.128 [R11+0x14400], desc[UR54][R2.64+0x80], !P2 ;  /* 0x14400080020bbfae */ /* 0x0001e8000d101d76 */
[----:B0-----:R0:W1:Y:S02]  /*21dd0*/  SHFL.IDX PT, R2, R7, 0x1, 0x1c1f ;  /* 0x003c1f0007027f89 */ /* 0x00106400000e0000 */
.L_x_1790:
[----:B------:R-:W2:Y:S01]  /*21de0*/  LDL R4, [R1+0x34] ;  /* 0x0000340001047983 */ /* 0x000ea20000100800 */
[----:B------:R-:W-:-:S05]  /*21df0*/  VIADD R28, R28, 0xa0 ;  /* 0x000000a01c1c7836 */ /* 0x000fca0000000000 */
        /* <DEDUP_REMOVED lines=11> */
.L_x_1663:
        /* <DEDUP_REMOVED lines=18> */
.L_x_1791:
[----:B------:R-:W-:Y:S05]  /*21fd0*/  BSYNC B0 ;  /* 0x0000000000007941 */ /* 0x000fea0003800000 */
.L_x_1664:
[----:B------:R-:W1:Y:S04]  /*21fe0*/  LDL.LU R3, [R1+0x44] ;  /* 0x0000440001037983 */ /* 0x000e680000300800 */
[----:B------:R-:W2:Y:S01]  /*21ff0*/  LDL R2, [R1+0x28] ;  /* 0x0000280001027983 */ /* 0x000ea20000100800 */
[----:B------:R-:W-:Y:S01]  /*22000*/  BSSY B0, `(.L_x_1666) ;  /* 0x00000f7000007945 */ /* 0x000fe20003800000 */
[----:B-1----:R-:W-:-:S05]  /*22010*/  VIADD R0, R3, 0xfffffffe ;  /* 0xfffffffe03007836 */ /* 0x002fca0000000000 */
[----:B--2---:R-:W-:-:S13]  /*22020*/  ISETP.GE.AND P0, PT, R0, R2, PT ;  /* 0x000000020000720c */ /* 0x004fda0003f06270 */
[----:B------:R-:W-:Y:S05]  /*22030*/  @!P0 BRA `(.L_x_1667) ;  /* 0x0000000c00cc8947 */ /* 0x000fea0003800000 */
[----:B------:R-:W1:Y:S01]  /*22040*/  S2R R2, SR_TID.X ;  /* 0x0000000000027919 */ /* 0x000e620000002100 */
[----:B------:R-:W-:Y:S01]  /*22050*/  ULDC UR4, c[0x0][0x2f4] ;  /* 0x0000bd0000047ab9 */ /* 0x000fe20000000800 */
[----:B------:R-:W-:Y:S01]  /*22060*/  MOV R10, R25 ;  /* 0x00000019000a7202 */ /* 0x000fe20000000f00 */
[----:B------:R2:W5:Y:S04]  /*22070*/  LDL.LU R20, [R1] ;  /* 0x0000000001147983 */ /* 0x0005680000300800 */
[----:B------:R2:W-:Y:S01]  /*22080*/  STL [R1+0x8], R26 ;  /* 0x0000081a01007387 */ /* 0x0005e20000100800 */
[----:B-1----:R-:W-:-:S05]  /*22090*/  IMAD.SHL.U32 R4, R2, 0x8, RZ ;  /* 0x0000000802047824 */ /* 0x002fca00078e00ff */
[----:B------:R-:W-:-:S04]  /*220a0*/  LOP3.LUT R4, R4, 0x18, RZ, 0xc0, !PT ;  /* 0x0000001804047812 */ /* 0x000fc800078ec0ff */
[C---:B------:R-:W-:Y:S02]  /*220b0*/  LOP3.LUT R3, R4.reuse, 0x20, RZ, 0xfc, !PT ;  /* 0x0000002004037812 */ /* 0x040fe400078efcff */
[C---:B------:R-:W-:Y:S02]  /*220c0*/  LOP3.LUT R2, R4.reuse, 0x40, RZ, 0xfc, !PT ;  /* 0x0000004004027812 */ /* 0x040fe400078efcff */
[----:B------:R-:W-:Y:S02]  /*220d0*/  ISETP.GE.AND P3, PT, R4, UR4, PT ;  /* 0x0000000404007c0c */ /* 0x000fe4000bf66270 */
[----:B------:R-:W-:Y:S02]  /*220e0*/  ISETP.GE.AND P2, PT, R3, UR4, PT ;  /* 0x0000000403007c0c */ /* 0x000fe4000bf46270 */
[----:B--2---:R-:W-:-:S13]  /*220f0*/  ISETP.GE.AND P1, PT, R2, UR4, PT ;  /* 0x0000000402007c0c */ /* 0x004fda000bf26270 */
.L_x_1680:
[----:B------:R-:W2:Y:S01]  /*22100*/  LDL R9, [R1+0x2c] ;  /* 0x00002c0001097983 */ /* 0x000ea20000100800 */
[----:B------:R-:W1:Y:S03]  /*22110*/  LDC R6, c[0x0][0x430] ;  /* 0x00010c00ff067b82 */ /* 0x000e660000000800 */
[----:B------:R-:W3:Y:S04]  /*22120*/  LDL R8, [R1+0x30] ;  /* 0x0000300001087983 */ /* 0x000ee80000100800 */
[----:B0-----:R-:W4:Y:S01]  /*22130*/  LDL R7, [R1+0x10] ;  /* 0x0000100001077983 */ /* 0x001f220000100800 */
        /* <DEDUP_REMOVED lines=14> */
[----:B0-----:R-:W-:-:S05]  /*22220*/  @P0 SHF.R.U32.HI R2, RZ, R3, R5 ;  /* 0x00000003ff020219 */ /* 0x001fca0000011605 */
[--C-:B------:R-:W-:Y:S01]  /*22230*/  IMAD.MOV R9, RZ, RZ, -R2.reuse ;  /* 0x000000ffff097224 */ /* 0x100fe200078e0a02 */
[----:B------:R-:W-:-:S03]  /*22240*/  SHF.R.S32.HI R3, RZ, 0x1f, R2 ;  /* 0x0000001fff037819 */ /* 0x000fc60000011402 */
[----:B------:R-:W-:Y:S02]  /*22250*/  IMAD R9, R6, R9, R4 ;  /* 0x0000000906097224 */ /* 0x000fe400078e0204 */
        /* <DEDUP_REMOVED lines=11> */
[----:B-----5:R-:W-:Y:S01]  /*22310*/  LOP3.LUT R2, R20, R2, RZ, 0x3c, !PT ;  /* 0x0000000214027212 */ /* 0x020fe200078e3cff */
[----:B------:R-:W-:-:S04]  /*22320*/  IMAD.U32 R7, RZ, RZ, UR38 ;  /* 0x00000026ff077e24 */ /* 0x000fc8000f8e00ff */
[----:B------:R0:W-:Y:S01]  /*22330*/  STL [R1], R2 ;  /* 0x0000000201007387 */ /* 0x0001e20000100800 */
[----:B------:R-:W-:Y:S01]  /*22340*/  ISETP.NE.AND P4, PT, R7, 0x3, PT ;  /* 0x000000030700780c */ /* 0x000fe20003f85270 */
[----:B------:R-:W-:Y:S01]  /*22350*/  IMAD.MOV.U32 R26, RZ, RZ, R0 ;  /* 0x000000ffff1a7224 */ /* 0x000fe200078e0000 */
[----:B------:R-:W-:Y:S02]  /*22360*/  SEL R25, R25, RZ, P0 ;  /* 0x000000ff19197207 */ /* 0x000fe40000000000 */
[----:B--2---:R-:W-:-:S09]  /*22370*/  SHF.R.S32.HI R29, RZ, 0x1f, R8 ;  /* 0x0000001fff1d7819 */ /* 0x004fd20000011408 */
[----:B0-----:R-:W-:Y:S05]  /*22380*/  @!P4 BRA `(.L_x_1668) ;  /* 0x000000000004c947 */ /* 0x001fea0003800000 */
[----:B------:R-:W-:Y:S01]  /*22390*/  BPT.TRAP 0x1 ;  /* 0x000000040000795c */ /* 0x000fe20000300000 */
.L_x_1668:
[----:B------:R-:W-:Y:S01]  /*223a0*/  IMAD R5, R25, 0x8, R23 ;  /* 0x0000000819057824 */ /* 0x000fe200078e0217 */
[----:B------:R-:W-:Y:S01]  /*223b0*/  SHF.L.U32 R0, R2, 0x1f, RZ ;  /* 0x0000001f02007819 */ /* 0x000fe200000006ff */
[----:B------:R-:W-:Y:S03]  /*223c0*/  BSSY B1, `(.L_x_1669) ;  /* 0x0000003000017945 */ /* 0x000fe60003800000 */
[----:B------:R-:W0:Y:S02]  /*223d0*/  SYNCS.PHASECHK.TRANS64.TRYWAIT P0, [R5+URZ+0x2d840], R0 ;  /* 0x02d84000050075a7 */ /* 0x000e24000800017f */
[----:B0-----:R-:W-:Y:S05]  /*223e0*/  @!P0 BRA `(.L_x_1670) ;  /* 0x0000004000c48947 */ /* 0x001fea0003800000 */
.L_x_1792:
[----:B------:R-:W-:Y:S05]  /*223f0*/  BSYNC B1 ;  /* 0x0000000000017941 */ /* 0x000fea0003800000 */
.L_x_1669:
[----:B------:R-:W2:Y:S04]  /*22400*/  LDL R6, [R1+0xc] ;  /* 0x00000c0001067983 */ /* 0x000ea80000100800 */
[----:B------:R-:W3:Y:S01]  /*22410*/  LDL R4, [R1+0x14] ;  /* 0x0000140001047983 */ /* 0x000ee20000100800 */
[----:B------:R-:W-:Y:S01]  /*22420*/  SHF.R.S32.HI R28, RZ, 0x1f, R9 ;  /* 0x0000001fff1c7819 */ /* 0x000fe20000011409 */
[----:B------:R-:W-:Y:S01]  /*22430*/  ULDC.64 UR4, c[0x0][0x300] ;  /* 0x0000c00000047ab9 */ /* 0x000fe20000000a00 */
[C---:B------:R-:W-:Y:S01]  /*22440*/  LOP3.LUT P5, RZ, R22.reuse, 0x2, RZ, 0xc0, !PT ;  /* 0x0000000216ff7812 */ /* 0x040fe200078ac0ff */
        /* <DEDUP_REMOVED lines=22> */
[----:B------:R-:W-:Y:S02]  /*225b0*/  LOP3.LUT P6, RZ, R22, 0x4, RZ, 0xc0, !PT ;  /* 0x0000000416ff7812 */ /* 0x000fe400078cc0ff */
[----:B------:R-:W-:Y:S01]  /*225c0*/  LEA R4, R4, R23, 0x1 ;  /* 0x0000001704047211 */ /* 0x000fe200078e08ff */
        /* <DEDUP_REMOVED lines=26> */
.L_x_1802:
        /* <DEDUP_REMOVED lines=11> */
.L_x_1672:
        /* <DEDUP_REMOVED lines=11> */
.L_x_1673:
[----:B------:R1:W-:Y:S01]  /*228d0*/  SYNCS.ARRIVE.TRANS64.A1T0 RZ, [R5+URZ+0x2d830], RZ ;  /* 0x02d830ff05ff79a7 */ /* 0x0003e2000810003f */
[----:B------:R-:W-:Y:S05]  /*228e0*/  @!P5 BRA `(.L_x_1674) ;  /* 0x000000000004d947 */ /* 0x000fea0003800000 */
[----:B------:R-:W-:Y:S01]  /*228f0*/  BPT.TRAP 0x1 ;  /* 0x000000040000795c */ /* 0x000fe20000300000 */
.L_x_1674:
[----:B------:R-:W-:Y:S01]  /*22900*/  SHF.L.U32 R2, R20, 0x1f, RZ ;  /* 0x0000001f14027819 */ /* 0x000fe200000006ff */
[----:B-1----:R-:W-:Y:S01]  /*22910*/  IMAD R5, R10, 0x8, R23 ;  /* 0x000000080a057824 */ /* 0x002fe200078e0217 */
[----:B------:R-:W-:Y:S03]  /*22920*/  BSSY B1, `(.L_x_1675) ;  /* 0x0000003000017945 */ /* 0x000fe60003800000 */
[----:B------:R-:W1:Y:S02]  /*22930*/  SYNCS.PHASECHK.TRANS64.TRYWAIT P0, [R5+URZ+0x2d860], R2 ;  /* 0x02d86002050075a7 */ /* 0x000e64000800017f */
[----:B-1----:R-:W-:Y:S05]  /*22940*/  @!P0 BRA `(.L_x_1676) ;  /* 0x0000004000d48947 */ /* 0x002fea0003800000 */
.L_x_1803:
[----:B------:R-:W-:Y:S05]  /*22950*/  BSYNC B1 ;  /* 0x0000000000017941 */ /* 0x000fea0003800000 */
.L_x_1675:
        /* <DEDUP_REMOVED lines=45> */
.L_x_1813:
        /* <DEDUP_REMOVED lines=32> */
.L_x_1678:
[----:B------:R-:W-:Y:S02]  /*22e30*/  PLOP3.LUT P4, PT, P4, P0, PT, 0xa2, 0x0 ;  /* 0x000000000000781c */ /* 0x000fe40002781472 */
[----:B------:R-:W-:-:S08]  /*22e40*/  @P0 R2UR P4, UR4, R5 ;  /* 0x00000000050402ca */ /* 0x000fd00000080000 */
[----:B------:R-:W-:-:S05]  /*22e50*/  @P0 PLOP3.LUT P0, PT, P4, PT, PT, 0x80, 0x0 ;  /* 0x000000000000081c */ /* 0x000fca000270f070 */
[----:B------:R-:W-:Y:S01]  /*22e60*/  @!P4 SYNCS.ARRIVE.TRANS64.RED.A0T1 RZ, [UR4+0x2d850], RZ ;  /* 0x02d850ffffffc9a7 */ /* 0x000fe20008200404 */
[----:B------:R-:W-:Y:S07]  /*22e70*/  @!P4 ARRIVES.LDGSTSBAR.64.TRANSCNT [UR4+0x2d850] ;  /* 0x02d85000ff00c9b0 */ /* 0x000fee0008000a84 */
[----:B------:R-:W-:Y:S05]  /*22e80*/  @P0 BRA.U.ANY `(.L_x_1678) ;  /* 0xfffffffd00e80947 */ /* 0x000fea000393ffff */
[----:B------:R-:W-:Y:S01]  /*22e90*/  NOP ;  /* 0x0000000000007918 */ /* 0x000fe20000000000 */
[----:B------:R-:W-:Y:S01]  /*22ea0*/  IMAD.U32 R2, RZ, RZ, UR38 ;  /* 0x00000026ff027e24 */ /* 0x000fe2000f8e00ff */
[----:B------:R-:W-:-:S04]  /*22eb0*/  MOV R24, R0 ;  /* 0x0000000000187202 */ /* 0x000fc80000000f00 */
[----:B------:R-:W-:-:S13]  /*22ec0*/  ISETP.NE.AND P5, PT, R2, 0x3, PT ;  /* 0x000000030200780c */ /* 0x000fda0003fa5270 */
[----:B------:R-:W-:Y:S05]  /*22ed0*/  @!P5 BRA `(.L_x_1679) ;  /* 0x000000000004d947 */ /* 0x000fea0003800000 */
[----:B------:R-:W-:Y:S01]  /*22ee0*/  BPT.TRAP 0x1 ;  /* 0x000000040000795c */ /* 0x000fe20000300000 */
.L_x_1679:
[----:B------:R-:W2:Y:S01]  /*22ef0*/  LDL R2, [R1+0x28] ;  /* 0x0000280001027983 */ /* 0x000ea20000100800 */
[----:B------:R1:W-:Y:S01]  /*22f00*/  SYNCS.ARRIVE.TRANS64.A1T0 RZ, [R5+URZ+0x2d850], RZ ;  /* 0x02d850ff05ff79a7 */ /* 0x0003e2000810003f */
[----:B------:R-:W-:Y:S02]  /*22f10*/  VIADD R0, R26, 0xffffffff ;  /* 0xffffffff1a007836 */ /* 0x000fe40000000000 */
[----:B------:R1:W5:Y:S01]  /*22f20*/  LDL R20, [R1] ;  /* 0x0000000001147983 */ /* 0x0003620000100800 */
[----:B------:R-:W-:-:S03]  /*22f30*/  IMAD.MOV.U32 R10, RZ, RZ, R25 ;  /* 0x000000ffff0a7224 */ /* 0x000fc600078e0019 */
[----:B------:R1:W-:Y:S01]  /*22f40*/  STL [R1+0x8], R26 ;  /* 0x0000081a01007387 */ /* 0x0003e20000100800 */
[----:B--2---:R-:W-:-:S13]  /*22f50*/  ISETP.GT.AND P0, PT, R26, R2, PT ;  /* 0x000000021a00720c */ /* 0x004fda0003f04270 */
[----:B-1----:R-:W-:Y:S05]  /*22f60*/  @P0 BRA `(.L_x_1680) ;  /* 0xfffffff000640947 */ /* 0x002fea000383ffff */
.L_x_1667:
[----:B------:R-:W-:Y:S05]  /*22f70*/  BSYNC B0 ;  /* 0x0000000000007941 */ /* 0x000fea0003800000 */
.L_x_1666:
[----:B------:R-:W1:Y:S01]  /*22f80*/  S2R R2, SR_TID.X ;  /* 0x0000000000027919 */ /* 0x000e620000002100 */
[----:B------:R-:W-:Y:S01]  /*22f90*/  BSSY B0, `(.L_x_1681) ;  /* 0x0000010000007945 */ /* 0x000fe20003800000 */
        /* <DEDUP_REMOVED lines=12> */
[----:B0-----:R-:W0:Y:S01]  /*23060*/  POPC R7, R4 ;  /* 0x0000000400077309 */ /* 0x001e220000000000 */
[----:B--2---:R-:W0:Y:S02]  /*23070*/  SHFL.IDX PT, R0, R3, R0, 0x1f ;  /* 0x00001f0003007589 */ /* 0x004e2400000e0000 */
[----:B0-----:R-:W-:-:S07]  /*23080*/  IADD3 R16, R0, UR37, R7 ;  /* 0x0000002500107c10 */ /* 0x001fce000fffe007 */
.L_x_1682:
[----:B------:R-:W-:Y:S05]  /*23090*/  BSYNC B0 ;  /* 0x0000000000007941 */ /* 0x000fea0003800000 */
.L_x_1681:
[----:B------:R-:W-:-:S05]  /*230a0*/  IMAD.U32 R0, RZ, RZ, UR38 ;  /* 0x00000026ff007e24 */ /* 0x000fca000f8e00ff */
[----:B------:R-:W-:-:S13]  /*230b0*/  ISETP.NE.AND P0, PT, R0, 0x3, PT ;  /* 0x000000030000780c */ /* 0x000fda0003f05270 */
[----:B------:R-:W-:Y:S05]  /*230c0*/  @!P0 BRA `(.L_x_1683) ;  /* 0x0000000000048947 */ /* 0x000fea0003800000 */
[----:B------:R-:W-:Y:S01]  /*230d0*/  BPT.TRAP 0x1 ;  /* 0x000000040000795c */ /* 0x000fe20000300000 */
.L_x_1683:
        /* <DEDUP_REMOVED lines=8> */
.L_x_1814:
[----:B------:R-:W-:Y:S05]  /*23160*/  BSYNC B0 ;  /* 0x0000000000007941 */ /* 0x000fea0003800000 */
.L_x_1684:
        /* <DEDUP_REMOVED lines=51> */
.L_x_1824:
        /* <DEDUP_REMOVED lines=13> */
.L_x_1687:
        /* <DEDUP_REMOVED lines=11> */
.L_x_1688:
        /* <DEDUP_REMOVED lines=8> */
.L_x_1647:
[----:B------:R-:W-:Y:S05]  /*236a0*/  BSYNC B7 ;  /* 0x0000000000077941 */ /* 0x000fea0003800000 */
.L_x_1645:
[----:B------:R-:W-:-:S13]  /*236b0*/  LOP3.LUT P0, RZ, R22, 0x10, RZ, 0xc0, !PT ;  /* 0x0000001016ff7812 */ /* 0x000fda000780c0ff */
[----:B------:R-:W-:Y:S05]  /*236c0*/  @!P0 BRA `(.L_x_1689) ;  /* 0x0000000000248947 */ /* 0x000fea0003800000 */
[----:B------:R-:W-:Y:S05]  /*236d0*/  WARPSYNC.ALL ;  /* 0x0000000000007948 */ /* 0x000fea0003800000 */
[----:B------:R-:W3:Y:S08]  /*236e0*/  S2UR UR5, SR_CgaCtaId ;  /* 0x00000000000579c3 */ /* 0x000ef00000008800 */
[----:B------:R-:W-:Y:S06]  /*236f0*/  BAR.SYNC.DEFER_BLOCKING 0x5, 0x200 ;  /* 0x0148000000007b1d */ /* 0x000fec0000010000 */
[----:B------:R-:W-:-:S02]  /*23700*/  UMOV UR4, 0x400 ;  /* 0x0000040000047882 */ /* 0x000fc40000000000 */
[----:B---3--:R-:W-:-:S06]  /*23710*/  ULEA UR4, UR5, UR4, 0x18 ;  /* 0x0000000405047291 */ /* 0x008fcc000f8ec03f */
[----:B------:R-:W-:-:S05]  /*23720*/  IMAD.U32 R23, RZ, RZ, UR4 ;  /* 0x00000004ff177e24 */ /* 0x000fca000f8e00ff */
[----:B------:R3:W4:Y:S01]  /*23730*/  LDS.128 R16, [R23+0x2d8d0] ;  /* 0x02d8d00017107984 */ /* 0x0007220000000c00 */
[----:B------:R-:W-:Y:S06]  /*23740*/  BAR.ARV 0x4, 0x200 ;  /* 0x0108000000007b1d */ /* 0x000fec0000002000 */
[----:B------:R-:W-:Y:S05]  /*23750*/  BRA `(.L_x_1690) ;  /* 0x0000000800cc7947 */ /* 0x000fea0003800000 */
.L_x_1689:
[----:B------:R-:W1:Y:S01]  /*23760*/  S2R R0, SR_TID.X ;  /* 0x0000000000007919 */ /* 0x000e620000002100 */
[----:B------:R-:W-:Y:S01]  /*23770*/  UMOV UR4, 0xffffffff ;  /* 0xffffffff00047882 */ /* 0x000fe20000000000 */
[----:B-1----:R-:W-:-:S04]  /*23780*/  LOP3.LUT R7, R0, 0x1f, RZ, 0xc0, !PT ;  /* 0x0000001f00077812 */ /* 0x002fc800078ec0ff */
[----:B------:R-:W-:Y:S01]  /*23790*/  ISETP.NE.AND P0, PT, R7, 0x1f, PT ;  /* 0x0000001f0700780c */ /* 0x000fe20003f05270 */
[----:B------:R-:W-:-:S12]  /*237a0*/  BRA.DIV UR4, `(.L_x_1691) ;  /* 0x0000004204387947 */ /* 0x000fd8000b800000 */
[----:B0-----:R-:W-:Y:S01]  /*237b0*/  IADD3 R5, R19, R7, RZ ;  /* 0x0000000713057210 */ /* 0x001fe20007ffe0ff */
[----:B------:R-:W-:-:S03]  /*237c0*/  ULDC UR4, c[0x0][0xc3c] ;  /* 0x00030f0000047ab9 */ /* 0x000fc60000000800 */
[----:B------:R-:W-:-:S13]  /*237d0*/  ISETP.GE.OR P1, PT, R5, UR4, !P0 ;  /* 0x0000000405007c0c */ /* 0x000fda000c726670 */
[----:B--2---:R-:W0:Y:S02]  /*237e0*/  @!P1 LDC.64 R2, c[0x0][0xc80] ;  /* 0x00032000ff029b82 */ /* 0x004e240000000a00 */
        /* <DEDUP_REMOVED lines=26> */
[----:B------:R0:W1:Y:S02]  /*23990*/  SHFL.IDX PT, R14, R3, 0x1f, 0x1f ;  /* 0x03e01f00030e7f89 */ /* 0x00006400000e0000 */
.L_x_1834:
[----:B------:R-:W-:Y:S02]  /*239a0*/  ULDC UR4, c[0x0][0xc38] ;  /* 0x00030e0000047ab9 */ /* 0x000fe40000000800 */
[----:B------:R-:W-:-:S04]  /*239b0*/  IMAD.U32 R4, RZ, RZ, UR4 ;  /* 0x00000004ff047e24 */ /* 0x000fc8000f8e00ff */
[----:B-1----:R-:W-:-:S04]  /*239c0*/  IMAD R5, R14, R4, RZ ;  /* 0x000000040e057224 */ /* 0x002fc800078e02ff */
[----:B------:R-:W-:-:S05]  /*239d0*/  IMAD.IADD R16, R16, 0x1, R5 ;  /* 0x0000000110107824 */ /* 0x000fca00078e0205 */
[----:B------:R-:W-:-:S13]  /*239e0*/  ISETP.GT.AND P6, PT, R16, R0, PT ;  /* 0x000000001000720c */ /* 0x000fda0003fc4270 */
[----:B------:R-:W-:Y:S05]  /*239f0*/  @P6 BRA `(.L_x_1692) ;  /* 0x00000000009c6947 */ /* 0x000fea0003800000 */
.L_x_1697:
[----:B------:R-:W1:Y:S01]  /*23a00*/  LDC R4, c[0x0][0xc3c] ;  /* 0x00030f00ff047b82 */ /* 0x000e620000000800 */
[----:B------:R-:W-:-:S05]  /*23a10*/  VIADD R19, R19, 0x1f ;  /* 0x0000001f13137836 */ /* 0x000fca0000000000 */
        /* <DEDUP_REMOVED lines=12> */
.L_x_1695:
[----:B------:R-:W-:Y:S05]  /*23ae0*/  BSYNC B0 ;  /* 0x0000000000007941 */ /* 0x000fea0003800000 */
.L_x_1694:
        /* <DEDUP_REMOVED lines=17> */
[----:B------:R0:W1:Y:S02]  /*23c00*/  SHFL.IDX PT, R14, R3, 0x1f, 0x1f ;  /* 0x03e01f00030e7f89 */ /* 0x00006400000e0000 */
.L_x_1842:
[----:B------:R-:W-:Y:S02]  /*23c10*/  ULDC UR4, c[0x0][0xc38] ;  /* 0x00030e0000047ab9 */ /* 0x000fe40000000800 */
[----:B------:R-:W-:-:S04]  /*23c20*/  IMAD.U32 R4, RZ, RZ, UR4 ;  /* 0x00000004ff047e24 */ /* 0x000fc8000f8e00ff */
[----:B-1----:R-:W-:-:S04]  /*23c30*/  IMAD R5, R14, R4, RZ ;  /* 0x000000040e057224 */ /* 0x002fc800078e02ff */
[----:B------:R-:W-:-:S05]  /*23c40*/  IMAD.IADD R16, R5, 0x1, R16 ;  /* 0x0000000105107824 */ /* 0x000fca00078e0210 */
[----:B------:R-:W-:-:S13]  /*23c50*/  ISETP.GT.AND P6, PT, R16, R0, PT ;  /* 0x000000001000720c */ /* 0x000fda0003fc4270 */
[----:B------:R-:W-:Y:S05]  /*23c60*/  @!P6 BRA `(.L_x_1697) ;  /* 0xfffffffc0064e947 */ /* 0x000fea000383ffff */
.L_x_1692:
[----:B------:R-:W-:Y:S01]  /*23c70*/  IMAD.IADD R16, R16, 0x1, -R5 ;  /* 0x0000000110107824 */ /* 0x000fe200078e0a05 */
[----:B------:R-:W-:-:S03]  /*23c80*/  UMOV UR4, 0xffffffff ;  /* 0xffffffff00047882 */ /* 0x000fc60000000000 */
[----:B------:R-:W-:-:S05]  /*23c90*/  IMAD R5, R3, R4, R16 ;  /* 0x0000000403057224 */ /* 0x000fca00078e0210 */
[----:B------:R-:W-:Y:S01]  /*23ca0*/  ISETP.GT.AND P6, PT, R5, R0, PT ;  /* 0x000000000500720c */ /* 0x000fe20003fc4270 */
[----:B------:R-:W-:-:S12]  /*23cb0*/  BRA.DIV UR4, `(.L_x_1698) ;  /* 0x0000004204d47947 */ /* 0x000fd8000b800000 */
[----:B------:R-:W-:-:S04]  /*23cc0*/  VOTE.ANY R5, PT, !P6 ;  /* 0x0000000000057806 */ /* 0x000fc800070e0100 */
[----:B------:R-:W1:Y:S02]  /*23cd0*/  POPC R6, R5 ;  /* 0x0000000500067309 */ /* 0x000e640000000000 */
[----:B-1----:R1:W2:Y:S02]  /*23ce0*/  SHFL.IDX PT, R17, R2, R6, 0x1f ;  /* 0x00001f0602117589 */ /* 0x0022a400000e0000 */
.L_x_1846:
[----:B------:R-:W-:Y:S01]  /*23cf0*/  ISETP.NE.AND P0, PT, R5, RZ, PT ;  /* 0x000000ff0500720c */ /* 0x000fe20003f05270 */
[----:B------:R-:W-:-:S12]  /*23d00*/  IMAD.MOV.U32 R5, RZ, RZ, RZ ;  /* 0x000000ffff057224 */ /* 0x000fd800078e00ff */
[----:B------:R-:W-:Y:S05]  /*23d10*/  @!P0 BRA `(.L_x_1699) ;  /* 0x0000000000108947 */ /* 0x000fea0003800000 */
[----:B------:R-:W-:Y:S01]  /*23d20*/  UMOV UR4, 0xffffffff ;  /* 0xffffffff00047882 */ /* 0x000fe20000000000 */
[----:B------:R-:W-:Y:S02]  /*23d30*/  VIADD R12, R6, 0xffffffff ;  /* 0xffffffff060c7836 */ /* 0x000fe40000000000 */
[----:B------:R-:W-:Y:S05]  /*23d40*/  BRA.DIV UR4, `(.L_x_1700) ;  /* 0x0000004204f87947 */ /* 0x000fea000b800000 */
[----:B------:R3:W4:Y:S02]  /*23d50*/  SHFL.IDX PT, R5, R3, R12, 0x1f ;  /* 0x00001f0c03057589 */ /* 0x00072400000e0000 */
.L_x_1699:
[----:B01-3--:R-:W0:Y:S01]  /*23d60*/  LDC.64 R2, c[0x0][0xc90] ;  /* 0x00032400ff027b82 */ /* 0x00be220000000a00 */
[----:B------:R-:W-:-:S04]  /*23d70*/  IMAD.IADD R19, R6, 0x1, R19 ;  /* 0x0000000106137824 */ /* 0x000fc800078e0213 */
[----:B0-----:R-:W-:-:S05]  /*23d80*/  IMAD.WIDE R2, R19, 0x4, R2 ;  /* 0x0000000413027825 */ /* 0x001fca00078e0202 */
[----:B------:R0:W2:Y:S01]  /*23d90*/  LDG.E R7, desc[UR54][R2.64] ;  /* 0x0000003602077981 */ /* 0x0000a2000c1e1900 */
[----:B----4-:R-:W-:Y:S02]  /*23da0*/  IMAD R16, R5, R4, R16 ;  /* 0x0000000405107224 */ /* 0x010fe400078e0210 */
[----:B0-----:R-:W-:Y:S02]  /*23db0*/  IMAD.MOV.U32 R2, RZ, RZ, RZ ;  /* 0x000000ffff027224 */ /* 0x001fe400078e00ff */
[----:B--2---:R-:W-:-:S05]  /*23dc0*/  IMAD R6, R17, R7, RZ ;  /* 0x0000000711067224 */ /* 0x004fca00078e02ff */
[----:B------:R-:W-:-:S04]  /*23dd0*/  IABS R8, R6 ;  /* 0x0000000600087213 */ /* 0x000fc80000000000 */
[----:B------:R-:W0:Y:S08]  /*23de0*/  I2F.RP R9, R8 ;  /* 0x0000000800097306 */ /* 0x000e300000209400 */
[----:B0-----:R-:W0:Y:S02]  /*23df0*/  MUFU.RCP R9, R9 ;  /* 0x0000000900097308 */ /* 0x001e240000001000 */
[----:B0-----:R-:W-:-:S06]  /*23e00*/  VIADD R10, R9, 0xffffffe ;  /* 0x0ffffffe090a7836 */ /* 0x001fcc0000000000 */
[----:B------:R-:W0:Y:S02]  /*23e10*/  F2I.FTZ.U32.TRUNC.NTZ R3, R10 ;  /* 0x0000000a00037305 */ /* 0x000e24000021f000 */
[----:B0-----:R-:W-:-:S04]  /*23e20*/  IMAD.MOV R5, RZ, RZ, -R3 ;  /* 0x000000ffff057224 */ /* 0x001fc800078e0a03 */
[----:B------:R-:W-:-:S04]  /*23e30*/  IMAD R5, R5, R8, RZ ;  /* 0x0000000805057224 */ /* 0x000fc800078e02ff */
[----:B------:R-:W-:-:S04]  /*23e40*/  IMAD.HI.U32 R2, R3, R5, R2 ;  /* 0x0000000503027227 */ /* 0x000fc800078e0002 */
[----:B------:R-:W-:Y:S01]  /*23e50*/  IMAD.IADD R5, R0, 0x1, -R16 ;  /* 0x0000000100057824 */ /* 0x000fe200078e0a10 */
[----:B------:R-:W-:-:S04]  /*23e60*/  IABS R0, R6 ;  /* 0x0000000600007213 */ /* 0x000fc80000000000 */
[----:B------:R-:W-:Y:S01]  /*23e70*/  IABS R3, R5 ;  /* 0x0000000500037213 */ /* 0x000fe20000000000 */
[----:B------:R-:W-:-:S04]  /*23e80*/  IMAD.MOV R0, RZ, RZ, -R0 ;  /* 0x000000ffff007224 */ /* 0x000fc800078e0a00 */
[----:B------:R-:W-:-:S04]  /*23e90*/  IMAD.HI.U32 R2, R2, R3, RZ ;  /* 0x0000000302027227 */ /* 0x000fc800078e00ff */
[----:B------:R-:W-:Y:S01]  /*23ea0*/  IMAD R3, R2, R0, R3 ;  /* 0x0000000002037224 */ /* 0x000fe200078e0203 */
[----:B------:R-:W-:-:S04]  /*23eb0*/  LOP3.LUT R0, R5, R6, RZ, 0x3c, !PT ;  /* 0x0000000605007212 */ /* 0x000fc800078e3cff */
[----:B------:R-:W-:Y:S02]  /*23ec0*/  ISETP.GT.U32.AND P1, PT, R8, R3, PT ;  /* 0x000000030800720c */ /* 0x000fe40003f24070 */
[----:B------:R-:W-:-:S11]  /*23ed0*/  ISETP.GE.AND P2, PT, R0, RZ, PT ;  /* 0x000000ff0000720c */ /* 0x000fd60003f46270 */
[----:B------:R-:W-:Y:S02]  /*23ee0*/  @!P1 IMAD.IADD R3, R3, 0x1, -R8 ;  /* 0x0000000103039824 */ /* 0x000fe400078e0a08 */
[----:B------:R-:W-:Y:S01]  /*23ef0*/  @!P1 VIADD R2, R2, 0x1 ;  /* 0x0000000102029836 */ /* 0x000fe20000000000 */
[----:B------:R-:W-:Y:S02]  /*23f00*/  ISETP.NE.AND P1, PT, R6, RZ, PT ;  /* 0x000000ff0600720c */ /* 0x000fe40003f25270 */
[----:B------:R-:W-:-:S13]  /*23f10*/  ISETP.GE.U32.AND P0, PT, R3, R8, PT ;  /* 0x000000080300720c */ /* 0x000fda0003f06070 */
[----:B------:R-:W-:-:S05]  /*23f20*/  @P0 VIADD R2, R2, 0x1 ;  /* 0x0000000102020836 */ /* 0x000fca0000000000 */
[----:B------:R-:W-:Y:S02]  /*23f30*/  @!P2 IADD3 R2, -R2, RZ, RZ ;  /* 0x000000ff0202a210 */ /* 0x000fe40007ffe1ff */
[----:B------:R-:W-:-:S05]  /*23f40*/  @!P1 LOP3.LUT R2, RZ, R6, RZ, 0x33, !PT ;  /* 0x00000006ff029212 */ /* 0x000fca00078e33ff */
[----:B------:R-:W-:Y:S02]  /*23f50*/  IMAD R0, R7, R2, RZ ;  /* 0x0000000207007224 */ /* 0x000fe400078e02ff */
[----:B------:R-:W-:Y:S02]  /*23f60*/  IMAD.MOV R2, RZ, RZ, -R2 ;  /* 0x000000ffff027224 */ /* 0x000fe400078e0a02 */
[----:B------:R-:W-:Y:S02]  /*23f70*/  IMAD.MOV R3, RZ, RZ, -R0 ;  /* 0x000000ffff037224 */ /* 0x000fe400078e0a00 */
[----:B------:R-:W-:-:S03]  /*23f80*/  IMAD R5, R6, R2, R5 ;  /* 0x0000000206057224 */ /* 0x000fc600078e0205 */
[----:B------:R-:W-:-:S04]  /*23f90*/  VIADDMNMX R4, R3, R4, R7, PT ;  /* 0x0000000403047246 */ /* 0x000fc80003800107 */
        /* <DEDUP_REMOVED lines=8> */
[----:B------:R-:W-:Y:S02]  /*24020*/  IMAD R11, R2, R7, RZ ;  /* 0x00000007020b7224 */ /* 0x000fe400078e02ff */
[----:B------:R-:W-:-:S04]  /*24030*/  IMAD.MOV.U32 R2, RZ, RZ, RZ ;  /* 0x000000ffff027224 */ /* 0x000fc800078e00ff */
[----:B------:R-:W-:Y:S01]  /*24040*/  IMAD.HI.U32 R2, R3, R11, R2 ;  /* 0x0000000b03027227 */ /* 0x000fe200078e0002 */
[----:B------:R-:W-:-:S05]  /*24050*/  IABS R3, R5 ;  /* 0x0000000500037213 */ /* 0x000fca0000000000 */
[----:B------:R-:W-:-:S04]  /*24060*/  IMAD.HI.U32 R2, R2, R3, RZ ;  /* 0x0000000302027227 */ /* 0x000fc800078e00ff */
[----:B------:R-:W-:Y:S01]  /*24070*/  IMAD R6, R2, R6, R3 ;  /* 0x0000000602067224 */ /* 0x000fe200078e0203 */
[C---:B------:R-:W-:Y:S01]  /*24080*/  LOP3.LUT R3, R5.reuse, R4, RZ, 0x3c, !PT ;  /* 0x0000000405037212 */ /* 0x040fe200078e3cff */
[----:B------:R-:W-:-:S03]  /*24090*/  IMAD.IADD R5, R5, 0x1, R0 ;  /* 0x0000000105057824 */ /* 0x000fc600078e0200 */
[----:B------:R-:W-:Y:S02]  /*240a0*/  ISETP.GT.U32.AND P1, PT, R7, R6, PT ;  /* 0x000000060700720c */ /* 0x000fe40003f24070 */
[----:B------:R-:W-:-:S11]  /*240b0*/  ISETP.GE.AND P2, PT, R3, RZ, PT ;  /* 0x000000ff0300720c */ /* 0x000fd60003f46270 */
[----:B------:R-:W-:Y:S02]  /*240c0*/  @!P1 IMAD.IADD R6, R6, 0x1, -R7 ;  /* 0x0000000106069824 */ /* 0x000fe400078e0a07 */
[----:B------:R-:W-:Y:S01]  /*240d0*/  @!P1 VIADD R2, R2, 0x1 ;  /* 0x0000000102029836 */ /* 0x000fe20000000000 */
[----:B------:R-:W-:Y:S02]  /*240e0*/  ISETP.NE.AND P1, PT, R4, RZ, PT ;  /* 0x000000ff0400720c */ /* 0x000fe40003f25270 */
[----:B------:R-:W-:-:S13]  /*240f0*/  ISETP.GE.U32.AND P0, PT, R6, R7, PT ;  /* 0x000000070600720c */ /* 0x000fda0003f06070 */
[----:B------:R-:W-:-:S04]  /*24100*/  @P0 VIADD R2, R2, 0x1 ;  /* 0x0000000102020836 */ /* 0x000fc80000000000 */
[----:B------:R-:W-:Y:S01]  /*24110*/  @!P2 IMAD.MOV R2, RZ, RZ, -R2 ;  /* 0x000000ffff02a224 */ /* 0x000fe200078e0a02 */
[----:B------:R-:W-:Y:S01]  /*24120*/  @!P1 LOP3.LUT R2, RZ, R4, RZ, 0x33, !PT ;  /* 0x00000004ff029212 */ /* 0x000fe200078e33ff */
[----:B------:R-:W-:-:S04]  /*24130*/  IMAD.MOV R4, RZ, RZ, -R4 ;  /* 0x000000ffff047224 */ /* 0x000fc800078e0a04 */
[----:B------:R-:W-:Y:S01]  /*24140*/  IMAD R18, R2, R4, R5 ;  /* 0x0000000402127224 */ /* 0x000fe200078e0205 */
[----:B------:R-:W-:-:S05]  /*24150*/  LOP3.LUT R2, RZ, R2, RZ, 0x33, !PT ;  /* 0x00000002ff027212 */ /* 0x000fca00078e33ff */
[----:B------:R-:W-:Y:S01]  /*24160*/  IMAD.IADD R17, R17, 0x1, R2 ;  /* 0x0000000111117824 */ /* 0x000fe200078e0202 */
[----:B------:R-:W-:Y:S06]  /*24170*/  BRA `(.L_x_1701) ;  /* 0x00000000001c7947 */ /* 0x000fec0003800000 */
.L_x_1693:
[----:B------:R-:W-:Y:S01]  /*24180*/  UMOV UR4, URZ ;  /* 0x0000003f00047c82 */ /* 0x000fe20008000000 */
[----:B------:R-:W-:Y:S01]  /*24190*/  UMOV UR5, URZ ;  /* 0x0000003f00057c82 */ /* 0x000fe20008000000 */
[----:B------:R-:W-:Y:S01]  /*241a0*/  ULDC UR6, c[0x0][0xc3c] ;  /* 0x00030f0000067ab9 */ /* 0x000fe20000000800 */
[----:B------:R-:W-:Y:S01]  /*241b0*/  IMAD.MOV.U32 R16, RZ, RZ, R0 ;  /* 0x000000ffff107224 */ /* 0x000fe200078e0000 */
[----:B------:R-:W-:Y:S01]  /*241c0*/  MOV R18, UR5 ;  /* 0x0000000500127c02 */ /* 0x000fe20008000f00 */
[----:B------:R-:W-:Y:S02]  /*241d0*/  IMAD.U32 R17, RZ, RZ, UR4 ;  /* 0x00000004ff117e24 */ /* 0x000fe4000f8e00ff */
[----:B------:R-:W-:-:S07]  /*241e0*/  IMAD.U32 R19, RZ, RZ, UR6 ;  /* 0x00000006ff137e24 */ /* 0x000fce000f8e00ff */
.L_x_1701:
        /* <DEDUP_REMOVED lines=10> */
.L_x_1690:
[----:B------:R-:W-:Y:S02]  /*24290*/  ULDC UR4, c[0x0][0xc3c] ;  /* 0x00030f0000047ab9 */ /* 0x000fe40000000800 */
[----:B----4-:R-:W-:-:S13]  /*242a0*/  ISETP.GE.AND P0, PT, R19, UR4, PT ;  /* 0x0000000413007c0c */ /* 0x010fda000bf06270 */
[----:B------:R-:W-:Y:S05]  /*242b0*/  @!P0 BRA `(.L_x_1702) ;  /* 0xffffff9c00188947 */ /* 0x000fea000383ffff */
[----:B------:R-:W-:Y:S05]  /*242c0*/  BSYNC B8 ;  /* 0x0000000000087941 */ /* 0x000fea0003800000 */
.L_x_1585:
[----:B0-----:R-:W4:Y:S01]  /*242d0*/  LDL.LU R0, [R1+0x4c] ;  /* 0x00004c0001007983 */ /* 0x001f220000300800 */
[----:B------:R-:W-:Y:S01]  /*242e0*/  BSSY B0, `(.L_x_1703) ;  /* 0x000000b000007945 */ /* 0x000fe20003800000 */
[----:B------:R-:W0:Y:S01]  /*242f0*/  S2R R5, SR_CgaCtaId ;  /* 0x0000000000057919 */ /* 0x000e220000008800 */
[----:B----4-:R-:W-:-:S05]  /*24300*/  VIADD R0, R0, 0x1 ;  /* 0x0000000100007836 */ /* 0x010fca0000000000 */
[----:B--2---:R-:W-:-:S04]  /*24310*/  LEA.HI R2, R0, R0, RZ, 0x1 ;  /* 0x0000000000027211 */ /* 0x004fc800078f08ff */
[----:B------:R-:W-:Y:S02]  /*24320*/  LOP3.LUT R3, R2, 0xfffffffe, RZ, 0xc0, !PT ;  /* 0xfffffffe02037812 */ /* 0x000fe400078ec0ff */
[----:B------:R-:W-:-:S03]  /*24330*/  MOV R2, 0x400 ;  /* 0x0000040000027802 */ /* 0x000fc60000000f00 */
[----:B------:R-:W-:Y:S01]  /*24340*/  IMAD.IADD R0, R0, 0x1, -R3 ;  /* 0x0000000100007824 */ /* 0x000fe200078e0a03 */
[----:B0-----:R-:W-:-:S04]  /*24350*/  LEA R5, R5, R2, 0x18 ;  /* 0x0000000205057211 */ /* 0x001fc800078ec0ff */
[----:B------:R-:W-:-:S04]  /*24360*/  SHF.L.U32 R0, R0, 0x1f, RZ ;  /* 0x0000001f00007819 */ /* 0x000fc800000006ff */
[----:B------:R-:W0:Y:S02]  /*24370*/  SYNCS.PHASECHK.TRANS64.TRYWAIT P0, [R5+URZ+0x2d820], R0 ;  /* 0x02d82000050075a7 */ /* 0x000e24000800017f */
[----:B0-----:R-:W-:Y:S05]  /*24380*/  @!P0 BRA `(.L_x_1704) ;  /* 0x0000003c00908947 */ /* 0x001fea0003800000 */
.L_x_1849:
[----:B------:R-:W-:Y:S05]  /*24390*/  BSYNC B0 ;  /* 0x0000000000007941 */ /* 0x000fea0003800000 */
.L_x_1703:
[----:B------:R-:W-:-:S03]  /*243a0*/  UMOV UR4, 0xffffffff ;  /* 0xffffffff00047882 */ /* 0x000fc60000000000 */
[----:B------:R-:W-:Y:S05]  /*243b0*/  BRA.DIV UR4, `(.L_x_1705) ;  /* 0x0000003e04987947 */ /* 0x000fea000b800000 */
[----:B0-----:R-:W0:Y:S02]  /*243c0*/  S2R R0, SR_TID.X ;  /* 0x0000000000007919 */ /* 0x001e240000002100 */
[----:B0-----:R-:W-:-:S04]  /*243d0*/  SHF.R.U32.HI R0, RZ, 0x5, R0 ;  /* 0x00000005ff007819 */ /* 0x001fc80000011600 */
[----:B------:R-:W-:-:S05]  /*243e0*/  LOP3.LUT R0, R0, 0x3, RZ, 0xc0, !PT ;  /* 0x0000000300007812 */ /* 0x000fca00078ec0ff */
[----:B------:R0:W2:Y:S02]  /*243f0*/  SHFL.IDX PT, R14, R0, RZ, 0x1f ;  /* 0x00001fff000e7589 */ /* 0x0000a400000e0000 */
.L_x_1852:
[----:B--2---:R-:W-:-:S13]  /*24400*/  ISETP.NE.AND P0, PT, R14, RZ, PT ;  /* 0x000000ff0e00720c */ /* 0x004fda0003f05270 */
[----:B------:R-:W-:Y:S05]  /*24410*/  @P0 BRA `(.L_x_1359) ;  /* 0x0000000000900947 */ /* 0x000fea0003800000 */
[----:B------:R-:W-:-:S03]  /*24420*/  UMOV UR4, 0xffffffff ;  /* 0xffffffff00047882 */ /* 0x000fc60000000000 */
[----:B------:R-:W-:Y:S05]  /*24430*/  BRA.DIV UR4, `(.L_x_1706) ;  /* 0x0000003e04ac7947 */ /* 0x000fea000b800000 */
[----:B------:R-:W-:-:S13]  /*24440*/  ELECT P6, URZ, PT ;  /* 0x00000000003f782f */ /* 0x000fda00038c0000 */
.L_x_1855:
[----:B------:R-:W-:Y:S05]  /*24450*/  @!P6 BRA `(.L_x_1359) ;  /* 0x000000000080e947 */ /* 0x000fea0003800000 */
[----:B------:R-:W-:-:S06]  /*24460*/  ULOP3.LUT UR4, UR36, 0x2, URZ, 0xfc, !UPT ;  /* 0x0000000224047892 */ /* 0x000fcc000f8efc3f */
[----:B0-----:R-:W-:-:S05]  /*24470*/  IMAD.U32 R0, RZ, RZ, UR4 ;  /* 0x00000004ff007e24 */ /* 0x001fca000f8e00ff */
[----:B------:R-:W-:-:S13]  /*24480*/  ISETP.NE.AND P0, PT, R0, 0x3, PT ;  /* 0x000000030000780c */ /* 0x000fda0003f05270 */
[----:B------:R-:W-:Y:S05]  /*24490*/  @!P0 BRA `(.L_x_1707) ;  /* 0x0000000000048947 */ /* 0x000fea0003800000 */
[----:B------:R-:W-:Y:S01]  /*244a0*/  BPT.TRAP 0x1 ;  /* 0x000000040000795c */ /* 0x000fe20000300000 */
.L_x_1707:
[----:B------:R-:W2:Y:S01]  /*244b0*/  LDL R0, [R1] ;  /* 0x0000000001007983 */ /* 0x000ea20000100800 */
[C---:B------:R-:W-:Y:S02]  /*244c0*/  IMAD R3, R25.reuse, 0x8, R5 ;  /* 0x0000000819037824 */ /* 0x040fe400078e0205 */
[----:B------:R-:W-:-:S05]  /*244d0*/  VIADD R25, R25, 0x1 ;  /* 0x0000000119197836 */ /* 0x000fca0000000000 */
[----:B------:R-:W-:Y:S02]  /*244e0*/  ISETP.NE.AND P2, PT, R25, 0x2, PT ;  /* 0x000000021900780c */ /* 0x000fe40003f45270 */
[----:B--2---:R-:W-:Y:S02]  /*244f0*/  SHF.L.U32 R2, R0, 0x1f, RZ ;  /* 0x0000001f00027819 */ /* 0x004fe400000006ff */
[----:B------:R-:W-:Y:S02]  /*24500*/  SEL R0, RZ, 0x1, P2 ;  /* 0x00000001ff007807 */ /* 0x000fe40001000000 */
[----:B------:R-:W0:Y:S02]  /*24510*/  SYNCS.PHASECHK.TRANS64.TRYWAIT P1, [R3+URZ+0x2d840], R2 ;  /* 0x02d84002030075a7 */ /* 0x000e24000802017f */
[----:B0-----:R-:W-:Y:S05]  /*24520*/  @!P1 BRA `(.L_x_1708) ;  /* 0x0000003c00909947 */ /* 0x001fea0003800000 */
.L_x_1856:
[----:B------:R-:W2:Y:S01]  /*24530*/  LDL.LU R4, [R1] ;  /* 0x0000000001047983 */ /* 0x000ea20000300800 */
[----:B------:R-:W-:Y:S02]  /*24540*/  SEL R25, R25, RZ, P2 ;  /* 0x000000ff19197207 */ /* 0x000fe40001000000 */
[----:B--2---:R-:W-:Y:S01]  /*24550*/  LOP3.LUT R0, R4, R0, RZ, 0x3c, !PT ;  /* 0x0000000004007212 */ /* 0x004fe200078e3cff */
[----:B------:R-:W-:Y:S06]  /*24560*/  @!P0 BRA `(.L_x_1709) ;  /* 0x0000000000048947 */ /* 0x000fec0003800000 */
[----:B------:R-:W-:Y:S01]  /*24570*/  BPT.TRAP 0x1 ;  /* 0x000000040000795c */ /* 0x000fe20000300000 */
.L_x_1709:
[----:B------:R-:W-:Y:S01]  /*24580*/  IMAD R25, R25, 0x8, R5 ;  /* 0x0000000819197824 */ /* 0x000fe200078e0205 */
[----:B------:R-:W-:-:S04]  /*24590*/  SHF.L.U32 R0, R0, 0x1f, RZ ;  /* 0x0000001f00007819 */ /* 0x000fc800000006ff */
[----:B------:R-:W2:Y:S02]  /*245a0*/  SYNCS.PHASECHK.TRANS64.TRYWAIT P1, [R25+URZ+0x2d840], R0 ;  /* 0x02d84000190075a7 */ /* 0x000ea4000802017f */
[----:B--2---:R-:W-:Y:S05]  /*245b0*/  @!P1 BRA `(.L_x_1710) ;  /* 0x0000003c00809947 */ /* 0x004fea0003800000 */
.L_x_1857:
[----:B------:R-:W-:Y:S05]  /*245c0*/  @!P0 BRA `(.L_x_1711) ;  /* 0x0000000000048947 */ /* 0x000fea0003800000 */
[----:B------:R-:W-:Y:S01]  /*245d0*/  BPT.TRAP 0x1 ;  /* 0x000000040000795c */ /* 0x000fe20000300000 */
.L_x_1711:
[----:B------:R-:W4:Y:S02]  /*245e0*/  SYNCS.PHASECHK.TRANS64.TRYWAIT P1, [R3+URZ+0x2d860], R2 ;  /* 0x02d86002030075a7 */ /* 0x000f24000802017f */
[----:B----4-:R-:W-:Y:S05]  /*245f0*/  @!P1 BRA `(.L_x_1712) ;  /* 0x0000003c00849947 */ /* 0x010fea0003800000 */
.L_x_1858:
[----:B------:R-:W-:Y:S05]  /*24600*/  @!P0 BRA `(.L_x_1713) ;  /* 0x0000000000048947 */ /* 0x000fea0003800000 */
[----:B------:R-:W-:Y:S01]  /*24610*/  BPT.TRAP 0x1 ;  /* 0x000000040000795c */ /* 0x000fe20000300000 */
.L_x_1713:
[----:B------:R0:W0:Y:S02]  /*24620*/  SYNCS.PHASECHK.TRANS64.TRYWAIT P0, [R25+URZ+0x2d860], R0 ;  /* 0x02d86000190075a7 */ /* 0x000024000800017f */
[----:B0-----:R-:W-:Y:S05]  /*24630*/  @!P0 NANOSLEEP.SYNCS 0x989680 ;  /* 0x009896800000895d */ /* 0x001fea0003900000 */
[----:B------:R-:W0:Y:S02]  /*24640*/  @!P0 SYNCS.PHASECHK.TRANS64 P0, [R25+URZ+0x2d860], R0 ;  /* 0x02d86000190085a7 */ /* 0x000e24000800007f */
[----:B0-----:R-:W-:Y:S05]  /*24650*/  @!P0 BRA `(.L_x_1713) ;  /* 0xfffffffc00f08947 */ /* 0x001fea000383ffff */
.L_x_1359:
[----:B------:R-:W-:Y:S05]  /*24660*/  BSYNC B9 ;  /* 0x0000000000097941 */ /* 0x000fea0003800000 */
.L_x_1356:
[----:B------:R-:W-:Y:S05]  /*24670*/  EXIT ;  /* 0x000000000000794d */ /* 0x000fea0003800000 */
.L_x_1383:
[----:B0-----:R0:W1:Y:S02]  /*24680*/  SYNCS.PHASECHK.TRANS64.TRYWAIT P4, [R35+URZ+0x2d890], R86 ;  /* 0x02d89056230075a7 */ /* 0x001064000808017f */
[----:B-1----:R-:W-:Y:S05]  /*24690*/  @!P4 NANOSLEEP.SYNCS 0x989680 ;  /* 0x009896800000c95d */ /* 0x002fea0003900000 */
[----:B------:R-:W1:Y:S02]  /*246a0*/  @!P4 SYNCS.PHASECHK.TRANS64 P4, [R35+URZ+0x2d890], R86 ;  /* 0x02d890562300c5a7 */ /* 0x000e64000808007f */
[----:B-1----:R-:W-:Y:S05]  /*246b0*/  @!P4 BRA `(.L_x_1383) ;  /* 0xfffffffc00f0c947 */ /* 0x002fea000383ffff */
[----:B------:R-:W-:Y:S05]  /*246c0*/  BRA `(.L_x_1714) ;  /* 0xfffffdec00647947 */ /* 0x000fea000383ffff */
.L_x_1384:
        /* <DEDUP_REMOVED lines=8> */
.L_x_1716:
[----:B------:R-:W-:Y:S05]  /*24750*/  BSYNC B1 ;  /* 0x0000000000017941 */ /* 0x000fea0003800000 */
.L_x_1715:
[----:B------:R-:W-:Y:S01]  /*24760*/  IMAD.MOV.U32 R13, RZ, RZ, R60 ;  /* 0x000000ffff0d7224 */ /* 0x000fe200078e003c */
[----:B------:R-:W-:Y:S01]  /*24770*/  MOV R15, 0xffffffff ;  /* 0xffffffff000f7802 */ /* 0x000fe20000000f00 */
[----:B------:R-:W-:Y:S02]  /*24780*/  IMAD.MOV.U32 R12, RZ, RZ, RZ ;  /* 0x000000ffff0c7224 */ /* 0x000fe400078e00ff */
[----:B------:R-:W-:Y:S02]  /*24790*/  IMAD.MOV.U32 R11, RZ, RZ, 0x1e1f ;  /* 0x00001e1fff0b7424 */ /* 0x000fe400078e00ff */
[----:B------:R-:W-:-:S07]  /*247a0*/  IMAD.MOV.U32 R62, RZ, RZ, R14 ;  /* 0x000000ffff3e7224 */ /* 0x000fce00078e000e */
[----:B------:R-:W-:Y:S05]  /*247b0*/  WARPSYNC.COLLECTIVE R15, `(.L_x_1717) ;  /* 0x000000000f087348 */ /* 0x000fea0003c00000 */
[----:B------:R0:W1:Y:S02]  /*247c0*/  SHFL.IDX P6, R14, R13, R12, R11 ;  /* 0x0000000c0d0e7389 */ /* 0x00006400000c000b */
[----:B01----:R-:W-:Y:S01]  /*247d0*/  ENDCOLLECTIVE ;  /* 0x000000000000791b */ /* 0x003fe20003800000 */
.L_x_1717:
[----:B------:R-:W-:Y:S01]  /*247e0*/  IMAD.MOV.U32 R11, RZ, RZ, R14 ;  /* 0x000000ffff0b7224 */ /* 0x000fe200078e000e */
[----:B------:R-:W-:Y:S06]  /*247f0*/  BRA `(.L_x_1718) ;  /* 0xfffffdec002c7947 */ /* 0x000fec000383ffff */
.L_x_1412:
[----:B0-----:R0:W1:Y:S02]  /*24800*/  SYNCS.PHASECHK.TRANS64.TRYWAIT P4, [R35+URZ+0x2d890], R86 ;  /* 0x02d89056230075a7 */ /* 0x001064000808017f */
[----:B-1----:R-:W-:Y:S05]  /*24810*/  @!P4 NANOSLEEP.SYNCS 0x989680 ;  /* 0x009896800000c95d */ /* 0x002fea0003900000 */
[----:B------:R-:W1:Y:S02]  /*24820*/  @!P4 SYNCS.PHASECHK.TRANS64 P4, [R35+URZ+0x2d890], R86 ;  /* 0x02d890562300c5a7 */ /* 0x000e64000808007f */
[----:B-1----:R-:W-:Y:S05]  /*24830*/  @!P4 BRA `(.L_x_1412) ;  /* 0xfffffffc00f0c947 */ /* 0x002fea000383ffff */
[----:B------:R-:W-:Y:S05]  /*24840*/  BRA `(.L_x_1719) ;  /* 0xfffffe0400f87947 */ /* 0x000fea000383ffff */
.L_x_1413:
        /* <DEDUP_REMOVED lines=8> */
.L_x_1721:
[----:B------:R-:W-:Y:S05]  /*248d0*/  BSYNC B1 ;  /* 0x0000000000017941 */ /* 0x000fea0003800000 */
.L_x_1720:
[----:B------:R-:W-:Y:S02]  /*248e0*/  IMAD.MOV.U32 R13, RZ, RZ, R60 ;  /* 0x000000ffff0d7224 */ /* 0x000fe400078e003c */
[----:B------:R-:W-:Y:S02]  /*248f0*/  IMAD.MOV.U32 R12, RZ, RZ, RZ ;  /* 0x000000ffff0c7224 */ /* 0x000fe400078e00ff */
[----:B------:R-:W-:Y:S02]  /*24900*/  IMAD.MOV.U32 R11, RZ, RZ, 0x1e1f ;  /* 0x00001e1fff0b7424 */ /* 0x000fe400078e00ff */
[----:B------:R-:W-:Y:S02]  /*24910*/  IMAD.MOV.U32 R15, RZ, RZ, -0x1 ;  /* 0xffffffffff0f7424 */ /* 0x000fe400078e00ff */
[----:B------:R-:W-:-:S07]  /*24920*/  IMAD.MOV.U32 R91, RZ, RZ, R14 ;  /* 0x000000ffff5b7224 */ /* 0x000fce00078e000e */
[----:B------:R-:W-:Y:S05]  /*24930*/  WARPSYNC.COLLECTIVE R15, `(.L_x_1722) ;  /* 0x000000000f087348 */ /* 0x000fea0003c00000 */
[----:B------:R0:W1:Y:S02]  /*24940*/  SHFL.IDX P6, R14, R13, R12, R11 ;  /* 0x0000000c0d0e7389 */ /* 0x00006400000c000b */
[----:B01----:R-:W-:Y:S01]  /*24950*/  ENDCOLLECTIVE ;  /* 0x000000000000791b */ /* 0x003fe20003800000 */
.L_x_1722:
[----:B------:R-:W-:Y:S01]  /*24960*/  IMAD.MOV.U32 R90, RZ, RZ, R14 ;  /* 0x000000ffff5a7224 */ /* 0x000fe200078e000e */
[----:B------:R-:W-:Y:S06]  /*24970*/  BRA `(.L_x_1723) ;  /* 0xfffffe0400c07947 */ /* 0x000fec000383ffff */
.L_x_1426:
[----:B0-----:R0:W1:Y:S02]  /*24980*/  SYNCS.PHASECHK.TRANS64.TRYWAIT P3, [R35+URZ+0x2d890], R86 ;  /* 0x02d89056230075a7 */ /* 0x001064000806017f */
[----:B-1----:R-:W-:Y:S05]  /*24990*/  @!P3 NANOSLEEP.SYNCS 0x989680 ;  /* 0x009896800000b95d */ /* 0x002fea0003900000 */
[----:B------:R-:W1:Y:S02]  /*249a0*/  @!P3 SYNCS.PHASECHK.TRANS64 P3, [R35+URZ+0x2d890], R86 ;  /* 0x02d890562300b5a7 */ /* 0x000e64000806007f */
[----:B-1----:R-:W-:Y:S05]  /*249b0*/  @!P3 BRA `(.L_x_1426) ;  /* 0xfffffffc00f0b947 */ /* 0x002fea000383ffff */
[----:B------:R-:W-:Y:S05]  /*249c0*/  BRA `(.L_x_1724) ;  /* 0xfffffe1c00a47947 */ /* 0x000fea000383ffff */
.L_x_1427:
[----:B------:R-:W-:Y:S01]  /*249d0*/  BSSY B1, `(.L_x_1725) ;  /* 0x0000007000017945 */ /* 0x000fe20003800000 */
[----:B------:R-:W-:Y:S02]  /*249e0*/  IMAD.MOV.U32 R12, RZ, RZ, RZ ;  /* 0x000000ffff0c7224 */ /* 0x000fe400078e00ff */
[----:B------:R-:W-:Y:S02]  /*249f0*/  IMAD.MOV.U32 R11, RZ, RZ, 0x1e1f ;  /* 0x00001e1fff0b7424 */ /* 0x000fe400078e00ff */
[----:B------:R-:W-:-:S07]  /*24a00*/  IMAD.MOV.U32 R15, RZ, RZ, -0x1 ;  /* 0xffffffffff0f7424 */ /* 0x000fce00078e00ff */
[----:B0-----:R-:W-:Y:S05]  /*24a10*/  WARPSYNC.COLLECTIVE R15, `(.L_x_1726) ;  /* 0x000000000f087348 */ /* 0x001fea0003c00000 */
[----:B------:R1:W2:Y:S02]  /*24a20*/  SHFL.IDX P6, R14, R13, R12, R11 ;  /* 0x0000000c0d0e7389 */ /* 0x0002a400000c000b */
[----:B012---:R-:W-:Y:S01]  /*24a30*/  ENDCOLLECTIVE ;  /* 0x000000000000791b */ /* 0x007fe20003800000 */
.L_x_1726:
[----:B------:R-:W-:Y:S05]  /*24a40*/  BSYNC B1 ;  /* 0x0000000000017941 */ /* 0x000fea0003800000 */
.L_x_1725:
[----:B------:R-:W-:Y:S01]  /*24a50*/  MOV R13, R42 ;  /* 0x0000002a000d7202 */ /* 0x000fe20000000f00 */
[----:B------:R-:W-:Y:S02]  /*24a60*/  IMAD.MOV.U32 R12, RZ, RZ, RZ ;  /* 0x000000ffff0c7224 */ /* 0x000fe400078e00ff */
[----:B------:R-:W-:Y:S02]  /*24a70*/  IMAD.MOV.U32 R11, RZ, RZ, 0x1e1f ;  /* 0x00001e1fff0b7424 */ /* 0x000fe400078e00ff */
[----:B------:R-:W-:Y:S02]  /*24a80*/  IMAD.MOV.U32 R15, RZ, RZ, -0x1 ;  /* 0xffffffffff0f7424 */ /* 0x000fe400078e00ff */
[----:B------:R-:W-:-:S07]  /*24a90*/  IMAD.MOV.U32 R43, RZ, RZ, R14 ;  /* 0x000000ffff2b7224 */ /* 0x000fce00078e000e */
[----:B------:R-:W-:Y:S05]  /*24aa0*/  WARPSYNC.COLLECTIVE R15, `(.L_x_1727) ;  /* 0x000000000f087348 */ /* 0x000fea0003c00000 */
[----:B------:R0:W1:Y:S02]  /*24ab0*/  SHFL.IDX P6, R14, R13, R12, R11 ;  /* 0x0000000c0d0e7389 */ /* 0x00006400000c000b */
[----:B01----:R-:W-:Y:S01]  /*24ac0*/  ENDCOLLECTIVE ;  /* 0x000000000000791b */ /* 0x003fe20003800000 */
.L_x_1727:
[----:B------:R-:W-:Y:S01]  /*24ad0*/  IMAD.MOV.U32 R42, RZ, RZ, R14 ;  /* 0x000000ffff2a7224 */ /* 0x000fe200078e000e */
[----:B------:R-:W-:Y:S06]  /*24ae0*/  BRA `(.L_x_1728) ;  /* 0xfffffe1c00d87947 */ /* 0x000fec000383ffff */
.L_x_1431:
[----:B---3--:R3:W0:Y:S02]  /*24af0*/  SYNCS.PHASECHK.TRANS64.TRYWAIT P2, [R35+URZ+0x2d8b0], R86 ;  /* 0x02d8b056230075a7 */ /* 0x008624000804017f */
[----:B0-----:R-:W-:Y:S05]  /*24b00*/  @!P2 NANOSLEEP.SYNCS 0x989680 ;  /* 0x009896800000a95d */ /* 0x001fea0003900000 */
[----:B------:R-:W0:Y:S02]  /*24b10*/  @!P2 SYNCS.PHASECHK.TRANS64 P2, [R35+URZ+0x2d8b0], R86 ;  /* 0x02d8b0562300a5a7 */ /* 0x000e24000804007f */
[----:B0-----:R-:W-:Y:S05]  /*24b20*/  @!P2 BRA `(.L_x_1431) ;  /* 0xfffffffc00f0a947 */ /* 0x001fea000383ffff */
[----:B------:R-:W-:Y:S05]  /*24b30*/  BRA `(.L_x_1729) ;  /* 0xfffffe2000bc7947 */ /* 0x000fea000383ffff */
.L_x_1445:
        /* <DEDUP_REMOVED lines=8> */
[----:B------:R-:W-:-:S05]  /*24bc0*/  SHF.R.S32.HI R8, RZ, 0x7, R8 ;  /* 0x00000007ff087819 */ /* 0x000fca0000011408 */
[----:B------:R-:W-:-:S07]  /*24bd0*/  IMAD.MOV.U32 R13, RZ, RZ, R8 ;  /* 0x000000ffff0d7224 */ /* 0x000fce00078e0008 */
[----:B-12--5:R-:W-:Y:S05]  /*24be0*/  WARPSYNC.COLLECTIVE R15, `(.L_x_1731) ;  /* 0x000000000f087348 */ /* 0x026fea0003c00000 */
[----:B------:R0:W3:Y:S02]  /*24bf0*/  SHFL.IDX P6, R14, R13, R12, R11 ;  /* 0x0000000c0d0e7389 */ /* 0x0000e400000c000b */
[----:B0123-5:R-:W-:Y:S01]  /*24c00*/  ENDCOLLECTIVE ;  /* 0x000000000000791b */ /* 0x02ffe20003800000 */
.L_x_1731:
[----:B------:R-:W-:Y:S05]  /*24c10*/  BSYNC B0 ;  /* 0x0000000000007941 */ /* 0x000fea0003800000 */
.L_x_1730:
[----:B------:R0:W-:Y:S01]  /*24c20*/  STL [R1+0x44], R14 ;  /* 0x0000440e01007387 */ /* 0x0001e20000100800 */
[----:B------:R-:W-:Y:S05]  /*24c30*/  BRA `(.L_x_1732) ;  /* 0xfffffe2c00a87947 */ /* 0x000fea000383ffff */
.L_x_1456:
[----:B------:R-:W-:Y:S01]  /*24c40*/  BSSY B1, `(.L_x_1733) ;  /* 0x0000007000017945 */ /* 0x000fe20003800000 */
[----:B------:R-:W-:Y:S02]  /*24c50*/  IMAD.MOV.U32 R12, RZ, RZ, RZ ;  /* 0x000000ffff0c7224 */ /* 0x000fe400078e00ff */
[----:B------:R-:W-:Y:S02]  /*24c60*/  IMAD.MOV.U32 R11, RZ, RZ, 0x1e1f ;  /* 0x00001e1fff0b7424 */ /* 0x000fe400078e00ff */
[----:B------:R-:W-:-:S07]  /*24c70*/  IMAD.MOV.U32 R15, RZ, RZ, -0x1 ;  /* 0xffffffffff0f7424 */ /* 0x000fce00078e00ff */
[----:B012---:R-:W-:Y:S05]  /*24c80*/  WARPSYNC.COLLECTIVE R15, `(.L_x_1734) ;  /* 0x000000000f087348 */ /* 0x007fea0003c00000 */
[----:B0-----:R0:W3:Y:S02]  /*24c90*/  SHFL.IDX P6, R14, R13, R12, R11 ;  /* 0x0000000c0d0e7389 */ /* 0x0010e400000c000b */
[----:B0123--:R-:W-:Y:S01]  /*24ca0*/  ENDCOLLECTIVE ;  /* 0x000000000000791b */ /* 0x00ffe20003800000 */
.L_x_1734:
[----:B------:R-:W-:Y:S05]  /*24cb0*/  BSYNC B1 ;  /* 0x0000000000017941 */ /* 0x000fea0003800000 */
.L_x_1733:
        /* <DEDUP_REMOVED lines=8> */
.L_x_1735:
[----:B------:R-:W-:Y:S02]  /*24d40*/  IMAD.MOV.U32 R13, RZ, RZ, R5 ;  /* 0x000000ffff0d7224 */ /* 0x000fe400078e0005 */
[----:B------:R-:W-:-:S07]  /*24d50*/  IMAD.MOV.U32 R0, RZ, RZ, R14 ;  /* 0x000000ffff007224 */ /* 0x000fce00078e000e */
[----:B------:R-:W-:Y:S05]  /*24d60*/  WARPSYNC.COLLECTIVE R15, `(.L_x_1736) ;  /* 0x000000000f087348 */ /* 0x000fea0003c00000 */
[----:B------:R0:W1:Y:S02]  /*24d70*/  SHFL.IDX P6, R14, R13, R12, R11 ;  /* 0x0000000c0d0e7389 */ /* 0x00006400000c000b */
[----:B01----:R-:W-:Y:S01]  /*24d80*/  ENDCOLLECTIVE ;  /* 0x000000000000791b */ /* 0x003fe20003800000 */
.L_x_1736:
[----:B------:R-:W-:Y:S02]  /*24d90*/  IMAD.MOV.U32 R13, RZ, RZ, R4 ;  /* 0x000000ffff0d7224 */ /* 0x000fe400078e0004 */
[----:B------:R-:W-:-:S07]  /*24da0*/  IMAD.MOV.U32 R5, RZ, RZ, R14 ;  /* 0x000000ffff057224 */ /* 0x000fce00078e000e */
[----:B------:R-:W-:Y:S05]  /*24db0*/  WARPSYNC.COLLECTIVE R15, `(.L_x_1737) ;  /* 0x000000000f087348 */ /* 0x000fea0003c00000 */
[----:B------:R0:W1:Y:S02]  /*24dc0*/  SHFL.IDX P6, R14, R13, R12, R11 ;  /* 0x0000000c0d0e7389 */ /* 0x00006400000c000b */
[----:B01----:R-:W-:Y:S01]  /*24dd0*/  ENDCOLLECTIVE ;  /* 0x000000000000791b */ /* 0x003fe20003800000 */
.L_x_1737:
[----:B------:R-:W-:Y:S05]  /*24de0*/  BRA `(.L_x_1738) ;  /* 0xfffffe3400347947 */ /* 0x000fea000383ffff */
.L_x_1460:
[----:B0-----:R0:W1:Y:S02]  /*24df0*/  SYNCS.PHASECHK.TRANS64.TRYWAIT P0, [R2+URZ+0x2d800], R3 ;  /* 0x02d80003020075a7 */ /* 0x001064000800017f */
[----:B-1----:R-:W-:Y:S05]  /*24e00*/  @!P0 NANOSLEEP.SYNCS 0x989680 ;  /* 0x009896800000895d */ /* 0x002fea0003900000 */
[----:B------:R-:W1:Y:S02]  /*24e10*/  @!P0 SYNCS.PHASECHK.TRANS64 P0, [R2+URZ+0x2d800], R3 ;  /* 0x02d80003020085a7 */ /* 0x000e64000800007f */
[----:B-1----:R-:W-:Y:S05]  /*24e20*/  @!P0 BRA `(.L_x_1460) ;  /* 0xfffffffc00f08947 */ /* 0x002fea000383ffff */
[----:B------:R-:W-:Y:S05]  /*24e30*/  BRA `(.L_x_1739) ;  /* 0xfffffe3c00647947 */ /* 0x000fea000383ffff */
.L_x_1472:
[----:B------:R-:W-:Y:S01]  /*24e40*/  BSSY B1, `(.L_x_1740) ;  /* 0x0000007000017945 */ /* 0x000fe20003800000 */
[----:B------:R-:W-:Y:S02]  /*24e50*/  IMAD.MOV.U32 R12, RZ, RZ, RZ ;  /* 0x000000ffff0c7224 */ /* 0x000fe400078e00ff */
[----:B------:R-:W-:Y:S02]  /*24e60*/  IMAD.MOV.U32 R11, RZ, RZ, 0x1e1f ;  /* 0x00001e1fff0b7424 */ /* 0x000fe400078e00ff */
[----:B------:R-:W-:-:S07]  /*24e70*/  IMAD.MOV.U32 R15, RZ, RZ, -0x1 ;  /* 0xffffffffff0f7424 */ /* 0x000fce00078e00ff */
[----:B012---:R-:W-:Y:S05]  /*24e80*/  WARPSYNC.COLLECTIVE R15, `(.L_x_1741) ;  /* 0x000000000f087348 */ /* 0x007fea0003c00000 */
[----:B0-----:R0:W3:Y:S02]  /*24e90*/  SHFL.IDX P6, R14, R13, R12, R11 ;  /* 0x0000000c0d0e7389 */ /* 0x0010e400000c000b */
[----:B0123--:R-:W-:Y:S01]  /*24ea0*/  ENDCOLLECTIVE ;  /* 0x000000000000791b */ /* 0x00ffe20003800000 */
.L_x_1741:
[----:B------:R-:W-:Y:S05]  /*24eb0*/  BSYNC B1 ;  /* 0x0000000000017941 */ /* 0x000fea0003800000 */
.L_x_1740:
        /* <DEDUP_REMOVED lines=8> */
.L_x_1742:
[----:B------:R-:W-:Y:S02]  /*24f40*/  IMAD.MOV.U32 R13, RZ, RZ, R21 ;  /* 0x000000ffff0d7224 */ /* 0x000fe400078e0015 */
[----:B------:R-:W-:-:S07]  /*24f50*/  IMAD.MOV.U32 R0, RZ, RZ, R14 ;  /* 0x000000ffff007224 */ /* 0x000fce00078e000e */
[----:B------:R-:W-:Y:S05]  /*24f60*/  WARPSYNC.COLLECTIVE R15, `(.L_x_1743) ;  /* 0x000000000f087348 */ /* 0x000fea0003c00000 */
[----:B------:R0:W1:Y:S02]  /*24f70*/  SHFL.IDX P6, R14, R13, R12, R11 ;  /* 0x0000000c0d0e7389 */ /* 0x00006400000c000b */
[----:B01----:R-:W-:Y:S01]  /*24f80*/  ENDCOLLECTIVE ;  /* 0x000000000000791b */ /* 0x003fe20003800000 */
.L_x_1743:
[----:B------:R-:W-:Y:S01]  /*24f90*/  IMAD.MOV.U32 R13, RZ, RZ, R20 ;  /* 0x000000ffff0d7224 */ /* 0x000fe200078e0014 */
[----:B------:R-:W-:-:S07]  /*24fa0*/  MOV R21, R14 ;  /* 0x0000000e00157202 */ /* 0x000fce0000000f00 */
[----:B------:R-:W-:Y:S05]  /*24fb0*/  WARPSYNC.COLLECTIVE R15, `(.L_x_1744) ;  /* 0x000000000f087348 */ /* 0x000fea0003c00000 */
[----:B------:R0:W1:Y:S02]  /*24fc0*/  SHFL.IDX P6, R14, R13, R12, R11 ;  /* 0x0000000c0d0e7389 */ /* 0x00006400000c000b */
[----:B01----:R-:W-:Y:S01]  /*24fd0*/  ENDCOLLECTIVE ;  /* 0x000000000000791b */ /* 0x003fe20003800000 */
.L_x_1744:
[----:B------:R-:W-:Y:S01]  /*24fe0*/  IMAD.MOV.U32 R20, RZ, RZ, R14 ;  /* 0x000000ffff147224 */ /* 0x000fe200078e000e */
[----:B------:R-:W-:Y:S06]  /*24ff0*/  BRA `(.L_x_1745) ;  /* 0xfffffe5000287947 */ /* 0x000fec000383ffff */
.L_x_1476:
[----:B0-----:R0:W3:Y:S02]  /*25000*/  SYNCS.PHASECHK.TRANS64.TRYWAIT P0, [R2+URZ+0x2d800], R3 ;  /* 0x02d80003020075a7 */ /* 0x0010e4000800017f */
[----:B---3--:R-:W-:Y:S05]  /*25010*/  @!P0 NANOSLEEP.SYNCS 0x989680 ;  /* 0x009896800000895d */ /* 0x008fea0003900000 */
[----:B------:R-:W3:Y:S02]  /*25020*/  @!P0 SYNCS.PHASECHK.TRANS64 P0, [R2+URZ+0x2d800], R3 ;  /* 0x02d80003020085a7 */ /* 0x000ee4000800007f */
[----:B---3--:R-:W-:Y:S05]  /*25030*/  @!P0 BRA `(.L_x_1476) ;  /* 0xfffffffc00f08947 */ /* 0x008fea000383ffff */
[----:B------:R-:W-:Y:S05]  /*25040*/  BRA `(.L_x_1746) ;  /* 0xfffffe5400cc7947 */ /* 0x000fea000383ffff */
.L_x_1484:
[----:B--2---:R2:W4:Y:S02]  /*25050*/  SYNCS.PHASECHK.TRANS64.TRYWAIT P1, [R0+URZ+0x2d830], R5 ;  /* 0x02d83005000075a7 */ /* 0x004524000802017f */
[----:B----4-:R-:W-:Y:S05]  /*25060*/  @!P1 NANOSLEEP.SYNCS 0x989680 ;  /* 0x009896800000995d */ /* 0x010fea0003900000 */
[----:B------:R-:W4:Y:S02]  /*25070*/  @!P1 SYNCS.PHASECHK.TRANS64 P1, [R0+URZ+0x2d830], R5 ;  /* 0x02d83005000095a7 */ /* 0x000f24000802007f */
[----:B----4-:R-:W-:Y:S05]  /*25080*/  @!P1 BRA `(.L_x_1484) ;  /* 0xfffffffc00f09947 */ /* 0x010fea000383ffff */
[----:B------:R-:W-:Y:S05]  /*25090*/  BRA `(.L_x_1483) ;  /* 0xfffffe6c00747947 */ /* 0x000fea000383ffff */
.L_x_1503:
[----:B-1----:R1:W2:Y:S02]  /*250a0*/  SYNCS.PHASECHK.TRANS64.TRYWAIT P2, [R9+URZ+0x2d830], R8 ;  /* 0x02d83008090075a7 */ /* 0x0022a4000804017f */
[----:B--2---:R-:W-:Y:S05]  /*250b0*/  @!P2 NANOSLEEP.SYNCS 0x989680 ;  /* 0x009896800000a95d */ /* 0x004fea0003900000 */
[----:B------:R-:W2:Y:S02]  /*250c0*/  @!P2 SYNCS.PHASECHK.TRANS64 P2, [R9+URZ+0x2d830], R8 ;  /* 0x02d830080900a5a7 */ /* 0x000ea4000804007f */
[----:B--2---:R-:W-:Y:S05]  /*250d0*/  @!P2 BRA `(.L_x_1503) ;  /* 0xfffffffc00f0a947 */ /* 0x004fea000383ffff */
[----:B------:R-:W-:Y:S05]  /*250e0*/  BRA `(.L_x_1502) ;  /* 0xfffffeac00047947 */ /* 0x000fea000383ffff */
.L_x_1507:
[----:B-1----:R1:W2:Y:S02]  /*250f0*/  SYNCS.PHASECHK.TRANS64.TRYWAIT P1, [R9+URZ+0x2d850], R8 ;  /* 0x02d85008090075a7 */ /* 0x0022a4000802017f */
[----:B--2---:R-:W-:Y:S05]  /*25100*/  @!P1 NANOSLEEP.SYNCS 0x989680 ;  /* 0x009896800000995d */ /* 0x004fea0003900000 */
[----:B------:R-:W2:Y:S02]  /*25110*/  @!P1 SYNCS.PHASECHK.TRANS64 P1, [R9+URZ+0x2d850], R8 ;  /* 0x02d85008090095a7 */ /* 0x000ea4000802007f */
[----:B--2---:R-:W-:Y:S05]  /*25120*/  @!P1 BRA `(.L_x_1507) ;  /* 0xfffffffc00f09947 */ /* 0x004fea000383ffff */
[----:B------:R-:W-:Y:S05]  /*25130*/  BRA `(.L_x_1504) ;  /* 0xfffffeb000207947 */ /* 0x000fea000383ffff */
.L_x_1528:
[----:B--2---:R2:W3:Y:S02]  /*25140*/  SYNCS.PHASECHK.TRANS64.TRYWAIT P2, [R5+URZ+0x2d830], R6 ;  /* 0x02d83006050075a7 */ /* 0x0044e4000804017f */
[----:B---3--:R-:W-:Y:S05]  /*25150*/  @!P2 NANOSLEEP.SYNCS 0x989680 ;  /* 0x009896800000a95d */ /* 0x008fea0003900000 */
[----:B------:R-:W3:Y:S02]  /*25160*/  @!P2 SYNCS.PHASECHK.TRANS64 P2, [R5+URZ+0x2d830], R6 ;  /* 0x02d830060500a5a7 */ /* 0x000ee4000804007f */
[----:B---3--:R-:W-:Y:S05]  /*25170*/  @!P2 BRA `(.L_x_1528) ;  /* 0xfffffffc00f0a947 */ /* 0x008fea000383ffff */
[----:B------:R-:W-:Y:S05]  /*25180*/  BRA `(.L_x_1527) ;  /* 0xfffffeec00207947 */ /* 0x000fea000383ffff */
.L_x_1532:
[----:B-1----:R1:W2:Y:S02]  /*25190*/  SYNCS.PHASECHK.TRANS64.TRYWAIT P1, [R6+URZ+0x2d850], R5 ;  /* 0x02d85005060075a7 */ /* 0x0022a4000802017f */
[----:B--2---:R-:W-:Y:S05]  /*251a0*/  @!P1 NANOSLEEP.SYNCS 0x989680 ;  /* 0x009896800000995d */ /* 0x004fea0003900000 */
[----:B------:R-:W2:Y:S02]  /*251b0*/  @!P1 SYNCS.PHASECHK.TRANS64 P1, [R6+URZ+0x2d850], R5 ;  /* 0x02d85005060095a7 */ /* 0x000ea4000802007f */
[----:B--2---:R-:W-:Y:S05]  /*251c0*/  @!P1 BRA `(.L_x_1532) ;  /* 0xfffffffc00f09947 */ /* 0x004fea000383ffff */
[----:B------:R-:W-:Y:S05]  /*251d0*/  BRA `(.L_x_1529) ;  /* 0xfffffef000487947 */ /* 0x000fea000383ffff */
.L_x_1541:
[----:B--2---:R2:W3:Y:S02]  /*251e0*/  SYNCS.PHASECHK.TRANS64.TRYWAIT P2, [R5+URZ+0x2d830], R6 ;  /* 0x02d83006050075a7 */ /* 0x0044e4000804017f */
[----:B---3--:R-:W-:Y:S05]  /*251f0*/  @!P2 NANOSLEEP.SYNCS 0x989680 ;  /* 0x009896800000a95d */ /* 0x008fea0003900000 */
[----:B------:R-:W3:Y:S02]  /*25200*/  @!P2 SYNCS.PHASECHK.TRANS64 P2, [R5+URZ+0x2d830], R6 ;  /* 0x02d830060500a5a7 */ /* 0x000ee4000804007f */
[----:B---3--:R-:W-:Y:S05]  /*25210*/  @!P2 BRA `(.L_x_1541) ;  /* 0xfffffffc00f0a947 */ /* 0x008fea000383ffff */
[----:B------:R-:W-:Y:S05]  /*25220*/  BRA `(.L_x_1540) ;  /* 0xffffff1800447947 */ /* 0x000fea000383ffff */
.L_x_1545:
[----:B-1----:R1:W2:Y:S02]  /*25230*/  SYNCS.PHASECHK.TRANS64.TRYWAIT P1, [R6+URZ+0x2d850], R5 ;  /* 0x02d85005060075a7 */ /* 0x0022a4000802017f */
[----:B--2---:R-:W-:Y:S05]  /*25240*/  @!P1 NANOSLEEP.SYNCS 0x989680 ;  /* 0x009896800000995d */ /* 0x004fea0003900000 */
[----:B------:R-:W2:Y:S02]  /*25250*/  @!P1 SYNCS.PHASECHK.TRANS64 P1, [R6+URZ+0x2d850], R5 ;  /* 0x02d85005060095a7 */ /* 0x000ea4000802007f */
[----:B--2---:R-:W-:Y:S05]  /*25260*/  @!P1 BRA `(.L_x_1545) ;  /* 0xfffffffc00f09947 */ /* 0x004fea000383ffff */
[----:B------:R-:W-:Y:S05]  /*25270*/  BRA `(.L_x_1542) ;  /* 0xffffff1c006c7947 */ /* 0x000fea000383ffff */
.L_x_1560:
[----:B--2---:R2:W3:Y:S02]  /*25280*/  SYNCS.PHASECHK.TRANS64.TRYWAIT P1, [R13+URZ+0x2d850], R0 ;  /* 0x02d850000d0075a7 */ /* 0x0044e4000802017f */
[----:B---3--:R-:W-:Y:S05]  /*25290*/  @!P1 NANOSLEEP.SYNCS 0x989680 ;  /* 0x009896800000995d */ /* 0x008fea0003900000 */
[----:B------:R-:W3:Y:S02]  /*252a0*/  @!P1 SYNCS.PHASECHK.TRANS64 P1, [R13+URZ+0x2d850], R0 ;  /* 0x02d850000d0095a7 */ /* 0x000ee4000802007f */
[----:B---3--:R-:W-:Y:S05]  /*252b0*/  @!P1 BRA `(.L_x_1560) ;  /* 0xfffffffc00f09947 */ /* 0x008fea000383ffff */
[----:B------:R-:W-:Y:S05]  /*252c0*/  BRA `(.L_x_1559) ;  /* 0xffffff54008c7947 */ /* 0x000fea000383ffff */
.L_x_1571:
[----:B------:R-:W-:Y:S02]  /*252d0*/  IMAD.MOV.U32 R13, RZ, RZ, R4 ;  /* 0x000000ffff0d7224 */ /* 0x000fe400078e0004 */
[----:B------:R-:W-:Y:S02]  /*252e0*/  IMAD.MOV.U32 R12, RZ, RZ, RZ ;  /* 0x000000ffff0c7224 */ /* 0x000fe400078e00ff */
[----:B------:R-:W-:Y:S02]  /*252f0*/  IMAD.MOV.U32 R11, RZ, RZ, 0x1c1f ;  /* 0x00001c1fff0b7424 */ /* 0x000fe400078e00ff */
[----:B------:R-:W-:-:S07]  /*25300*/  IMAD.MOV.U32 R15, RZ, RZ, -0x1 ;  /* 0xffffffffff0f7424 */ /* 0x000fce00078e00ff */
[----:B-1----:R-:W-:Y:S05]  /*25310*/  WARPSYNC.COLLECTIVE R15, `(.L_x_1747) ;  /* 0x000000000f087348 */ /* 0x002fea0003c00000 */
[----:B------:R0:W2:Y:S02]  /*25320*/  SHFL.IDX P6, R14, R13, R12, R11 ;  /* 0x0000000c0d0e7389 */ /* 0x0000a400000c000b */
[----:B012---:R-:W-:Y:S01]  /*25330*/  ENDCOLLECTIVE ;  /* 0x000000000000791b */ /* 0x007fe20003800000 */
.L_x_1747:
[----:B------:R-:W-:Y:S02]  /*25340*/  IMAD.MOV.U32 R13, RZ, RZ, R0 ;  /* 0x000000ffff0d7224 */ /* 0x000fe400078e0000 */
[----:B------:R-:W-:-:S07]  /*25350*/  IMAD.MOV.U32 R3, RZ, RZ, R14 ;  /* 0x000000ffff037224 */ /* 0x000fce00078e000e */
[----:B------:R-:W-:Y:S05]  /*25360*/  WARPSYNC.COLLECTIVE R15, `(.L_x_1748) ;  /* 0x000000000f087348 */ /* 0x000fea0003c00000 */
[----:B------:R0:W1:Y:S02]  /*25370*/  SHFL.IDX P6, R14, R13, R12, R11 ;  /* 0x0000000c0d0e7389 */ /* 0x00006400000c000b */
[----:B01----:R-:W-:Y:S01]  /*25380*/  ENDCOLLECTIVE ;  /* 0x000000000000791b */ /* 0x003fe20003800000 */
.L_x_1748:
[----:B------:R-:W-:Y:S05]  /*25390*/  BRA `(.L_x_1749) ;  /* 0xffffff7800bc7947 */ /* 0x000fea000383ffff */
.L_x_1574:
[----:B------:R-:W-:Y:S01]  /*253a0*/  BSSY B1, `(.L_x_1750) ;  /* 0x0000008000017945 */ /* 0x000fe20003800000 */
[----:B----4-:R-:W-:Y:S02]  /*253b0*/  IMAD.MOV.U32 R13, RZ, RZ, R4 ;  /* 0x000000ffff0d7224 */ /* 0x010fe400078e0004 */
[----:B------:R-:W-:Y:S02]  /*253c0*/  IMAD.MOV.U32 R12, RZ, RZ, 0x1 ;  /* 0x00000001ff0c7424 */ /* 0x000fe400078e00ff */
[----:B------:R-:W-:Y:S02]  /*253d0*/  IMAD.MOV.U32 R11, RZ, RZ, 0x1c1f ;  /* 0x00001c1fff0b7424 */ /* 0x000fe400078e00ff */
[----:B------:R-:W-:-:S07]  /*253e0*/  IMAD.MOV.U32 R15, RZ, RZ, -0x1 ;  /* 0xffffffffff0f7424 */ /* 0x000fce00078e00ff */
[----:B0123--:R-:W-:Y:S05]  /*253f0*/  WARPSYNC.COLLECTIVE R15, `(.L_x_1751) ;  /* 0x000000000f087348 */ /* 0x00ffea0003c00000 */
[----:B---3--:R3:W4:Y:S02]  /*25400*/  SHFL.IDX P6, R14, R13, R12, R11 ;  /* 0x0000000c0d0e7389 */ /* 0x00872400000c000b */
[----:B01234-:R-:W-:Y:S01]  /*25410*/  ENDCOLLECTIVE ;  /* 0x000000000000791b */ /* 0x01ffe20003800000 */
.L_x_1751:
[----:B------:R-:W-:Y:S05]  /*25420*/  BSYNC B1 ;  /* 0x0000000000017941 */ /* 0x000fea0003800000 */
.L_x_1750:
        /* <DEDUP_REMOVED lines=8> */
.L_x_1752:
[----:B------:R-:W-:Y:S05]  /*254b0*/  BRA `(.L_x_1753) ;  /* 0xffffff7800d07947 */ /* 0x000fea000383ffff */
.L_x_1599:
        /* <DEDUP_REMOVED lines=11> */
.L_x_1755:
[----:B------:R-:W-:Y:S05]  /*25570*/  BSYNC B1 ;  /* 0x0000000000017941 */ /* 0x000fea0003800000 */
.L_x_1754:
[----:B------:R-:W-:Y:S05]  /*25580*/  BRA `(.L_x_1756) ;  /* 0xffffff9000f07947 */ /* 0x000fea000383ffff */
.L_x_1601:
[----:B------:R-:W-:Y:S01]  /*25590*/  BSSY B1, `(.L_x_1757) ;  /* 0x0000006000017945 */ /* 0x000fe20003800000 */
[----:B------:R-:W-:-:S07]  /*255a0*/  IMAD.MOV.U32 R15, RZ, RZ, -0x1 ;  /* 0xffffffffff0f7424 */ /* 0x000fce00078e00ff */
[----:B0-----:R-:W-:Y:S05]  /*255b0*/  WARPSYNC.COLLECTIVE R15, `(.L_x_1758) ;  /* 0x000000000f0c7348 */ /* 0x001fea0003c00000 */
[----:B------:R-:W-:Y:S02]  /*255c0*/  ELECT P6, UR62, PT ;  /* 0x00000000003e782f */ /* 0x000fe400038c0000 */
[----:B------:R-:W-:Y:S01]  /*255d0*/  MOV R14, UR62 ;  /* 0x0000003e000e7c02 */ /* 0x000fe20008000f00 */
[----:B0-----:R-:W-:Y:S10]  /*255e0*/  ENDCOLLECTIVE ;  /* 0x000000000000791b */ /* 0x001ff40003800000 */
.L_x_1758:
[----:B------:R-:W-:Y:S05]  /*255f0*/  BSYNC B1 ;  /* 0x0000000000017941 */ /* 0x000fea0003800000 */
.L_x_1757:
[----:B------:R-:W-:Y:S05]  /*25600*/  BRA `(.L_x_1600) ;  /* 0xffffff9000e87947 */ /* 0x000fea000383ffff */
.L_x_1603:
[----:B0-----:R0:W1:Y:S02]  /*25610*/  SYNCS.PHASECHK.TRANS64.TRYWAIT P0, [R23+URZ+0x2d820], R5 ;  /* 0x02d82005170075a7 */ /* 0x001064000800017f */
[----:B-1----:R-:W-:Y:S05]  /*25620*/  @!P0 NANOSLEEP.SYNCS 0x989680 ;  /* 0x009896800000895d */ /* 0x002fea0003900000 */
[----:B------:R-:W1:Y:S02]  /*25630*/  @!P0 SYNCS.PHASECHK.TRANS64 P0, [R23+URZ+0x2d820], R5 ;  /* 0x02d82005170085a7 */ /* 0x000e64000800007f */
[----:B-1----:R-:W-:Y:S05]  /*25640*/  @!P0 BRA `(.L_x_1603) ;  /* 0xfffffffc00f08947 */ /* 0x002fea000383ffff */
[----:B------:R-:W-:Y:S05]  /*25650*/  BRA `(.L_x_1759) ;  /* 0xffffff9000f87947 */ /* 0x000fea000383ffff */
.L_x_1607:
[----:B-1----:R1:W2:Y:S02]  /*25660*/  SYNCS.PHASECHK.TRANS64.TRYWAIT P0, [R9+URZ+0x2d8a0], R8 ;  /* 0x02d8a008090075a7 */ /* 0x0022a4000800017f */
[----:B--2---:R-:W-:Y:S05]  /*25670*/  @!P0 NANOSLEEP.SYNCS 0x989680 ;  /* 0x009896800000895d */ /* 0x004fea0003900000 */
[----:B------:R-:W2:Y:S02]  /*25680*/  @!P0 SYNCS.PHASECHK.TRANS64 P0, [R9+URZ+0x2d8a0], R8 ;  /* 0x02d8a008090085a7 */ /* 0x000ea4000800007f */
[----:B--2---:R-:W-:Y:S05]  /*25690*/  @!P0 BRA `(.L_x_1607) ;  /* 0xfffffffc00f08947 */ /* 0x004fea000383ffff */
[----:B------:R-:W-:Y:S05]  /*256a0*/  BRA `(.L_x_1760) ;  /* 0xffffff9400147947 */ /* 0x000fea000383ffff */
.L_x_1614:
[----:B0-----:R0:W2:Y:S02]  /*256b0*/  SYNCS.PHASECHK.TRANS64.TRYWAIT P0, [R9+URZ+0x2d8c0], R8 ;  /* 0x02d8c008090075a7 */ /* 0x0010a4000800017f */
[----:B--2---:R-:W-:Y:S05]  /*256c0*/  @!P0 NANOSLEEP.SYNCS 0x989680 ;  /* 0x009896800000895d */ /* 0x004fea0003900000 */
[----:B------:R-:W2:Y:S02]  /*256d0*/  @!P0 SYNCS.PHASECHK.TRANS64 P0, [R9+URZ+0x2d8c0], R8 ;  /* 0x02d8c008090085a7 */ /* 0x000ea4000800007f */
[----:B--2---:R-:W-:Y:S05]  /*256e0*/  @!P0 BRA `(.L_x_1614) ;  /* 0xfffffffc00f08947 */ /* 0x004fea000383ffff */
[----:B------:R-:W-:Y:S05]  /*256f0*/  BRA `(.L_x_1761) ;  /* 0xffffff9800107947 */ /* 0x000fea000383ffff */
.L_x_1623:
[----:B0-----:R0:W1:Y:S02]  /*25700*/  SYNCS.PHASECHK.TRANS64.TRYWAIT P1, [R8+URZ+0x2d8a0], R7 ;  /* 0x02d8a007080075a7 */ /* 0x001064000802017f */
[----:B-1----:R-:W-:Y:S05]  /*25710*/  @!P1 NANOSLEEP.SYNCS 0x989680 ;  /* 0x009896800000995d */ /* 0x002fea0003900000 */
[----:B------:R-:W1:Y:S02]  /*25720*/  @!P1 SYNCS.PHASECHK.TRANS64 P1, [R8+URZ+0x2d8a0], R7 ;  /* 0x02d8a007080095a7 */ /* 0x000e64000802007f */
[----:B-1----:R-:W-:Y:S05]  /*25730*/  @!P1 BRA `(.L_x_1623) ;  /* 0xfffffffc00f09947 */ /* 0x002fea000383ffff */
[----:B------:R-:W-:Y:S05]  /*25740*/  BRA `(.L_x_1762) ;  /* 0xffffff9c00507947 */ /* 0x000fea000383ffff */
.L_x_1630:
[----:B-1----:R1:W2:Y:S02]  /*25750*/  SYNCS.PHASECHK.TRANS64.TRYWAIT P1, [R8+URZ+0x2d8c0], R7 ;  /* 0x02d8c007080075a7 */ /* 0x0022a4000802017f */
[----:B--2---:R-:W-:Y:S05]  /*25760*/  @!P1 NANOSLEEP.SYNCS 0x989680 ;  /* 0x009896800000995d */ /* 0x004fea0003900000 */
[----:B------:R-:W2:Y:S02]  /*25770*/  @!P1 SYNCS.PHASECHK.TRANS64 P1, [R8+URZ+0x2d8c0], R7 ;  /* 0x02d8c007080095a7 */ /* 0x000ea4000802007f */
[----:B--2---:R-:W-:Y:S05]  /*25780*/  @!P1 BRA `(.L_x_1630) ;  /* 0xfffffffc00f09947 */ /* 0x004fea000383ffff */
[----:B------:R-:W-:Y:S05]  /*25790*/  BRA `(.L_x_1763) ;  /* 0xffffffa000487947 */ /* 0x000fea000383ffff */
.L_x_1653:
[----:B------:R-:W0:Y:S01]  /*257a0*/  S2R R17, SR_TID.X ;  /* 0x0000000000117919 */ /* 0x000e220000002100 */
[----:B------:R-:W-:Y:S01]  /*257b0*/  BSSY B0, `(.L_x_1764) ;  /* 0x000000a000007945 */ /* 0x000fe20003800000 */
[----:B------:R-:W-:Y:S02]  /*257c0*/  IMAD.MOV.U32 R12, RZ, RZ, RZ ;  /* 0x000000ffff0c7224 */ /* 0x000fe400078e00ff */
[----:B------:R-:W-:Y:S01]  /*257d0*/  IMAD.MOV.U32 R15, RZ, RZ, -0x1 ;  /* 0xffffffffff0f7424 */ /* 0x000fe200078e00ff */
[----:B0-----:R-:W-:-:S04]  /*257e0*/  SHF.R.U32.HI R11, RZ, 0x5, R17 ;  /* 0x00000005ff0b7819 */ /* 0x001fc80000011611 */
[----:B------:R-:W-:-:S05]  /*257f0*/  LOP3.LUT R11, R11, 0x3, RZ, 0xc0, !PT ;  /* 0x000000030b0b7812 */ /* 0x000fca00078ec0ff */
[----:B------:R-:W-:Y:S02]  /*25800*/  IMAD.MOV.U32 R13, RZ, RZ, R11 ;  /* 0x000000ffff0d7224 */ /* 0x000fe400078e000b */
[----:B------:R-:W-:-:S07]  /*25810*/  IMAD.MOV.U32 R11, RZ, RZ, 0x1f ;  /* 0x0000001fff0b7424 */ /* 0x000fce00078e00ff */
[----:B-----5:R-:W-:Y:S05]  /*25820*/  WARPSYNC.COLLECTIVE R15, `(.L_x_1765) ;  /* 0x000000000f087348 */ /* 0x020fea0003c00000 */
[----:B------:R0:W1:Y:S02]  /*25830*/  SHFL.IDX P6, R14, R13, R12, R11 ;  /* 0x0000000c0d0e7389 */ /* 0x00006400000c000b */
[----:B01---5:R-:W-:Y:S01]  /*25840*/  ENDCOLLECTIVE ;  /* 0x000000000000791b */ /* 0x023fe20003800000 */
.L_x_1765:
[----:B------:R-:W-:Y:S05]  /*25850*/  BSYNC B0 ;  /* 0x0000000000007941 */ /* 0x000fea0003800000 */
.L_x_1764:
[----:B------:R-:W-:Y:S05]  /*25860*/  BRA `(.L_x_1766) ;  /* 0xffffffb000807947 */ /* 0x000fea000383ffff */
.L_x_1656:
[----:B-1----:R1:W2:Y:S02]  /*25870*/  SYNCS.PHASECHK.TRANS64.TRYWAIT P0, [R0+URZ+0x2d840], R5 ;  /* 0x02d84005000075a7 */ /* 0x0022a4000800017f */
[----:B--2---:R-:W-:Y:S05]  /*25880*/  @!P0 NANOSLEEP.SYNCS 0x989680 ;  /* 0x009896800000895d */ /* 0x004fea0003900000 */
[----:B------:R-:W2:Y:S02]  /*25890*/  @!P0 SYNCS.PHASECHK.TRANS64 P0, [R0+URZ+0x2d840], R5 ;  /* 0x02d84005000085a7 */ /* 0x000ea4000800007f */
[----:B--2---:R-:W-:Y:S05]  /*258a0*/  @!P0 BRA `(.L_x_1656) ;  /* 0xfffffffc00f08947 */ /* 0x004fea000383ffff */
[----:B------:R-:W-:Y:S05]  /*258b0*/  BRA `(.L_x_1767) ;  /* 0xffffffb000e47947 */ /* 0x000fea000383ffff */
.L_x_1657:
        /* <DEDUP_REMOVED lines=8> */
.L_x_1769:
[----:B------:R-:W-:Y:S05]  /*25940*/  BSYNC B0 ;  /* 0x0000000000007941 */ /* 0x000fea0003800000 */
.L_x_1768:
        /* <DEDUP_REMOVED lines=8> */
.L_x_1770:
[----:B------:R-:W-:Y:S02]  /*259d0*/  IMAD.MOV.U32 R13, RZ, RZ, R7 ;  /* 0x000000ffff0d7224 */ /* 0x000fe400078e0007 */
[----:B------:R-:W-:Y:S02]  /*259e0*/  IMAD.MOV.U32 R12, RZ, RZ, 0x1 ;  /* 0x00000001ff0c7424 */ /* 0x000fe400078e00ff */
[----:B------:R-:W-:-:S07]  /*259f0*/  IMAD.MOV.U32 R3, RZ, RZ, R14 ;  /* 0x000000ffff037224 */ /* 0x000fce00078e000e */
[----:B------:R-:W-:Y:S05]  /*25a00*/  WARPSYNC.COLLECTIVE R15, `(.L_x_1771) ;  /* 0x000000000f087348 */ /* 0x000fea0003c00000 */
[----:B------:R0:W1:Y:S02]  /*25a10*/  SHFL.IDX P6, R14, R13, R12, R11 ;  /* 0x0000000c0d0e7389 */ /* 0x00006400000c000b */
[----:B01----:R-:W-:Y:S01]  /*25a20*/  ENDCOLLECTIVE ;  /* 0x000000000000791b */ /* 0x003fe20003800000 */
.L_x_1771:
[----:B------:R-:W-:Y:S01]  /*25a30*/  @P0 LEA R5, P1, R9, R3, 0x1 ;  /* 0x0000000309050211 */ /* 0x000fe200078208ff */
[----:B------:R-:W-:-:S04]  /*25a40*/  @P0 IMAD R3, R8, 0x2, R23 ;  /* 0x0000000208030824 */ /* 0x000fc800078e0217 */
        /* <DEDUP_REMOVED lines=16> */
.L_x_1772:
[----:B------:R-:W-:Y:S02]  /*25b50*/  IMAD.MOV.U32 R13, RZ, RZ, R7 ;  /* 0x000000ffff0d7224 */ /* 0x000fe400078e0007 */
[----:B------:R-:W-:Y:S02]  /*25b60*/  IMAD.MOV.U32 R12, RZ, RZ, 0x2 ;  /* 0x00000002ff0c7424 */ /* 0x000fe400078e00ff */
[----:B------:R-:W-:-:S07]  /*25b70*/  IMAD.MOV.U32 R3, RZ, RZ, R14 ;  /* 0x000000ffff037224 */ /* 0x000fce00078e000e */
[----:B------:R-:W-:Y:S05]  /*25b80*/  WARPSYNC.COLLECTIVE R15, `(.L_x_1773) ;  /* 0x000000000f087348 */ /* 0x000fea0003c00000 */
[----:B------:R0:W1:Y:S02]  /*25b90*/  SHFL.IDX P6, R14, R13, R12, R11 ;  /* 0x0000000c0d0e7389 */ /* 0x00006400000c000b */
[----:B01----:R-:W-:Y:S01]  /*25ba0*/  ENDCOLLECTIVE ;  /* 0x000000000000791b */ /* 0x003fe20003800000 */
.L_x_1773:
[----:B------:R-:W-:Y:S01]  /*25bb0*/  @P1 LEA R5, P0, R9, R3, 0x1 ;  /* 0x0000000309051211 */ /* 0x000fe200078008ff */
[----:B------:R-:W-:-:S04]  /*25bc0*/  @P1 IMAD R3, R8, 0x2, R23 ;  /* 0x0000000208031824 */ /* 0x000fc800078e0217 */
        /* <DEDUP_REMOVED lines=11> */
[----:B------:R-:W-:Y:S02]  /*25c80*/  ISETP.GE.AND P1, PT, R6, 0x41, PT ;  /* 0x000000410600780c */ /* 0x000fe40003f26270 */
[----:B0-----:R-:W-:-:S11]  /*25c90*/  MOV R4, R14 ;  /* 0x0000000e00047202 */ /* 0x001fd60000000f00 */
[----:B------:R-:W-:Y:S05]  /*25ca0*/  WARPSYNC.COLLECTIVE R15, `(.L_x_1774) ;  /* 0x000000000f087348 */ /* 0x000fea0003c00000 */
[----:B------:R0:W1:Y:S02]  /*25cb0*/  SHFL.IDX P6, R14, R13, R12, R11 ;  /* 0x0000000c0d0e7389 */ /* 0x00006400000c000b */
[----:B01----:R-:W-:Y:S01]  /*25cc0*/  ENDCOLLECTIVE ;  /* 0x000000000000791b */ /* 0x003fe20003800000 */
.L_x_1774:
[----:B------:R-:W-:Y:S02]  /*25cd0*/  IMAD.MOV.U32 R13, RZ, RZ, R7 ;  /* 0x000000ffff0d7224 */ /* 0x000fe400078e0007 */
[----:B------:R-:W-:Y:S02]  /*25ce0*/  IMAD.MOV.U32 R12, RZ, RZ, 0x3 ;  /* 0x00000003ff0c7424 */ /* 0x000fe400078e00ff */
[----:B------:R-:W-:-:S07]  /*25cf0*/  IMAD.MOV.U32 R3, RZ, RZ, R14 ;  /* 0x000000ffff037224 */ /* 0x000fce00078e000e */
[----:B------:R-:W-:Y:S05]  /*25d00*/  WARPSYNC.COLLECTIVE R15, `(.L_x_1775) ;  /* 0x000000000f087348 */ /* 0x000fea0003c00000 */
[----:B------:R0:W1:Y:S02]  /*25d10*/  SHFL.IDX P6, R14, R13, R12, R11 ;  /* 0x0000000c0d0e7389 */ /* 0x00006400000c000b */
[----:B01----:R-:W-:Y:S01]  /*25d20*/  ENDCOLLECTIVE ;  /* 0x000000000000791b */ /* 0x003fe20003800000 */
.L_x_1775:
[----:B------:R-:W-:Y:S01]  /*25d30*/  @P1 LEA R5, P0, R9, R3, 0x1 ;  /* 0x0000000309051211 */ /* 0x000fe200078008ff */
[----:B------:R-:W-:-:S04]  /*25d40*/  @P1 IMAD R3, R8, 0x2, R23 ;  /* 0x0000000208031824 */ /* 0x000fc800078e0217 */
        /* <DEDUP_REMOVED lines=9> */
.L_x_1776:
        /* <DEDUP_REMOVED lines=8> */
.L_x_1662:
[----:B------:R0:W5:Y:S01]  /*25e60*/  LDL R21, [R1+0x34] ;  /* 0x0000340001157983 */ /* 0x0001620000100800 */
[----:B------:R-:W-:Y:S02]  /*25e70*/  IMAD.MOV.U32 R13, RZ, RZ, R4 ;  /* 0x000000ffff0d7224 */ /* 0x000fe400078e0004 */
[----:B------:R-:W-:Y:S02]  /*25e80*/  IMAD.MOV.U32 R12, RZ, RZ, RZ ;  /* 0x000000ffff0c7224 */ /* 0x000fe400078e00ff */
[----:B------:R-:W-:Y:S02]  /*25e90*/  IMAD.MOV.U32 R11, RZ, RZ, 0x1c1f ;  /* 0x00001c1fff0b7424 */ /* 0x000fe400078e00ff */
[----:B------:R-:W-:Y:S02]  /*25ea0*/  IMAD.MOV.U32 R15, RZ, RZ, -0x1 ;  /* 0xffffffffff0f7424 */ /* 0x000fe400078e00ff */
[----:B------:R-:W-:Y:S02]  /*25eb0*/  IMAD R0, R29, R9, RZ ;  /* 0x000000091d007224 */ /* 0x000fe400078e02ff */
[----:B0-----:R-:W-:-:S07]  /*25ec0*/  IMAD.IADD R28, R20, 0x1, R28 ;  /* 0x00000001141c7824 */ /* 0x001fce00078e021c */
[----:B-----5:R-:W-:Y:S05]  /*25ed0*/  WARPSYNC.COLLECTIVE R15, `(.L_x_1778) ;  /* 0x000000000f087348 */ /* 0x020fea0003c00000 */
[----:B------:R0:W1:Y:S02]  /*25ee0*/  SHFL.IDX P6, R14, R13, R12, R11 ;  /* 0x0000000c0d0e7389 */ /* 0x00006400000c000b */
[----:B01---5:R-:W-:Y:S01]  /*25ef0*/  ENDCOLLECTIVE ;  /* 0x000000000000791b */ /* 0x023fe20003800000 */
.L_x_1778:
[C---:B------:R-:W-:Y:S01]  /*25f00*/  VIADD R9, R28.reuse, 0x20 ;  /* 0x000000201c097836 */ /* 0x040fe20000000000 */
[----:B------:R-:W-:Y:S01]  /*25f10*/  ISETP.GE.AND P3, PT, R28, R0, PT ;  /* 0x000000001c00720c */ /* 0x000fe20003f66270 */
[----:B------:R-:W-:Y:S02]  /*25f20*/  IMAD.MOV.U32 R13, RZ, RZ, R5 ;  /* 0x000000ffff0d7224 */ /* 0x000fe400078e0005 */
[----:B------:R-:W-:-:S10]  /*25f30*/  IMAD.MOV.U32 R2, RZ, RZ, R14 ;  /* 0x000000ffff027224 */ /* 0x000fd400078e000e */
[----:B------:R-:W-:Y:S05]  /*25f40*/  WARPSYNC.COLLECTIVE R15, `(.L_x_1779) ;  /* 0x000000000f087348 */ /* 0x000fea0003c00000 */
[----:B------:R0:W1:Y:S02]  /*25f50*/  SHFL.IDX P6, R14, R13, R12, R11 ;  /* 0x0000000c0d0e7389 */ /* 0x00006400000c000b */
[----:B01----:R-:W-:Y:S01]  /*25f60*/  ENDCOLLECTIVE ;  /* 0x000000000000791b */ /* 0x003fe20003800000 */
.L_x_1779:
[----:B------:R-:W-:Y:S02]  /*25f70*/  IMAD.MOV.U32 R13, RZ, RZ, R4 ;  /* 0x000000ffff0d7224 */ /* 0x000fe400078e0004 */
[----:B------:R-:W-:Y:S01]  /*25f80*/  IMAD.MOV.U32 R12, RZ, RZ, 0x1 ;  /* 0x00000001ff0c7424 */ /* 0x000fe200078e00ff */
[----:B------:R-:W-:-:S07]  /*25f90*/  MOV R3, R14 ;  /* 0x0000000e00037202 */ /* 0x000fce0000000f00 */
[----:B------:R-:W-:Y:S05]  /*25fa0*/  WARPSYNC.COLLECTIVE R15, `(.L_x_1780) ;  /* 0x000000000f087348 */ /* 0x000fea0003c00000 */
[----:B------:R0:W1:Y:S02]  /*25fb0*/  SHFL.IDX P6, R14, R13, R12, R11 ;  /* 0x0000000c0d0e7389 */ /* 0x00006400000c000b */
[----:B01----:R-:W-:Y:S01]  /*25fc0*/  ENDCOLLECTIVE ;  /* 0x000000000000791b */ /* 0x003fe20003800000 */
.L_x_1780:
        /* <DEDUP_REMOVED lines=10> */
.L_x_1781:
[----:B------:R-:W-:Y:S02]  /*26070*/  IMAD.MOV.U32 R13, RZ, RZ, R4 ;  /* 0x000000ffff0d7224 */ /* 0x000fe400078e0004 */
[----:B------:R-:W-:Y:S01]  /*26080*/  IMAD.MOV.U32 R12, RZ, RZ, 0x2 ;  /* 0x00000002ff0c7424 */ /* 0x000fe200078e00ff */
        /* <DEDUP_REMOVED lines=11> */
.L_x_1782:
        /* <DEDUP_REMOVED lines=10> */
.L_x_1783:
[----:B------:R-:W-:Y:S01]  /*261e0*/  @!PT LDS RZ, [RZ] ;  /* 0x00000000fffff984 */ /* 0x000fe20000000800 */
[----:B------:R-:W-:Y:S01]  /*261f0*/  @!PT LDS RZ, [RZ] ;  /* 0x00000000fffff984 */ /* 0x000fe20000000800 */
[----:B------:R-:W-:Y:S01]  /*26200*/  @!PT LDS RZ, [RZ] ;  /* 0x00000000fffff984 */ /* 0x000fe20000000800 */
[----:B------:R-:W-:Y:S04]  /*26210*/  @!P3 LDGSTS.E.BYPASS.LTC128B.128 [R21+0xcc00], desc[UR54][R2.64], !P0 ;  /* 0x0cc000000215bfae */ /* 0x000fe8000c101d76 */
[----:B------:R-:W-:Y:S04]  /*26220*/  @!P3 LDGSTS.E.BYPASS.LTC128B.128 [R21+0xfc00], desc[UR54][R2.64+0x40], !P1 ;  /* 0x0fc000400215bfae */ /* 0x000fe8000c901d76 */
[----:B------:R0:W-:Y:S01]  /*26230*/  @!P3 LDGSTS.E.BYPASS.LTC128B.128 [R21+0x12c00], desc[UR54][R2.64+0x80], !P2 ;  /* 0x12c000800215bfae */ /* 0x0001e2000d101d76 */
[----:B------:R-:W-:Y:S02]  /*26240*/  IMAD.MOV.U32 R13, RZ, RZ, R4 ;  /* 0x000000ffff0d7224 */ /* 0x000fe400078e0004 */
[----:B------:R-:W-:-:S02]  /*26250*/  IMAD.MOV.U32 R12, RZ, RZ, 0x3 ;  /* 0x00000003ff0c7424 */ /* 0x000fc400078e00ff */
[----:B0-----:R-:W-:-:S05]  /*26260*/  VIADD R2, R28, 0x40 ;  /* 0x000000401c027836 */ /* 0x001fca0000000000 */
[----:B------:R-:W-:Y:S01]  /*26270*/  ISETP.GE.AND P3, PT, R2, R0, PT ;  /* 0x000000000200720c */ /* 0x000fe20003f66270 */
[----:B------:R-:W-:-:S12]  /*26280*/  IMAD.MOV.U32 R2, RZ, RZ, R14 ;  /* 0x000000ffff027224 */ /* 0x000fd800078e000e */
[----:B------:R-:W-:Y:S05]  /*26290*/  WARPSYNC.COLLECTIVE R15, `(.L_x_1784) ;  /* 0x000000000f087348 */ /* 0x000fea0003c00000 */
[----:B------:R0:W1:Y:S02]  /*262a0*/  SHFL.IDX P6, R14, R13, R12, R11 ;  /* 0x0000000c0d0e7389 */ /* 0x00006400000c000b */
[----:B01----:R-:W-:Y:S01]  /*262b0*/  ENDCOLLECTIVE ;  /* 0x000000000000791b */ /* 0x003fe20003800000 */
.L_x_1784:
[----:B------:R-:W-:Y:S01]  /*262c0*/  @!P3 LEA R3, P4, R10, R2, 0x1 ;  /* 0x000000020a03b211 */ /* 0x000fe200078808ff */
[----:B------:R-:W-:-:S03]  /*262d0*/  IMAD.MOV.U32 R13, RZ, RZ, R5 ;  /* 0x000000ffff0d7224 */ /* 0x000fc600078e0005 */
[----:B------:R-:W-:-:S04]  /*262e0*/  @!P3 IADD3.X R2, RZ, R8, RZ, P4, !PT ;  /* 0x00000008ff02b210 */ /* 0x000fc800027fe4ff */
[----:B------:R-:W-:-:S04]  /*262f0*/  @!P3 LOP3.LUT R3, R3, R2, RZ, 0x3c, !PT ;  /* 0x000000020303b212 */ /* 0x000fc800078e3cff */
[----:B------:R-:W-:Y:S01]  /*26300*/  @!P3 LOP3.LUT R2, R3, R2, RZ, 0x3c, !PT ;  /* 0x000000020302b212 */ /* 0x000fe200078e3cff */
[----:B------:R-:W-:-:S07]  /*26310*/  IMAD.MOV.U32 R4, RZ, RZ, R14 ;  /* 0x000000ffff047224 */ /* 0x000fce00078e000e */
[----:B------:R-:W-:Y:S05]  /*26320*/  WARPSYNC.COLLECTIVE R15, `(.L_x_1785) ;  /* 0x000000000f087348 */ /* 0x000fea0003c00000 */
[----:B------:R0:W1:Y:S02]  /*26330*/  SHFL.IDX P6, R14, R13, R12, R11 ;  /* 0x0000000c0d0e7389 */ /* 0x00006400000c000b */
[----:B01----:R-:W-:Y:S01]  /*26340*/  ENDCOLLECTIVE ;  /* 0x000000000000791b */ /* 0x003fe20003800000 */
.L_x_1785:
[----:B------:R-:W-:-:S05]  /*26350*/  @!P3 LOP3.LUT R3, R3, R2, RZ, 0x3c, !PT ;  /* 0x000000020303b212 */ /* 0x000fca00078e3cff */
[----:B------:R-:W-:Y:S01]  /*26360*/  @!PT LDS RZ, [RZ] ;  /* 0x00000000fffff984 */ /* 0x000fe20000000800 */
[----:B------:R-:W-:Y:S01]  /*26370*/  @!PT LDS RZ, [RZ] ;  /* 0x00000000fffff984 */ /* 0x000fe20000000800 */
[----:B------:R-:W-:Y:S01]  /*26380*/  @!PT LDS RZ, [RZ] ;  /* 0x00000000fffff984 */ /* 0x000fe20000000800 */
[----:B------:R0:W-:Y:S04]  /*26390*/  @!P3 LDGSTS.E.BYPASS.LTC128B.128 [R21+0xd400], desc[UR54][R2.64], !P0 ;  /* 0x0d4000000215bfae */ /* 0x0001e8000c101d76 */
[----:B------:R0:W-:Y:S01]  /*263a0*/  @!P3 LDGSTS.E.BYPASS.LTC128B.128 [R21+0x10400], desc[UR54][R2.64+0x40], !P1 ;  /* 0x104000400215bfae */ /* 0x0001e2000c901d76 */
[----:B------:R-:W-:-:S03]  /*263b0*/  IMAD.MOV.U32 R13, RZ, RZ, R6 ;  /* 0x000000ffff0d7224 */ /* 0x000fc600078e0006 */
[----:B------:R0:W-:Y:S01]  /*263c0*/  @!P3 LDGSTS.E.BYPASS.LTC128B.128 [R21+0x13400], desc[UR54][R2.64+0x80], !P2 ;  /* 0x134000800215bfae */ /* 0x0001e2000d101d76 */
[----:B------:R-:W-:Y:S02]  /*263d0*/  IMAD.MOV.U32 R12, RZ, RZ, RZ ;  /* 0x000000ffff0c7224 */ /* 0x000fe400078e00ff */
[----:B------:R-:W-:-:S07]  /*263e0*/  IMAD.MOV.U32 R5, RZ, RZ, R14 ;  /* 0x000000ffff057224 */ /* 0x000fce00078e000e */
[----:B0-----:R-:W-:Y:S05]  /*263f0*/  WARPSYNC.COLLECTIVE R15, `(.L_x_1786) ;  /* 0x000000000f087348 */ /* 0x001fea0003c00000 */
[----:B------:R1:W2:Y:S02]  /*26400*/  SHFL.IDX P6, R14, R13, R12, R11 ;  /* 0x0000000c0d0e7389 */ /* 0x0002a400000c000b */
[----:B012---:R-:W-:Y:S01]  /*26410*/  ENDCOLLECTIVE ;  /* 0x000000000000791b */ /* 0x007fe20003800000 */
.L_x_1786:
[----:B------:R-:W-:-:S05]  /*26420*/  VIADD R2, R28, 0x60 ;  /* 0x000000601c027836 */ /* 0x000fca0000000000 */
[----:B------:R-:W-:Y:S01]  /*26430*/  ISETP.GE.AND P3, PT, R2, R0, PT ;  /* 0x000000000200720c */ /* 0x000fe20003f66270 */
[----:B------:R-:W-:-:S12]  /*26440*/  IMAD.MOV.U32 R13, RZ, RZ, R7 ;  /* 0x000000ffff0d7224 */ /* 0x000fd800078e0007 */
[----:B------:R-:W-:-:S05]  /*26450*/  @!P3 LEA R2, P4, R10, R5, 0x1 ;  /* 0x000000050a02b211 */ /* 0x000fca00078808ff */
[----:B------:R-:W-:Y:S02]  /*26460*/  @!P3 IMAD.X R3, RZ, RZ, R4, P4 ;  /* 0x000000ffff03b224 */ /* 0x000fe400020e0604 */
[----:B------:R-:W-:-:S07]  /*26470*/  IMAD.MOV.U32 R4, RZ, RZ, R14 ;  /* 0x000000ffff047224 */ /* 0x000fce00078e000e */
[----:B------:R-:W-:Y:S05]  /*26480*/  WARPSYNC.COLLECTIVE R15, `(.L_x_1787) ;  /* 0x000000000f087348 */ /* 0x000fea0003c00000 */
[----:B------:R0:W1:Y:S02]  /*26490*/  SHFL.IDX P6, R14, R13, R12, R11 ;  /* 0x0000000c0d0e7389 */ /* 0x00006400000c000b */
[----:B01----:R-:W-:Y:S01]  /*264a0*/  ENDCOLLECTIVE ;  /* 0x000000000000791b */ /* 0x003fe20003800000 */
.L_x_1787:
[----:B------:R-:W-:Y:S01]  /*264b0*/  @!PT LDS RZ, [RZ] ;  /* 0x00000000fffff984 */ /* 0x000fe20000000800 */
[----:B------:R-:W-:Y:S01]  /*264c0*/  @!PT LDS RZ, [RZ] ;  /* 0x00000000fffff984 */ /* 0x000fe20000000800 */
[----:B------:R-:W-:Y:S01]  /*264d0*/  @!PT LDS RZ, [RZ] ;  /* 0x00000000fffff984 */ /* 0x000fe20000000800 */
[----:B------:R-:W-:Y:S04]  /*264e0*/  @!P3 LDGSTS.E.BYPASS.LTC128B.128 [R21+0xdc00], desc[UR54][R2.64], !P0 ;  /* 0x0dc000000215bfae */ /* 0x000fe8000c101d76 */
[----:B------:R-:W-:Y:S04]  /*264f0*/  @!P3 LDGSTS.E.BYPASS.LTC128B.128 [R21+0x10c00], desc[UR54][R2.64+0x40], !P1 ;  /* 0x10c000400215bfae */ /* 0x000fe8000c901d76 */
[----:B------:R0:W-:Y:S01]  /*26500*/  @!P3 LDGSTS.E.BYPASS.LTC128B.128 [R21+0x13c00], desc[UR54][R2.64+0x80], !P2 ;  /* 0x13c000800215bfae */ /* 0x0001e2000d101d76 */
[----:B------:R-:W-:Y:S01]  /*26510*/  IMAD.MOV.U32 R13, RZ, RZ, R6 ;  /* 0x000000ffff0d7224 */ /* 0x000fe200078e0006 */
[----:B------:R-:W-:Y:S01]  /*26520*/  MOV R12, 0x1 ;  /* 0x00000001000c7802 */ /* 0x000fe20000000f00 */
[----:B0-----:R-:W-:-:S05]  /*26530*/  VIADD R2, R28, 0x80 ;  /* 0x000000801c027836 */ /* 0x001fca0000000000 */
[----:B------:R-:W-:Y:S01]  /*26540*/  ISETP.GE.AND P3, PT, R2, R0, PT ;  /* 0x000000000200720c */ /* 0x000fe20003f66270 */
[----:B------:R-:W-:-:S12]  /*26550*/  IMAD.MOV.U32 R2, RZ, RZ, R14 ;  /* 0x000000ffff027224 */ /* 0x000fd800078e000e */
[----:B------:R-:W-:Y:S05]  /*26560*/  WARPSYNC.COLLECTIVE R15, `(.L_x_1788) ;  /* 0x000000000f087348 */ /* 0x000fea0003c00000 */
[----:B------:R0:W1:Y:S02]  /*26570*/  SHFL.IDX P6, R14, R13, R12, R11 ;  /* 0x0000000c0d0e7389 */ /* 0x00006400000c000b */
[----:B01----:R-:W-:Y:S01]  /*26580*/  ENDCOLLECTIVE ;  /* 0x000000000000791b */ /* 0x003fe20003800000 */
.L_x_1788:
[----:B------:R-:W-:Y:S01]  /*26590*/  @!P3 LEA R2, P4, R10, R2, 0x1 ;  /* 0x000000020a02b211 */ /* 0x000fe200078808ff */
[----:B------:R-:W-:-:S04]  /*265a0*/  IMAD.MOV.U32 R13, RZ, RZ, R7 ;  /* 0x000000ffff0d7224 */ /* 0x000fc800078e0007 */
[----:B------:R-:W-:-:S05]  /*265b0*/  @!P3 IMAD.X R3, RZ, RZ, R4, P4 ;  /* 0x000000ffff03b224 */ /* 0x000fca00020e0604 */
[----:B------:R-:W-:Y:S01]  /*265c0*/  @!PT LDS RZ, [RZ] ;  /* 0x00000000fffff984 */ /* 0x000fe20000000800 */
[----:B------:R-:W-:Y:S01]  /*265d0*/  @!PT LDS RZ, [RZ] ;  /* 0x00000000fffff984 */ /* 0x000fe20000000800 */
[----:B------:R-:W-:Y:S01]  /*265e0*/  @!PT LDS RZ, [RZ] ;  /* 0x00000000fffff984 */ /* 0x000fe20000000800 */
[----:B------:R0:W-:Y:S01]  /*265f0*/  @!P3 LDGSTS.E.BYPASS.LTC128B.128 [R21+0xe400], desc[UR54][R2.64], !P0 ;  /* 0x0e4000000215bfae */ /* 0x0001e2000c101d76 */
[----:B------:R-:W-:-:S03]  /*26600*/  IMAD.MOV.U32 R6, RZ, RZ, R14 ;  /* 0x000000ffff067224 */ /* 0x000fc600078e000e */
[----:B------:R0:W-:Y:S04]  /*26610*/  @!P3 LDGSTS.E.BYPASS.LTC128B.128 [R21+0x11400], desc[UR54][R2.64+0x40], !P1 ;  /* 0x114000400215bfae */ /* 0x0001e8000c901d76 */
[----:B0-----:R-:W-:Y:S05]  /*26620*/  WARPSYNC.COLLECTIVE R15, `(.L_x_1789) ;  /* 0x000000000f087348 */ /* 0x001fea0003c00000 */
[----:B------:R1:W2:Y:S02]  /*26630*/  SHFL.IDX P6, R14, R13, R12, R11 ;  /* 0x0000000c0d0e7389 */ /* 0x0002a400000c000b */
[----:B012---:R-:W-:Y:S01]  /*26640*/  ENDCOLLECTIVE ;  /* 0x000000000000791b */ /* 0x007fe20003800000 */
.L_x_1789:
[----:B------:R-:W-:Y:S01]  /*26650*/  @!PT LDS RZ, [RZ] ;  /* 0x00000000fffff984 */ /* 0x000fe20000000800 */
[----:B------:R-:W-:Y:S01]  /*26660*/  @!PT LDS RZ, [RZ] ;  /* 0x00000000fffff984 */ /* 0x000fe20000000800 */
[----:B------:R-:W-:Y:S01]  /*26670*/  @!PT LDS RZ, [RZ] ;  /* 0x00000000fffff984 */ /* 0x000fe20000000800 */
[----:B------:R0:W-:Y:S02]  /*26680*/  @!P3 LDGSTS.E.BYPASS.LTC128B.128 [R21+0x14400], desc[UR54][R2.64+0x80], !P2 ;  /* 0x144000800215bfae */ /* 0x0001e4000d101d76 */
[----:B0-----:R-:W-:Y:S01]  /*26690*/  IMAD.MOV.U32 R2, RZ, RZ, R14 ;  /* 0x000000ffff027224 */ /* 0x001fe200078e000e */
[----:B------:R-:W-:Y:S06]  /*266a0*/  BRA `(.L_x_1790) ;  /* 0xffffffb400cc7947 */ /* 0x000fec000383ffff */
.L_x_1665:
[----:B-1----:R1:W2:Y:S02]  /*266b0*/  SYNCS.PHASECHK.TRANS64.TRYWAIT P0, [R23+URZ+0x2d820], R0 ;  /* 0x02d82000170075a7 */ /* 0x0022a4000800017f */
[----:B--2---:R-:W-:Y:S05]  /*266c0*/  @!P0 NANOSLEEP.SYNCS 0x989680 ;  /* 0x009896800000895d */ /* 0x004fea0003900000 */
[----:B------:R-:W2:Y:S02]  /*266d0*/  @!P0 SYNCS.PHASECHK.TRANS64 P0, [R23+URZ+0x2d820], R0 ;  /* 0x02d82000170085a7 */ /* 0x000ea4000800007f */
[----:B--2---:R-:W-:Y:S05]  /*266e0*/  @!P0 BRA `(.L_x_1665) ;  /* 0xfffffffc00f08947 */ /* 0x004fea000383ffff */
[----:B------:R-:W-:Y:S05]  /*266f0*/  BRA `(.L_x_1791) ;  /* 0xffffffb800347947 */ /* 0x000fea000383ffff */
.L_x_1670:
[----:B0-----:R0:W1:Y:S02]  /*26700*/  SYNCS.PHASECHK.TRANS64.TRYWAIT P0, [R5+URZ+0x2d840], R0 ;  /* 0x02d84000050075a7 */ /* 0x001064000800017f */
[----:B-1----:R-:W-:Y:S05]  /*26710*/  @!P0 NANOSLEEP.SYNCS 0x989680 ;  /* 0x009896800000895d */ /* 0x002fea0003900000 */
[----:B------:R-:W1:Y:S02]  /*26720*/  @!P0 SYNCS.PHASECHK.TRANS64 P0, [R5+URZ+0x2d840], R0 ;  /* 0x02d84000050085a7 */ /* 0x000e64000800007f */
[----:B-1----:R-:W-:Y:S05]  /*26730*/  @!P0 BRA `(.L_x_1670) ;  /* 0xfffffffc00f08947 */ /* 0x002fea000383ffff */
[----:B------:R-:W-:Y:S05]  /*26740*/  BRA `(.L_x_1792) ;  /* 0xffffffbc00287947 */ /* 0x000fea000383ffff */
.L_x_1671:
        /* <DEDUP_REMOVED lines=8> */
.L_x_1794:
[----:B------:R-:W-:Y:S05]  /*267d0*/  BSYNC B1 ;  /* 0x0000000000017941 */ /* 0x000fea0003800000 */
.L_x_1793:
        /* <DEDUP_REMOVED lines=13> */
.L_x_1795:
        /* <DEDUP_REMOVED lines=8> */
.L_x_1796:
        /* <DEDUP_REMOVED lines=14> */
.L_x_1797:
[----:B------:R-:W-:Y:S02]  /*26a10*/  IMAD.MOV.U32 R13, RZ, RZ, R7 ;  /* 0x000000ffff0d7224 */ /* 0x000fe400078e0007 */
[----:B------:R-:W-:Y:S02]  /*26a20*/  IMAD.MOV.U32 R12, RZ, RZ, 0x2 ;  /* 0x00000002ff0c7424 */ /* 0x000fe400078e00ff */
[----:B------:R-:W-:-:S07]  /*26a30*/  IMAD.MOV.U32 R2, RZ, RZ, R14 ;  /* 0x000000ffff027224 */ /* 0x000fce00078e000e */
[----:B------:R-:W-:Y:S05]  /*26a40*/  WARPSYNC.COLLECTIVE R15, `(.L_x_1798) ;  /* 0x000000000f087348 */ /* 0x000fea0003c00000 */
[----:B------:R0:W1:Y:S02]  /*26a50*/  SHFL.IDX P6, R14, R13, R12, R11 ;  /* 0x0000000c0d0e7389 */ /* 0x00006400000c000b */
[----:B01----:R-:W-:Y:S01]  /*26a60*/  ENDCOLLECTIVE ;  /* 0x000000000000791b */ /* 0x003fe20003800000 */
.L_x_1798:
        /* <DEDUP_REMOVED lines=13> */
.L_x_1799:
[----:B------:R-:W-:Y:S02]  /*26b40*/  IMAD.MOV.U32 R13, RZ, RZ, R7 ;  /* 0x000000ffff0d7224 */ /* 0x000fe400078e0007 */
[----:B------:R-:W-:Y:S02]  /*26b50*/  IMAD.MOV.U32 R12, RZ, RZ, 0x3 ;  /* 0x00000003ff0c7424 */ /* 0x000fe400078e00ff */
[----:B------:R-:W-:-:S07]  /*26b60*/  IMAD.MOV.U32 R2, RZ, RZ, R14 ;  /* 0x000000ffff027224 */ /* 0x000fce00078e000e */
[----:B------:R-:W-:Y:S05]  /*26b70*/  WARPSYNC.COLLECTIVE R15, `(.L_x_1800) ;  /* 0x000000000f087348 */ /* 0x000fea0003c00000 */
[----:B------:R0:W1:Y:S02]  /*26b80*/  SHFL.IDX P6, R14, R13, R12, R11 ;  /* 0x0000000c0d0e7389 */ /* 0x00006400000c000b */
[----:B01----:R-:W-:Y:S01]  /*26b90*/  ENDCOLLECTIVE ;  /* 0x000000000000791b */ /* 0x003fe20003800000 */
.L_x_1800:
        /* <DEDUP_REMOVED lines=10> */
[----:B------:R-:W-:-:S07]  /*26c40*/  MOV R21, R14 ;  /* 0x0000000e00157202 */ /* 0x000fce0000000f00 */
[----:B0-----:R-:W-:Y:S05]  /*26c50*/  WARPSYNC.COLLECTIVE R15, `(.L_x_1801) ;  /* 0x000000000f087348 */ /* 0x001fea0003c00000 */
[----:B------:R1:W2:Y:S02]  /*26c60*/  SHFL.IDX P6, R14, R13, R12, R11 ;  /* 0x0000000c0d0e7389 */ /* 0x0002a400000c000b */
[----:B012---:R-:W-:Y:S01]  /*26c70*/  ENDCOLLECTIVE ;  /* 0x000000000000791b */ /* 0x007fe20003800000 */
.L_x_1801:
[----:B------:R-:W-:Y:S01]  /*26c80*/  IMAD.MOV.U32 R2, RZ, RZ, R14 ;  /* 0x000000ffff027224 */ /* 0x000fe200078e000e */
[----:B------:R-:W-:Y:S06]  /*26c90*/  BRA `(.L_x_1802) ;  /* 0xffffffb800b47947 */ /* 0x000fec000383ffff */
.L_x_1676:
[----:B-1----:R1:W2:Y:S02]  /*26ca0*/  SYNCS.PHASECHK.TRANS64.TRYWAIT P0, [R5+URZ+0x2d860], R2 ;  /* 0x02d86002050075a7 */ /* 0x0022a4000800017f */
[----:B--2---:R-:W-:Y:S05]  /*26cb0*/  @!P0 NANOSLEEP.SYNCS 0x989680 ;  /* 0x009896800000895d */ /* 0x004fea0003900000 */
[----:B------:R-:W2:Y:S02]  /*26cc0*/  @!P0 SYNCS.PHASECHK.TRANS64 P0, [R5+URZ+0x2d860], R2 ;  /* 0x02d86002050085a7 */ /* 0x000ea4000800007f */
[----:B--2---:R-:W-:Y:S05]  /*26cd0*/  @!P0 BRA `(.L_x_1676) ;  /* 0xfffffffc00f08947 */ /* 0x004fea000383ffff */
[----:B------:R-:W-:Y:S05]  /*26ce0*/  BRA `(.L_x_1803) ;  /* 0xffffffbc00187947 */ /* 0x000fea000383ffff */
.L_x_1677:
        /* <DEDUP_REMOVED lines=8> */
.L_x_1805:
[----:B------:R-:W-:Y:S05]  /*26d70*/  BSYNC B1 ;  /* 0x0000000000017941 */ /* 0x000fea0003800000 */
.L_x_1804:
        /* <DEDUP_REMOVED lines=9> */
.L_x_1806:
[----:B------:R-:W-:Y:S01]  /*26e10*/  IMAD.MOV.U32 R13, RZ, RZ, R24 ;  /* 0x000000ffff0d7224 */ /* 0x000fe200078e0018 */
[----:B------:R-:W-:Y:S01]  /*26e20*/  MOV R12, 0x1 ;  /* 0x00000001000c7802 */ /* 0x000fe20000000f00 */
[----:B------:R-:W-:-:S07]  /*26e30*/  IMAD.MOV.U32 R2, RZ, RZ, R14 ;  /* 0x000000ffff027224 */ /* 0x000fce00078e000e */
[----:B------:R-:W-:Y:S05]  /*26e40*/  WARPSYNC.COLLECTIVE R15, `(.L_x_1807) ;  /* 0x000000000f087348 */ /* 0x000fea0003c00000 */
[----:B------:R0:W1:Y:S02]  /*26e50*/  SHFL.IDX P6, R14, R13, R12, R11 ;  /* 0x0000000c0d0e7389 */ /* 0x00006400000c000b */
[----:B01----:R-:W-:Y:S01]  /*26e60*/  ENDCOLLECTIVE ;  /* 0x000000000000791b */ /* 0x003fe20003800000 */
.L_x_1807:
        /* <DEDUP_REMOVED lines=16> */
.L_x_1808:
[----:B------:R-:W-:Y:S02]  /*26f70*/  IMAD.MOV.U32 R13, RZ, RZ, R24 ;  /* 0x000000ffff0d7224 */ /* 0x000fe400078e0018 */
[----:B------:R-:W-:Y:S02]  /*26f80*/  IMAD.MOV.U32 R12, RZ, RZ, 0x2 ;  /* 0x00000002ff0c7424 */ /* 0x000fe400078e00ff */
[----:B------:R-:W-:-:S07]  /*26f90*/  IMAD.MOV.U32 R2, RZ, RZ, R14 ;  /* 0x000000ffff027224 */ /* 0x000fce00078e000e */
[----:B------:R-:W-:Y:S05]  /*26fa0*/  WARPSYNC.COLLECTIVE R15, `(.L_x_1809) ;  /* 0x000000000f087348 */ /* 0x000fea0003c00000 */
[----:B------:R0:W1:Y:S02]  /*26fb0*/  SHFL.IDX P6, R14, R13, R12, R11 ;  /* 0x0000000c0d0e7389 */ /* 0x00006400000c000b */
[----:B01----:R-:W-:Y:S01]  /*26fc0*/  ENDCOLLECTIVE ;  /* 0x000000000000791b */ /* 0x003fe20003800000 */
.L_x_1809:
        /* <DEDUP_REMOVED lines=16> */
.L_x_1810:
[----:B------:R-:W-:Y:S02]  /*270d0*/  IMAD.MOV.U32 R13, RZ, RZ, R24 ;  /* 0x000000ffff0d7224 */ /* 0x000fe400078e0018 */
[----:B------:R-:W-:Y:S02]  /*270e0*/  IMAD.MOV.U32 R12, RZ, RZ, 0x3 ;  /* 0x00000003ff0c7424 */ /* 0x000fe400078e00ff */
[----:B------:R-:W-:-:S07]  /*270f0*/  IMAD.MOV.U32 R2, RZ, RZ, R14 ;  /* 0x000000ffff027224 */ /* 0x000fce00078e000e */
[----:B------:R-:W-:Y:S05]  /*27100*/  WARPSYNC.COLLECTIVE R15, `(.L_x_1811) ;  /* 0x000000000f087348 */ /* 0x000fea0003c00000 */
[----:B------:R0:W1:Y:S02]  /*27110*/  SHFL.IDX P6, R14, R13, R12, R11 ;  /* 0x0000000c0d0e7389 */ /* 0x00006400000c000b */
[----:B01----:R-:W-:Y:S01]  /*27120*/  ENDCOLLECTIVE ;  /* 0x000000000000791b */ /* 0x003fe20003800000 */
.L_x_1811:
        /* <DEDUP_REMOVED lines=13> */
.L_x_1812:
        /* <DEDUP_REMOVED lines=8> */
.L_x_1685:
[----:B-1----:R1:W2:Y:S02]  /*27280*/  SYNCS.PHASECHK.TRANS64.TRYWAIT P0, [R0+URZ+0x2d860], R3 ;  /* 0x02d86003000075a7 */ /* 0x0022a4000800017f */
[----:B--2---:R-:W-:Y:S05]  /*27290*/  @!P0 NANOSLEEP.SYNCS 0x989680 ;  /* 0x009896800000895d */ /* 0x004fea0003900000 */
[----:B------:R-:W2:Y:S02]  /*272a0*/  @!P0 SYNCS.PHASECHK.TRANS64 P0, [R0+URZ+0x2d860], R3 ;  /* 0x02d86003000085a7 */ /* 0x000ea4000800007f */
[----:B--2---:R-:W-:Y:S05]  /*272b0*/  @!P0 BRA `(.L_x_1685) ;  /* 0xfffffffc00f08947 */ /* 0x004fea000383ffff */
[----:B------:R-:W-:Y:S05]  /*272c0*/  BRA `(.L_x_1814) ;  /* 0xffffffbc00a47947 */ /* 0x000fea000383ffff */
.L_x_1686:
        /* <DEDUP_REMOVED lines=8> */
.L_x_1816:
[----:B------:R-:W-:Y:S05]  /*27350*/  BSYNC B0 ;  /* 0x0000000000007941 */ /* 0x000fea0003800000 */
.L_x_1815:
        /* <DEDUP_REMOVED lines=10> */
.L_x_1817:
        /* <DEDUP_REMOVED lines=17> */
.L_x_1818:
        /* <DEDUP_REMOVED lines=14> */
.L_x_1819:
[----:B------:R-:W-:Y:S02]  /*275f0*/  IMAD.MOV.U32 R13, RZ, RZ, R24 ;  /* 0x000000ffff0d7224 */ /* 0x000fe400078e0018 */
[----:B------:R-:W-:Y:S01]  /*27600*/  IMAD.MOV.U32 R12, RZ, RZ, 0x2 ;  /* 0x00000002ff0c7424 */ /* 0x000fe200078e00ff */
[----:B------:R-:W-:-:S13]  /*27610*/  IADD3 R2, P4, R14, R5, RZ ;  /* 0x000000050e027210 */ /* 0x000fda0007f9e0ff */
[----:B------:R-:W-:Y:S05]  /*27620*/  WARPSYNC.COLLECTIVE R15, `(.L_x_1820) ;  /* 0x000000000f087348 */ /* 0x000fea0003c00000 */
[----:B------:R0:W1:Y:S02]  /*27630*/  SHFL.IDX P6, R14, R13, R12, R11 ;  /* 0x0000000c0d0e7389 */ /* 0x00006400000c000b */
[----:B01----:R-:W-:Y:S01]  /*27640*/  ENDCOLLECTIVE ;  /* 0x000000000000791b */ /* 0x003fe20003800000 */
.L_x_1820:
        /* <DEDUP_REMOVED lines=15> */
.L_x_1821:
[----:B------:R-:W-:Y:S02]  /*27740*/  IMAD.MOV.U32 R13, RZ, RZ, R24 ;  /* 0x000000ffff0d7224 */ /* 0x000fe400078e0018 */
[----:B------:R-:W-:Y:S01]  /*27750*/  IMAD.MOV.U32 R12, RZ, RZ, 0x3 ;  /* 0x00000003ff0c7424 */ /* 0x000fe200078e00ff */
[----:B------:R-:W-:-:S13]  /*27760*/  IADD3 R2, P4, R14, R5, RZ ;  /* 0x000000050e027210 */ /* 0x000fda0007f9e0ff */
[----:B------:R-:W-:Y:S05]  /*27770*/  WARPSYNC.COLLECTIVE R15, `(.L_x_1822) ;  /* 0x000000000f087348 */ /* 0x000fea0003c00000 */
[----:B------:R0:W1:Y:S02]  /*27780*/  SHFL.IDX P6, R14, R13, R12, R11 ;  /* 0x0000000c0d0e7389 */ /* 0x00006400000c000b */
[----:B01----:R-:W-:Y:S01]  /*27790*/  ENDCOLLECTIVE ;  /* 0x000000000000791b */ /* 0x003fe20003800000 */
.L_x_1822:
        /* <DEDUP_REMOVED lines=14> */
.L_x_1823:
[----:B------:R-:W-:Y:S05]  /*27880*/  BRA `(.L_x_1824) ;  /* 0xffffffbc00047947 */ /* 0x000fea000383ffff */
.L_x_1691:
[----:B------:R-:W-:Y:S01]  /*27890*/  BSSY B0, `(.L_x_1825) ;  /* 0x0000008000007945 */ /* 0x000fe20003800000 */
[----:B------:R-:W-:Y:S02]  /*278a0*/  IMAD.MOV.U32 R13, RZ, RZ, R16 ;  /* 0x000000ffff0d7224 */ /* 0x000fe400078e0010 */
[----:B------:R-:W-:Y:S02]  /*278b0*/  IMAD.MOV.U32 R12, RZ, RZ, RZ ;  /* 0x000000ffff0c7224 */ /* 0x000fe400078e00ff */
[----:B------:R-:W-:Y:S02]  /*278c0*/  IMAD.MOV.U32 R11, RZ, RZ, 0x1f ;  /* 0x0000001fff0b7424 */ /* 0x000fe400078e00ff */
[----:B------:R-:W-:-:S07]  /*278d0*/  IMAD.MOV.U32 R15, RZ, RZ, -0x1 ;  /* 0xffffffffff0f7424 */ /* 0x000fce00078e00ff */
[----:B0-2--5:R-:W-:Y:S05]  /*278e0*/  WARPSYNC.COLLECTIVE R15, `(.L_x_1826) ;  /* 0x000000000f087348 */ /* 0x025fea0003c00000 */
[----:B------:R1:W3:Y:S02]  /*278f0*/  SHFL.IDX P6, R14, R13, R12, R11 ;  /* 0x0000000c0d0e7389 */ /* 0x0002e400000c000b */
[----:B0123-5:R-:W-:Y:S01]  /*27900*/  ENDCOLLECTIVE ;  /* 0x000000000000791b */ /* 0x02ffe20003800000 */
.L_x_1826:
[----:B------:R-:W-:Y:S05]  /*27910*/  BSYNC B0 ;  /* 0x0000000000007941 */ /* 0x000fea0003800000 */
.L_x_1825:
        /* <DEDUP_REMOVED lines=9> */
.L_x_1827:
        /* <DEDUP_REMOVED lines=18> */
.L_x_1828:
[----:B------:R-:W-:Y:S01]  /*27ad0*/  IMAD.MOV.U32 R12, RZ, RZ, 0x2 ;  /* 0x00000002ff0c7424 */ /* 0x000fe200078e00ff */
[----:B------:R-:W-:-:S05]  /*27ae0*/  SEL R5, R14, RZ, P1 ;  /* 0x000000ff0e057207 */ /* 0x000fca0000800000 */
[----:B------:R-:W-:-:S04]  /*27af0*/  IMAD.IADD R4, R2, 0x1, R5 ;  /* 0x0000000102047824 */ /* 0x000fc800078e0205 */
[----:B------:R-:W-:-:S07]  /*27b00*/  IMAD.MOV.U32 R13, RZ, RZ, R4 ;  /* 0x000000ffff0d7224 */ /* 0x000fce00078e0004 */
[----:B------:R-:W-:Y:S05]  /*27b10*/  WARPSYNC.COLLECTIVE R15, `(.L_x_1829) ;  /* 0x000000000f087348 */ /* 0x000fea0003c00000 */
[----:B------:R0:W1:Y:S02]  /*27b20*/  SHFL.UP P6, R14, R13, R12, R11 ;  /* 0x0400000c0d0e7389 */ /* 0x00006400000c000b */
[----:B01----:R-:W-:Y:S01]  /*27b30*/  ENDCOLLECTIVE ;  /* 0x000000000000791b */ /* 0x003fe20003800000 */
.L_x_1829:
[----:B------:R-:W-:Y:S01]  /*27b40*/  IMAD.MOV.U32 R12, RZ, RZ, 0x4 ;  /* 0x00000004ff0c7424 */ /* 0x000fe200078e00ff */
[----:B------:R-:W-:-:S05]  /*27b50*/  SEL R5, R14, RZ, P2 ;  /* 0x000000ff0e057207 */ /* 0x000fca0001000000 */
[----:B------:R-:W-:-:S04]  /*27b60*/  IMAD.IADD R5, R4, 0x1, R5 ;  /* 0x0000000104057824 */ /* 0x000fc800078e0205 */
[----:B------:R-:W-:-:S07]  /*27b70*/  IMAD.MOV.U32 R13, RZ, RZ, R5 ;  /* 0x000000ffff0d7224 */ /* 0x000fce00078e0005 */
[----:B------:R-:W-:Y:S05]  /*27b80*/  WARPSYNC.COLLECTIVE R15, `(.L_x_1830) ;  /* 0x000000000f087348 */ /* 0x000fea0003c00000 */
[----:B------:R0:W1:Y:S02]  /*27b90*/  SHFL.UP P6, R14, R13, R12, R11 ;  /* 0x0400000c0d0e7389 */ /* 0x00006400000c000b */
[----:B01----:R-:W-:Y:S01]  /*27ba0*/  ENDCOLLECTIVE ;  /* 0x000000000000791b */ /* 0x003fe20003800000 */
.L_x_1830:
[----:B------:R-:W-:Y:S01]  /*27bb0*/  IMAD.MOV.U32 R12, RZ, RZ, 0x8 ;  /* 0x00000008ff0c7424 */ /* 0x000fe200078e00ff */
[----:B------:R-:W-:-:S04]  /*27bc0*/  SEL R6, R14, RZ, P3 ;  /* 0x000000ff0e067207 */ /* 0x000fc80001800000 */
[----:B------:R-:W-:-:S05]  /*27bd0*/  IADD3 R6, R5, R6, RZ ;  /* 0x0000000605067210 */ /* 0x000fca0007ffe0ff */
[----:B------:R-:W-:-:S07]  /*27be0*/  IMAD.MOV.U32 R13, RZ, RZ, R6 ;  /* 0x000000ffff0d7224 */ /* 0x000fce00078e0006 */
[----:B------:R-:W-:Y:S05]  /*27bf0*/  WARPSYNC.COLLECTIVE R15, `(.L_x_1831) ;  /* 0x000000000f087348 */ /* 0x000fea0003c00000 */
[----:B------:R0:W1:Y:S02]  /*27c00*/  SHFL.UP P6, R14, R13, R12, R11 ;  /* 0x0400000c0d0e7389 */ /* 0x00006400000c000b */
[----:B01----:R-:W-:Y:S01]  /*27c10*/  ENDCOLLECTIVE ;  /* 0x000000000000791b */ /* 0x003fe20003800000 */
.L_x_1831:
[----:B------:R-:W-:Y:S01]  /*27c20*/  IMAD.MOV.U32 R12, RZ, RZ, 0x10 ;  /* 0x00000010ff0c7424 */ /* 0x000fe200078e00ff */
[----:B------:R-:W-:-:S05]  /*27c30*/  SEL R3, R14, RZ, P4 ;  /* 0x000000ff0e037207 */ /* 0x000fca0002000000 */
[----:B------:R-:W-:-:S04]  /*27c40*/  IMAD.IADD R4, R6, 0x1, R3 ;  /* 0x0000000106047824 */ /* 0x000fc800078e0203 */
[----:B------:R-:W-:-:S07]  /*27c50*/  IMAD.MOV.U32 R13, RZ, RZ, R4 ;  /* 0x000000ffff0d7224 */ /* 0x000fce00078e0004 */
[----:B------:R-:W-:Y:S05]  /*27c60*/  WARPSYNC.COLLECTIVE R15, `(.L_x_1832) ;  /* 0x000000000f087348 */ /* 0x000fea0003c00000 */
[----:B------:R0:W1:Y:S02]  /*27c70*/  SHFL.UP P6, R14, R13, R12, R11 ;  /* 0x0400000c0d0e7389 */ /* 0x00006400000c000b */
[----:B01----:R-:W-:Y:S01]  /*27c80*/  ENDCOLLECTIVE ;  /* 0x000000000000791b */ /* 0x003fe20003800000 */
.L_x_1832:
        /* <DEDUP_REMOVED lines=8> */
.L_x_1833:
[----:B------:R-:W-:Y:S05]  /*27d10*/  BRA `(.L_x_1834) ;  /* 0xffffffbc00207947 */ /* 0x000fea000383ffff */
.L_x_1696:
[----:B------:R-:W-:Y:S01]  /*27d20*/  BSSY B0, `(.L_x_1835) ;  /* 0x0000008000007945 */ /* 0x000fe20003800000 */
[----:B-----5:R-:W-:Y:S02]  /*27d30*/  IMAD.MOV.U32 R13, RZ, RZ, R2 ;  /* 0x000000ffff0d7224 */ /* 0x020fe400078e0002 */
[----:B------:R-:W-:Y:S02]  /*27d40*/  IMAD.MOV.U32 R12, RZ, RZ, 0x1 ;  /* 0x00000001ff0c7424 */ /* 0x000fe400078e00ff */
[----:B------:R-:W-:Y:S02]  /*27d50*/  IMAD.MOV.U32 R11, RZ, RZ, RZ ;  /* 0x000000ffff0b7224 */ /* 0x000fe400078e00ff */
[----:B------:R-:W-:-:S07]  /*27d60*/  IMAD.MOV.U32 R15, RZ, RZ, -0x1 ;  /* 0xffffffffff0f7424 */ /* 0x000fce00078e00ff */
[----:B01----:R-:W-:Y:S05]  /*27d70*/  WARPSYNC.COLLECTIVE R15, `(.L_x_1836) ;  /* 0x000000000f087348 */ /* 0x003fea0003c00000 */
[----:B------:R2:W3:Y:S02]  /*27d80*/  SHFL.UP P6, R14, R13, R12, R11 ;  /* 0x0400000c0d0e7389 */ /* 0x0004e400000c000b */
[----:B0123--:R-:W-:Y:S01]  /*27d90*/  ENDCOLLECTIVE ;  /* 0x000000000000791b */ /* 0x00ffe20003800000 */
.L_x_1836:
[----:B------:R-:W-:Y:S05]  /*27da0*/  BSYNC B0 ;  /* 0x0000000000007941 */ /* 0x000fea0003800000 */
.L_x_1835:
        /* <DEDUP_REMOVED lines=8> */
.L_x_1837:
[----:B------:R-:W-:Y:S01]  /*27e30*/  IMAD.MOV.U32 R12, RZ, RZ, 0x4 ;  /* 0x00000004ff0c7424 */ /* 0x000fe200078e00ff */
[----:B------:R-:W-:-:S05]  /*27e40*/  SEL R14, R14, RZ, P2 ;  /* 0x000000ff0e0e7207 */ /* 0x000fca0001000000 */
[----:B------:R-:W-:-:S04]  /*27e50*/  IMAD.IADD R3, R13, 0x1, R14 ;  /* 0x000000010d037824 */ /* 0x000fc800078e020e */
[----:B------:R-:W-:-:S07]  /*27e60*/  IMAD.MOV.U32 R13, RZ, RZ, R3 ;  /* 0x000000ffff0d7224 */ /* 0x000fce00078e0003 */
[----:B------:R-:W-:Y:S05]  /*27e70*/  WARPSYNC.COLLECTIVE R15, `(.L_x_1838) ;  /* 0x000000000f087348 */ /* 0x000fea0003c00000 */
[----:B------:R0:W1:Y:S02]  /*27e80*/  SHFL.UP P6, R14, R13, R12, R11 ;  /* 0x0400000c0d0e7389 */ /* 0x00006400000c000b */
[----:B01----:R-:W-:Y:S01]  /*27e90*/  ENDCOLLECTIVE ;  /* 0x000000000000791b */ /* 0x003fe20003800000 */
.L_x_1838:
[----:B------:R-:W-:Y:S01]  /*27ea0*/  IMAD.MOV.U32 R12, RZ, RZ, 0x8 ;  /* 0x00000008ff0c7424 */ /* 0x000fe200078e00ff */
[----:B------:R-:W-:-:S05]  /*27eb0*/  SEL R4, R14, RZ, P3 ;  /* 0x000000ff0e047207 */ /* 0x000fca0001800000 */
[----:B------:R-:W-:-:S04]  /*27ec0*/  IMAD.IADD R4, R3, 0x1, R4 ;  /* 0x0000000103047824 */ /* 0x000fc800078e0204 */
[----:B------:R-:W-:-:S07]  /*27ed0*/  IMAD.MOV.U32 R13, RZ, RZ, R4 ;  /* 0x000000ffff0d7224 */ /* 0x000fce00078e0004 */
[----:B------:R-:W-:Y:S05]  /*27ee0*/  WARPSYNC.COLLECTIVE R15, `(.L_x_1839) ;  /* 0x000000000f087348 */ /* 0x000fea0003c00000 */
[----:B------:R0:W1:Y:S02]  /*27ef0*/  SHFL.UP P6, R14, R13, R12, R11 ;  /* 0x0400000c0d0e7389 */ /* 0x00006400000c000b */
[----:B01----:R-:W-:Y:S01]  /*27f00*/  ENDCOLLECTIVE ;  /* 0x000000000000791b */ /* 0x003fe20003800000 */
.L_x_1839:
[----:B------:R-:W-:Y:S01]  /*27f10*/  IMAD.MOV.U32 R12, RZ, RZ, 0x10 ;  /* 0x00000010ff0c7424 */ /* 0x000fe200078e00ff */
[----:B------:R-:W-:-:S05]  /*27f20*/  SEL R5, R14, RZ, P4 ;  /* 0x000000ff0e057207 */ /* 0x000fca0002000000 */
[----:B------:R-:W-:-:S04]  /*27f30*/  IMAD.IADD R5, R4, 0x1, R5 ;  /* 0x0000000104057824 */ /* 0x000fc800078e0205 */
[----:B------:R-:W-:-:S07]  /*27f40*/  IMAD.MOV.U32 R13, RZ, RZ, R5 ;  /* 0x000000ffff0d7224 */ /* 0x000fce00078e0005 */
[----:B------:R-:W-:Y:S05]  /*27f50*/  WARPSYNC.COLLECTIVE R15, `(.L_x_1840) ;  /* 0x000000000f087348 */ /* 0x000fea0003c00000 */
[----:B------:R0:W1:Y:S02]  /*27f60*/  SHFL.UP P6, R14, R13, R12, R11 ;  /* 0x0400000c0d0e7389 */ /* 0x00006400000c000b */
[----:B01----:R-:W-:Y:S01]  /*27f70*/  ENDCOLLECTIVE ;  /* 0x000000000000791b */ /* 0x003fe20003800000 */
.L_x_1840:
        /* <DEDUP_REMOVED lines=8> */
.L_x_1841:
[----:B------:R-:W-:Y:S05]  /*28000*/  BRA `(.L_x_1842) ;  /* 0xffffffbc00007947 */ /* 0x000fea000383ffff */
.L_x_1698:
[----:B------:R-:W-:Y:S01]  /*28010*/  BSSY B0, `(.L_x_1843) ;  /* 0x0000006000007945 */ /* 0x000fe20003800000 */
[----:B------:R-:W-:Y:S01]  /*28020*/  PLOP3.LUT P6, PT, P6, PT, PT, 0x8, 0x0 ;  /* 0x000000000000781c */ /* 0x000fe200037ce170 */
[----:B------:R-:W-:-:S12]  /*28030*/  IMAD.MOV.U32 R15, RZ, RZ, -0x1 ;  /* 0xffffffffff0f7424 */ /* 0x000fd800078e00ff */
[----:B0----5:R-:W-:Y:S05]  /*28040*/  WARPSYNC.COLLECTIVE R15, `(.L_x_1844) ;  /* 0x000000000f087348 */ /* 0x021fea0003c00000 */
[----:B------:R-:W-:Y:S01]  /*28050*/  VOTE.ANY R14, PT, P6 ;  /* 0x00000000000e7806 */ /* 0x000fe200030e0100 */
[----:B0----5:R-:W-:Y:S06]  /*28060*/  ENDCOLLECTIVE ;  /* 0x000000000000791b */ /* 0x021fec0003800000 */
.L_x_1844:
[----:B------:R-:W-:Y:S05]  /*28070*/  BSYNC B0 ;  /* 0x0000000000007941 */ /* 0x000fea0003800000 */
.L_x_1843:
[----:B------:R-:W-:Y:S01]  /*28080*/  MOV R5, R14 ;  /* 0x0000000e00057202 */ /* 0x000fe20000000f00 */
[----:B------:R-:W-:Y:S02]  /*28090*/  IMAD.MOV.U32 R13, RZ, RZ, R2 ;  /* 0x000000ffff0d7224 */ /* 0x000fe400078e0002 */
[----:B------:R-:W-:Y:S01]  /*280a0*/  IMAD.MOV.U32 R11, RZ, RZ, 0x1f ;  /* 0x0000001fff0b7424 */ /* 0x000fe200078e00ff */
[----:B------:R-:W0:Y:S01]  /*280b0*/  POPC R6, R5 ;  /* 0x0000000500067309 */ /* 0x000e220000000000 */
[----:B------:R-:W-:Y:S02]  /*280c0*/  IMAD.MOV.U32 R15, RZ, RZ, -0x1 ;  /* 0xffffffffff0f7424 */ /* 0x000fe400078e00ff */
[----:B0-----:R-:W-:-:S07]  /*280d0*/  IMAD.MOV.U32 R12, RZ, RZ, R6 ;  /* 0x000000ffff0c7224 */ /* 0x001fce00078e0006 */
[----:B------:R-:W-:Y:S05]  /*280e0*/  WARPSYNC.COLLECTIVE R15, `(.L_x_1845) ;  /* 0x000000000f087348 */ /* 0x000fea0003c00000 */
[----:B------:R0:W1:Y:S02]  /*280f0*/  SHFL.IDX P6, R14, R13, R12, R11 ;  /* 0x0000000c0d0e7389 */ /* 0x00006400000c000b */
[----:B01----:R-:W-:Y:S01]  /*28100*/  ENDCOLLECTIVE ;  /* 0x000000000000791b */ /* 0x003fe20003800000 */
.L_x_1845:
[----:B------:R-:W-:Y:S01]  /*28110*/  IMAD.MOV.U32 R17, RZ, RZ, R14 ;  /* 0x000000ffff117224 */ /* 0x000fe200078e000e */
[----:B------:R-:W-:Y:S06]  /*28120*/  BRA `(.L_x_1846) ;  /* 0xffffffb800f07947 */ /* 0x000fec000383ffff */
.L_x_1700:
[----:B------:R-:W-:Y:S01]  /*28130*/  BSSY B0, `(.L_x_1847) ;  /* 0x0000007000007945 */ /* 0x000fe20003800000 */
[----:B------:R-:W-:Y:S02]  /*28140*/  IMAD.MOV.U32 R13, RZ, RZ, R3 ;  /* 0x000000ffff0d7224 */ /* 0x000fe400078e0003 */
[----:B------:R-:W-:Y:S02]  /*28150*/  IMAD.MOV.U32 R11, RZ, RZ, 0x1f ;  /* 0x0000001fff0b7424 */ /* 0x000fe400078e00ff */
[----:B------:R-:W-:-:S07]  /*28160*/  IMAD.MOV.U32 R15, RZ, RZ, -0x1 ;  /* 0xffffffffff0f7424 */ /* 0x000fce00078e00ff */
[----:B012--5:R-:W-:Y:S05]  /*28170*/  WARPSYNC.COLLECTIVE R15, `(.L_x_1848) ;  /* 0x000000000f087348 */ /* 0x027fea0003c00000 */
[----:B------:R3:W4:Y:S02]  /*28180*/  SHFL.IDX P6, R14, R13, R12, R11 ;  /* 0x0000000c0d0e7389 */ /* 0x00072400000c000b */
[----:B012345:R-:W-:Y:S01]  /*28190*/  ENDCOLLECTIVE ;  /* 0x000000000000791b */ /* 0x03ffe20003800000 */
.L_x_1848:
[----:B------:R-:W-:Y:S05]  /*281a0*/  BSYNC B0 ;  /* 0x0000000000007941 */ /* 0x000fea0003800000 */
.L_x_1847:
[----:B------:R-:W-:Y:S01]  /*281b0*/  IMAD.MOV.U32 R5, RZ, RZ, R14 ;  /* 0x000000ffff057224 */ /* 0x000fe200078e000e */
[----:B------:R-:W-:Y:S06]  /*281c0*/  BRA `(.L_x_1699) ;  /* 0xffffffb800e47947 */ /* 0x000fec000383ffff */
.L_x_1704:
[----:B0-----:R0:W2:Y:S02]  /*281d0*/  SYNCS.PHASECHK.TRANS64.TRYWAIT P0, [R5+URZ+0x2d820], R0 ;  /* 0x02d82000050075a7 */ /* 0x0010a4000800017f */
[----:B--2---:R-:W-:Y:S05]  /*281e0*/  @!P0 NANOSLEEP.SYNCS 0x989680 ;  /* 0x009896800000895d */ /* 0x004fea0003900000 */
[----:B------:R-:W2:Y:S02]  /*281f0*/  @!P0 SYNCS.PHASECHK.TRANS64 P0, [R5+URZ+0x2d820], R0 ;  /* 0x02d82000050085a7 */ /* 0x000ea4000800007f */
[----:B--2---:R-:W-:Y:S05]  /*28200*/  @!P0 BRA `(.L_x_1704) ;  /* 0xfffffffc00f08947 */ /* 0x004fea000383ffff */
[----:B------:R-:W-:Y:S05]  /*28210*/  BRA `(.L_x_1849) ;  /* 0xffffffc0005c7947 */ /* 0x000fea000383ffff */
.L_x_1705:
        /* <DEDUP_REMOVED lines=8> */
[----:B01-3-5:R-:W-:Y:S05]  /*282a0*/  WARPSYNC.COLLECTIVE R15, `(.L_x_1851) ;  /* 0x000000000f087348 */ /* 0x02bfea0003c00000 */
[----:B------:R2:W4:Y:S02]  /*282b0*/  SHFL.IDX P6, R14, R13, R12, R11 ;  /* 0x0000000c0d0e7389 */ /* 0x00052400000c000b */
[----:B012345:R-:W-:Y:S01]  /*282c0*/  ENDCOLLECTIVE ;  /* 0x000000000000791b */ /* 0x03ffe20003800000 */
.L_x_1851:
[----:B------:R-:W-:Y:S05]  /*282d0*/  BSYNC B0 ;  /* 0x0000000000007941 */ /* 0x000fea0003800000 */
.L_x_1850:
[----:B------:R-:W-:Y:S05]  /*282e0*/  BRA `(.L_x_1852) ;  /* 0xffffffc000447947 */ /* 0x000fea000383ffff */
.L_x_1706:
[----:B------:R-:W-:Y:S01]  /*282f0*/  BSSY B0, `(.L_x_1853) ;  /* 0x0000006000007945 */ /* 0x000fe20003800000 */
[----:B------:R-:W-:-:S07]  /*28300*/  IMAD.MOV.U32 R15, RZ, RZ, -0x1 ;  /* 0xffffffffff0f7424 */ /* 0x000fce00078e00ff */
[----:B01-3-5:R-:W-:Y:S05]  /*28310*/  WARPSYNC.COLLECTIVE R15, `(.L_x_1854) ;  /* 0x000000000f0c7348 */ /* 0x02bfea0003c00000 */
[----:B------:R-:W-:Y:S02]  /*28320*/  ELECT P6, UR62, PT ;  /* 0x00000000003e782f */ /* 0x000fe400038c0000 */
[----:B------:R-:W-:Y:S01]  /*28330*/  MOV R14, UR62 ;  /* 0x0000003e000e7c02 */ /* 0x000fe20008000f00 */
[----:B01-3-5:R-:W-:Y:S10]  /*28340*/  ENDCOLLECTIVE ;  /* 0x000000000000791b */ /* 0x02bff40003800000 */
.L_x_1854:
[----:B------:R-:W-:Y:S05]  /*28350*/  BSYNC B0 ;  /* 0x0000000000007941 */ /* 0x000fea0003800000 */
.L_x_1853:
[----:B------:R-:W-:Y:S05]  /*28360*/  BRA `(.L_x_1855) ;  /* 0xffffffc000387947 */ /* 0x000fea000383ffff */
.L_x_1708:
[----:B0-----:R0:W2:Y:S02]  /*28370*/  SYNCS.PHASECHK.TRANS64.TRYWAIT P1, [R3+URZ+0x2d840], R2 ;  /* 0x02d84002030075a7 */ /* 0x0010a4000802017f */
[----:B--2---:R-:W-:Y:S05]  /*28380*/  @!P1 NANOSLEEP.SYNCS 0x989680 ;  /* 0x009896800000995d */ /* 0x004fea0003900000 */
[----:B------:R-:W2:Y:S02]  /*28390*/  @!P1 SYNCS.PHASECHK.TRANS64 P1, [R3+URZ+0x2d840], R2 ;  /* 0x02d84002030095a7 */ /* 0x000ea4000802007f */
[----:B--2---:R-:W-:Y:S05]  /*283a0*/  @!P1 BRA `(.L_x_1708) ;  /* 0xfffffffc00f09947 */ /* 0x004fea000383ffff */
[----:B------:R-:W-:Y:S05]  /*283b0*/  BRA `(.L_x_1856) ;  /* 0xffffffc0005c7947 */ /* 0x000fea000383ffff */
.L_x_1710:
[----:B--2---:R2:W4:Y:S02]  /*283c0*/  SYNCS.PHASECHK.TRANS64.TRYWAIT P1, [R25+URZ+0x2d840], R0 ;  /* 0x02d84000190075a7 */ /* 0x004524000802017f */
[----:B----4-:R-:W-:Y:S05]  /*283d0*/  @!P1 NANOSLEEP.SYNCS 0x989680 ;  /* 0x009896800000995d */ /* 0x010fea0003900000 */
[----:B------:R-:W4:Y:S02]  /*283e0*/  @!P1 SYNCS.PHASECHK.TRANS64 P1, [R25+URZ+0x2d840], R0 ;  /* 0x02d84000190095a7 */ /* 0x000f24000802007f */
[----:B----4-:R-:W-:Y:S05]  /*283f0*/  @!P1 BRA `(.L_x_1710) ;  /* 0xfffffffc00f09947 */ /* 0x010fea000383ffff */
[----:B------:R-:W-:Y:S05]  /*28400*/  BRA `(.L_x_1857) ;  /* 0xffffffc0006c7947 */ /* 0x000fea000383ffff */
.L_x_1712:
[----:B----4-:R4:W0:Y:S02]  /*28410*/  SYNCS.PHASECHK.TRANS64.TRYWAIT P1, [R3+URZ+0x2d860], R2 ;  /* 0x02d86002030075a7 */ /* 0x010824000802017f */
[----:B0-----:R-:W-:Y:S05]  /*28420*/  @!P1 NANOSLEEP.SYNCS 0x989680 ;  /* 0x009896800000995d */ /* 0x001fea0003900000 */
[----:B------:R-:W0:Y:S02]  /*28430*/  @!P1 SYNCS.PHASECHK.TRANS64 P1, [R3+URZ+0x2d860], R2 ;  /* 0x02d86002030095a7 */ /* 0x000e24000802007f */
[----:B0-----:R-:W-:Y:S05]  /*28440*/  @!P1 BRA `(.L_x_1712) ;  /* 0xfffffffc00f09947 */ /* 0x001fea000383ffff */
[----:B------:R-:W-:Y:S05]  /*28450*/  BRA `(.L_x_1858) ;  /* 0xffffffc000687947 */ /* 0x000fea000383ffff */
.L_x_1859:
        /* <DEDUP_REMOVED lines=10> */
.L_x_2733:


//--------------------- .text._ZN7cutlass13device_kernelIN5flash11enable_sm90INS1_16FlashAttnFwdSm90INS1_25CollectiveMainloopFwdSm90ILi2EN4cute5tupleIJNS5_1CILi1EEES8_S8_EEENS6_IJNS7_ILi192EEENS7_ILi128EEENS7_ILi96EEEEEELi96ENS_6half_tEfNS_4arch4Sm90ELb1ELb0ELb1ELb0ELb1ELb0ELb0ELb0ELb1ELb1ELb0ELb0EEENS1_21CollectiveEpilogueFwdINS6_IJSA_SC_SB_EEES9_SE_SG_Li384ELb0ELb1ELb0ELb0EEENS1_30DynamicPersistentTileSchedulerILi384ELi128ELb0ELb1ELb1EEEEEEEEEvNT_6ParamsE --------------------------
	.section	.text._ZN7cutlass13device_kernelIN5flash11enable_sm90INS1_16FlashAttnFwdSm90INS1_25CollectiveMainloopFwdSm90ILi2EN4cute5tupleIJNS5_1CILi1EEES8_S8_EEENS6_IJNS7_ILi192EEENS7_ILi128EEENS7_ILi96EEEEEELi96ENS_6half_tEfNS_4arch4Sm90ELb1ELb0ELb1ELb0ELb1ELb0ELb0ELb0ELb1ELb1ELb0ELb0EEENS1_21CollectiveEpilogueFwdINS6_IJSA_SC_SB_EEES9_SE_SG_Li384ELb0ELb1ELb0ELb0EEENS1_30DynamicPersistentTileSchedulerILi384ELi128ELb0ELb1ELb1EEEEEEEEEvNT_6ParamsE,"ax",@progbits
	.align	128
.text._ZN7cutlass13device_kernelIN5flash11enable_sm90INS1_16FlashAttnFwdSm90INS1_25CollectiveMainloopFwdSm90ILi2EN4cute5tupleIJNS5_1CILi1EEES8_S8_EEENS6_IJNS7_ILi192EEENS7_ILi128EEENS7_ILi96EEEEEELi96ENS_6half_tEfNS_4arch4Sm90ELb1ELb0ELb1ELb0ELb1ELb0ELb0ELb0ELb1ELb1ELb0ELb0EEENS1_21CollectiveEpilogueFwdINS6_IJSA_SC_SB_EEES9_SE_SG_Li384ELb0ELb1ELb0ELb0EEENS1_30DynamicPersistentTileSchedulerILi384ELi128ELb0ELb1ELb1EEEEEEEEEvNT_6ParamsE:
        .type           _ZN7cutlass13device_kernelIN5flash11enable_sm90INS1_16FlashAttnFwdSm90INS1_25CollectiveMainloopFwdSm90ILi2EN4cute5tupleIJNS5_1CILi1EEES8_S8_EEENS6_IJNS7_ILi192EEENS7_ILi128EEENS7_ILi96EEEEEELi96ENS_6half_tEfNS_4arch4Sm90ELb1ELb0ELb1ELb0ELb1ELb0ELb0ELb0ELb1ELb1ELb0ELb0EEENS1_21CollectiveEpilogueFwdINS6_IJSA_SC_SB_EEES9_SE_SG_Li384ELb0ELb1ELb0ELb0EEENS1_30DynamicPersistentTileSchedulerILi384ELi128ELb0ELb1ELb1EEEEEEEEEvNT_6ParamsE,@function
        .size           _ZN7cutlass13device_kernelIN5flash11enable_sm90INS1_16FlashAttnFwdSm90INS1_25CollectiveMainloopFwdSm90ILi2EN4cute5tupleIJNS5_1CILi1EEES8_S8_EEENS6_IJNS7_ILi192EEENS7_ILi128EEENS7_ILi96EEEEEELi96ENS_6half_tEfNS_4arch4Sm90ELb1ELb0ELb1ELb0ELb1ELb0ELb0ELb0ELb1ELb1ELb0ELb0EEENS1_21CollectiveEpilogueFwdINS6_IJSA_SC_SB_EEES9_SE_SG_Li384ELb0ELb1ELb0ELb0EEENS1_30DynamicPersistentTileSchedulerILi384ELi128ELb0ELb1ELb1EEEEEEEEEvNT_6ParamsE,(.L_x_2734 - _ZN7cutlass13device_kernelIN5flash11enable_sm90INS1_16FlashAttnFwdSm90INS1_25CollectiveMainloopFwdSm90ILi2EN4cute5tupleIJNS5_1CILi1EEES8_S8_EEENS6_IJNS7_ILi192EEENS7_ILi128EEENS7_ILi96EEEEEELi96ENS_6half_tEfNS_4arch4Sm90ELb1ELb0ELb1ELb0ELb1ELb0ELb0ELb0ELb1ELb1ELb0ELb0EEENS1_21CollectiveEpilogueFwdINS6_IJSA_SC_SB_EEES9_SE_SG_Li384ELb0ELb1ELb0ELb0EEENS1_30DynamicPersistentTileSchedulerILi384ELi128ELb0ELb1ELb1EEEEEEEEEvNT_6ParamsE)
        .other          _ZN7cutlass13device_kernelIN5flash11enable_sm90INS1_16FlashAttnFwdSm90INS1_25CollectiveMainloopFwdSm90ILi2EN4cute5tupleIJNS5_1CILi1EEES8_S8_EEENS6_IJNS7_ILi192EEENS7_ILi128EEENS7_ILi96EEEEEELi96ENS_6half_tEfNS_4arch4Sm90ELb1ELb0ELb1ELb0ELb1ELb0ELb0ELb0ELb1ELb1ELb0ELb0EEENS1_21CollectiveEpilogueFwdINS6_IJSA_SC_SB_EEES9_SE_SG_Li384ELb0ELb1ELb0ELb0EEENS1_30DynamicPersistentTileSchedulerILi384ELi128ELb0ELb1ELb1EEEEEEEEEvNT_6ParamsE,@"STO_CUDA_ENTRY STV_DEFAULT"
_ZN7cutlass13device_kernelIN5flash11enable_sm90INS1_16FlashAttnFwdSm90INS1_25CollectiveMainloopFwdSm90ILi2EN4cute5tupleIJNS5_1CILi1EEES8_S8_EEENS6_IJNS7_ILi192EEENS7_ILi128EEENS7_ILi96EEEEEELi96ENS_6half_tEfNS_4arch4Sm90ELb1ELb0ELb1ELb0ELb1ELb0ELb0ELb0ELb1ELb1ELb0ELb0EEENS1_21CollectiveEpilogueFwdINS6_IJSA_SC_SB_EEES9_SE_SG_Li384ELb0ELb1ELb0ELb0EEENS1_30DynamicPersistentTileSchedulerILi384ELi128ELb0ELb1ELb1EEEEEEEEEvNT_6ParamsE:
        /* <DEDUP_REMOVED lines=45> */
.L_x_1860:
        /* <DEDUP_REMOVED lines=22> */
.L_x_1861:
        /* <DEDUP_REMOVED lines=18> */
.L_x_1862:
        /* <DEDUP_REMOVED lines=22> */
.L_x_1863:
        /* <DEDUP_REMOVED lines=23> */
.L_x_1864:
        /* <DEDUP_REMOVED lines=8> */
.L_x_1866:
        /* <DEDUP_REMOVED lines=36> */
[----:B------:R-:W-:Y:S01]  /*0ae0*/  SHF.R.S32.HI R8, RZ, 0x1f, R147 ;  /* 0x0000001fff087819 */ /* 0x000fe20000011493 */
[----:B------:R-:W-:Y:S01]  /*0af0*/  IMAD.IADD R2, R5, 0x1, -R2 ;  /* 0x0000000105027824 */ /* 0x000fe200078e0a02 */
[C---:B------:R-:W-:Y:S01]  /*0b00*/  LOP3.LUT R5, R3.reuse, 0xfffffff8, RZ, 0xc0, !PT ;  /* 0xfffffff803057812 */ /* 0x040fe200078ec0ff */
[----:B------:R-:W-:Y:S01]  /*0b10*/  IMAD.SHL.U32 R3, R3, 0x40, RZ ;  /* 0x0000004003037824 */ /* 0x000fe200078e00ff */
[----:B------:R-:W-:Y:S01]  /*0b20*/  LEA.HI R6, R0, R153, RZ, 0x5 ;  /* 0x0000009900067211 */ /* 0x000fe200078f28ff */
[----:B------:R-:W-:Y:S01]  /*0b30*/  IMAD.SHL.U32 R2, R2, 0x8, RZ ;  /* 0x0000000802027824 */ /* 0x000fe200078e00ff */
[----:B------:R-:W-:Y:S01]  /*0b40*/  LEA.HI R9, R8, R147, RZ, 0x2 ;  /* 0x0000009308097211 */ /* 0x000fe200078f10ff */
[----:B------:R-:W-:Y:S01]  /*0b50*/  IMAD.IADD R5, R4, 0x1, -R5 ;  /* 0x0000000104057824 */ /* 0x000fe200078e0a05 */
[----:B------:R-:W-:-:S02]  /*0b60*/  SHF.R.S32.HI R6, RZ, 0x5, R6 ;  /* 0x00000005ff067819 */ /* 0x000fc40000011406 */
[--C-:B------:R-:W-:Y:S02]  /*0b70*/  SHF.R.S32.HI R7, RZ, 0x2, R9.reuse ;  /* 0x00000002ff077819 */ /* 0x100fe40000011409 */
[C---:B------:R-:W-:Y:S01]  /*0b80*/  R2P PR, R5.reuse, 0x6 ;  /* 0x0000000605007804 */ /* 0x040fe20000000000 */
[----:B------:R-:W-:Y:S01]  /*0b90*/  IMAD.SHL.U32 R5, R5, 0x40, RZ ;  /* 0x0000004005057824 */ /* 0x000fe200078e00ff */
[----:B------:R-:W-:Y:S02]  /*0ba0*/  SHF.R.S32.HI R10, RZ, 0x1f, R9 ;  /* 0x0000001fff0a7819 */ /* 0x000fe40000011409 */
[----:B------:R-:W-:Y:S01]  /*0bb0*/  LEA R13, R6, R4, 0x4 ;  /* 0x00000004060d7211 */ /* 0x000fe200078e20ff */
[----:B------:R-:W-:Y:S01]  /*0bc0*/  IMAD.HI R4, R148, 0x55555556, RZ ;  /* 0x5555555694047827 */ /* 0x000fe200078e02ff */
[----:B------:R-:W-:Y:S02]  /*0bd0*/  LEA.HI R10, R10, R7, RZ, 0x3 ;  /* 0x000000070a0a7211 */ /* 0x000fe400078f18ff */
[----:B------:R-:W-:Y:S01]  /*0be0*/  LOP3.LUT R5, R5, 0x1c0, RZ, 0xc0, !PT ;  /* 0x000001c005057812 */ /* 0x000fe200078ec0ff */
[----:B------:R-:W-:Y:S01]  /*0bf0*/  IMAD.U32 R150, R13, 0x20, R2 ;  /* 0x000000200d967824 */ /* 0x000fe200078e0002 */
[----:B------:R-:W-:-:S02]  /*0c00*/  LOP3.LUT R10, R10, 0xfffffff8, RZ, 0xc0, !PT ;  /* 0xfffffff80a0a7812 */ /* 0x000fc400078ec0ff */
[----:B------:R-:W-:Y:S02]  /*0c10*/  LOP3.LUT R2, R5, 0x8, R2, 0xf8, !PT ;  /* 0x0000000805027812 */ /* 0x000fe400078ef802 */
[----:B------:R-:W-:Y:S01]  /*0c20*/  LOP3.LUT R3, R3, 0x7ffffe00, RZ, 0xc0, !PT ;  /* 0x7ffffe0003037812 */ /* 0x000fe200078ec0ff */
[----:B------:R-:W-:Y:S01]  /*0c30*/  IMAD.IADD R11, R7, 0x1, -R10 ;  /* 0x00000001070b7824 */ /* 0x000fe200078e0a0a */
[----:B------:R-:W-:Y:S02]  /*0c40*/  SHF.R.U32.HI R5, RZ, 0x3, R5 ;  /* 0x00000003ff057819 */ /* 0x000fe40000011605 */
[----:B------:R-:W-:Y:S01]  /*0c50*/  LEA.HI R0, R0, R153, RZ, 0x2 ;  /* 0x0000009900007211 */ /* 0x000fe200078f10ff */
[----:B------:R-:W-:Y:S01]  /*0c60*/  IMAD R3, R6, 0x400, R3 ;  /* 0x0000040006037824 */ /* 0x000fe200078e0203 */
[----:B------:R-:W-:Y:S02]  /*0c70*/  LOP3.LUT R2, R2, R5, RZ, 0x3c, !PT ;  /* 0x0000000502027212 */ /* 0x000fe400078e3cff */
[----:B------:R-:W-:-:S02]  /*0c80*/  LEA.HI R7, R4, R4, RZ, 0x1 ;  /* 0x0000000404077211 */ /* 0x000fc400078f08ff */
[----:B------:R-:W-:Y:S01]  /*0c90*/  LOP3.LUT R4, R0, 0xfffffffc, RZ, 0xc0, !PT ;  /* 0xfffffffc00047812 */ /* 0x000fe200078ec0ff */
[----:B------:R-:W-:Y:S01]  /*0ca0*/  IMAD.IADD R2, R3, 0x1, R2 ;  /* 0x0000000103027824 */ /* 0x000fe200078e0202 */
[----:B------:R-:W-:Y:S01]  /*0cb0*/  LEA.HI R8, R8, R147, RZ, 0x5 ;  /* 0x0000009308087211 */ /* 0x000fe200078f28ff */
[----:B------:R-:W-:Y:S01]  /*0cc0*/  IMAD R7, R7, -0x3, R148 ;  /* 0xfffffffd07077824 */ /* 0x000fe200078e0294 */
[----:B------:R-:W-:Y:S02]  /*0cd0*/  IADD3 R145, R153, -R4, RZ ;  /* 0x8000000499917210 */ /* 0x000fe40007ffe0ff */
[----:B------:R-:W-:Y:S02]  /*0ce0*/  SHF.R.S32.HI R8, RZ, 0x5, R8 ;  /* 0x00000005ff087819 */ /* 0x000fe40000011408 */
[C---:B------:R-:W-:Y:S01]  /*0cf0*/  LEA.HI R3, R145.reuse, R145, RZ, 0x1 ;  /* 0x0000009191037211 */ /* 0x040fe200078f08ff */
[----:B------:R-:W-:Y:S01]  /*0d00*/  IMAD.SHL.U32 R137, R145, 0x8, RZ ;  /* 0x0000000891897824 */ /* 0x000fe200078e00ff */
[----:B------:R-:W-:Y:S01]  /*0d10*/  LEA R16, R2, UR40, 0x1 ;  /* 0x0000002802107c11 */ /* 0x000fe2000f8e08ff */
[----:B------:R-:W-:Y:S01]  /*0d20*/  IMAD R8, R8, 0x10, R11 ;  /* 0x0000001008087824 */ /* 0x000fe200078e020b */
[----:B------:R-:W-:Y:S01]  /*0d30*/  SHF.R.S32.HI R146, RZ, 0x2, R0 ;  /* 0x00000002ff927819 */ /* 0x000fe20000011400 */
[----:B------:R-:W-:Y:S01]  /*0d40*/  VIADD R138, R137, 0x20 ;  /* 0x00000020898a7836 */ /* 0x000fe20000000000 */
[----:B------:R-:W-:Y:S01]  /*0d50*/  LOP3.LUT R0, R3, 0x1ffffffe, RZ, 0xc0, !PT ;  /* 0x1ffffffe03007812 */ /* 0x000fe200078ec0ff */
[C---:B------:R-:W-:Y:S01]  /*0d60*/  VIADD R18, R16.reuse, 0x21800 ;  /* 0x0002180010127836 */ /* 0x040fe20000000000 */
[----:B------:R-:W-:Y:S01]  /*0d70*/  SEL R17, R17, 0xffffffc0, !P2 ;  /* 0xffffffc011117807 */ /* 0x000fe20005000000 */
[----:B------:R-:W-:Y:S01]  /*0d80*/  VIADD R139, R137, 0x40 ;  /* 0x00000040898b7836 */ /* 0x000fe20000000000 */
[----:B------:R-:W-:Y:S01]  /*0d90*/  LOP3.LUT R2, R9, 0x7ffffffc, RZ, 0xc0, !PT ;  /* 0x7ffffffc09027812 */ /* 0x000fe200078ec0ff */
[----:B------:R-:W-:Y:S01]  /*0da0*/  IMAD R149, R7, 0x40, R8 ;  /* 0x0000004007957824 */ /* 0x000fe200078e0208 */
[----:B------:R-:W-:Y:S01]  /*0db0*/  IADD3 R19, R16, 0x21820, RZ ;  /* 0x0002182010137810 */ /* 0x000fe20007ffe0ff */
[----:B------:R-:W-:Y:S01]  /*0dc0*/  IMAD.IADD R0, R145, 0x1, -R0 ;  /* 0x0000000191007824 */ /* 0x000fe200078e0a00 */
[----:B------:R-:W-:Y:S01]  /*0dd0*/  SHF.R.S32.HI R152, RZ, 0x1f, R138 ;  /* 0x0000001fff987819 */ /* 0x000fe2000001148a */
[C---:B------:R-:W-:Y:S01]  /*0de0*/  @P1 VIADD R19, R18.reuse, 0xffffffe0 ;  /* 0xffffffe012131836 */ /* 0x040fe20000000000 */
[----:B------:R-:W-:Y:S01]  /*0df0*/  SHF.R.S32.HI R151, RZ, 0x1f, R139 ;  /* 0x0000001fff977819 */ /* 0x000fe2000001148b */
[----:B------:R-:W-:-:S02]  /*0e00*/  IMAD.IADD R18, R18, 0x1, R17 ;  /* 0x0000000112127824 */ /* 0x000fc400078e0211 */
[----:B------:R-:W-:Y:S02]  /*0e10*/  IMAD.IADD R23, R147, 0x1, -R2 ;  /* 0x0000000193177824 */ /* 0x000fe400078e0a02 */
[----:B------:R-:W-:Y:S02]  /*0e20*/  IMAD R136, R0, 0x8, R149 ;  /* 0x0000000800887824 */ /* 0x000fe400078e0295 */
[----:B------:R-:W-:Y:S02]  /*0e30*/  IMAD.IADD R17, R17, 0x1, R19 ;  /* 0x0000000111117824 */ /* 0x000fe400078e0213 */
[----:B------:R-:W-:-:S07]  /*0e40*/  VIADD R22, R19, 0x6000 ;  /* 0x0000600013167836 */ /* 0x000fce0000000000 */
.L_x_1915:
        /* <DEDUP_REMOVED lines=21> */
.L_x_1867:
[----:B------:R-:W-:Y:S01]  /*0fa0*/  ULDC UR7, c[0x0][0xc54] ;  /* 0x0003150000077ab9 */ /* 0x000fe20000000800 */
[----:B------:R-:W-:Y:S01]  /*0fb0*/  UMOV UR6, UR9 ;  /* 0x0000000900067c82 */ /* 0x000fe20008000000 */
[----:B------:R-:W-:-:S11]  /*0fc0*/  UISETP.NE.AND UP0, UPT, UR7, 0x1, UPT ;  /* 0x000000010700788c */ /* 0x000fd6000bf05270 */
[----:B------:R-:W-:Y:S02]  /*0fd0*/  @UP0 ULDC.64 UR10, c[0x0][0xc58] ;  /* 0x00031600000a0ab9 */ /* 0x000fe40000000a00 */
[----:B------:R-:W-:-:S04]  /*0fe0*/  UIMAD.WIDE.U32 UR4, UR9, UR10, URZ ;  /* 0x0000000a090472a5 */ /* 0x000fc8000f8e003f */
[----:B------:R-:W-:-:S04]  /*0ff0*/  @UP0 USHF.R.U32.HI UR6, URZ, UR11, UR5 ;  /* 0x0000000b3f060299 */ /* 0x000fc80008011605 */
[----:B------:R-:W-:-:S12]  /*1000*/  UIMAD UR4, UR6, UR7, URZ ;  /* 0x00000007060472a4 */ /* 0x000fd8000f8e023f */
.L_x_1868:
[----:B------:R-:W-:Y:S01]  /*1010*/  ULDC.64 UR10, c[0x0][0x418] ;  /* 0x00010600000a7ab9 */ /* 0x000fe20000000a00 */
[----:B------:R-:W-:Y:S01]  /*1020*/  ULOP3.LUT UR6, URZ, UR6, URZ, 0x33, !UPT ;  /* 0x000000063f067292 */ /* 0x000fe2000f8e333f */
[----:B------:R-:W-:Y:S01]  /*1030*/  PLOP3.LUT P0, PT, PT, PT, PT, 0x80, 0x0 ;  /* 0x000000000000781c */ /* 0x000fe20003f0f070 */
[----:B------:R-:W-:Y:S01]  /*1040*/  UISETP.NE.U32.AND UP0, UPT, UR10, URZ, UPT ;  /* 0x0000003f0a00728c */ /* 0x000fe2000bf05070 */
[----:B------:R-:W-:Y:S01]  /*1050*/  IMAD.MOV.U32 R38, RZ, RZ, RZ ;  /* 0x000000ffff267224 */ /* 0x000fe200078e00ff */
[----:B------:R-:W-:Y:S01]  /*1060*/  ULDC UR5, c[0x0][0xc3c] ;  /* 0x00030f0000057ab9 */ /* 0x000fe20000000800 */
[----:B------:R-:W-:Y:S01]  /*1070*/  UIADD3 UR4, UR9, -UR4, URZ ;  /* 0x8000000409047290 */ /* 0x000fe2000fffe03f */
[----:B------:R-:W-:Y:S01]  /*1080*/  MOV R0, RZ ;  /* 0x000000ff00007202 */ /* 0x000fe20000000f00 */
[----:B------:R-:W-:Y:S01]  /*1090*/  UISETP.NE.AND.EX UP0, UPT, UR11, URZ, UPT, UP0 ;  /* 0x0000003f0b00728c */ /* 0x000fe2000bf05300 */
[----:B------:R-:W-:Y:S01]  /*10a0*/  IMAD.MOV.U32 R46, RZ, RZ, RZ ;  /* 0x000000ffff2e7224 */ /* 0x000fe200078e00ff */
[----:B------:R-:W-:Y:S01]  /*10b0*/  UIADD3 UR6, UR6, UR5, URZ ;  /* 0x0000000506067290 */ /* 0x000fe2000fffe03f */
[----:B------:R-:W-:Y:S01]  /*10c0*/  CS2R R34, SRZ ;  /* 0x0000000000227805 */ /* 0x000fe2000001ff00 */
[----:B------:R-:W-:Y:S01]  /*10d0*/  ULDC UR11, c[0x0][0x448] ;  /* 0x00011200000b7ab9 */ /* 0x000fe20000000800 */
[----:B------:R-:W-:Y:S01]  /*10e0*/  ULDC UR10, c[0x0][0xc54] ;  /* 0x00031500000a7ab9 */ /* 0x000fe20000000800 */
[----:B------:R-:W-:Y:S01]  /*10f0*/  UISETP.NE.AND UP2, UPT, UR11, 0x1, UPT ;  /* 0x000000010b00788c */ /* 0x000fe2000bf45270 */
[----:B------:R-:W-:Y:S01]  /*1100*/  IMAD.MOV.U32 R133, RZ, RZ, RZ ;  /* 0x000000ffff857224 */ /* 0x000fe200078e00ff */
[----:B------:R-:W-:Y:S01]  /*1110*/  UIMAD UR39, UR6, 0xc0, URZ ;  /* 0x000000c0062778a4 */ /* 0x000fe2000f8e023f */
[----:B------:R-:W-:Y:S01]  /*1120*/  IMAD.MOV.U32 R42, RZ, RZ, RZ ;  /* 0x000000ffff2a7224 */ /* 0x000fe200078e00ff */
[----:B------:R-:W-:Y:S01]  /*1130*/  UIMAD UR10, UR8, UR10, UR4 ;  /* 0x0000000a080a72a4 */ /* 0x000fe2000f8e0204 */
[----:B------:R-:W-:Y:S01]  /*1140*/  CS2R R32, SRZ ;  /* 0x0000000000207805 */ /* 0x000fe2000001ff00 */
[----:B------:R-:W-:Y:S01]  /*1150*/  UIADD3 UR6, UR39, 0xbf, URZ ;  /* 0x000000bf27067890 */ /* 0x000fe2000fffe03f */
[----:B------:R-:W-:Y:S01]  /*1160*/  IMAD.MOV.U32 R129, RZ, RZ, RZ ;  /* 0x000000ffff817224 */ /* 0x000fe200078e00ff */
[----:B------:R-:W-:Y:S01]  /*1170*/  ULDC UR48, c[0x0][0x424] ;  /* 0x0001090000307ab9 */ /* 0x000fe20000000800 */
[----:B------:R-:W-:Y:S01]  /*1180*/  ULDC UR7, c[0x0][0x288] ;  /* 0x0000a20000077ab9 */ /* 0x000fe20000000800 */
[----:B------:R-:W-:Y:S01]  /*1190*/  USEL UR48, UR48, 0x1, UP0 ;  /* 0x0000000130307887 */ /* 0x000fe20008000000 */
[----:B------:R-:W-:Y:S01]  /*11a0*/  IMAD.MOV.U32 R44, RZ, RZ, RZ ;  /* 0x000000ffff2c7224 */ /* 0x000fe200078e00ff */
[----:B------:R-:W-:Y:S01]  /*11b0*/  @UP2 ULDC UR4, c[0x0][0x44c] ;  /* 0x0001130000042ab9 */ /* 0x000fe20000000800 */
[----:B------:R-:W-:Y:S01]  /*11c0*/  UIADD3 UR7, -UR7, 0x80, URZ ;  /* 0x0000008007077890 */ /* 0x000fe2000fffe13f */
[----:B------:R-:W-:Y:S01]  /*11d0*/  CS2R R26, SRZ ;  /* 0x00000000001a7805 */ /* 0x000fe2000001ff00 */
[----:B------:R-:W-:Y:S01]  /*11e0*/  UIMAD.WIDE.U32 UR4, UR6, UR4, URZ ;  /* 0x00000004060472a5 */ /* 0x000fe2000f8e003f */
[----:B------:R-:W-:Y:S01]  /*11f0*/  IMAD.MOV.U32 R125, RZ, RZ, RZ ;  /* 0x000000ffff7d7224 */ /* 0x000fe200078e00ff */
[----:B------:R-:W-:Y:S01]  /*1200*/  ULDC UR9, c[0x0][0x2f0] ;  /* 0x0000bc0000097ab9 */ /* 0x000fe20000000800 */
[----:B------:R-:W-:Y:S01]  /*1210*/  @UP2 ULDC UR11, c[0x0][0x450] ;  /* 0x00011400000b2ab9 */ /* 0x000fe20000000800 */
[----:B------:R-:W-:Y:S01]  /*1220*/  UIMAD UR7, UR48, UR9, UR7 ;  /* 0x00000009300772a4 */ /* 0x000fe2000f8e0207 */
[----:B------:R-:W-:Y:S01]  /*1230*/  CS2R R122, SRZ ;  /* 0x00000000007a7805 */ /* 0x000fe2000001ff00 */
[----:B------:R-:W-:Y:S01]  /*1240*/  @UP2 USHF.R.U32.HI UR6, URZ, UR11, UR5 ;  /* 0x0000000b3f062299 */ /* 0x000fe20008011605 */
[----:B------:R-:W-:Y:S01]  /*1250*/  CS2R R120, SRZ ;  /* 0x0000000000787805 */ /* 0x000fe2000001ff00 */
[----:B------:R-:W-:Y:S01]  /*1260*/  UIMAD UR4, UR48, UR9, 0x7f ;  /* 0x0000007f300474a4 */ /* 0x000fe2000f8e0209 */
[----:B------:R-:W-:Y:S01]  /*1270*/  CS2R R118, SRZ ;  /* 0x0000000000767805 */ /* 0x000fe2000001ff00 */
[----:B------:R-:W-:Y:S01]  /*1280*/  UIADD3 UR6, UR7, UR6, URZ ;  /* 0x0000000607067290 */ /* 0x000fe2000fffe03f */
[----:B------:R-:W-:Y:S01]  /*1290*/  CS2R R116, SRZ ;  /* 0x0000000000747805 */ /* 0x000fe2000001ff00 */
[----:B------:R-:W-:Y:S01]  /*12a0*/  USHF.R.S32.HI UR5, URZ, 0x1f, UR4 ;  /* 0x0000001f3f057899 */ /* 0x000fe20008011404 */
[----:B------:R-:W-:Y:S01]  /*12b0*/  CS2R R114, SRZ ;  /* 0x0000000000727805 */ /* 0x000fe2000001ff00 */
[----:B------:R-:W-:Y:S01]  /*12c0*/  USHF.R.S32.HI UR7, URZ, 0x1f, UR6 ;  /* 0x0000001f3f077899 */ /* 0x000fe20008011406 */
[----:B------:R-:W-:Y:S01]  /*12d0*/  CS2R R112, SRZ ;  /* 0x0000000000707805 */ /* 0x000fe2000001ff00 */
[----:B------:R-:W-:Y:S01]  /*12e0*/  ULEA.HI UR5, UR5, UR4, URZ, 0x7 ;  /* 0x0000000405057291 */ /* 0x000fe2000f8f383f */
[----:B------:R-:W-:Y:S01]  /*12f0*/  CS2R R110, SRZ ;  /* 0x00000000006e7805 */ /* 0x000fe2000001ff00 */
[----:B------:R-:W-:Y:S01]  /*1300*/  ULEA.HI UR7, UR7, UR6, URZ, 0x7 ;  /* 0x0000000607077291 */ /* 0x000fe2000f8f383f */
[----:B------:R-:W-:Y:S01]  /*1310*/  CS2R R108, SRZ ;  /* 0x00000000006c7805 */ /* 0x000fe2000001ff00 */
[----:B------:R-:W-:Y:S01]  /*1320*/  USHF.R.S32.HI UR54, URZ, 0x7, UR5 ;  /* 0x000000073f367899 */ /* 0x000fe20008011405 */
[----:B------:R-:W-:Y:S01]  /*1330*/  CS2R R106, SRZ ;  /* 0x00000000006a7805 */ /* 0x000fe2000001ff00 */
[----:B------:R-:W-:Y:S01]  /*1340*/  USHF.R.S32.HI UR7, URZ, 0x7, UR7 ;  /* 0x000000073f077899 */ /* 0x000fe20008011407 */
[----:B------:R-:W-:Y:S01]  /*1350*/  CS2R R104, SRZ ;  /* 0x0000000000687805 */ /* 0x000fe2000001ff00 */
[----:B------:R-:W-:Y:S01]  /*1360*/  ULDC UR38, c[0x0][0xc48] ;  /* 0x0003120000267ab9 */ /* 0x000fe20000000800 */
[----:B------:R-:W-:Y:S01]  /*1370*/  UMOV UR43, UR10 ;  /* 0x0000000a002b7c82 */ /* 0x000fe20008000000 */
[----:B------:R-:W-:Y:S01]  /*1380*/  UISETP.LT.AND UP0, UPT, UR54, UR7, UPT ;  /* 0x000000073600728c */ /* 0x000fe2000bf01270 */
[----:B------:R-:W-:Y:S01]  /*1390*/  CS2R R102, SRZ ;  /* 0x0000000000667805 */ /* 0x000fe2000001ff00 */
[----:B------:R-:W-:Y:S01]  /*13a0*/  UISETP.NE.AND UP1, UPT, UR38, 0x1, UPT ;  /* 0x000000012600788c */ /* 0x000fe2000bf25270 */
[----:B------:R-:W-:Y:S01]  /*13b0*/  CS2R R100, SRZ ;  /* 0x0000000000647805 */ /* 0x000fe2000001ff00 */
[----:B------:R-:W-:Y:S01]  /*13c0*/  USEL UR54, UR54, UR7, UP0 ;  /* 0x0000000736367287 */ /* 0x000fe20008000000 */
[----:B------:R-:W-:Y:S01]  /*13d0*/  CS2R R98, SRZ ;  /* 0x0000000000627805 */ /* 0x000fe2000001ff00 */
[----:B------:R-:W-:Y:S01]  /*13e0*/  UP2UR UR49, UPR, URZ, 0x4 ;  /* 0x000000043f317883 */ /* 0x000fe20008000000 */
[----:B------:R-:W-:Y:S01]  /*13f0*/  CS2R R96, SRZ ;  /* 0x0000000000607805 */ /* 0x000fe2000001ff00 */
[----:B------:R-:W-:Y:S01]  /*1400*/  UISETP.GE.AND UP0, UPT, UR54, 0x1, UPT ;  /* 0x000000013600788c */ /* 0x000fe2000bf06270 */
[----:B------:R-:W-:Y:S01]  /*1410*/  IMAD.MOV.U32 R48, RZ, RZ, RZ ;  /* 0x000000ffff307224 */ /* 0x000fe200078e00ff */
[----:B------:R-:W-:-:S02]  /*1420*/  CS2R R6, SRZ ;  /* 0x0000000000067805 */ /* 0x000fc4000001ff00 */
[----:B------:R-:W-:Y:S02]  /*1430*/  MOV R93, RZ ;  /* 0x000000ff005d7202 */ /* 0x000fe40000000f00 */
[----:B------:R-:W-:Y:S01]  /*1440*/  CS2R R90, SRZ ;  /* 0x00000000005a7805 */ /* 0x000fe2000001ff00 */
[----:B------:R-:W-:Y:S01]  /*1450*/  @UP1 ULDC UR8, c[0x0][0xc4c] ;  /* 0x0003130000081ab9 */ /* 0x000fe20000000800 */
[----:B------:R-:W-:Y:S01]  /*1460*/  PLOP3.LUT P1, PT, PT, PT, UP0, 0x80, 0x0 ;  /* 0x000000000000781c */ /* 0x000fe20003f2f008 */
[----:B------:R-:W-:Y:S01]  /*1470*/  UIMAD.WIDE.U32 UR4, UR10, UR8, URZ ;  /* 0x000000080a0472a5 */ /* 0x000fe2000f8e003f */
[----:B------:R-:W-:Y:S01]  /*1480*/  CS2R R88, SRZ ;  /* 0x0000000000587805 */ /* 0x000fe2000001ff00 */
[----:B------:R-:W-:Y:S02]  /*1490*/  @UP1 ULDC UR6, c[0x0][0xc50] ;  /* 0x0003140000061ab9 */ /* 0x000fe40000000800 */
[----:B------:R-:W-:-:S04]  /*14a0*/  @UP1 USHF.R.U32.HI UR43, URZ, UR6, UR5 ;  /* 0x000000063f2b1299 */ /* 0x000fc80008011605 */
[----:B------:R-:W-:-:S04]  /*14b0*/  UIADD3 UR4, -UR43, URZ, URZ ;  /* 0x0000003f2b047290 */ /* 0x000fc8000fffe13f */
[----:B------:R-:W-:Y:S01]  /*14c0*/  UIMAD UR38, UR38, UR4, UR10 ;  /* 0x00000004262672a4 */ /* 0x000fe2000f8e020a */
[----:B------:R-:W-:Y:S11]  /*14d0*/  @!P1 BRA `(.L_x_1869) ;  /* 0x00000094000c9947 */ /* 0x000ff60003800000 */
[----:B------:R-:W0:Y:S01]  /*14e0*/  SHFL.IDX PT, R0, R148, RZ, 0x1f ;  /* 0x00001fff94007589 */ /* 0x000e2200000e0000 */
[----:B------:R-:W-:-:S04]  /*14f0*/  UIADD3 UR6, UR40, 0x21800, URZ ;  /* 0x0002180028067890 */ /* 0x000fc8000fffe03f */
[----:B------:R-:W-:-:S06]  /*1500*/  ULOP3.LUT UP0, URZ, UR6, 0x3ff, URZ, 0xc0, !UPT ;  /* 0x000003ff063f7892 */ /* 0x000fcc000f80c03f */
[----:B------:R-:W-:Y:S02]  /*1510*/  PLOP3.LUT P0, PT, PT, PT, UP0, 0x80, 0x0 ;  /* 0x000000000000781c */ /* 0x000fe40003f0f008 */
[----:B0-----:R-:W-:-:S13]  /*1520*/  R2UR UR37, R0 ;  /* 0x00000000002572ca */ /* 0x001fda00000e0000 */
[----:B------:R-:W-:-:S04]  /*1530*/  UIMAD.WIDE UR4, UR37, 0x55555556, URZ ;  /* 0x55555556250478a5 */ /* 0x000fc8000f8e023f */
[----:B------:R-:W-:-:S04]  /*1540*/  ULEA.HI UR5, UR5, UR5, URZ, 0x1 ;  /* 0x0000000505057291 */ /* 0x000fc8000f8f083f */
[----:B------:R-:W-:-:S04]  /*1550*/  UIMAD UR5, UR5, -0x3, UR37 ;  /* 0xfffffffd050578a4 */ /* 0x000fc8000f8e0225 */
[----:B------:R-:W-:Y:S02]  /*1560*/  ULEA UR4, UR5, UR40, 0xc ;  /* 0x0000002805047291 */ /* 0x000fe4000f8e603f */
[----:B------:R-:W-:Y:S02]  /*1570*/  ULEA UR5, UR5, UR6, 0xd ;  /* 0x0000000605057291 */ /* 0x000fe4000f8e683f */
[----:B------:R-:W-:Y:S02]  /*1580*/  UIADD3 UR4, UR4, 0xc400, URZ ;  /* 0x0000c40004047890 */ /* 0x000fe4000fffe03f */
[----:B------:R-:W-:Y:S02]  /*1590*/  USHF.R.U32.HI UR5, URZ, 0x4, UR5 ;  /* 0x000000043f057899 */ /* 0x000fe40008011605 */
[----:B------:R-:W-:Y:S02]  /*15a0*/  USHF.R.U32.HI UR4, URZ, 0x4, UR4 ;  /* 0x000000043f047899 */ /* 0x000fe40008011604 */
[----:B------:R-:W-:-:S02]  /*15b0*/  ULOP3.LUT UR36, UR5, 0x3fff, URZ, 0xc0, !UPT ;  /* 0x00003fff05247892 */ /* 0x000fc4000f8ec03f */
[----:B------:R-:W-:Y:S01]  /*15c0*/  ULOP3.LUT UR52, UR4, 0x3fff, URZ, 0xc0, !UPT ;  /* 0x00003fff04347892 */ /* 0x000fe2000f8ec03f */
[----:B------:R-:W-:Y:S11]  /*15d0*/  @!P0 BRA `(.L_x_1870) ;  /* 0x0000000000408947 */ /* 0x000ff60003800000 */
        /* <DEDUP_REMOVED lines=16> */
.L_x_1870:
        /* <DEDUP_REMOVED lines=9> */
.L_x_1979:
[----:B------:R-:W-:Y:S05]  /*1770*/  @!P0 BRA `(.L_x_1872) ;  /* 0x0000000000048947 */ /* 0x000fea0003800000 */
[----:B------:R-:W-:Y:S01]  /*1780*/  BPT.TRAP 0x1 ;  /* 0x000000040000795c */ /* 0x000fe20000300000 */
.L_x_1872:
[----:B0-----:R-:W-:Y:S02]  /*1790*/  IMAD.U32 R0, RZ, RZ, UR44 ;  /* 0x0000002cff007e24 */ /* 0x001fe4000f8e00ff */
[----:B------:R-:W-:-:S03]  /*17a0*/  IMAD.U32 R3, RZ, RZ, UR45 ;  /* 0x0000002dff037e24 */ /* 0x000fc6000f8e00ff */
[----:B------:R-:W-:Y:S02]  /*17b0*/  LEA R0, R0, UR40, 0x3 ;  /* 0x0000002800007c11 */ /* 0x000fe4000f8e18ff */
[----:B------:R-:W-:-:S04]  /*17c0*/  SHF.L.U32 R3, R3, 0x1f, RZ ;  /* 0x0000001f03037819 */ /* 0x000fc800000006ff */
[----:B------:R0:W1:Y:S01]  /*17d0*/  SYNCS.PHASECHK.TRANS64.TRYWAIT P1, [R0+URZ+0x2d830], R3 ;  /* 0x02d83003000075a7 */ /* 0x000062000802017f */
[----:B------:R-:W-:Y:S05]  /*17e0*/  @!P0 BRA `(.L_x_1873) ;  /* 0x0000000000048947 */ /* 0x000fea0003800000 */
[----:B------:R-:W-:Y:S01]  /*17f0*/  BPT.TRAP 0x1 ;  /* 0x000000040000795c */ /* 0x000fe20000300000 */
.L_x_1873:
[----:B-1----:R-:W-:Y:S05]  /*1800*/  @P1 BRA `(.L_x_1874) ;  /* 0x0000000000081947 */ /* 0x002fea0003800000 */
[----:B------:R-:W1:Y:S02]  /*1810*/  SYNCS.PHASECHK.TRANS64.TRYWAIT P1, [R0+URZ+0x2d830], R3 ;  /* 0x02d83003000075a7 */ /* 0x000e64000802017f */
[----:B-1----:R-:W-:Y:S05]  /*1820*/  @!P1 BRA `(.L_x_1875) ;  /* 0x000000e800d09947 */ /* 0x002fea0003800000 */
.L_x_1874:
        /* <DEDUP_REMOVED lines=49> */
.L_x_1876:
[----:B------:R-:W-:Y:S01]  /*1b40*/  UISETP.NE.AND UP0, UPT, UR49, URZ, UPT ;  /* 0x0000003f3100728c */ /* 0x000fe2000bf05270 */
[----:B------:R-:W-:Y:S01]  /*1b50*/  CS2R R134, SRZ ;  /* 0x0000000000867805 */ /* 0x000fe2000001ff00 */
[----:B------:R-:W-:Y:S01]  /*1b60*/  ULDC UR10, c[0x0][0x9d8] ;  /* 0x00027600000a7ab9 */ /* 0x000fe20000000800 */
[----:B------:R-:W-:Y:S01]  /*1b70*/  ULDC UR11, c[0x0][0x2f0] ;  /* 0x0000bc00000b7ab9 */ /* 0x000fe20000000800 */
[----:B------:R-:W-:Y:S01]  /*1b80*/  FMUL.FTZ R2, R25, UR10 ;  /* 0x0000000a19027c20 */ /* 0x000fe20008410000 */
[----:B------:R-:W-:Y:S01]  /*1b90*/  VIADD R25, R136, UR39 ;  /* 0x0000002788197c36 */ /* 0x000fe20008000000 */
[----:B------:R-:W-:Y:S01]  /*1ba0*/  PLOP3.LUT P1, PT, PT, PT, UP0, 0x80, 0x0 ;  /* 0x000000000000781c */ /* 0x000fe20003f2f008 */
[----:B------:R-:W-:Y:S01]  /*1bb0*/  FMUL.FTZ R93, R26, UR10 ;  /* 0x0000000a1a5d7c20 */ /* 0x000fe20008410000 */
[----:B------:R-:W-:Y:S01]  /*1bc0*/  PLOP3.LUT P2, PT, PT, PT, UP0, 0x80, 0x0 ;  /* 0x000000000000781c */ /* 0x000fe20003f4f008 */
[----:B------:R-:W-:Y:S01]  /*1bd0*/  FMUL.FTZ R91, R27, UR10 ;  /* 0x0000000a1b5b7c20 */ /* 0x000fe20008410000 */
[----:B------:R-:W-:Y:S01]  /*1be0*/  MOV R7, UR11 ;  /* 0x0000000b00077c02 */ /* 0x000fe20008000f00 */
[----:B------:R-:W-:Y:S01]  /*1bf0*/  @UP0 ULDC UR6, c[0x0][0x44c] ;  /* 0x0001130000060ab9 */ /* 0x000fe20000000800 */
[----:B------:R-:W-:Y:S01]  /*1c00*/  FMUL.FTZ R89, R30, UR10 ;  /* 0x0000000a1e597c20 */ /* 0x000fe20008410000 */
[----:B------:R-:W-:Y:S01]  /*1c10*/  FMUL.FTZ R55, R55, UR10 ;  /* 0x0000000a37377c20 */ /* 0x000fe20008410000 */
[----:B------:R-:W2:Y:S01]  /*1c20*/  MUFU.TANH R93, R93 ;  /* 0x0000005d005d7308 */ /* 0x000ea20000002400 */
[----:B------:R-:W-:Y:S01]  /*1c30*/  FMUL.FTZ R4, R35, UR10 ;  /* 0x0000000a23047c20 */ /* 0x000fe20008410000 */
[----:B01----:R-:W-:Y:S01]  /*1c40*/  FMUL.FTZ R3, R31, UR10 ;  /* 0x0000000a1f037c20 */ /* 0x003fe20008410000 */
[----:B------:R-:W-:Y:S01]  /*1c50*/  FMUL.FTZ R35, R44, UR10 ;  /* 0x0000000a2c237c20 */ /* 0x000fe20008410000 */
[----:B------:R-:W-:Y:S01]  /*1c60*/  ULDC UR14, c[0x0][0x288] ;  /* 0x0000a200000e7ab9 */ /* 0x000fe20000000800 */
[----:B------:R-:W-:Y:S01]  /*1c70*/  @P1 IMAD.HI.U32 R5, R25, UR6, RZ ;  /* 0x0000000619051c27 */ /* 0x000fe2000f8e00ff */
[----:B------:R-:W-:-:S03]  /*1c80*/  @UP0 ULDC UR6, c[0x0][0x450] ;  /* 0x0001140000060ab9 */ /* 0x000fc60000000800 */
[----:B------:R-:W-:Y:S01]  /*1c90*/  FMUL.FTZ R6, R34, UR10 ;  /* 0x0000000a22067c20 */ /* 0x000fe20008410000 */
[----:B------:R-:W0:Y:S01]  /*1ca0*/  MUFU.TANH R91, R91 ;  /* 0x0000005b005b7308 */ /* 0x000e220000002400 */
[----:B------:R-:W-:Y:S01]  /*1cb0*/  FMUL.FTZ R38, R38, UR10 ;  /* 0x0000000a26267c20 */ /* 0x000fe20008410000 */
[----:B------:R-:W-:Y:S01]  /*1cc0*/  @P2 SHF.R.U32.HI R25, RZ, UR6, R5 ;  /* 0x00000006ff192c19 */ /* 0x000fe20008011605 */
[----:B------:R-:W-:Y:S01]  /*1cd0*/  UMOV UR6, 0xffffff80 ;  /* 0xffffff8000067882 */ /* 0x000fe20000000000 */
[----:B------:R-:W-:Y:S01]  /*1ce0*/  FMUL.FTZ R39, R39, UR10 ;  /* 0x0000000a27277c20 */ /* 0x000fe20008410000 */
[----:B------:R-:W-:Y:S01]  /*1cf0*/  UIMAD UR6, UR54, UR6, 0x80 ;  /* 0x00000080360674a4 */ /* 0x000fe2000f8e0206 */
[----:B------:R-:W-:Y:S01]  /*1d00*/  FMUL.FTZ R42, R42, UR10 ;  /* 0x0000000a2a2a7c20 */ /* 0x000fe20008410000 */
[----:B------:R-:W1:Y:S01]  /*1d10*/  SHFL.IDX PT, R5, R25, 0x1, 0x1c1f ;  /* 0x003c1f0019057f89 */ /* 0x000e6200000e0000 */
[----:B------:R3:W-:Y:S01]  /*1d20*/  MUFU.TANH R44, R55 ;  /* 0x00000037002c7308 */ /* 0x0007e20000002400 */
[----:B------:R-:W-:Y:S01]  /*1d30*/  UIADD3 UR7, UR6, 0x1, URZ ;  /* 0x0000000106077890 */ /* 0x000fe2000fffe03f */
[----:B------:R-:W-:Y:S01]  /*1d40*/  FMUL.FTZ R59, R59, UR10 ;  /* 0x0000000a3b3b7c20 */ /* 0x000fe20008410000 */
[----:B------:R-:W-:Y:S01]  /*1d50*/  UIMAD UR6, UR48, UR11, UR6 ;  /* 0x0000000b300672a4 */ /* 0x000fe2000f8e0206 */
[----:B------:R-:W-:Y:S01]  /*1d60*/  FMUL.FTZ R43, R43, UR10 ;  /* 0x0000000a2b2b7c20 */ /* 0x000fe20008410000 */
[----:B------:R-:W-:Y:S01]  /*1d70*/  FMUL.FTZ R46, R46, UR10 ;  /* 0x0000000a2e2e7c20 */ /* 0x000fe20008410000 */
[----:B------:R-:W-:Y:S01]  /*1d80*/  FMUL.FTZ R30, R33, UR10 ;  /* 0x0000000a211e7c20 */ /* 0x000fe20008410000 */
[----:B------:R-:W-:Y:S01]  /*1d90*/  IMAD.U32 R26, RZ, RZ, UR7 ;  /* 0x00000007ff1a7e24 */ /* 0x000fe2000f8e00ff */
[----:B------:R-:W4:Y:S01]  /*1da0*/  MUFU.TANH R89, R89 ;  /* 0x0000005900597308 */ /* 0x000f220000002400 */
[----:B------:R-:W-:-:S02]  /*1db0*/  IMAD.U32 R8, RZ, RZ, UR6 ;  /* 0x00000006ff087e24 */ /* 0x000fc4000f8e00ff */
[----:B------:R-:W-:Y:S01]  /*1dc0*/  FMUL.FTZ R47, R47, UR10 ;  /* 0x0000000a2f2f7c20 */ /* 0x000fe20008410000 */
[C---:B------:R-:W-:Y:S02]  /*1dd0*/  IMAD R26, R23.reuse, -0x2, R26 ;  /* 0xfffffffe171a7824 */ /* 0x040fe400078e021a */
[----:B------:R-:W-:Y:S01]  /*1de0*/  FMUL.FTZ R33, R40, UR10 ;  /* 0x0000000a28217c20 */ /* 0x000fe20008410000 */
[----:B---3--:R-:W-:Y:S02]  /*1df0*/  IMAD R55, R23, -0x2, R8 ;  /* 0xfffffffe17377824 */ /* 0x008fe400078e0208 */
[----:B------:R-:W-:Y:S01]  /*1e00*/  FMUL.FTZ R40, R53, UR10 ;  /* 0x0000000a35287c20 */ /* 0x000fe20008410000 */
[----:B------:R-:W-:Y:S01]  /*1e10*/  IMAD R26, R7, UR48, R26 ;  /* 0x00000030071a7c24 */ /* 0x000fe2000f8e021a */
[----:B------:R-:W3:Y:S01]  /*1e20*/  MUFU.TANH R3, R3 ;  /* 0x0000000300037308 */ /* 0x000ee20000002400 */
[----:B------:R-:W-:Y:S01]  /*1e30*/  FMUL.FTZ R7, R63, UR10 ;  /* 0x0000000a3f077c20 */ /* 0x000fe20008410000 */
[----:B------:R-:W-:Y:S01]  /*1e40*/  FMUL.FTZ R50, R50, UR10 ;  /* 0x0000000a32327c20 */ /* 0x000fe20008410000 */
[----:B------:R-:W-:Y:S01]  /*1e50*/  FMUL.FTZ R51, R51, UR10 ;  /* 0x0000000a33337c20 */ /* 0x000fe20008410000 */
[----:B------:R-:W-:Y:S01]  /*1e60*/  FMUL.FTZ R54, R54, UR10 ;  /* 0x0000000a36367c20 */ /* 0x000fe20008410000 */
[----:B------:R-:W-:Y:S01]  /*1e70*/  FMUL.FTZ R31, R36, UR10 ;  /* 0x0000000a241f7c20 */ /* 0x000fe20008410000 */
[----:B------:R-:W-:Y:S01]  /*1e80*/  FMUL.FTZ R36, R45, UR10 ;  /* 0x0000000a2d247c20 */ /* 0x000fe20008410000 */
[----:B-1----:R-:W-:Y:S01]  /*1e90*/  IADD3 R8, R5, -UR14, R26 ;  /* 0x8000000e05087c10 */ /* 0x002fe2000fffe01a */
[----:B------:R-:W-:Y:S01]  /*1ea0*/  MUFU.TANH R6, R6 ;  /* 0x0000000600067308 */ /* 0x000fe20000002400 */
[----:B------:R-:W-:Y:S01]  /*1eb0*/  FMUL.FTZ R27, R28, UR10 ;  /* 0x0000000a1c1b7c20 */ /* 0x000fe20008410000 */
[----:B------:R-:W-:Y:S01]  /*1ec0*/  FMUL.FTZ R28, R29, UR10 ;  /* 0x0000000a1d1c7c20 */ /* 0x000fe20008410000 */
[----:B------:R-:W-:Y:S01]  /*1ed0*/  VIMNMX R5, R55, R8, PT ;  /* 0x0000000837057248 */ /* 0x000fe20003fe0100 */
[----:B------:R-:W-:Y:S01]  /*1ee0*/  FMUL.FTZ R29, R32, UR10 ;  /* 0x0000000a201d7c20 */ /* 0x000fe20008410000 */
[----:B------:R-:W-:Y:S01]  /*1ef0*/  FMUL.FTZ R58, R58, UR10 ;  /* 0x0000000a3a3a7c20 */ /* 0x000fe20008410000 */
[----:B------:R-:W-:Y:S01]  /*1f00*/  FMUL.FTZ R32, R37, UR10 ;  /* 0x0000000a25207c20 */ /* 0x000fe20008410000 */
[C---:B------:R-:W-:Y:S01]  /*1f10*/  ISETP.GT.AND P1, PT, R5.reuse, RZ, PT ;  /* 0x000000ff0500720c */ /* 0x040fe20003f24270 */
[----:B------:R-:W1:Y:S01]  /*1f20*/  MUFU.TANH R4, R4 ;  /* 0x0000000400047308 */ /* 0x000e620000002400 */
[C---:B------:R-:W-:Y:S01]  /*1f30*/  ISETP.GT.AND P2, PT, R5.reuse, 0x1, PT ;  /* 0x000000010500780c */ /* 0x040fe20003f44270 */
[----:B------:R-:W-:Y:S01]  /*1f40*/  FMUL.FTZ R37, R48, UR10 ;  /* 0x0000000a30257c20 */ /* 0x000fe20008410000 */
[----:B------:R-:W-:Y:S01]  /*1f50*/  ISETP.GT.AND P3, PT, R5, 0x8, PT ;  /* 0x000000080500780c */ /* 0x000fe20003f64270 */
[----:B------:R-:W-:Y:S01]  /*1f60*/  FMUL.FTZ R62, R62, UR10 ;  /* 0x0000000a3e3e7c20 */ /* 0x000fe20008410000 */
[----:B--2---:R-:W-:Y:S01]  /*1f70*/  FSEL R93, R93, -INF , P1 ;  /* 0xff8000005d5d7808 */ /* 0x004fe20000800000 */
[----:B------:R-:W-:Y:S01]  /*1f80*/  FMUL.FTZ R66, R66, UR10 ;  /* 0x0000000a42427c20 */ /* 0x000fe20008410000 */
[----:B0-----:R-:W-:Y:S01]  /*1f90*/  FSEL R91, R91, -INF , P2 ;  /* 0xff8000005b5b7808 */ /* 0x001fe20001000000 */
[----:B------:R0:W2:Y:S01]  /*1fa0*/  MUFU.TANH R9, R38 ;  /* 0x0000002600097308 */ /* 0x0000a20000002400 */
[----:B------:R-:W-:Y:S01]  /*1fb0*/  ISETP.GT.AND P1, PT, R5, 0x9, PT ;  /* 0x000000090500780c */ /* 0x000fe20003f24270 */
[----:B------:R-:W-:Y:S01]  /*1fc0*/  FMUL.FTZ R67, R67, UR10 ;  /* 0x0000000a43437c20 */ /* 0x000fe20008410000 */
[----:B----4-:R-:W-:Y:S01]  /*1fd0*/  FSEL R89, R89, -INF , P3 ;  /* 0xff80000059597808 */ /* 0x010fe20001800000 */
[----:B------:R-:W-:Y:S01]  /*1fe0*/  FMUL.FTZ R70, R70, UR10 ;  /* 0x0000000a46467c20 */ /* 0x000fe20008410000 */
[----:B------:R-:W-:Y:S01]  /*1ff0*/  FMNMX.FTZ R8, R93, R91, !PT ;  /* 0x0000005b5d087209 */ /* 0x000fe20007810000 */
[----:B------:R-:W-:Y:S01]  /*2000*/  FMUL.FTZ R71, R71, UR10 ;  /* 0x0000000a47477c20 */ /* 0x000fe20008410000 */
[----:B------:R-:W-:Y:S01]  /*2010*/  ISETP.GT.AND P2, PT, R5, 0x10, PT ;  /* 0x000000100500780c */ /* 0x000fe20003f44270 */
[----:B------:R4:W5:Y:S01]  /*2020*/  MUFU.TANH R10, R39 ;  /* 0x00000027000a7308 */ /* 0x0009620000002400 */
[----:B---3--:R-:W-:Y:S01]  /*2030*/  FSEL R63, R3, -INF , P1 ;  /* 0xff800000033f7808 */ /* 0x008fe20000800000 */
[----:B0-----:R-:W-:Y:S01]  /*2040*/  FMUL.FTZ R38, R49, UR10 ;  /* 0x0000000a31267c20 */ /* 0x001fe20008410000 */
[----:B------:R-:W-:Y:S01]  /*2050*/  FMNMX.FTZ R8, R89, R8, !PT ;  /* 0x0000000859087209 */ /* 0x000fe20007810000 */
[----:B------:R-:W-:Y:S01]  /*2060*/  FMUL.FTZ R74, R74, UR10 ;  /* 0x0000000a4a4a7c20 */ /* 0x000fe20008410000 */
[----:B------:R-:W-:Y:S01]  /*2070*/  ISETP.GT.AND P1, PT, R5, 0x11, PT ;  /* 0x000000110500780c */ /* 0x000fe20003f24270 */
[----:B------:R-:W-:Y:S01]  /*2080*/  FMUL.FTZ R75, R75, UR10 ;  /* 0x0000000a4b4b7c20 */ /* 0x000fe20008410000 */
[----:B------:R-:W-:Y:S01]  /*2090*/  FMNMX.FTZ R8, R63, R8, !PT ;  /* 0x000000083f087209 */ /* 0x000fe20007810000 */
[----:B------:R0:W-:Y:S01]  /*20a0*/  MUFU.TANH R11, R42 ;  /* 0x0000002a000b7308 */ /* 0x0001e20000002400 */
[----:B----4-:R-:W-:Y:S01]  /*20b0*/  FMUL.FTZ R39, R52, UR10 ;  /* 0x0000000a34277c20 */ /* 0x010fe20008410000 */
[----:B------:R-:W-:Y:S01]  /*20c0*/  FMUL.FTZ R78, R78, UR10 ;  /* 0x0000000a4e4e7c20 */ /* 0x000fe20008410000 */
[----:B------:R-:W-:Y:S01]  /*20d0*/  FMUL.FTZ R79, R79, UR10 ;  /* 0x0000000a4f4f7c20 */ /* 0x000fe20008410000 */
[----:B------:R-:W-:Y:S01]  /*20e0*/  FMUL.FTZ R82, R82, UR10 ;  /* 0x0000000a52527c20 */ /* 0x000fe20008410000 */
[----:B------:R-:W-:Y:S01]  /*20f0*/  FMUL.FTZ R83, R83, UR10 ;  /* 0x0000000a53537c20 */ /* 0x000fe20008410000 */
[----:B------:R-:W-:Y:S01]  /*2100*/  FMUL.FTZ R86, R86, UR10 ;  /* 0x0000000a56567c20 */ /* 0x000fe20008410000 */
[----:B------:R-:W-:Y:S01]  /*2110*/  FMUL.FTZ R87, R87, UR10 ;  /* 0x0000000a57577c20 */ /* 0x000fe20008410000 */
[----:B------:R3:W-:Y:S01]  /*2120*/  MUFU.TANH R21, R59 ;  /* 0x0000003b00157308 */ /* 0x0007e20000002400 */
[----:B0-----:R-:W-:Y:S01]  /*2130*/  FMUL.FTZ R42, R57, UR10 ;  /* 0x0000000a392a7c20 */ /* 0x001fe20008410000 */
[----:B-1----:R-:W-:Y:S01]  /*2140*/  FSEL R57, R4, -INF , P1 ;  /* 0xff80000004397808 */ /* 0x002fe20000800000 */
[----:B------:R-:W-:Y:S01]  /*2150*/  FMUL.FTZ R88, R24, UR10 ;  /* 0x0000000a18587c20 */ /* 0x000fe20008410000 */
[----:B------:R-:W-:Y:S01]  /*2160*/  ISETP.GT.AND P1, PT, R5, 0x19, PT ;  /* 0x000000190500780c */ /* 0x000fe20003f24270 */
[----:B------:R-:W-:-:S02]  /*2170*/  VIADD R26, R26, -UR14 ;  /* 0x8000000e1a1a7c36 */ /* 0x000fc40008000000 */
[----:B------:R-:W-:Y:S01]  /*2180*/  FMUL.FTZ R34, R41, UR10 ;  /* 0x0000000a29227c20 */ /* 0x000fe20008410000 */
[----:B------:R-:W-:Y:S01]  /*2190*/  ULDC UR33, c[0x0][0x988] ;  /* 0x0002620000217ab9 */ /* 0x000fe20000000800 */
[----:B------:R-:W0:Y:S01]  /*21a0*/  MUFU.TANH R43, R43 ;  /* 0x0000002b002b7308 */ /* 0x000e220000002400 */
[----:B---3--:R-:W-:Y:S01]  /*21b0*/  FSEL R59, R6, -INF , P2 ;  /* 0xff800000063b7808 */ /* 0x008fe20001000000 */
[----:B------:R-:W-:Y:S01]  /*21c0*/  FMUL.FTZ R41, R56, UR10 ;  /* 0x0000000a38297c20 */ /* 0x000fe20008410000 */
[----:B------:R-:W-:Y:S01]  /*21d0*/  ISETP.GT.AND P2, PT, R5, 0x18, PT ;  /* 0x000000180500780c */ /* 0x000fe20003f44270 */
[----:B------:R-:W-:Y:S01]  /*21e0*/  FMUL.FTZ R64, R64, UR10 ;  /* 0x0000000a40407c20 */ /* 0x000fe20008410000 */
[----:B------:R-:W-:Y:S01]  /*21f0*/  FMNMX.FTZ R8, R59, R8, !PT ;  /* 0x000000083b087209 */ /* 0x000fe20007810000 */
[----:B------:R-:W-:Y:S01]  /*2200*/  FMUL.FTZ R65, R65, UR10 ;  /* 0x0000000a41417c20 */ /* 0x000fe20008410000 */
[----:B--2---:R-:W-:Y:S01]  /*2210*/  FSEL R53, R9, -INF , P2 ;  /* 0xff80000009357808 */ /* 0x004fe20001000000 */
[----:B------:R-:W-:Y:S01]  /*2220*/  MUFU.TANH R46, R46 ;  /* 0x0000002e002e7308 */ /* 0x000fe20000002400 */
[----:B------:R-:W-:Y:S01]  /*2230*/  FMNMX.FTZ R8, R57, R8, !PT ;  /* 0x0000000839087209 */ /* 0x000fe20007810000 */
[----:B------:R-:W-:Y:S01]  /*2240*/  FMUL.FTZ R69, R69, UR10 ;  /* 0x0000000a45457c20 */ /* 0x000fe20008410000 */
[----:B------:R-:W-:Y:S01]  /*2250*/  ISETP.GT.AND P2, PT, R5, 0x20, PT ;  /* 0x000000200500780c */ /* 0x000fe20003f44270 */
[----:B------:R-:W-:Y:S01]  /*2260*/  @UP0 ULDC UR15, c[0x0][0x450] ;  /* 0x00011400000f0ab9 */ /* 0x000fe20000000800 */
[----:B-----5:R-:W-:Y:S01]  /*2270*/  FSEL R52, R10, -INF , P1 ;  /* 0xff8000000a347808 */ /* 0x020fe20000800000 */
[----:B------:R-:W-:Y:S01]  /*2280*/  UIMAD UR11, UR48, UR11, -UR14 ;  /* 0x0000000b300b72a4 */ /* 0x000fe2000f8e0a0e */
[----:B------:R-:W-:Y:S01]  /*2290*/  FMNMX.FTZ R3, R53, R8, !PT ;  /* 0x0000000835037209 */ /* 0x000fe20007810000 */
[----:B------:R-:W1:Y:S01]  /*22a0*/  MUFU.TANH R47, R47 ;  /* 0x0000002f002f7308 */ /* 0x000e620000002400 */
[----:B------:R-:W-:Y:S01]  /*22b0*/  ISETP.GT.AND P1, PT, R5, 0x21, PT ;  /* 0x000000210500780c */ /* 0x000fe20003f24270 */
[----:B------:R-:W-:Y:S01]  /*22c0*/  UIADD3 UR54, UR54, -0x2, URZ ;  /* 0xfffffffe36367890 */ /* 0x000fe2000fffe03f */
[----:B------:R-:W-:-:S02]  /*22d0*/  FMNMX.FTZ R4, R52, R3, !PT ;  /* 0x0000000334047209 */ /* 0x000fc40007810000 */
[----:B------:R-:W-:Y:S02]  /*22e0*/  CS2R R132, SRZ ;  /* 0x0000000000847805 */ /* 0x000fe4000001ff00 */
[----:B------:R-:W-:Y:S02]  /*22f0*/  R2UR UR6, R0 ;  /* 0x00000000000672ca */ /* 0x000fe400000e0000 */
[----:B------:R-:W-:Y:S02]  /*2300*/  CS2R R130, SRZ ;  /* 0x0000000000827805 */ /* 0x000fe4000001ff00 */
[----:B------:R-:W-:Y:S01]  /*2310*/  CS2R R128, SRZ ;  /* 0x0000000000807805 */ /* 0x000fe2000001ff00 */
[----:B------:R0:W2:Y:S01]  /*2320*/  MUFU.TANH R12, R50 ;  /* 0x00000032000c7308 */ /* 0x0000a20000002400 */
[----:B------:R-:W-:Y:S02]  /*2330*/  CS2R R126, SRZ ;  /* 0x00000000007e7805 */ /* 0x000fe4000001ff00 */
[----:B------:R-:W-:-:S02]  /*2340*/  CS2R R124, SRZ ;  /* 0x00000000007c7805 */ /* 0x000fc4000001ff00 */
[----:B------:R-:W-:Y:S02]  /*2350*/  CS2R R122, SRZ ;  /* 0x00000000007a7805 */ /* 0x000fe4000001ff00 */
[----:B------:R-:W-:Y:S02]  /*2360*/  CS2R R120, SRZ ;  /* 0x0000000000787805 */ /* 0x000fe4000001ff00 */
[----:B------:R-:W-:Y:S02]  /*2370*/  CS2R R118, SRZ ;  /* 0x0000000000767805 */ /* 0x000fe4000001ff00 */
[----:B------:R-:W-:Y:S02]  /*2380*/  CS2R R116, SRZ ;  /* 0x0000000000747805 */ /* 0x000fe4000001ff00 */
[----:B------:R-:W-:Y:S01]  /*2390*/  CS2R R114, SRZ ;  /* 0x0000000000727805 */ /* 0x000fe2000001ff00 */
[----:B------:R3:W4:Y:S01]  /*23a0*/  MUFU.TANH R13, R51 ;  /* 0x00000033000d7308 */ /* 0x0007220000002400 */
[----:B0-----:R-:W-:Y:S01]  /*23b0*/  FSEL R50, R43, -INF , P1 ;  /* 0xff8000002b327808 */ /* 0x001fe20000800000 */
[----:B------:R-:W-:Y:S01]  /*23c0*/  UIADD3 UR6, UR6, 0x2d840, URZ ;  /* 0x0002d84006067890 */ /* 0x000fe2000fffe03f */
[----:B------:R-:W-:-:S02]  /*23d0*/  ISETP.GT.AND P1, PT, R5, 0x29, PT ;  /* 0x000000290500780c */ /* 0x000fc40003f24270 */
[----:B------:R-:W-:Y:S02]  /*23e0*/  CS2R R112, SRZ ;  /* 0x0000000000707805 */ /* 0x000fe4000001ff00 */
[----:B------:R-:W-:Y:S01]  /*23f0*/  CS2R R110, SRZ ;  /* 0x00000000006e7805 */ /* 0x000fe2000001ff00 */
[----:B------:R-:W-:Y:S01]  /*2400*/  UPRMT UR6, UR41, 0x654, UR6 ;  /* 0x0000065429067896 */ /* 0x000fe20008000006 */
[----:B-1----:R-:W-:Y:S01]  /*2410*/  FSEL R48, R47, -INF , P1 ;  /* 0xff8000002f307808 */ /* 0x002fe20000800000 */
[----:B------:R-:W0:Y:S01]  /*2420*/  MUFU.TANH R45, R54 ;  /* 0x00000036002d7308 */ /* 0x000e220000002400 */
[----:B---3--:R-:W-:Y:S02]  /*2430*/  FSEL R51, R11, -INF , P2 ;  /* 0xff8000000b337808 */ /* 0x008fe40001000000 */
[----:B------:R-:W-:Y:S02]  /*2440*/  CS2R R108, SRZ ;  /* 0x00000000006c7805 */ /* 0x000fe4000001ff00 */
[----:B------:R-:W-:-:S02]  /*2450*/  ISETP.GT.AND P2, PT, R5, 0x28, PT ;  /* 0x000000280500780c */ /* 0x000fc40003f44270 */
[----:B------:R-:W-:Y:S02]  /*2460*/  CS2R R106, SRZ ;  /* 0x00000000006a7805 */ /* 0x000fe4000001ff00 */
[----:B------:R-:W-:Y:S02]  /*2470*/  FMNMX.FTZ R3, R51, R4, !PT ;  /* 0x0000000433037209 */ /* 0x000fe40007810000 */
[----:B------:R-:W-:Y:S02]  /*2480*/  CS2R R104, SRZ ;  /* 0x0000000000687805 */ /* 0x000fe4000001ff00 */
[----:B------:R-:W-:Y:S01]  /*2490*/  FSEL R49, R46, -INF , P2 ;  /* 0xff8000002e317808 */ /* 0x000fe20001000000 */
[----:B------:R-:W1:Y:S01]  /*24a0*/  MUFU.TANH R58, R58 ;  /* 0x0000003a003a7308 */ /* 0x000e620000002400 */
[----:B------:R-:W-:Y:S01]  /*24b0*/  FMNMX.FTZ R4, R50, R3, !PT ;  /* 0x0000000332047209 */ /* 0x000fe20007810000 */
[----:B------:R-:W-:Y:S01]  /*24c0*/  SYNCS.ARRIVE.TRANS64.RED.A1T0 RZ, [UR6], RZ ;  /* 0x000000ffffff79a7 */ /* 0x000fe20008100406 */
[----:B------:R-:W-:Y:S01]  /*24d0*/  ISETP.GT.AND P2, PT, R5, 0x30, PT ;  /* 0x000000300500780c */ /* 0x000fe20003f44270 */
[----:B------:R-:W-:Y:S01]  /*24e0*/  @UP0 ULDC UR6, c[0x0][0x44c] ;  /* 0x0001130000060ab9 */ /* 0x000fe20000000800 */
[----:B------:R-:W-:Y:S01]  /*24f0*/  FMNMX.FTZ R3, R49, R4, !PT ;  /* 0x0000000431037209 */ /* 0x000fe20007810000 */
[----:B------:R-:W-:Y:S01]  /*2500*/  UIMAD.WIDE.U32 UR6, UR39, UR6, URZ ;  /* 0x00000006270672a5 */ /* 0x000fe2000f8e003f */
[----:B------:R-:W-:Y:S01]  /*2510*/  ISETP.GT.AND P1, PT, R5, 0x31, PT ;  /* 0x000000310500780c */ /* 0x000fe20003f24270 */
[----:B------:R-:W3:Y:S01]  /*2520*/  MUFU.TANH R20, R62 ;  /* 0x0000003e00147308 */ /* 0x000ee20000002400 */
[----:B--2---:R-:W-:-:S02]  /*2530*/  FSEL R47, R12, -INF , P2 ;  /* 0xff8000000c2f7808 */ /* 0x004fc40001000000 */
[----:B------:R-:W-:Y:S02]  /*2540*/  CS2R R102, SRZ ;  /* 0x0000000000667805 */ /* 0x000fe4000001ff00 */
[----:B------:R-:W-:Y:S02]  /*2550*/  FMNMX.FTZ R4, R48, R3, !PT ;  /* 0x0000000330047209 */ /* 0x000fe40007810000 */
[----:B------:R-:W-:Y:S02]  /*2560*/  CS2R R100, SRZ ;  /* 0x0000000000647805 */ /* 0x000fe4000001ff00 */
[----:B------:R-:W-:Y:S02]  /*2570*/  ISETP.GT.AND P2, PT, R5, 0x38, PT ;  /* 0x000000380500780c */ /* 0x000fe40003f44270 */
[----:B------:R-:W-:Y:S02]  /*2580*/  CS2R R98, SRZ ;  /* 0x0000000000627805 */ /* 0x000fe4000001ff00 */
[----:B----4-:R-:W-:Y:S01]  /*2590*/  FSEL R46, R13, -INF , P1 ;  /* 0xff8000000d2e7808 */ /* 0x010fe20000800000 */
[----:B------:R-:W2:Y:S01]  /*25a0*/  MUFU.TANH R7, R7 ;  /* 0x0000000700077308 */ /* 0x000ea20000002400 */
[----:B------:R-:W-:-:S02]  /*25b0*/  FMNMX.FTZ R3, R47, R4, !PT ;  /* 0x000000042f037209 */ /* 0x000fc40007810000 */
[----:B------:R-:W-:Y:S02]  /*25c0*/  CS2R R96, SRZ ;  /* 0x0000000000607805 */ /* 0x000fe4000001ff00 */
[----:B------:R-:W-:Y:S02]  /*25d0*/  ISETP.GT.AND P1, PT, R5, 0x39, PT ;  /* 0x000000390500780c */ /* 0x000fe40003f24270 */
[----:B------:R-:W-:Y:S02]  /*25e0*/  CS2R R94, SRZ ;  /* 0x00000000005e7805 */ /* 0x000fe4000001ff00 */
[----:B0-----:R-:W-:Y:S02]  /*25f0*/  FSEL R45, R45, -INF , P2 ;  /* 0xff8000002d2d7808 */ /* 0x001fe40001000000 */
[----:B------:R-:W-:Y:S01]  /*2600*/  FMNMX.FTZ R4, R46, R3, !PT ;  /* 0x000000032e047209 */ /* 0x000fe20007810000 */
[----:B------:R0:W4:Y:S01]  /*2610*/  MUFU.TANH R14, R66 ;  /* 0x00000042000e7308 */ /* 0x0001220000002400 */
[----:B------:R-:W-:-:S02]  /*2620*/  ISETP.GT.AND P2, PT, R5, 0x40, PT ;  /* 0x000000400500780c */ /* 0x000fc40003f44270 */
[----:B------:R-:W-:Y:S02]  /*2630*/  FSEL R44, R44, -INF , P1 ;  /* 0xff8000002c2c7808 */ /* 0x000fe40000800000 */
[----:B------:R-:W-:Y:S02]  /*2640*/  FMNMX.FTZ R3, R45, R4, !PT ;  /* 0x000000042d037209 */ /* 0x000fe40007810000 */
[----:B------:R-:W-:Y:S01]  /*2650*/  ISETP.GT.AND P1, PT, R5, 0x41, PT ;  /* 0x000000410500780c */ /* 0x000fe20003f24270 */
[----:B------:R-:W5:Y:S01]  /*2660*/  MUFU.TANH R67, R67 ;  /* 0x0000004300437308 */ /* 0x000f620000002400 */
[----:B-1----:R-:W-:Y:S01]  /*2670*/  FSEL R43, R58, -INF , P2 ;  /* 0xff8000003a2b7808 */ /* 0x002fe20001000000 */
[----:B0-----:R-:W-:Y:S01]  /*2680*/  FMUL.FTZ R66, R61, UR10 ;  /* 0x0000000a3d427c20 */ /* 0x001fe20008410000 */
[----:B------:R-:W-:Y:S01]  /*2690*/  FMNMX.FTZ R4, R44, R3, !PT ;  /* 0x000000032c047209 */ /* 0x000fe20007810000 */
[----:B------:R-:W-:Y:S01]  /*26a0*/  FMUL.FTZ R58, R60, UR10 ;  /* 0x0000000a3c3a7c20 */ /* 0x000fe20008410000 */
[----:B------:R-:W-:-:S02]  /*26b0*/  ISETP.GT.AND P2, PT, R5, 0x48, PT ;  /* 0x000000480500780c */ /* 0x000fc40003f44270 */
[----:B------:R-:W-:Y:S01]  /*26c0*/  FSEL R21, R21, -INF , P1 ;  /* 0xff80000015157808 */ /* 0x000fe20000800000 */
[----:B------:R-:W0:Y:S01]  /*26d0*/  MUFU.TANH R70, R70 ;  /* 0x0000004600467308 */ /* 0x000e220000002400 */
[----:B------:R-:W-:Y:S02]  /*26e0*/  FMNMX.FTZ R4, R43, R4, !PT ;  /* 0x000000042b047209 */ /* 0x000fe40007810000 */
[----:B------:R-:W-:Y:S02]  /*26f0*/  ISETP.GT.AND P1, PT, R5, 0x49, PT ;  /* 0x000000490500780c */ /* 0x000fe40003f24270 */
[----:B---3--:R-:W-:Y:S02]  /*2700*/  FSEL R20, R20, -INF , P2 ;  /* 0xff80000014147808 */ /* 0x008fe40001000000 */
[----:B------:R-:W-:Y:S01]  /*2710*/  FMNMX.FTZ R3, R21, R4, !PT ;  /* 0x0000000415037209 */ /* 0x000fe20007810000 */
[----:B------:R1:W3:Y:S01]  /*2720*/  MUFU.TANH R11, R71 ;  /* 0x00000047000b7308 */ /* 0x0002e20000002400 */
[----:B------:R-:W-:-:S02]  /*2730*/  ISETP.GT.AND P2, PT, R5, 0x50, PT ;  /* 0x000000500500780c */ /* 0x000fc40003f44270 */
[----:B--2---:R-:W-:Y:S02]  /*2740*/  FSEL R15, R7, -INF , P1 ;  /* 0xff800000070f7808 */ /* 0x004fe40000800000 */
[----:B------:R-:W-:Y:S02]  /*2750*/  FMNMX.FTZ R4, R20, R3, !PT ;  /* 0x0000000314047209 */ /* 0x000fe40007810000 */
[----:B------:R-:W-:Y:S01]  /*2760*/  ISETP.GT.AND P1, PT, R5, 0x51, PT ;  /* 0x000000510500780c */ /* 0x000fe20003f24270 */
[----:B------:R2:W2:Y:S01]  /*2770*/  MUFU.TANH R10, R74 ;  /* 0x0000004a000a7308 */ /* 0x0004a20000002400 */
[----:B----4-:R-:W-:Y:S01]  /*2780*/  FSEL R14, R14, -INF , P2 ;  /* 0xff8000000e0e7808 */ /* 0x010fe20001000000 */
[----:B-1----:R-:W-:Y:S01]  /*2790*/  FMUL.FTZ R71, R73, UR10 ;  /* 0x0000000a49477c20 */ /* 0x002fe20008410000 */
[----:B------:R-:W-:Y:S01]  /*27a0*/  FMNMX.FTZ R3, R15, R4, !PT ;  /* 0x000000040f037209 */ /* 0x000fe20007810000 */
[----:B------:R-:W-:Y:S01]  /*27b0*/  FMUL.FTZ R73, R77, UR10 ;  /* 0x0000000a4d497c20 */ /* 0x000fe20008410000 */
[----:B------:R-:W-:Y:S01]  /*27c0*/  ISETP.GT.AND P2, PT, R5, 0x58, PT ;  /* 0x000000580500780c */ /* 0x000fe20003f44270 */
[----:B------:R-:W1:Y:S01]  /*27d0*/  SHFL.IDX PT, R77, R25, RZ, 0x1c1f ;  /* 0x001c1fff194d7589 */ /* 0x000e6200000e0000 */
[----:B-----5:R-:W-:Y:S01]  /*27e0*/  FSEL R13, R67, -INF , P1 ;  /* 0xff800000430d7808 */ /* 0x020fe20000800000 */
[----:B------:R-:W4:Y:S01]  /*27f0*/  MUFU.TANH R75, R75 ;  /* 0x0000004b004b7308 */ /* 0x000f220000002400 */
[----:B------:R-:W-:Y:S01]  /*2800*/  FMNMX.FTZ R4, R14, R3, !PT ;  /* 0x000000030e047209 */ /* 0x000fe20007810000 */
[----:B------:R-:W-:Y:S01]  /*2810*/  FMUL.FTZ R67, R68, UR10 ;  /* 0x0000000a44437c20 */ /* 0x000fe20008410000 */
[----:B------:R-:W-:Y:S01]  /*2820*/  ISETP.GT.AND P1, PT, R5, 0x59, PT ;  /* 0x000000590500780c */ /* 0x000fe20003f24270 */
[----:B------:R-:W-:Y:S01]  /*2830*/  FMUL.FTZ R68, R72, UR10 ;  /* 0x0000000a48447c20 */ /* 0x000fe20008410000 */
[----:B0-----:R-:W-:Y:S01]  /*2840*/  FSEL R12, R70, -INF , P2 ;  /* 0xff800000460c7808 */ /* 0x001fe20001000000 */
[----:B------:R-:W-:Y:S01]  /*2850*/  FMUL.FTZ R70, R76, UR10 ;  /* 0x0000000a4c467c20 */ /* 0x000fe20008410000 */
[----:B------:R-:W-:Y:S01]  /*2860*/  FMNMX.FTZ R3, R13, R4, !PT ;  /* 0x000000040d037209 */ /* 0x000fe20007810000 */
[----:B------:R-:W0:Y:S01]  /*2870*/  MUFU.TANH R9, R78 ;  /* 0x0000004e00097308 */ /* 0x000e220000002400 */
[----:B------:R-:W-:Y:S01]  /*2880*/  ISETP.GT.AND P2, PT, R5, 0x60, PT ;  /* 0x000000600500780c */ /* 0x000fe20003f44270 */
[----:B------:R-:W-:Y:S01]  /*2890*/  FMUL.FTZ R72, R80, UR10 ;  /* 0x0000000a50487c20 */ /* 0x000fe20008410000 */
[----:B---3--:R-:W-:Y:S01]  /*28a0*/  FSEL R11, R11, -INF , P1 ;  /* 0xff8000000b0b7808 */ /* 0x008fe20000800000 */
[----:B--2---:R-:W-:Y:S01]  /*28b0*/  FMUL.FTZ R74, R81, UR10 ;  /* 0x0000000a514a7c20 */ /* 0x004fe20008410000 */
[----:B------:R-:W-:Y:S01]  /*28c0*/  FMNMX.FTZ R4, R12, R3, !PT ;  /* 0x000000030c047209 */ /* 0x000fe20007810000 */
[----:B------:R-:W-:Y:S01]  /*28d0*/  FMUL.FTZ R76, R85, UR10 ;  /* 0x0000000a554c7c20 */ /* 0x000fe20008410000 */
[----:B------:R-:W-:Y:S01]  /*28e0*/  ISETP.GT.AND P1, PT, R5, 0x61, PT ;  /* 0x000000610500780c */ /* 0x000fe20003f24270 */
[----:B------:R-:W2:Y:S01]  /*28f0*/  MUFU.TANH R79, R79 ;  /* 0x0000004f004f7308 */ /* 0x000ea20000002400 */
[----:B------:R-:W-:-:S02]  /*2900*/  FSEL R10, R10, -INF , P2 ;  /* 0xff8000000a0a7808 */ /* 0x000fc40001000000 */
[----:B------:R-:W-:Y:S02]  /*2910*/  FMNMX.FTZ R7, R11, R4, !PT ;  /* 0x000000040b077209 */ /* 0x000fe40007810000 */
[----:B------:R-:W-:Y:S02]  /*2920*/  ISETP.GT.AND P2, PT, R5, 0x68, PT ;  /* 0x000000680500780c */ /* 0x000fe40003f44270 */
[----:B----4-:R-:W-:Y:S01]  /*2930*/  FSEL R3, R75, -INF , P1 ;  /* 0xff8000004b037808 */ /* 0x010fe20000800000 */
[----:B------:R-:W3:Y:S01]  /*2940*/  MUFU.TANH R8, R82 ;  /* 0x0000005200087308 */ /* 0x000ee20000002400 */
[----:B------:R-:W-:Y:S01]  /*2950*/  FMNMX.FTZ R4, R10, R7, !PT ;  /* 0x000000070a047209 */ /* 0x000fe20007810000 */
[----:B------:R-:W-:Y:S01]  /*2960*/  FMUL.FTZ R75, R84, UR10 ;  /* 0x0000000a544b7c20 */ /* 0x000fe20008410000 */
[----:B------:R-:W-:Y:S01]  /*2970*/  ISETP.GT.AND P1, PT, R5, 0x69, PT ;  /* 0x000000690500780c */ /* 0x000fe20003f24270 */
[----:B------:R-:W-:Y:S01]  /*2980*/  UMOV UR10, UR39 ;  /* 0x00000027000a7c82 */ /* 0x000fe20008000000 */
[----:B0-----:R-:W-:Y:S01]  /*2990*/  FSEL R9, R9, -INF , P2 ;  /* 0xff80000009097808 */ /* 0x001fe20001000000 */
[----:B------:R-:W-:Y:S01]  /*29a0*/  @UP0 USHF.R.U32.HI UR10, URZ, UR15, UR7 ;  /* 0x0000000f3f0a0299 */ /* 0x000fe20008011607 */
[----:B------:R-:W-:Y:S01]  /*29b0*/  FMNMX.FTZ R6, R3, R4, !PT ;  /* 0x0000000403067209 */ /* 0x000fe20007810000 */
[----:B------:R-:W0:Y:S01]  /*29c0*/  MUFU.TANH R83, R83 ;  /* 0x0000005300537308 */ /* 0x000e220000002400 */
[----:B------:R-:W-:Y:S01]  /*29d0*/  ISETP.GT.AND P2, PT, R5, 0x70, PT ;  /* 0x000000700500780c */ /* 0x000fe20003f44270 */
[----:B------:R-:W-:Y:S01]  /*29e0*/  UIADD3 UR11, UR11, UR10, URZ ;  /* 0x0000000a0b0b7290 */ /* 0x000fe2000fffe03f */
[----:B--2---:R-:W-:-:S02]  /*29f0*/  FSEL R4, R79, -INF , P1 ;  /* 0xff8000004f047808 */ /* 0x004fc40000800000 */
[----:B------:R-:W-:Y:S01]  /*2a00*/  FMNMX.FTZ R7, R9, R6, !PT ;  /* 0x0000000609077209 */ /* 0x000fe20007810000 */
[----:B------:R-:W-:Y:S01]  /*2a10*/  USHF.R.S32.HI UR6, URZ, 0x1f, UR11 ;  /* 0x0000001f3f067899 */ /* 0x000fe2000801140b */
[C---:B------:R-:W-:Y:S01]  /*2a20*/  ISETP.GT.AND P1, PT, R5.reuse, 0x71, PT ;  /* 0x000000710500780c */ /* 0x040fe20003f24270 */
[----:B------:R-:W2:Y:S01]  /*2a30*/  MUFU.TANH R86, R86 ;  /* 0x0000005600567308 */ /* 0x000ea20000002400 */
[----:B---3--:R-:W-:Y:S01]  /*2a40*/  FSEL R8, R8, -INF , P2 ;  /* 0xff80000008087808 */ /* 0x008fe20001000000 */
[----:B------:R-:W-:Y:S01]  /*2a50*/  ULEA.HI UR6, UR6, UR11, URZ, 0x7 ;  /* 0x0000000b06067291 */ /* 0x000fe2000f8f383f */
[----:B------:R-:W-:Y:S02]  /*2a60*/  FMNMX.FTZ R7, R4, R7, !PT ;  /* 0x0000000704077209 */ /* 0x000fe40007810000 */
[----:B------:R-:W-:Y:S01]  /*2a70*/  ISETP.GT.AND P2, PT, R5, 0x78, PT ;  /* 0x000000780500780c */ /* 0x000fe20003f44270 */
[----:B------:R-:W-:Y:S01]  /*2a80*/  USHF.R.S32.HI UR6, URZ, 0x7, UR6 ;  /* 0x000000073f067899 */ /* 0x000fe20008011406 */
[----:B------:R-:W-:Y:S01]  /*2a90*/  FMNMX.FTZ R7, R8, R7, !PT ;  /* 0x0000000708077209 */ /* 0x000fe20007810000 */
[----:B------:R-:W3:Y:S01]  /*2aa0*/  MUFU.TANH R87, R87 ;  /* 0x0000005700577308 */ /* 0x000ee20000002400 */
[----:B0-----:R-:W-:Y:S01]  /*2ab0*/  FSEL R6, R83, -INF , P1 ;  /* 0xff80000053067808 */ /* 0x001fe20000800000 */
[----:B------:R-:W-:Y:S01]  /*2ac0*/  UISETP.LT.AND UP0, UPT, URZ, UR6, UPT ;  /* 0x000000063f00728c */ /* 0x000fe2000bf01270 */
[----:B------:R-:W-:-:S02]  /*2ad0*/  ISETP.GT.AND P1, PT, R5, 0x79, PT ;  /* 0x000000790500780c */ /* 0x000fc40003f24270 */
[----:B------:R-:W-:Y:S01]  /*2ae0*/  FMNMX.FTZ R24, R6, R7, !PT ;  /* 0x0000000706187209 */ /* 0x000fe20007810000 */
[----:B------:R-:W-:Y:S01]  /*2af0*/  USEL UR52, URZ, UR6, !UP0 ;  /* 0x000000063f347287 */ /* 0x000fe2000c000000 */
[----:B-1----:R-:W-:Y:S01]  /*2b00*/  VIADDMNMX R77, R77, R26, R55, PT ;  /* 0x0000001a4d4d7246 */ /* 0x002fe20003800137 */
[----:B------:R-:W-:Y:S01]  /*2b10*/  MUFU.TANH R88, R88 ;  /* 0x0000005800587308 */ /* 0x000fe20000002400 */
[----:B--2---:R-:W-:Y:S01]  /*2b20*/  FSEL R5, R86, -INF , P2 ;  /* 0xff80000056057808 */ /* 0x004fe20001000000 */
[----:B------:R-:W-:Y:S01]  /*2b30*/  UISETP.GE.AND UP0, UPT, UR54, UR52, UPT ;  /* 0x000000343600728c */ /* 0x000fe2000bf06270 */
[----:B------:R-:W-:Y:S02]  /*2b40*/  ISETP.GT.AND P2, PT, R77, 0x1, PT ;  /* 0x000000014d00780c */ /* 0x000fe40003f44270 */
[----:B------:R-:W-:Y:S02]  /*2b50*/  FMNMX.FTZ R24, R5, R24, !PT ;  /* 0x0000001805187209 */ /* 0x000fe40007810000 */
[----:B------:R-:W-:Y:S01]  /*2b60*/  ISETP.GT.AND P3, PT, R77, 0x8, PT ;  /* 0x000000084d00780c */ /* 0x000fe20003f64270 */
[----:B------:R-:W-:Y:S01]  /*2b70*/  MUFU.TANH R2, R2 ;  /* 0x0000000200027308 */ /* 0x000fe20000002400 */
[----:B---3--:R-:W-:-:S04]  /*2b80*/  FSEL R7, R87, -INF , P1 ;  /* 0xff80000057077808 */ /* 0x008fc80000800000 */
[----:B------:R-:W-:-:S03]  /*2b90*/  FMNMX.FTZ R24, R7, R24, !PT ;  /* 0x0000001807187209 */ /* 0x000fc60007810000 */
[----:B------:R-:W0:Y:S02]  /*2ba0*/  MUFU.TANH R27, R27 ;  /* 0x0000001b001b7308 */ /* 0x000e240000002400 */
[----:B------:R-:W1:Y:S06]  /*2bb0*/  SHFL.BFLY PT, R61, R24, 0x2, 0x1f ;  /* 0x0c401f00183d7f89 */ /* 0x000e6c00000e0000 */
[----:B------:R-:W-:Y:S08]  /*2bc0*/  MUFU.TANH R28, R28 ;  /* 0x0000001c001c7308 */ /* 0x000ff00000002400 */
[----:B------:R-:W2:Y:S01]  /*2bd0*/  MUFU.TANH R29, R29 ;  /* 0x0000001d001d7308 */ /* 0x000ea20000002400 */
[----:B0-----:R-:W-:-:S07]  /*2be0*/  FSEL R55, R27, -INF , P3 ;  /* 0xff8000001b377808 */ /* 0x001fce0001800000 */
        /* <DEDUP_REMOVED lines=8> */
[----:B------:R-:W-:Y:S02]  /*2c70*/  FSEL R61, R2, -INF , P2 ;  /* 0xff800000023d7808 */ /* 0x000fe40001000000 */
[C---:B------:R-:W-:Y:S01]  /*2c80*/  FSETP.NEU.FTZ.AND P1, PT, R54.reuse, -INF , PT ;  /* 0xff8000003600780b */ /* 0x040fe20003f3d000 */
[----:B------:R-:W-:Y:S01]  /*2c90*/  FMUL.FTZ R56, R54, UR33 ;  /* 0x0000002136387c20 */ /* 0x000fe20008410000 */
[----:B------:R-:W-:-:S03]  /*2ca0*/  ISETP.GT.AND P2, PT, R77, 0x10, PT ;  /* 0x000000104d00780c */ /* 0x000fc60003f44270 */
[----:B------:R-:W1:Y:S01]  /*2cb0*/  MUFU.TANH R35, R35 ;  /* 0x0000002300237308 */ /* 0x000e620000002400 */
[----:B------:R-:W-:Y:S02]  /*2cc0*/  FSEL R56, R56, RZ, P1 ;  /* 0x000000ff38387208 */ /* 0x000fe40000800000 */
[----:B------:R-:W-:Y:S02]  /*2cd0*/  ISETP.GT.AND P1, PT, R77, RZ, PT ;  /* 0x000000ff4d00720c */ /* 0x000fe40003f24270 */
[----:B--2---:R-:W-:Y:S01]  /*2ce0*/  FSEL R62, R29, -INF , P2 ;  /* 0xff8000001d3e7808 */ /* 0x004fe20001000000 */
[--C-:B------:R-:W-:Y:S01]  /*2cf0*/  FFMA.FTZ R27, R63, UR33, -R56.reuse ;  /* 0x000000213f1b7c23 */ /* 0x100fe20008010838 */
[----:B------:R-:W-:Y:S01]  /*2d00*/  FSEL R88, R88, -INF , P1 ;  /* 0xff80000058587808 */ /* 0x000fe20000800000 */
[----:B------:R-:W2:Y:S01]  /*2d10*/  MUFU.TANH R36, R36 ;  /* 0x0000002400247308 */ /* 0x000ea20000002400 */
[----:B------:R-:W-:Y:S01]  /*2d20*/  ISETP.GT.AND P1, PT, R77, 0x9, PT ;  /* 0x000000094d00780c */ /* 0x000fe20003f24270 */
[--C-:B------:R-:W-:Y:S01]  /*2d30*/  FFMA.FTZ R29, R57, UR33, -R56.reuse ;  /* 0x00000021391d7c23 */ /* 0x100fe20008010838 */
[----:B------:R-:W-:Y:S01]  /*2d40*/  FMNMX.FTZ R2, R88, R61, !PT ;  /* 0x0000003d58027209 */ /* 0x000fe20007810000 */
[--C-:B------:R-:W-:Y:S01]  /*2d50*/  FFMA.FTZ R78, R52, UR33, -R56.reuse ;  /* 0x00000021344e7c23 */ /* 0x100fe20008010838 */
[----:B------:R-:W-:Y:S01]  /*2d60*/  FSEL R60, R28, -INF , P1 ;  /* 0xff8000001c3c7808 */ /* 0x000fe20000800000 */
[--C-:B------:R-:W-:Y:S01]  /*2d70*/  FFMA.FTZ R24, R93, UR33, -R56.reuse ;  /* 0x000000215d187c23 */ /* 0x100fe20008010838 */
[----:B------:R-:W-:Y:S01]  /*2d80*/  FMNMX.FTZ R63, R55, R2, !PT ;  /* 0x00000002373f7209 */ /* 0x000fe20007810000 */
[--C-:B------:R-:W-:Y:S01]  /*2d90*/  FFMA.FTZ R2, R59, UR33, -R56.reuse ;  /* 0x000000213b027c23 */ /* 0x100fe20008010838 */
[----:B------:R-:W-:Y:S01]  /*2da0*/  ISETP.GT.AND P1, PT, R77, 0x11, PT ;  /* 0x000000114d00780c */ /* 0x000fe20003f24270 */
[----:B------:R-:W2:Y:S01]  /*2db0*/  MUFU.TANH R37, R37 ;  /* 0x0000002500257308 */ /* 0x000ea20000002400 */
[----:B------:R-:W-:Y:S01]  /*2dc0*/  FMNMX.FTZ R63, R60, R63, !PT ;  /* 0x0000003f3c3f7209 */ /* 0x000fe20007810000 */
[--C-:B------:R-:W-:Y:S01]  /*2dd0*/  FFMA.FTZ R25, R91, UR33, -R56.reuse ;  /* 0x000000215b197c23 */ /* 0x100fe20008010838 */
[----:B------:R-:W-:Y:S01]  /*2de0*/  ISETP.GT.AND P2, PT, R77, 0x18, PT ;  /* 0x000000184d00780c */ /* 0x000fe20003f44270 */
[--C-:B------:R-:W-:Y:S01]  /*2df0*/  FFMA.FTZ R26, R89, UR33, -R56.reuse ;  /* 0x00000021591a7c23 */ /* 0x100fe20008010838 */
[----:B0-----:R-:W-:Y:S01]  /*2e00*/  FSEL R30, R30, -INF , P1 ;  /* 0xff8000001e1e7808 */ /* 0x001fe20000800000 */
[--C-:B------:R-:W-:Y:S01]  /*2e10*/  FFMA.FTZ R80, R6, UR33, -R56.reuse ;  /* 0x0000002106507c23 */ /* 0x100fe20008010838 */
[----:B------:R-:W-:Y:S01]  /*2e20*/  FMNMX.FTZ R63, R62, R63, !PT ;  /* 0x0000003f3e3f7209 */ /* 0x000fe20007810000 */
[----:B------:R-:W0:Y:S01]  /*2e30*/  MUFU.TANH R38, R38 ;  /* 0x0000002600267308 */ /* 0x000e220000002400 */
[----:B------:R-:W-:Y:S01]  /*2e40*/  ISETP.GT.AND P1, PT, R77, 0x19, PT ;  /* 0x000000194d00780c */ /* 0x000fe20003f24270 */
[--C-:B------:R-:W-:Y:S01]  /*2e50*/  FFMA.FTZ R45, R45, UR33, -R56.reuse ;  /* 0x000000212d2d7c23 */ /* 0x100fe20008010838 */
[----:B---3--:R-:W-:Y:S01]  /*2e60*/  FSEL R59, R31, -INF , P2 ;  /* 0xff8000001f3b7808 */ /* 0x008fe20001000000 */
[--C-:B------:R-:W-:Y:S01]  /*2e70*/  FFMA.FTZ R44, R44, UR33, -R56.reuse ;  /* 0x000000212c2c7c23 */ /* 0x100fe20008010838 */
[----:B------:R-:W-:Y:S01]  /*2e80*/  FMNMX.FTZ R28, R30, R63, !PT ;  /* 0x0000003f1e1c7209 */ /* 0x000fe20007810000 */
[--C-:B------:R-:W-:Y:S01]  /*2e90*/  FFMA.FTZ R63, R53, UR33, -R56.reuse ;  /* 0x00000021353f7c23 */ /* 0x100fe20008010838 */
[----:B------:R-:W-:Y:S01]  /*2ea0*/  ISETP.GT.AND P2, PT, R77, 0x20, PT ;  /* 0x000000204d00780c */ /* 0x000fe20003f44270 */
[----:B------:R-:W3:Y:S01]  /*2eb0*/  MUFU.TANH R39, R39 ;  /* 0x0000002700277308 */ /* 0x000ee20000002400 */
[----:B----4-:R-:W-:Y:S01]  /*2ec0*/  FSEL R57, R32, -INF , P1 ;  /* 0xff80000020397808 */ /* 0x010fe20000800000 */
[----:B------:R-:W-:Y:S01]  /*2ed0*/  FFMA.FTZ R43, R43, UR33, -R56 ;  /* 0x000000212b2b7c23 */ /* 0x000fe20008010838 */
[----:B------:R-:W-:-:S02]  /*2ee0*/  FMNMX.FTZ R28, R59, R28, !PT ;  /* 0x0000001c3b1c7209 */ /* 0x000fc40007810000 */
[----:B------:R-:W-:Y:S02]  /*2ef0*/  CS2R R92, SRZ ;  /* 0x00000000005c7805 */ /* 0x000fe4000001ff00 */
[----:B------:R-:W-:Y:S02]  /*2f00*/  ISETP.GT.AND P1, PT, R77, 0x21, PT ;  /* 0x000000214d00780c */ /* 0x000fe40003f24270 */
[----:B------:R-:W-:Y:S02]  /*2f10*/  CS2R R90, SRZ ;  /* 0x00000000005a7805 */ /* 0x000fe4000001ff00 */
[----:B-----5:R-:W-:Y:S01]  /*2f20*/  FSEL R33, R33, -INF , P2 ;  /* 0xff80000021217808 */ /* 0x020fe20001000000 */
[----:B------:R-:W4:Y:S01]  /*2f30*/  MUFU.TANH R40, R40 ;  /* 0x0000002800287308 */ /* 0x000f220000002400 */
[----:B------:R-:W-:Y:S02]  /*2f40*/  FMNMX.FTZ R32, R57, R28, !PT ;  /* 0x0000001c39207209 */ /* 0x000fe40007810000 */
[----:B------:R-:W-:-:S02]  /*2f50*/  ISETP.GT.AND P2, PT, R77, 0x28, PT ;  /* 0x000000284d00780c */ /* 0x000fc40003f44270 */
[----:B-1----:R-:W-:Y:S02]  /*2f60*/  FSEL R34, R34, -INF , P1 ;  /* 0xff80000022227808 */ /* 0x002fe40000800000 */
[----:B------:R-:W-:Y:S01]  /*2f70*/  FMNMX.FTZ R31, R33, R32, !PT ;  /* 0x00000020211f7209 */ /* 0x000fe20007810000 */
[----:B------:R-:W1:Y:S01]  /*2f80*/  MUFU.TANH R41, R41 ;  /* 0x0000002900297308 */ /* 0x000e620000002400 */
[----:B------:R-:W-:Y:S02]  /*2f90*/  ISETP.GT.AND P1, PT, R77, 0x29, PT ;  /* 0x000000294d00780c */ /* 0x000fe40003f24270 */
[----:B------:R-:W-:Y:S02]  /*2fa0*/  FSEL R53, R35, -INF , P2 ;  /* 0xff80000023357808 */ /* 0x000fe40001000000 */
[----:B------:R-:W-:Y:S02]  /*2fb0*/  FMNMX.FTZ R32, R34, R31, !PT ;  /* 0x0000001f22207209 */ /* 0x000fe40007810000 */
[----:B------:R-:W-:Y:S01]  /*2fc0*/  ISETP.GT.AND P2, PT, R77, 0x30, PT ;  /* 0x000000304d00780c */ /* 0x000fe20003f44270 */
[----:B------:R-:W5:Y:S01]  /*2fd0*/  MUFU.TANH R42, R42 ;  /* 0x0000002a002a7308 */ /* 0x000f620000002400 */
[----:B--2---:R-:W-:-:S02]  /*2fe0*/  FSEL R36, R36, -INF , P1 ;  /* 0xff80000024247808 */ /* 0x004fc40000800000 */
[----:B------:R-:W-:Y:S01]  /*2ff0*/  FMNMX.FTZ R35, R53, R32, !PT ;  /* 0x0000002035237209 */ /* 0x000fe20007810000 */
[----:B------:R-:W-:Y:S01]  /*3000*/  FFMA.FTZ R32, R51, UR33, -R56 ;  /* 0x0000002133207c23 */ /* 0x000fe20008010838 */
[----:B------:R-:W-:Y:S02]  /*3010*/  ISETP.GT.AND P1, PT, R77, 0x31, PT ;  /* 0x000000314d00780c */ /* 0x000fe40003f24270 */
[----:B------:R-:W-:Y:S01]  /*3020*/  FSEL R52, R37, -INF , P2 ;  /* 0xff80000025347808 */ /* 0x000fe20001000000 */
[----:B------:R-:W2:Y:S01]  /*3030*/  MUFU.TANH R58, R58 ;  /* 0x0000003a003a7308 */ /* 0x000ea20000002400 */
[----:B------:R-:W-:Y:S02]  /*3040*/  FMNMX.FTZ R35, R36, R35, !PT ;  /* 0x0000002324237209 */ /* 0x000fe40007810000 */
[----:B0-----:R-:W-:Y:S02]  /*3050*/  FSEL R51, R38, -INF , P1 ;  /* 0xff80000026337808 */ /* 0x001fe40000800000 */
[----:B------:R-:W-:-:S02]  /*3060*/  ISETP.GT.AND P2, PT, R77, 0x38, PT ;  /* 0x000000384d00780c */ /* 0x000fc40003f44270 */
[----:B------:R-:W-:Y:S01]  /*3070*/  FMNMX.FTZ R38, R52, R35, !PT ;  /* 0x0000002334267209 */ /* 0x000fe20007810000 */
[----:B------:R-:W0:Y:S01]  /*3080*/  MUFU.TANH R66, R66 ;  /* 0x0000004200427308 */ /* 0x000e220000002400 */
[----:B------:R-:W-:Y:S01]  /*3090*/  ISETP.GT.AND P1, PT, R77, 0x39, PT ;  /* 0x000000394d00780c */ /* 0x000fe20003f24270 */
[--C-:B------:R-:W-:Y:S01]  /*30a0*/  FFMA.FTZ R35, R50, UR33, -R56.reuse ;  /* 0x0000002132237c23 */ /* 0x100fe20008010838 */
[----:B---3--:R-:W-:Y:S02]  /*30b0*/  FSEL R39, R39, -INF , P2 ;  /* 0xff80000027277808 */ /* 0x008fe40001000000 */
[----:B------:R-:W-:Y:S02]  /*30c0*/  FMNMX.FTZ R38, R51, R38, !PT ;  /* 0x0000002633267209 */ /* 0x000fe40007810000 */
[----:B------:R-:W-:Y:S01]  /*30d0*/  ISETP.GT.AND P2, PT, R77, 0x40, PT ;  /* 0x000000404d00780c */ /* 0x000fe20003f44270 */
[----:B------:R-:W3:Y:S01]  /*30e0*/  MUFU.TANH R64, R64 ;  /* 0x0000004000407308 */ /* 0x000ee20000002400 */
[----:B----4-:R-:W-:Y:S01]  /*30f0*/  FSEL R50, R40, -INF , P1 ;  /* 0xff80000028327808 */ /* 0x010fe20000800000 */
[----:B------:R-:W-:Y:S01]  /*3100*/  FFMA.FTZ R40, R48, UR33, -R56 ;  /* 0x0000002130287c23 */ /* 0x000fe20008010838 */
[----:B------:R-:W-:-:S02]  /*3110*/  FMNMX.FTZ R37, R39, R38, !PT ;  /* 0x0000002627257209 */ /* 0x000fc40007810000 */
[----:B------:R-:W-:Y:S02]  /*3120*/  ISETP.GT.AND P1, PT, R77, 0x41, PT ;  /* 0x000000414d00780c */ /* 0x000fe40003f24270 */
[----:B-1----:R-:W-:Y:S01]  /*3130*/  FSEL R41, R41, -INF , P2 ;  /* 0xff80000029297808 */ /* 0x002fe20001000000 */
[----:B------:R1:W-:Y:S01]  /*3140*/  MUFU.EX2 R28, R63 ;  /* 0x0000003f001c7308 */ /* 0x0003e20000000800 */
[----:B------:R-:W-:Y:S02]  /*3150*/  FMNMX.FTZ R38, R50, R37, !PT ;  /* 0x0000002532267209 */ /* 0x000fe40007810000 */
[C---:B------:R-:W-:Y:S02]  /*3160*/  ISETP.GT.AND P2, PT, R77.reuse, 0x48, PT ;  /* 0x000000484d00780c */ /* 0x040fe40003f44270 */
[----:B-----5:R-:W-:Y:S02]  /*3170*/  FSEL R42, R42, -INF , P1 ;  /* 0xff8000002a2a7808 */ /* 0x020fe40000800000 */
[----:B------:R-:W-:Y:S01]  /*3180*/  ISETP.GT.AND P1, PT, R77, 0x49, PT ;  /* 0x000000494d00780c */ /* 0x000fe20003f24270 */
[----:B------:R-:W4:Y:S01]  /*3190*/  MUFU.TANH R65, R65 ;  /* 0x0000004100417308 */ /* 0x000f220000002400 */
[--C-:B-1----:R-:W-:Y:S01]  /*31a0*/  FFMA.FTZ R63, R49, UR33, -R56.reuse ;  /* 0x00000021313f7c23 */ /* 0x102fe20008010838 */
[----:B------:R-:W-:Y:S01]  /*31b0*/  FMNMX.FTZ R49, R41, R38, !PT ;  /* 0x0000002629317209 */ /* 0x000fe20007810000 */
[--C-:B------:R-:W-:Y:S01]  /*31c0*/  FFMA.FTZ R38, R47, UR33, -R56.reuse ;  /* 0x000000212f267c23 */ /* 0x100fe20008010838 */
[----:B--2---:R-:W-:Y:S01]  /*31d0*/  FSEL R58, R58, -INF , P2 ;  /* 0xff8000003a3a7808 */ /* 0x004fe20001000000 */
[----:B------:R-:W-:Y:S01]  /*31e0*/  FFMA.FTZ R47, R46, UR33, -R56 ;  /* 0x000000212e2f7c23 */ /* 0x000fe20008010838 */
[----:B------:R-:W-:-:S02]  /*31f0*/  FMNMX.FTZ R49, R42, R49, !PT ;  /* 0x000000312a317209 */ /* 0x000fc40007810000 */
[----:B------:R-:W1:Y:S01]  /*3200*/  MUFU.TANH R67, R67 ;  /* 0x0000004300437308 */ /* 0x000e620000002400 */
[C---:B------:R-:W-:Y:S02]  /*3210*/  ISETP.GT.AND P2, PT, R77.reuse, 0x50, PT ;  /* 0x000000504d00780c */ /* 0x040fe40003f44270 */
[----:B0-----:R-:W-:Y:S02]  /*3220*/  FSEL R66, R66, -INF , P1 ;  /* 0xff80000042427808 */ /* 0x001fe40000800000 */
[----:B------:R-:W-:Y:S02]  /*3230*/  FMNMX.FTZ R49, R58, R49, !PT ;  /* 0x000000313a317209 */ /* 0x000fe40007810000 */
[----:B------:R-:W-:Y:S01]  /*3240*/  ISETP.GT.AND P1, PT, R77, 0x51, PT ;  /* 0x000000514d00780c */ /* 0x000fe20003f24270 */
[----:B------:R-:W0:Y:S01]  /*3250*/  MUFU.TANH R69, R69 ;  /* 0x0000004500457308 */ /* 0x000e220000002400 */
[----:B---3--:R-:W-:Y:S02]  /*3260*/  FSEL R64, R64, -INF , P2 ;  /* 0xff80000040407808 */ /* 0x008fe40001000000 */
[----:B------:R-:W-:-:S02]  /*3270*/  FMNMX.FTZ R49, R66, R49, !PT ;  /* 0x0000003142317209 */ /* 0x000fc40007810000 */
[----:B------:R-:W-:Y:S02]  /*3280*/  ISETP.GT.AND P2, PT, R77, 0x58, PT ;  /* 0x000000584d00780c */ /* 0x000fe40003f44270 */
[----:B----4-:R-:W-:Y:S01]  /*3290*/  FSEL R65, R65, -INF , P1 ;  /* 0xff80000041417808 */ /* 0x010fe20000800000 */
[----:B------:R-:W2:Y:S01]  /*32a0*/  MUFU.TANH R68, R68 ;  /* 0x0000004400447308 */ /* 0x000ea20000002400 */
[----:B------:R-:W-:Y:S02]  /*32b0*/  FMNMX.FTZ R48, R64, R49, !PT ;  /* 0x0000003140307209 */ /* 0x000fe40007810000 */
[----:B------:R-:W-:Y:S02]  /*32c0*/  ISETP.GT.AND P1, PT, R77, 0x59, PT ;  /* 0x000000594d00780c */ /* 0x000fe40003f24270 */
[----:B-1----:R-:W-:Y:S02]  /*32d0*/  FSEL R67, R67, -INF , P2 ;  /* 0xff80000043437808 */ /* 0x002fe40001000000 */
[----:B------:R-:W-:Y:S01]  /*32e0*/  FMNMX.FTZ R48, R65, R48, !PT ;  /* 0x0000003041307209 */ /* 0x000fe20007810000 */
[----:B------:R-:W1:Y:S01]  /*32f0*/  MUFU.TANH R71, R71 ;  /* 0x0000004700477308 */ /* 0x000e620000002400 */
[----:B------:R-:W-:-:S02]  /*3300*/  ISETP.GT.AND P2, PT, R77, 0x60, PT ;  /* 0x000000604d00780c */ /* 0x000fc40003f44270 */
[----:B0-----:R-:W-:Y:S02]  /*3310*/  FSEL R46, R69, -INF , P1 ;  /* 0xff800000452e7808 */ /* 0x001fe40000800000 */
[----:B------:R-:W-:Y:S02]  /*3320*/  FMNMX.FTZ R49, R67, R48, !PT ;  /* 0x0000003043317209 */ /* 0x000fe40007810000 */
[C---:B------:R-:W-:Y:S01]  /*3330*/  ISETP.GT.AND P1, PT, R77.reuse, 0x61, PT ;  /* 0x000000614d00780c */ /* 0x040fe20003f24270 */
[----:B------:R-:W-:Y:S01]  /*3340*/  MUFU.TANH R70, R70 ;  /* 0x0000004600467308 */ /* 0x000fe20000002400 */
[----:B--2---:R-:W-:Y:S02]  /*3350*/  FSEL R68, R68, -INF , P2 ;  /* 0xff80000044447808 */ /* 0x004fe40001000000 */
[----:B------:R-:W-:Y:S02]  /*3360*/  FMNMX.FTZ R49, R46, R49, !PT ;  /* 0x000000312e317209 */ /* 0x000fe40007810000 */
[----:B------:R-:W-:-:S02]  /*3370*/  ISETP.GT.AND P2, PT, R77, 0x68, PT ;  /* 0x000000684d00780c */ /* 0x000fc40003f44270 */
[----:B------:R-:W-:Y:S01]  /*3380*/  FMNMX.FTZ R48, R68, R49, !PT ;  /* 0x0000003144307209 */ /* 0x000fe20007810000 */
[----:B------:R-:W0:Y:S01]  /*3390*/  MUFU.TANH R73, R73 ;  /* 0x0000004900497308 */ /* 0x000e220000002400 */
[----:B-1----:R-:W-:Y:S02]  /*33a0*/  FSEL R71, R71, -INF , P1 ;  /* 0xff80000047477808 */ /* 0x002fe40000800000 */
[----:B------:R-:W-:Y:S02]  /*33b0*/  ISETP.GT.AND P1, PT, R77, 0x69, PT ;  /* 0x000000694d00780c */ /* 0x000fe40003f24270 */
[----:B------:R-:W-:-:S03]  /*33c0*/  FMNMX.FTZ R49, R71, R48, !PT ;  /* 0x0000003047317209 */ /* 0x000fc60007810000 */
[----:B------:R-:W-:Y:S08]  /*33d0*/  MUFU.TANH R72, R72 ;  /* 0x0000004800487308 */ /* 0x000ff00000002400 */
[----:B------:R-:W1:Y:S01]  /*33e0*/  MUFU.TANH R74, R74 ;  /* 0x0000004a004a7308 */ /* 0x000e620000002400 */
[----:B0-----:R-:W-:Y:S01]  /*33f0*/  FSEL R79, R73, -INF , P1 ;  /* 0xff800000494f7808 */ /* 0x001fe20000800000 */
[----:B------:R-:W-:Y:S01]  /*3400*/  FFMA.FTZ R73, R10, UR33, -R56 ;  /* 0x000000210a497c23 */ /* 0x000fe20008010838 */
[----:B------:R-:W-:-:S05]  /*3410*/  ISETP.GT.AND P1, PT, R77, 0x71, PT ;  /* 0x000000714d00780c */ /* 0x000fca0003f24270 */
[----:B------:R-:W0:Y:S08]  /*3420*/  MUFU.TANH R75, R75 ;  /* 0x0000004b004b7308 */ /* 0x000e300000002400 */
[----:B------:R2:W-:Y:S01]  /*3430*/  MUFU.EX2 R31, R78 ;  /* 0x0000004e001f7308 */ /* 0x0005e20000000800 */
[----:B-1----:R-:W-:Y:S02]  /*3440*/  FSEL R82, R74, -INF , P1 ;  /* 0xff8000004a527808 */ /* 0x002fe40000800000 */
[----:B------:R-:W-:-:S05]  /*3450*/  ISETP.GT.AND P1, PT, R77, 0x79, PT ;  /* 0x000000794d00780c */ /* 0x000fca0003f24270 */
[----:B------:R-:W1:Y:S01]  /*3460*/  MUFU.TANH R76, R76 ;  /* 0x0000004c004c7308 */ /* 0x000e620000002400 */
[----:B--2---:R-:W-:Y:S02]  /*3470*/  FSEL R78, R70, -INF , P2 ;  /* 0xff800000464e7808 */ /* 0x004fe40001000000 */
[----:B------:R-:W-:Y:S02]  /*3480*/  ISETP.GT.AND P2, PT, R77, 0x70, PT ;  /* 0x000000704d00780c */ /* 0x000fe40003f44270 */
[----:B------:R-:W-:Y:S02]  /*3490*/  FMNMX.FTZ R48, R78, R49, !PT ;  /* 0x000000314e307209 */ /* 0x000fe40007810000 */
[----:B------:R-:W-:Y:S01]  /*34a0*/  FSEL R81, R72, -INF , P2 ;  /* 0xff80000048517808 */ /* 0x000fe20001000000 */
[----:B------:R2:W-:Y:S01]  /*34b0*/  MUFU.EX2 R37, R63 ;  /* 0x0000003f00257308 */ /* 0x0005e20000000800 */
[----:B------:R-:W-:Y:S01]  /*34c0*/  FMNMX.FTZ R48, R79, R48, !PT ;  /* 0x000000304f307209 */ /* 0x000fe20007810000 */
[--C-:B------:R-:W-:Y:S01]  /*34d0*/  FFMA.FTZ R72, R15, UR33, -R56.reuse ;  /* 0x000000210f487c23 */ /* 0x100fe20008010838 */
[----:B------:R-:W-:Y:S01]  /*34e0*/  ISETP.GT.AND P2, PT, R77, 0x78, PT ;  /* 0x000000784d00780c */ /* 0x000fe20003f44270 */
[--C-:B------:R-:W-:Y:S01]  /*34f0*/  FFMA.FTZ R77, R5, UR33, -R56.reuse ;  /* 0x00000021054d7c23 */ /* 0x100fe20008010838 */
[----:B------:R-:W-:Y:S01]  /*3500*/  FMNMX.FTZ R49, R81, R48, !PT ;  /* 0x0000003051317209 */ /* 0x000fe20007810000 */
[--C-:B------:R-:W-:Y:S01]  /*3510*/  FFMA.FTZ R48, R21, UR33, -R56.reuse ;  /* 0x0000002115307c23 */ /* 0x100fe20008010838 */
[----:B0-----:R-:W-:Y:S01]  /*3520*/  FSEL R83, R75, -INF , P2 ;  /* 0xff8000004b537808 */ /* 0x001fe20001000000 */
[----:B------:R-:W-:Y:S01]  /*3530*/  MUFU.EX2 R24, R24 ;  /* 0x0000001800187308 */ /* 0x000fe20000000800 */
[----:B------:R-:W-:Y:S01]  /*3540*/  FMNMX.FTZ R70, R82, R49, !PT ;  /* 0x0000003152467209 */ /* 0x000fe20007810000 */
[--C-:B--2---:R-:W-:Y:S01]  /*3550*/  FFMA.FTZ R63, R11, UR33, -R56.reuse ;  /* 0x000000210b3f7c23 */ /* 0x104fe20008010838 */
[----:B-1----:R-:W-:Y:S01]  /*3560*/  FSEL R84, R76, -INF , P1 ;  /* 0xff8000004c547808 */ /* 0x002fe20000800000 */
[--C-:B------:R-:W-:Y:S01]  /*3570*/  FFMA.FTZ R75, R8, UR33, -R56.reuse ;  /* 0x00000021084b7c23 */ /* 0x100fe20008010838 */
[----:B------:R-:W-:Y:S01]  /*3580*/  FMNMX.FTZ R21, R83, R70, !PT ;  /* 0x0000004653157209 */ /* 0x000fe20007810000 */
[--C-:B------:R-:W-:Y:S01]  /*3590*/  FFMA.FTZ R49, R20, UR33, -R56.reuse ;  /* 0x0000002114317c23 */ /* 0x100fe20008010838 */
[--C-:B------:R-:W-:Y:S01]  /*35a0*/  FFMA.FTZ R76, R3, UR33, -R56.reuse ;  /* 0x00000021034c7c23 */ /* 0x100fe20008010838 */
[----:B------:R-:W0:Y:S01]  /*35b0*/  MUFU.EX2 R25, R25 ;  /* 0x0000001900197308 */ /* 0x000e220000000800 */
[----:B------:R-:W-:Y:S01]  /*35c0*/  FMNMX.FTZ R69, R84, R21, !PT ;  /* 0x0000001554457209 */ /* 0x000fe20007810000 */
[--C-:B------:R-:W-:Y:S01]  /*35d0*/  FFMA.FTZ R21, R14, UR33, -R56.reuse ;  /* 0x000000210e157c23 */ /* 0x100fe20008010838 */
[--C-:B------:R-:W-:Y:S01]  /*35e0*/  FFMA.FTZ R70, R13, UR33, -R56.reuse ;  /* 0x000000210d467c23 */ /* 0x100fe20008010838 */
[--C-:B------:R-:W-:Y:S01]  /*35f0*/  FFMA.FTZ R20, R12, UR33, -R56.reuse ;  /* 0x000000210c147c23 */ /* 0x100fe20008010838 */
[----:B------:R-:W-:Y:S01]  /*3600*/  FFMA.FTZ R3, R9, UR33, -R56 ;  /* 0x0000002109037c23 */ /* 0x000fe20008010838 */
[----:B------:R-:W1:Y:S02]  /*3610*/  SHFL.BFLY PT, R74, R69, 0x2, 0x1f ;  /* 0x0c401f00454a7f89 */ /* 0x000e6400000e0000 */
[----:B------:R-:W-:Y:S08]  /*3620*/  MUFU.EX2 R26, R26 ;  /* 0x0000001a001a7308 */ /* 0x000ff00000000800 */
[----:B------:R-:W-:Y:S01]  /*3630*/  MUFU.EX2 R27, R27 ;  /* 0x0000001b001b7308 */ /* 0x000fe20000000800 */
[----:B0-----:R-:W-:-:S07]  /*3640*/  FADD.FTZ R9, R24, R25 ;  /* 0x0000001918097221 */ /* 0x001fce0000010000 */
[----:B------:R-:W-:Y:S01]  /*3650*/  MUFU.EX2 R2, R2 ;  /* 0x0000000200027308 */ /* 0x000fe20000000800 */
[----:B-1----:R-:W-:Y:S01]  /*3660*/  FMNMX.FTZ R11, R69, R74, !PT ;  /* 0x0000004a450b7209 */ /* 0x002fe20007810000 */
[----:B------:R-:W-:-:S06]  /*3670*/  FFMA.FTZ R74, R4, UR33, -R56 ;  /* 0x00000021044a7c23 */ /* 0x000fcc0008010838 */
[----:B------:R-:W-:Y:S01]  /*3680*/  MUFU.EX2 R29, R29 ;  /* 0x0000001d001d7308 */ /* 0x000fe20000000800 */
[----:B------:R-:W-:Y:S01]  /*3690*/  FFMA.FTZ R56, R7, UR33, -R56 ;  /* 0x0000002107387c23 */ /* 0x000fe20008010838 */
[----:B------:R-:W0:Y:S06]  /*36a0*/  SHFL.BFLY PT, R10, R11, 0x1, 0x1f ;  /* 0x0c201f000b0a7f89 */ /* 0x000e2c00000e0000 */
[----:B------:R-:W-:Y:S08]  /*36b0*/  MUFU.EX2 R32, R32 ;  /* 0x0000002000207308 */ /* 0x000ff00000000800 */
[----:B------:R-:W1:Y:S08]  /*36c0*/  MUFU.EX2 R35, R35 ;  /* 0x0000002300237308 */ /* 0x000e700000000800 */
[----:B------:R-:W-:Y:S01]  /*36d0*/  MUFU.EX2 R40, R40 ;  /* 0x0000002800287308 */ /* 0x000fe20000000800 */
[----:B0-----:R-:W-:-:S02]  /*36e0*/  FMNMX.FTZ R69, R11, R10, !PT ;  /* 0x0000000a0b457209 */ /* 0x001fc40007810000 */
[----:B------:R-:W-:Y:S02]  /*36f0*/  F2FP.F16.F32.PACK_AB R11, R31, R28 ;  /* 0x0000001c1f0b723e */ /* 0x000fe400000000ff */
[C---:B------:R-:W-:Y:S01]  /*3700*/  FSETP.NEU.FTZ.AND P1, PT, R69.reuse, -INF , PT ;  /* 0xff8000004500780b */ /* 0x040fe20003f3d000 */
[----:B------:R-:W-:Y:S02]  /*3710*/  FMUL.FTZ R4, R69, UR33 ;  /* 0x0000002145047c20 */ /* 0x000fe40008410000 */
[----:B------:R-:W-:Y:S01]  /*3720*/  MUFU.EX2 R38, R38 ;  /* 0x0000002600267308 */ /* 0x000fe20000000800 */
[----:B-1----:R-:W-:Y:S02]  /*3730*/  F2FP.F16.F32.PACK_AB R13, R35, R32 ;  /* 0x00000020230d723e */ /* 0x002fe400000000ff */
        /* <DEDUP_REMOVED lines=20> */
[----:B------:R-:W-:Y:S01]  /*3880*/  FFMA.FTZ R41, R42, UR33, -R5 ;  /* 0x000000212a297c23 */ /* 0x000fe20008010805 */
        /* <DEDUP_REMOVED lines=14> */
[----:B0-----:R-:W-:Y:S01]  /*3970*/  FADD.FTZ R7, R4, R61 ;  /* 0x0000003d04077221 */ /* 0x001fe20000010000 */
[----:B------:R-:W-:Y:S01]  /*3980*/  FFMA.FTZ R68, R68, UR33, -R5 ;  /* 0x0000002144447c23 */ /* 0x000fe20008010805 */
[----:B------:R-:W-:Y:S01]  /*3990*/  FADD.FTZ R50, R28, R9 ;  /* 0x000000091c327221 */ /* 0x000fe20000010000 */
[--C-:B------:R-:W-:Y:S01]  /*39a0*/  FFMA.FTZ R71, R71, UR33, -R5.reuse ;  /* 0x0000002147477c23 */ /* 0x100fe20008010805 */
[--C-:B------:R-:W-:Y:S01]  /*39b0*/  FFMA.FTZ R78, R78, UR33, -R5.reuse ;  /* 0x000000214e4e7c23 */ /* 0x100fe20008010805 */
[--C-:B------:R-:W-:Y:S01]  /*39c0*/  FFMA.FTZ R79, R79, UR33, -R5.reuse ;  /* 0x000000214f4f7c23 */ /* 0x100fe20008010805 */
[----:B------:R-:W-:Y:S01]  /*39d0*/  FFMA.FTZ R81, R81, UR33, -R5 ;  /* 0x0000002151517c23 */ /* 0x000fe20008010805 */
[----:B------:R-:W0:Y:S01]  /*39e0*/  MUFU.EX2 R8, R8 ;  /* 0x0000000800087308 */ /* 0x000e220000000800 */
[----:B-1----:R-:W-:Y:S01]  /*39f0*/  FADD.FTZ R42, R6, R7 ;  /* 0x00000007062a7221 */ /* 0x002fe20000010000 */
[--C-:B------:R-:W-:Y:S01]  /*3a00*/  FFMA.FTZ R82, R82, UR33, -R5.reuse ;  /* 0x0000002152527c23 */ /* 0x100fe20008010805 */
[--C-:B------:R-:W-:Y:S01]  /*3a10*/  FFMA.FTZ R83, R83, UR33, -R5.reuse ;  /* 0x0000002153537c23 */ /* 0x100fe20008010805 */
[----:B------:R-:W-:Y:S01]  /*3a20*/  FFMA.FTZ R84, R84, UR33, -R5 ;  /* 0x0000002154547c23 */ /* 0x000fe20008010805 */
[----:B------:R-:W-:-:S02]  /*3a30*/  F2FP.F16.F32.PACK_AB R5, R25, R24 ;  /* 0x000000181905723e */ /* 0x000fc400000000ff */
[----:B------:R-:W-:Y:S02]  /*3a40*/  CS2R R88, SRZ ;  /* 0x0000000000587805 */ /* 0x000fe4000001ff00 */
[----:B------:R-:W-:Y:S01]  /*3a50*/  F2FP.F16.F32.PACK_AB R4, R61, R4 ;  /* 0x000000043d04723e */ /* 0x000fe200000000ff */
[----:B------:R-:W1:Y:S01]  /*3a60*/  MUFU.EX2 R85, R85 ;  /* 0x0000005500557308 */ /* 0x000e620000000800 */
[C---:B--2---:R-:W-:Y:S01]  /*3a70*/  FADD.FTZ R7, R55.reuse, R42 ;  /* 0x0000002a37077221 */ /* 0x044fe20000010000 */
[----:B------:R-:W-:-:S06]  /*3a80*/  F2FP.F16.F32.PACK_AB R6, R55, R6 ;  /* 0x000000063706723e */ /* 0x000fcc00000000ff */
[----:B------:R-:W2:Y:S01]  /*3a90*/  MUFU.EX2 R10, R10 ;  /* 0x0000000a000a7308 */ /* 0x000ea20000000800 */
[----:B0-----:R-:W-:-:S07]  /*3aa0*/  FADD.FTZ R42, R8, R7 ;  /* 0x00000007082a7221 */ /* 0x001fce0000010000 */
        /* <DEDUP_REMOVED lines=8> */
[----:B------:R-:W-:Y:S01]  /*3b30*/  FADD.FTZ R42, R32, R7 ;  /* 0x00000007202a7221 */ /* 0x000fe20000010000 */
[----:B------:R-:W-:Y:S02]  /*3b40*/  F2FP.F16.F32.PACK_AB R7, R27, R26 ;  /* 0x0000001a1b07723e */ /* 0x000fe400000000ff */
[----:B------:R-:W-:Y:S01]  /*3b50*/  F2FP.F16.F32.PACK_AB R10, R57, R10 ;  /* 0x0000000a390a723e */ /* 0x000fe200000000ff */
[----:B------:R-:W-:Y:S02]  /*3b60*/  FADD.FTZ R42, R35, R42 ;  /* 0x0000002a232a7221 */ /* 0x000fe40000010000 */
[----:B------:R-:W0:Y:S01]  /*3b70*/  MUFU.EX2 R14, R14 ;  /* 0x0000000e000e7308 */ /* 0x000e220000000800 */
[----:B-1----:R-:W-:Y:S01]  /*3b80*/  FADD.FTZ R24, R12, R9 ;  /* 0x000000090c187221 */ /* 0x002fe20000010000 */
[----:B------:R-:W-:Y:S01]  /*3b90*/  F2FP.F16.F32.PACK_AB R9, R29, R2 ;  /* 0x000000021d09723e */ /* 0x000fe200000000ff */
[----:B------:R-:W-:Y:S01]  /*3ba0*/  FADD.FTZ R25, R37, R42 ;  /* 0x0000002a25197221 */ /* 0x000fe20000010000 */
[----:B------:R1:W-:Y:S03]  /*3bb0*/  STSM.16.M88.4 [R16+0x21800], R4 ;  /* 0x0218000410007844 */ /* 0x0003e60000000200 */
[----:B------:R-:W-:Y:S01]  /*3bc0*/  FADD.FTZ R27, R40, R25 ;  /* 0x00000019281b7221 */ /* 0x000fe20000010000 */
[----:B------:R-:W3:Y:S01]  /*3bd0*/  MUFU.EX2 R53, R53 ;  /* 0x0000003500357308 */ /* 0x000ee20000000800 */
[C---:B--2---:R-:W-:Y:S01]  /*3be0*/  FADD.FTZ R15, R33.reuse, R24 ;  /* 0x00000018210f7221 */ /* 0x044fe20000010000 */
[----:B------:R2:W-:Y:S01]  /*3bf0*/  STSM.16.M88.4 [R19], R8 ;  /* 0x0000000813007844 */ /* 0x0005e20000000200 */
[----:B------:R-:W-:Y:S01]  /*3c00*/  FADD.FTZ R24, R38, R27 ;  /* 0x0000001b26187221 */ /* 0x000fe20000010000 */
[----:B------:R-:W-:-:S03]  /*3c10*/  F2FP.F16.F32.PACK_AB R12, R33, R12 ;  /* 0x0000000c210c723e */ /* 0x000fc600000000ff */
[----:B------:R-:W-:Y:S01]  /*3c20*/  FADD.FTZ R24, R47, R24 ;  /* 0x000000182f187221 */ /* 0x000fe20000010000 */
[----:B------:R-:W4:Y:S01]  /*3c30*/  MUFU.EX2 R30, R30 ;  /* 0x0000001e001e7308 */ /* 0x000f220000000800 */
[----:B0-----:R-:W-:Y:S01]  /*3c40*/  FADD.FTZ R2, R14, R15 ;  /* 0x0000000f0e027221 */ /* 0x001fe20000010000 */
[----:B------:R-:W-:-:S06]  /*3c50*/  F2FP.F16.F32.PACK_AB R15, R40, R37 ;  /* 0x00000025280f723e */ /* 0x000fcc00000000ff */
[----:B------:R-:W0:Y:S01]  /*3c60*/  MUFU.EX2 R51, R51 ;  /* 0x0000003300337308 */ /* 0x000e220000000800 */
[C---:B---3--:R-:W-:Y:S01]  /*3c70*/  FADD.FTZ R25, R53.reuse, R2 ;  /* 0x0000000235197221 */ /* 0x048fe20000010000 */
[----:B------:R-:W-:-:S05]  /*3c80*/  F2FP.F16.F32.PACK_AB R14, R53, R14 ;  /* 0x0000000e350e723e */ /* 0x000fca00000000ff */
[----:B------:R-:W-:Y:S01]  /*3c90*/  STSM.16.M88.4 [R18], R12 ;  /* 0x0000000c12007844 */ /* 0x000fe20000000200 */
[----:B------:R-:W3:Y:S01]  /*3ca0*/  MUFU.EX2 R34, R34 ;  /* 0x0000002200227308 */ /* 0x000ee20000000800 */
[----:B----4-:R-:W-:-:S07]  /*3cb0*/  FADD.FTZ R2, R30, R25 ;  /* 0x000000191e027221 */ /* 0x010fce0000010000 */
[----:B------:R-:W4:Y:S01]  /*3cc0*/  MUFU.EX2 R45, R45 ;  /* 0x0000002d002d7308 */ /* 0x000f220000000800 */
[----:B0-----:R-:W-:-:S07]  /*3cd0*/  FADD.FTZ R25, R51, R2 ;  /* 0x0000000233197221 */ /* 0x001fce0000010000 */
[----:B------:R-:W0:Y:S01]  /*3ce0*/  MUFU.EX2 R39, R39 ;  /* 0x0000002700277308 */ /* 0x000e220000000800 */
[----:B---3--:R-:W-:-:S07]  /*3cf0*/  FADD.FTZ R2, R34, R25 ;  /* 0x0000001922027221 */ /* 0x008fce0000010000 */
        /* <DEDUP_REMOVED lines=11> */
[----:B---3--:R-:W-:Y:S01]  /*3db0*/  FADD.FTZ R27, R41, R24 ;  /* 0x00000018291b7221 */ /* 0x008fe20000010000 */
[----:B------:R-:W-:Y:S02]  /*3dc0*/  F2FP.F16.F32.PACK_AB R24, R51, R30 ;  /* 0x0000001e3318723e */ /* 0x000fe400000000ff */
[----:B-1----:R-:W-:-:S04]  /*3dd0*/  F2FP.F16.F32.PACK_AB R4, R41, R36 ;  /* 0x000000242904723e */ /* 0x002fc800000000ff */
[----:B------:R-:W1:Y:S01]  /*3de0*/  MUFU.EX2 R49, R49 ;  /* 0x0000003100317308 */ /* 0x000e620000000800 */
[----:B----4-:R-:W-:Y:S01]  /*3df0*/  FADD.FTZ R2, R48, R25 ;  /* 0x0000001930027221 */ /* 0x010fe20000010000 */
        /* <DEDUP_REMOVED lines=8> */
[----:B------:R-:W3:Y:S01]  /*3e80*/  MUFU.EX2 R21, R21 ;  /* 0x0000001500157308 */ /* 0x000ee20000000800 */
[----:B0-----:R-:W-:Y:S01]  /*3e90*/  FADD.FTZ R2, R72, R27 ;  /* 0x0000001b48027221 */ /* 0x001fe20000010000 */
[----:B------:R-:W-:-:S05]  /*3ea0*/  F2FP.F16.F32.PACK_AB R27, R44, R45 ;  /* 0x0000002d2c1b723e */ /* 0x000fca00000000ff */
[----:B------:R-:W-:Y:S01]  /*3eb0*/  STSM.16.M88.4 [R17], R24 ;  /* 0x0000001811007844 */ /* 0x000fe20000000200 */
[----:B------:R-:W2:Y:S01]  /*3ec0*/  MUFU.EX2 R65, R65 ;  /* 0x0000004100417308 */ /* 0x000ea20000000800 */
[----:B-1----:R-:W-:Y:S01]  /*3ed0*/  FADD.FTZ R6, R60, R5 ;  /* 0x000000053c067221 */ /* 0x002fe20000010000 */
[----:B------:R-:W-:-:S06]  /*3ee0*/  F2FP.F16.F32.PACK_AB R5, R48, R43 ;  /* 0x0000002b3005723e */ /* 0x000fcc00000000ff */
[----:B------:R-:W0:Y:S01]  /*3ef0*/  MUFU.EX2 R70, R70 ;  /* 0x0000004600467308 */ /* 0x000e220000000800 */
[----:B---3--:R-:W-:-:S07]  /*3f00*/  FADD.FTZ R7, R21, R2 ;  /* 0x0000000215077221 */ /* 0x008fce0000010000 */
[----:B------:R-:W1:Y:S01]  /*3f10*/  MUFU.EX2 R62, R67 ;  /* 0x00000043003e7308 */ /* 0x000e620000000800 */
[----:B--2---:R-:W-:Y:S01]  /*3f20*/  FADD.FTZ R9, R65, R6 ;  /* 0x0000000641097221 */ /* 0x004fe20000010000 */
[----:B------:R-:W-:Y:S02]  /*3f30*/  F2FP.F16.F32.PACK_AB R6, R59, R0 ;  /* 0x000000003b06723e */ /* 0x000fe400000000ff */
[----:B------:R-:W-:-:S04]  /*3f40*/  F2FP.F16.F32.PACK_AB R60, R65, R60 ;  /* 0x0000003c413c723e */ /* 0x000fc800000000ff */
[----:B------:R-:W2:Y:S01]  /*3f50*/  MUFU.EX2 R20, R20 ;  /* 0x0000001400147308 */ /* 0x000ea20000000800 */
[C---:B0-----:R-:W-:Y:S01]  /*3f60*/  FADD.FTZ R7, R70.reuse, R7 ;  /* 0x0000000746077221 */ /* 0x041fe20000010000 */
[----:B------:R-:W-:-:S06]  /*3f70*/  F2FP.F16.F32.PACK_AB R61, R70, R21 ;  /* 0x00000015463d723e */ /* 0x000fcc00000000ff */
[----:B------:R-:W0:Y:S01]  /*3f80*/  MUFU.EX2 R29, R46 ;  /* 0x0000002e001d7308 */ /* 0x000e220000000800 */
[----:B-1----:R-:W-:-:S07]  /*3f90*/  FADD.FTZ R2, R62, R9 ;  /* 0x000000093e027221 */ /* 0x002fce0000010000 */
[----:B------:R-:W1:Y:S01]  /*3fa0*/  MUFU.EX2 R63, R63 ;  /* 0x0000003f003f7308 */ /* 0x000e620000000800 */
[----:B--2---:R-:W-:Y:S01]  /*3fb0*/  FADD.FTZ R0, R20, R7 ;  /* 0x0000000714007221 */ /* 0x004fe20000010000 */
[----:B------:R-:W-:-:S05]  /*3fc0*/  F2FP.F16.F32.PACK_AB R7, R72, R49 ;  /* 0x000000314807723e */ /* 0x000fca00000000ff */
[----:B------:R2:W-:Y:S01]  /*3fd0*/  STSM.16.M88.4 [R16+0x27800], R4 ;  /* 0x0278000410007844 */ /* 0x0005e20000000200 */
[----:B------:R-:W3:Y:S01]  /*3fe0*/  MUFU.EX2 R68, R68 ;  /* 0x0000004400447308 */ /* 0x000ee20000000800 */
[C---:B0-----:R-:W-:Y:S01]  /*3ff0*/  FADD.FTZ R9, R29.reuse, R2 ;  /* 0x000000021d097221 */ /* 0x041fe20000010000 */
[----:B------:R-:W-:-:S06]  /*4000*/  F2FP.F16.F32.PACK_AB R62, R29, R62 ;  /* 0x0000003e1d3e723e */ /* 0x000fcc00000000ff */
[----:B------:R-:W0:Y:S01]  /*4010*/  MUFU.EX2 R73, R73 ;  /* 0x0000004900497308 */ /* 0x000e220000000800 */
[C---:B-1----:R-:W-:Y:S01]  /*4020*/  FADD.FTZ R0, R63.reuse, R0 ;  /* 0x000000003f007221 */ /* 0x042fe20000010000 */
[----:B------:R-:W-:-:S05]  /*4030*/  F2FP.F16.F32.PACK_AB R63, R63, R20 ;  /* 0x000000143f3f723e */ /* 0x000fca00000000ff */
[----:B------:R1:W-:Y:S01]  /*4040*/  STSM.16.M88.4 [R22], R60 ;  /* 0x0000003c16007844 */ /* 0x0003e20000000200 */
[----:B------:R-:W4:Y:S01]  /*4050*/  MUFU.EX2 R76, R76 ;  /* 0x0000004c004c7308 */ /* 0x000f220000000800 */
[----:B---3--:R-:W-:-:S07]  /*4060*/  FADD.FTZ R2, R68, R9 ;  /* 0x0000000944027221 */ /* 0x008fce0000010000 */
[----:B------:R-:W3:Y:S01]  /*4070*/  MUFU.EX2 R71, R71 ;  /* 0x0000004700477308 */ /* 0x000ee20000000800 */
[----:B0-----:R-:W-:-:S07]  /*4080*/  FADD.FTZ R9, R73, R0 ;  /* 0x0000000049097221 */ /* 0x001fce0000010000 */
[----:B------:R-:W0:Y:S01]  /*4090*/  MUFU.EX2 R3, R3 ;  /* 0x0000000300037308 */ /* 0x000e220000000800 */
[C---:B----4-:R-:W-:Y:S01]  /*40a0*/  FADD.FTZ R0, R76.reuse, R9 ;  /* 0x000000094c007221 */ /* 0x050fe20000010000 */
[----:B--2---:R-:W-:-:S06]  /*40b0*/  F2FP.F16.F32.PACK_AB R5, R76, R73 ;  /* 0x000000494c05723e */ /* 0x004fcc00000000ff */
[----:B------:R-:W2:Y:S01]  /*40c0*/  MUFU.EX2 R78, R78 ;  /* 0x0000004e004e7308 */ /* 0x000ea20000000800 */
[C---:B---3--:R-:W-:Y:S01]  /*40d0*/  FADD.FTZ R11, R71.reuse, R2 ;  /* 0x00000002470b7221 */ /* 0x048fe20000010000 */
[----:B------:R-:W-:-:S06]  /*40e0*/  F2FP.F16.F32.PACK_AB R4, R71, R68 ;  /* 0x000000444704723e */ /* 0x000fcc00000000ff */
[----:B------:R-:W3:Y:S01]  /*40f0*/  MUFU.EX2 R74, R74 ;  /* 0x0000004a004a7308 */ /* 0x000ee20000000800 */
[----:B0-----:R-:W-:-:S07]  /*4100*/  FADD.FTZ R9, R3, R0 ;  /* 0x0000000003097221 */ /* 0x001fce0000010000 */
[----:B------:R-:W0:Y:S01]  /*4110*/  MUFU.EX2 R79, R79 ;  /* 0x0000004f004f7308 */ /* 0x000e220000000800 */
[----:B--2---:R-:W-:-:S07]  /*4120*/  FADD.FTZ R2, R78, R11 ;  /* 0x0000000b4e027221 */ /* 0x004fce0000010000 */
[----:B------:R-:W2:Y:S01]  /*4130*/  MUFU.EX2 R75, R75 ;  /* 0x0000004b004b7308 */ /* 0x000ea20000000800 */
[C---:B---3--:R-:W-:Y:S01]  /*4140*/  FADD.FTZ R0, R74.reuse, R9 ;  /* 0x000000094a007221 */ /* 0x048fe20000010000 */
[----:B------:R-:W-:-:S06]  /*4150*/  F2FP.F16.F32.PACK_AB R7, R74, R3 ;  /* 0x000000034a07723e */ /* 0x000fcc00000000ff */
[----:B------:R-:W3:Y:S01]  /*4160*/  MUFU.EX2 R81, R81 ;  /* 0x0000005100517308 */ /* 0x000ee20000000800 */
[C---:B0-----:R-:W-:Y:S01]  /*4170*/  FADD.FTZ R2, R79.reuse, R2 ;  /* 0x000000024f027221 */ /* 0x041fe20000010000 */
[----:B------:R-:W-:-:S05]  /*4180*/  F2FP.F16.F32.PACK_AB R6, R79, R78 ;  /* 0x0000004e4f06723e */ /* 0x000fca00000000ff */
[----:B------:R1:W-:Y:S01]  /*4190*/  STSM.16.M88.4 [R18+0x6000], R4 ;  /* 0x0060000412007844 */ /* 0x0003e20000000200 */
[----:B------:R-:W0:Y:S01]  /*41a0*/  MUFU.EX2 R80, R80 ;  /* 0x0000005000507308 */ /* 0x000e220000000800 */
[----:B--2---:R-:W-:-:S07]  /*41b0*/  FADD.FTZ R11, R75, R0 ;  /* 0x000000004b0b7221 */ /* 0x004fce0000010000 */
[----:B------:R-:W2:Y:S01]  /*41c0*/  MUFU.EX2 R82, R82 ;  /* 0x0000005200527308 */ /* 0x000ea20000000800 */
[----:B---3--:R-:W-:-:S07]  /*41d0*/  FADD.FTZ R9, R81, R2 ;  /* 0x0000000251097221 */ /* 0x008fce0000010000 */
[----:B------:R-:W-:Y:S01]  /*41e0*/  MUFU.EX2 R77, R77 ;  /* 0x0000004d004d7308 */ /* 0x000fe20000000800 */
[----:B0-----:R-:W-:-:S07]  /*41f0*/  FADD.FTZ R2, R80, R11 ;  /* 0x0000000b50027221 */ /* 0x001fce0000010000 */
[----:B------:R-:W0:Y:S01]  /*4200*/  MUFU.EX2 R56, R56 ;  /* 0x0000003800387308 */ /* 0x000e220000000800 */
[C---:B--2---:R-:W-:Y:S01]  /*4210*/  FADD.FTZ R0, R82.reuse, R9 ;  /* 0x0000000952007221 */ /* 0x044fe20000010000 */
[----:B------:R-:W-:Y:S02]  /*4220*/  F2FP.F16.F32.PACK_AB R8, R82, R81 ;  /* 0x000000515208723e */ /* 0x000fe400000000ff */
[----:B------:R-:W-:-:S04]  /*4230*/  F2FP.F16.F32.PACK_AB R9, R80, R75 ;  /* 0x0000004b5009723e */ /* 0x000fc800000000ff */
[----:B------:R-:W-:Y:S08]  /*4240*/  MUFU.EX2 R83, R83 ;  /* 0x0000005300537308 */ /* 0x000ff00000000800 */
[----:B------:R-:W2:Y:S01]  /*4250*/  MUFU.EX2 R84, R84 ;  /* 0x0000005400547308 */ /* 0x000ea20000000800 */
[----:B0-----:R-:W-:Y:S01]  /*4260*/  F2FP.F16.F32.PACK_AB R11, R56, R77 ;  /* 0x0000004d380b723e */ /* 0x001fe200000000ff */
[----:B------:R-:W-:Y:S01]  /*4270*/  FADD.FTZ R77, R77, R2 ;  /* 0x000000024d4d7221 */ /* 0x000fe20000010000 */
[----:B--2---:R-:W-:Y:S01]  /*4280*/  F2FP.F16.F32.PACK_AB R10, R84, R83 ;  /* 0x00000053540a723e */ /* 0x004fe200000000ff */
[----:B------:R-:W-:-:S02]  /*4290*/  FADD.FTZ R83, R83, R0 ;  /* 0x0000000053537221 */ /* 0x000fc40000010000 */
[----:B------:R-:W-:Y:S02]  /*42a0*/  FADD.FTZ R0, R56, R77 ;  /* 0x0000004d38007221 */ /* 0x000fe40000010000 */
[----:B------:R1:W-:Y:S01]  /*42b0*/  STSM.16.M88.4 [R17+0x6000], R8 ;  /* 0x0060000811007844 */ /* 0x0003e20000000200 */
[----:B------:R-:W-:Y:S01]  /*42c0*/  FADD.FTZ R2, R84, R83 ;  /* 0x0000005354027221 */ /* 0x000fe20000010000 */
[----:B------:R0:W-:Y:S06]  /*42d0*/  MEMBAR.ALL.CTA ;  /* 0x0000000000007992 */ /* 0x0001ec0000008000 */
[----:B0-----:R-:W0:Y:S02]  /*42e0*/  FENCE.VIEW.ASYNC.S ;  /* 0x00000000000073c6 */ /* 0x001e240000000000 */
[----:B0-----:R-:W-:Y:S01]  /*42f0*/  NOP ;  /* 0x0000000000007918 */ /* 0x001fe20000000000 */
[----:B------:R-:W-:Y:S05]  /*4300*/  @!P1 BRA `(.L_x_1877) ;  /* 0x0000003000b49947 */ /* 0x000fea0003800000 */
[----:B-1----:R-:W-:Y:S01]  /*4310*/  IMAD.MOV.U32 R4, RZ, RZ, R54 ;  /* 0x000000ffff047224 */ /* 0x002fe200078e0036 */
[----:B------:R-:W-:Y:S01]  /*4320*/  UMOV UR28, UR45 ;  /* 0x0000002d001c7c82 */ /* 0x000fe20008000000 */
[----:B------:R-:W-:Y:S01]  /*4330*/  IMAD.MOV.U32 R3, RZ, RZ, R69 ;  /* 0x000000ffff037224 */ /* 0x000fe200078e0045 */
[----:B------:R-:W-:Y:S01]  /*4340*/  UMOV UR53, UR44 ;  /* 0x0000002c00357c82 */ /* 0x000fe20008000000 */
[----:B------:R-:W-:Y:S01]  /*4350*/  IMAD.MOV.U32 R135, RZ, RZ, RZ ;  /* 0x000000ffff877224 */ /* 0x000fe200078e00ff */
[----:B------:R-:W-:Y:S01]  /*4360*/  ULDC UR34, c[0x0][0x288] ;  /* 0x0000a20000227ab9 */ /* 0x000fe20000000800 */
[----:B------:R-:W-:Y:S01]  /*4370*/  ULDC UR35, c[0x0][0x9d8] ;  /* 0x0002760000237ab9 */ /* 0x000fe20000000800 */
[----:B------:R-:W-:-:S05]  /*4380*/  ULDC UR33, c[0x0][0x988] ;  /* 0x0002620000217ab9 */ /* 0x000fca0000000800 */
.L_x_1888:
[----:B------:R-:W-:Y:S01]  /*4390*/  ISETP.NE.AND P2, PT, RZ, UR37, PT ;  /* 0x00000025ff007c0c */ /* 0x000fe2000bf45270 */
[----:B------:R-:W-:-:S04]  /*43a0*/  UISETP.NE.AND UP0, UPT, UR53, 0x1, UPT ;  /* 0x000000013500788c */ /* 0x000fc8000bf05270 */
[----:B------:R-:W-:-:S04]  /*43b0*/  USEL UR45, URZ, 0x1, UP0 ;  /* 0x000000013f2d7887 */ /* 0x000fc80008000000 */
[----:B------:R-:W-:-:S04]  /*43c0*/  ULOP3.LUT UR45, UR28, UR45, URZ, 0x3c, !UPT ;  /* 0x0000002d1c2d7292 */ /* 0x000fc8000f8e3c3f */
[----:B------:R-:W-:Y:S08]  /*43d0*/  @P2 BRA `(.L_x_1878) ;  /* 0x0000000000382947 */ /* 0x000ff00003800000 */
[----:B------:R-:W-:Y:S05]  /*43e0*/  @!P0 BRA `(.L_x_1879) ;  /* 0x0000000000048947 */ /* 0x000fea0003800000 */
[----:B------:R-:W-:Y:S01]  /*43f0*/  BPT.TRAP 0x1 ;  /* 0x000000040000795c */ /* 0x000fe20000300000 */
.L_x_1879:
        /* <DEDUP_REMOVED lines=9> */
.L_x_1880:
[----:B-1----:R-:W-:Y:S05]  /*4490*/  @P1 BRA `(.L_x_1878) ;  /* 0x0000000000081947 */ /* 0x002fea0003800000 */
[----:B------:R-:W1:Y:S02]  /*44a0*/  SYNCS.PHASECHK.TRANS64.TRYWAIT P1, [UR6+0x2d830], R5 ;  /* 0x02d83005ff0075a7 */ /* 0x000e640008020146 */
[----:B-1----:R-:W-:Y:S05]  /*44b0*/  @!P1 BRA `(.L_x_1881) ;  /* 0x000000bc00c09947 */ /* 0x002fea0003800000 */
.L_x_1878:
        /* <DEDUP_REMOVED lines=40> */
.L_x_1883:
[----:B------:R-:W-:Y:S01]  /*4740*/  ULEA UR6, UR53, UR40, 0x3 ;  /* 0x0000002835067291 */ /* 0x000fe2000f8e183f */
[----:B------:R-:W-:-:S04]  /*4750*/  MOV R5, UR28 ;  /* 0x0000001c00057c02 */ /* 0x000fc80008000f00 */
[----:B------:R-:W-:-:S04]  /*4760*/  SHF.L.U32 R5, R5, 0x1f, RZ ;  /* 0x0000001f05057819 */ /* 0x000fc800000006ff */
[----:B------:R0:W1:Y:S01]  /*4770*/  SYNCS.PHASECHK.TRANS64.TRYWAIT P1, [UR6+0x2d850], R5 ;  /* 0x02d85005ff0075a7 */ /* 0x0000620008020146 */
[----:B------:R-:W-:Y:S05]  /*4780*/  @!P0 BRA `(.L_x_1884) ;  /* 0x0000000000048947 */ /* 0x000fea0003800000 */
[----:B------:R-:W-:Y:S01]  /*4790*/  BPT.TRAP 0x1 ;  /* 0x000000040000795c */ /* 0x000fe20000300000 */
.L_x_1884:
[----:B-1----:R-:W-:Y:S05]  /*47a0*/  @P1 BRA `(.L_x_1882) ;  /* 0x0000000000081947 */ /* 0x002fea0003800000 */
[----:B------:R-:W1:Y:S02]  /*47b0*/  SYNCS.PHASECHK.TRANS64.TRYWAIT P1, [UR6+0x2d850], R5 ;  /* 0x02d85005ff0075a7 */ /* 0x000e640008020146 */
[----:B-1----:R-:W-:Y:S05]  /*47c0*/  @!P1 BRA `(.L_x_1885) ;  /* 0x000000bc00149947 */ /* 0x002fea0003800000 */
.L_x_1882:
        /* <DEDUP_REMOVED lines=70> */
.L_x_1886:
[----:B------:R-:W-:Y:S01]  /*4c30*/  UISETP.NE.AND UP0, UPT, UR49, URZ, UPT ;  /* 0x0000003f3100728c */ /* 0x000fe2000bf05270 */
[----:B------:R-:W-:Y:S02]  /*4c40*/  VIADD R141, R136, UR39 ;  /* 0x00000027888d7c36 */ /* 0x000fe40008000000 */
[----:B0-----:R-:W-:Y:S01]  /*4c50*/  FMUL.FTZ R5, R26, UR35 ;  /* 0x000000231a057c20 */ /* 0x001fe20008410000 */
[----:B------:R-:W-:Y:S01]  /*4c60*/  FMUL.FTZ R20, R47, UR35 ;  /* 0x000000232f147c20 */ /* 0x000fe20008410000 */
[----:B------:R-:W-:Y:S01]  /*4c70*/  FMUL.FTZ R8, R31, UR35 ;  /* 0x000000231f087c20 */ /* 0x000fe20008410000 */
[----:B------:R-:W0:Y:S01]  /*4c80*/  LDC R47, c[0x0][0x2f0] ;  /* 0x0000bc00ff2f7b82 */ /* 0x000e220000000800 */
[----:B------:R-:W-:Y:S01]  /*4c90*/  PLOP3.LUT P1, PT, PT, PT, UP0, 0x80, 0x0 ;  /* 0x000000000000781c */ /* 0x000fe20003f2f008 */
[----:B------:R-:W-:Y:S01]  /*4ca0*/  FMUL.FTZ R31, R33, UR35 ;  /* 0x00000023211f7c20 */ /* 0x000fe20008410000 */
[----:B------:R-:W-:Y:S01]  /*4cb0*/  PLOP3.LUT P2, PT, PT, PT, UP0, 0x80, 0x0 ;  /* 0x000000000000781c */ /* 0x000fe20003f4f008 */
[----:B------:R-:W-:Y:S01]  /*4cc0*/  FMUL.FTZ R33, R37, UR35 ;  /* 0x0000002325217c20 */ /* 0x000fe20008410000 */
[----:B------:R-:W-:Y:S01]  /*4cd0*/  FMUL.FTZ R37, R45, UR35 ;  /* 0x000000232d257c20 */ /* 0x000fe20008410000 */
[----:B------:R-:W-:Y:S01]  /*4ce0*/  @UP0 ULDC UR6, c[0x0][0x44c] ;  /* 0x0001130000060ab9 */ /* 0x000fe20000000800 */
[----:B------:R-:W-:Y:S01]  /*4cf0*/  FMUL.FTZ R144, R24, UR35 ;  /* 0x0000002318907c20 */ /* 0x000fe20008410000 */
[----:B------:R-:W-:-:S02]  /*4d00*/  IMAD.MOV.U32 R140, RZ, RZ, -0x2 ;  /* 0xfffffffeff8c7424 */ /* 0x000fc400078e00ff */
[----:B------:R-:W-:Y:S01]  /*4d10*/  FMUL.FTZ R143, R25, UR35 ;  /* 0x00000023198f7c20 */ /* 0x000fe20008410000 */
[----:B------:R-:W-:Y:S01]  /*4d20*/  FMUL.FTZ R142, R28, UR35 ;  /* 0x000000231c8e7c20 */ /* 0x000fe20008410000 */
[----:B------:R-:W-:Y:S01]  /*4d30*/  FMUL.FTZ R29, R29, UR35 ;  /* 0x000000231d1d7c20 */ /* 0x000fe20008410000 */
[----:B------:R-:W-:Y:S01]  /*4d40*/  FMUL.FTZ R14, R43, UR35 ;  /* 0x000000232b0e7c20 */ /* 0x000fe20008410000 */
[----:B------:R-:W1:Y:S01]  /*4d50*/  MUFU.TANH R144, R144 ;  /* 0x0000009000907308 */ /* 0x000e620000002400 */
[----:B------:R-:W-:Y:S01]  /*4d60*/  @P1 IMAD.HI.U32 R26, R141, UR6, RZ ;  /* 0x000000068d1a1c27 */ /* 0x000fe2000f8e00ff */
[----:B------:R-:W-:-:S03]  /*4d70*/  @UP0 ULDC UR6, c[0x0][0x450] ;  /* 0x0001140000060ab9 */ /* 0x000fc60000000800 */
[----:B------:R-:W-:Y:S01]  /*4d80*/  FMUL.FTZ R43, R57, UR35 ;  /* 0x00000023392b7c20 */ /* 0x000fe20008410000 */
[----:B------:R-:W-:Y:S01]  /*4d90*/  FMUL.FTZ R7, R30, UR35 ;  /* 0x000000231e077c20 */ /* 0x000fe20008410000 */
[----:B------:R-:W-:Y:S01]  /*4da0*/  FMUL.FTZ R30, R32, UR35 ;  /* 0x00000023201e7c20 */ /* 0x000fe20008410000 */
[----:B------:R-:W-:Y:S01]  /*4db0*/  @P2 SHF.R.U32.HI R141, RZ, UR6, R26 ;  /* 0x00000006ff8d2c19 */ /* 0x000fe2000801161a */
[----:B------:R-:W-:Y:S01]  /*4dc0*/  UMOV UR6, 0xffffff80 ;  /* 0xffffff8000067882 */ /* 0x000fe20000000000 */
[----:B------:R-:W2:Y:S01]  /*4dd0*/  MUFU.TANH R143, R143 ;  /* 0x0000008f008f7308 */ /* 0x000ea20000002400 */
[----:B------:R-:W-:Y:S01]  /*4de0*/  UIMAD UR6, UR54, UR6, 0x1 ;  /* 0x00000001360674a4 */ /* 0x000fe2000f8e0206 */
[----:B------:R-:W-:Y:S01]  /*4df0*/  FMUL.FTZ R32, R36, UR35 ;  /* 0x0000002324207c20 */ /* 0x000fe20008410000 */
[----:B------:R-:W3:Y:S01]  /*4e00*/  SHFL.IDX PT, R45, R141, RZ, 0x1c1f ;  /* 0x001c1fff8d2d7589 */ /* 0x000ee200000e0000 */
[----:B------:R-:W-:Y:S01]  /*4e10*/  FMUL.FTZ R15, R46, UR35 ;  /* 0x000000232e0f7c20 */ /* 0x000fe20008410000 */
[----:B------:R-:W-:Y:S01]  /*4e20*/  FMUL.FTZ R9, R34, UR35 ;  /* 0x0000002322097c20 */ /* 0x000fe20008410000 */
[----:B------:R-:W-:Y:S01]  /*4e30*/  FMUL.FTZ R34, R40, UR35 ;  /* 0x0000002328227c20 */ /* 0x000fe20008410000 */
[----:B------:R-:W-:Y:S01]  /*4e40*/  IMAD R140, R23, R140, UR6 ;  /* 0x00000006178c7e24 */ /* 0x000fe2000f8e028c */
[----:B------:R-:W4:Y:S01]  /*4e50*/  MUFU.TANH R142, R142 ;  /* 0x0000008e008e7308 */ /* 0x000f220000002400 */
[----:B------:R-:W-:Y:S01]  /*4e60*/  FMUL.FTZ R11, R38, UR35 ;  /* 0x00000023260b7c20 */ /* 0x000fe20008410000 */
[----:B------:R-:W-:Y:S01]  /*4e70*/  FMUL.FTZ R38, R48, UR35 ;  /* 0x0000002330267c20 */ /* 0x000fe20008410000 */
[----:B0-----:R-:W-:-:S02]  /*4e80*/  IMAD R140, R47, UR48, R140 ;  /* 0x000000302f8c7c24 */ /* 0x001fc4000f8e028c */
        /* <DEDUP_REMOVED lines=12> */
[----:B------:R-:W5:Y:S01]  /*4f50*/  MUFU.TANH R30, R30 ;  /* 0x0000001e001e7308 */ /* 0x000f620000002400 */
[----:B------:R-:W-:Y:S01]  /*4f60*/  FMUL.FTZ R44, R61, UR35 ;  /* 0x000000233d2c7c20 */ /* 0x000fe20008410000 */
[----:B------:R-:W-:Y:S01]  /*4f70*/  FMUL.FTZ R25, R54, UR35 ;  /* 0x0000002336197c20 */ /* 0x000fe20008410000 */
[----:B---3--:R-:W-:Y:S01]  /*4f80*/  IADD3 R57, R45, -UR34, R140 ;  /* 0x800000222d397c10 */ /* 0x008fe2000fffe08c */
[----:B------:R-:W-:Y:S01]  /*4f90*/  FMUL.FTZ R45, R60, UR35 ;  /* 0x000000233c2d7c20 */ /* 0x000fe20008410000 */
[----:B------:R-:W-:Y:S01]  /*4fa0*/  FMUL.FTZ R26, R55, UR35 ;  /* 0x00000023371a7c20 */ /* 0x000fe20008410000 */
[----:B------:R-:W-:Y:S01]  /*4fb0*/  FMUL.FTZ R6, R27, UR35 ;  /* 0x000000231b067c20 */ /* 0x000fe20008410000 */
[C---:B------:R-:W-:Y:S01]  /*4fc0*/  ISETP.GT.AND P1, PT, R57.reuse, RZ, PT ;  /* 0x000000ff3900720c */ /* 0x040fe20003f24270 */
[----:B------:R-:W3:Y:S01]  /*4fd0*/  MUFU.TANH R31, R31 ;  /* 0x0000001f001f7308 */ /* 0x000ee20000002400 */
[----:B------:R-:W-:Y:S01]  /*4fe0*/  ISETP.GT.AND P2, PT, R57, 0x1, PT ;  /* 0x000000013900780c */ /* 0x000fe20003f44270 */
[----:B------:R-:W-:Y:S01]  /*4ff0*/  FMUL.FTZ R27, R58, UR35 ;  /* 0x000000233a1b7c20 */ /* 0x000fe20008410000 */
[----:B-1----:R-:W-:Y:S01]  /*5000*/  FSEL R144, R144, -INF , P1 ;  /* 0xff80000090907808 */ /* 0x002fe20000800000 */
[----:B------:R-:W-:Y:S01]  /*5010*/  FMUL.FTZ R56, R81, UR35 ;  /* 0x0000002351387c20 */ /* 0x000fe20008410000 */
[----:B------:R-:W-:Y:S01]  /*5020*/  ISETP.GT.AND P1, PT, R57, 0x8, PT ;  /* 0x000000083900780c */ /* 0x000fe20003f24270 */
[----:B------:R-:W-:Y:S01]  /*5030*/  FMUL.FTZ R84, R84, UR35 ;  /* 0x0000002354547c20 */ /* 0x000fe20008410000 */
[----:B--2---:R-:W-:Y:S01]  /*5040*/  FSEL R143, R143, -INF , P2 ;  /* 0xff8000008f8f7808 */ /* 0x004fe20001000000 */
[----:B------:R-:W1:Y:S01]  /*5050*/  MUFU.TANH R32, R32 ;  /* 0x0000002000207308 */ /* 0x000e620000002400 */
[----:B------:R-:W-:Y:S01]  /*5060*/  FMNMX.FTZ R46, R144, R3, !PT ;  /* 0x00000003902e7209 */ /* 0x000fe20007810000 */
[----:B------:R-:W-:Y:S01]  /*5070*/  FMUL.FTZ R85, R85, UR35 ;  /* 0x0000002355557c20 */ /* 0x000fe20008410000 */
[----:B------:R-:W-:Y:S01]  /*5080*/  ISETP.GT.AND P2, PT, R57, 0x9, PT ;  /* 0x000000093900780c */ /* 0x000fe20003f44270 */
[----:B------:R-:W-:Y:S01]  /*5090*/  FMUL.FTZ R28, R59, UR35 ;  /* 0x000000233b1c7c20 */ /* 0x000fe20008410000 */
[----:B----4-:R-:W-:Y:S01]  /*50a0*/  FSEL R142, R142, -INF , P1 ;  /* 0xff8000008e8e7808 */ /* 0x010fe20000800000 */
[----:B------:R-:W2:Y:S01]  /*50b0*/  SHFL.IDX PT, R141, R141, 0x1, 0x1c1f ;  /* 0x003c1f008d8d7f89 */ /* 0x000ea200000e0000 */
[----:B------:R-:W-:Y:S01]  /*50c0*/  FMNMX.FTZ R47, R143, R46, !PT ;  /* 0x0000002e8f2f7209 */ /* 0x000fe20007810000 */
[----:B------:R-:W4:Y:S01]  /*50d0*/  MUFU.TANH R33, R33 ;  /* 0x0000002100217308 */ /* 0x000f220000002400 */
[----:B------:R-:W-:Y:S01]  /*50e0*/  ISETP.GT.AND P1, PT, R57, 0x10, PT ;  /* 0x000000103900780c */ /* 0x000fe20003f24270 */
[----:B------:R-:W-:Y:S01]  /*50f0*/  FMUL.FTZ R46, R64, UR35 ;  /* 0x00000023402e7c20 */ /* 0x000fe20008410000 */
[----:B0-----:R-:W-:Y:S01]  /*5100*/  FSEL R29, R29, -INF , P2 ;  /* 0xff8000001d1d7808 */ /* 0x001fe20001000000 */
[----:B------:R-:W-:Y:S01]  /*5110*/  FMUL.FTZ R64, R74, UR35 ;  /* 0x000000234a407c20 */ /* 0x000fe20008410000 */
[----:B------:R-:W-:Y:S01]  /*5120*/  FMNMX.FTZ R48, R142, R47, !PT ;  /* 0x0000002f8e307209 */ /* 0x000fe20007810000 */
[----:B------:R-:W-:Y:S01]  /*5130*/  FMUL.FTZ R74, R87, UR35 ;  /* 0x00000023574a7c20 */ /* 0x000fe20008410000 */
[----:B------:R-:W-:Y:S01]  /*5140*/  ISETP.GT.AND P2, PT, R57, 0x11, PT ;  /* 0x000000113900780c */ /* 0x000fe20003f44270 */
[----:B------:R-:W0:Y:S01]  /*5150*/  MUFU.TANH R34, R34 ;  /* 0x0000002200227308 */ /* 0x000e220000002400 */
[----:B-----5:R-:W-:Y:S01]  /*5160*/  FSEL R30, R30, -INF , P1 ;  /* 0xff8000001e1e7808 */ /* 0x020fe20000800000 */
[----:B------:R-:W-:Y:S01]  /*5170*/  ULEA UR6, UR44, UR40, 0x3 ;  /* 0x000000282c067291 */ /* 0x000fe2000f8e183f */
[----:B------:R-:W-:-:S02]  /*5180*/  FMNMX.FTZ R47, R29, R48, !PT ;  /* 0x000000301d2f7209 */ /* 0x000fc40007810000 */
[----:B------:R-:W-:Y:S01]  /*5190*/  ISETP.GT.AND P1, PT, R57, 0x18, PT ;  /* 0x000000183900780c */ /* 0x000fe20003f24270 */
[----:B------:R-:W-:Y:S01]  /*51a0*/  UIADD3 UR6, UR6, 0x2d840, URZ ;  /* 0x0002d84006067890 */ /* 0x000fe2000fffe03f */
[----:B---3--:R-:W-:Y:S01]  /*51b0*/  FSEL R31, R31, -INF , P2 ;  /* 0xff8000001f1f7808 */ /* 0x008fe20001000000 */
[----:B------:R-:W3:Y:S01]  /*51c0*/  MUFU.TANH R35, R35 ;  /* 0x0000002300237308 */ /* 0x000ee20000002400 */
[----:B------:R-:W-:Y:S01]  /*51d0*/  FMNMX.FTZ R48, R30, R47, !PT ;  /* 0x0000002f1e307209 */ /* 0x000fe20007810000 */
[----:B------:R-:W-:Y:S01]  /*51e0*/  FMUL.FTZ R47, R65, UR35 ;  /* 0x00000023412f7c20 */ /* 0x000fe20008410000 */
[----:B------:R-:W-:Y:S01]  /*51f0*/  ISETP.GT.AND P2, PT, R57, 0x19, PT ;  /* 0x000000193900780c */ /* 0x000fe20003f44270 */
[----:B------:R-:W-:Y:S01]  /*5200*/  UPRMT UR6, UR41, 0x654, UR6 ;  /* 0x0000065429067896 */ /* 0x000fe20008000006 */
[----:B-1----:R-:W-:Y:S02]  /*5210*/  FSEL R32, R32, -INF , P1 ;  /* 0xff80000020207808 */ /* 0x002fe40000800000 */
[----:B------:R-:W-:Y:S01]  /*5220*/  FMNMX.FTZ R49, R31, R48, !PT ;  /* 0x000000301f317209 */ /* 0x000fe20007810000 */
[----:B------:R-:W1:Y:S01]  /*5230*/  MUFU.TANH R36, R36 ;  /* 0x0000002400247308 */ /* 0x000e620000002400 */
[----:B------:R-:W-:Y:S01]  /*5240*/  ISETP.GT.AND P1, PT, R57, 0x20, PT ;  /* 0x000000203900780c */ /* 0x000fe20003f24270 */
[----:B------:R-:W-:Y:S01]  /*5250*/  FMUL.FTZ R48, R68, UR35 ;  /* 0x0000002344307c20 */ /* 0x000fe20008410000 */
[----:B----4-:R-:W-:Y:S01]  /*5260*/  FSEL R33, R33, -INF , P2 ;  /* 0xff80000021217808 */ /* 0x010fe20001000000 */
[----:B------:R-:W-:Y:S01]  /*5270*/  FMUL.FTZ R68, R82, UR35 ;  /* 0x0000002352447c20 */ /* 0x000fe20008410000 */
[----:B------:R-:W-:Y:S01]  /*5280*/  FMNMX.FTZ R50, R32, R49, !PT ;  /* 0x0000003120327209 */ /* 0x000fe20007810000 */
[----:B------:R-:W-:Y:S01]  /*5290*/  SYNCS.ARRIVE.TRANS64.RED.A1T0 RZ, [UR6], RZ ;  /* 0x000000ffffff79a7 */ /* 0x000fe20008100406 */
[----:B------:R-:W-:Y:S01]  /*52a0*/  ISETP.GT.AND P2, PT, R57, 0x21, PT ;  /* 0x000000213900780c */ /* 0x000fe20003f44270 */
[----:B------:R-:W4:Y:S01]  /*52b0*/  MUFU.TANH R37, R37 ;  /* 0x0000002500257308 */ /* 0x000f220000002400 */
[----:B0-----:R-:W-:-:S02]  /*52c0*/  FSEL R34, R34, -INF , P1 ;  /* 0xff80000022227808 */ /* 0x001fc40000800000 */
[----:B------:R-:W-:Y:S02]  /*52d0*/  FMNMX.FTZ R49, R33, R50, !PT ;  /* 0x0000003221317209 */ /* 0x000fe40007810000 */
[----:B------:R-:W-:Y:S02]  /*52e0*/  ISETP.GT.AND P1, PT, R57, 0x28, PT ;  /* 0x000000283900780c */ /* 0x000fe40003f24270 */
[----:B---3--:R-:W-:Y:S01]  /*52f0*/  FSEL R35, R35, -INF , P2 ;  /* 0xff80000023237808 */ /* 0x008fe20001000000 */
[----:B------:R-:W0:Y:S01]  /*5300*/  MUFU.TANH R38, R38 ;  /* 0x0000002600267308 */ /* 0x000e220000002400 */
[----:B------:R-:W-:Y:S01]  /*5310*/  FMNMX.FTZ R50, R34, R49, !PT ;  /* 0x0000003122327209 */ /* 0x000fe20007810000 */
[----:B------:R-:W-:Y:S01]  /*5320*/  FMUL.FTZ R49, R69, UR35 ;  /* 0x0000002345317c20 */ /* 0x000fe20008410000 */
[----:B------:R-:W-:Y:S02]  /*5330*/  ISETP.GT.AND P2, PT, R57, 0x29, PT ;  /* 0x000000293900780c */ /* 0x000fe40003f44270 */
[----:B-1----:R-:W-:-:S02]  /*5340*/  FSEL R36, R36, -INF , P1 ;  /* 0xff80000024247808 */ /* 0x002fc40000800000 */
[----:B------:R-:W-:Y:S01]  /*5350*/  FMNMX.FTZ R51, R35, R50, !PT ;  /* 0x0000003223337209 */ /* 0x000fe20007810000 */
[----:B------:R-:W1:Y:S01]  /*5360*/  MUFU.TANH R39, R39 ;  /* 0x0000002700277308 */ /* 0x000e620000002400 */
[----:B------:R-:W-:Y:S02]  /*5370*/  ISETP.GT.AND P1, PT, R57, 0x30, PT ;  /* 0x000000303900780c */ /* 0x000fe40003f24270 */
[----:B----4-:R-:W-:Y:S02]  /*5380*/  FSEL R37, R37, -INF , P2 ;  /* 0xff80000025257808 */ /* 0x010fe40001000000 */
[----:B------:R-:W-:Y:S01]  /*5390*/  FMNMX.FTZ R50, R36, R51, !PT ;  /* 0x0000003324327209 */ /* 0x000fe20007810000 */
[----:B------:R-:W-:Y:S01]  /*53a0*/  FMUL.FTZ R51, R72, UR35 ;  /* 0x0000002348337c20 */ /* 0x000fe20008410000 */
[----:B------:R-:W-:Y:S01]  /*53b0*/  ISETP.GT.AND P2, PT, R57, 0x31, PT ;  /* 0x000000313900780c */ /* 0x000fe20003f44270 */
[----:B------:R-:W3:Y:S01]  /*53c0*/  MUFU.TANH R40, R40 ;  /* 0x0000002800287308 */ /* 0x000ee20000002400 */
[----:B0-----:R-:W-:-:S02]  /*53d0*/  FSEL R38, R38, -INF , P1 ;  /* 0xff80000026267808 */ /* 0x001fc40000800000 */
[----:B------:R-:W-:Y:S01]  /*53e0*/  FMNMX.FTZ R53, R37, R50, !PT ;  /* 0x0000003225357209 */ /* 0x000fe20007810000 */
[----:B------:R-:W-:Y:S01]  /*53f0*/  FMUL.FTZ R50, R73, UR35 ;  /* 0x0000002349327c20 */ /* 0x000fe20008410000 */
[----:B------:R-:W-:Y:S02]  /*5400*/  ISETP.GT.AND P1, PT, R57, 0x38, PT ;  /* 0x000000383900780c */ /* 0x000fe40003f24270 */
[----:B------:R-:W-:Y:S01]  /*5410*/  FMNMX.FTZ R52, R38, R53, !PT ;  /* 0x0000003526347209 */ /* 0x000fe20007810000 */
[----:B------:R-:W0:Y:S01]  /*5420*/  MUFU.TANH R41, R41 ;  /* 0x0000002900297308 */ /* 0x000e220000002400 */
[----:B-1----:R-:W-:Y:S02]  /*5430*/  FSEL R39, R39, -INF , P2 ;  /* 0xff80000027277808 */ /* 0x002fe40001000000 */
[----:B------:R-:W-:Y:S02]  /*5440*/  ISETP.GT.AND P2, PT, R57, 0x39, PT ;  /* 0x000000393900780c */ /* 0x000fe40003f44270 */
[----:B------:R-:W-:Y:S01]  /*5450*/  FMNMX.FTZ R53, R39, R52, !PT ;  /* 0x0000003427357209 */ /* 0x000fe20007810000 */
[----:B------:R-:W-:Y:S01]  /*5460*/  FMUL.FTZ R52, R76, UR35 ;  /* 0x000000234c347c20 */ /* 0x000fe20008410000 */
[----:B--2---:R-:W-:Y:S01]  /*5470*/  IADD3 R76, R141, -UR34, R140 ;  /* 0x800000228d4c7c10 */ /* 0x004fe2000fffe08c */
[----:B------:R-:W1:Y:S01]  /*5480*/  MUFU.TANH R42, R42 ;  /* 0x0000002a002a7308 */ /* 0x000e620000002400 */
[----:B---3--:R-:W-:-:S02]  /*5490*/  FSEL R40, R40, -INF , P1 ;  /* 0xff80000028287808 */ /* 0x008fc40000800000 */
[----:B------:R-:W-:Y:S02]  /*54a0*/  ISETP.GT.AND P1, PT, R57, 0x40, PT ;  /* 0x000000403900780c */ /* 0x000fe40003f24270 */
[----:B------:R-:W-:Y:S02]  /*54b0*/  FMNMX.FTZ R54, R40, R53, !PT ;  /* 0x0000003528367209 */ /* 0x000fe40007810000 */
[----:B------:R-:W-:Y:S01]  /*54c0*/  ISETP.GT.AND P3, PT, R76, 0x1, PT ;  /* 0x000000014c00780c */ /* 0x000fe20003f64270 */
[----:B------:R-:W2:Y:S01]  /*54d0*/  MUFU.TANH R43, R43 ;  /* 0x0000002b002b7308 */ /* 0x000ea20000002400 */
[----:B0-----:R-:W-:Y:S02]  /*54e0*/  FSEL R41, R41, -INF , P2 ;  /* 0xff80000029297808 */ /* 0x001fe40001000000 */
[----:B------:R-:W-:Y:S02]  /*54f0*/  ISETP.GT.AND P2, PT, R57, 0x41, PT ;  /* 0x000000413900780c */ /* 0x000fe40003f44270 */
[----:B------:R-:W-:-:S03]  /*5500*/  FMNMX.FTZ R53, R41, R54, !PT ;  /* 0x0000003629357209 */ /* 0x000fc60007810000 */
[----:B------:R-:W0:Y:S01]  /*5510*/  MUFU.TANH R45, R45 ;  /* 0x0000002d002d7308 */ /* 0x000e220000002400 */
[----:B-1----:R-:W-:Y:S02]  /*5520*/  FSEL R42, R42, -INF , P1 ;  /* 0xff8000002a2a7808 */ /* 0x002fe40000800000 */
[----:B------:R-:W-:Y:S02]  /*5530*/  ISETP.GT.AND P1, PT, R57, 0x48, PT ;  /* 0x000000483900780c */ /* 0x000fe40003f24270 */
[----:B------:R-:W-:Y:S01]  /*5540*/  FMNMX.FTZ R54, R42, R53, !PT ;  /* 0x000000352a367209 */ /* 0x000fe20007810000 */
[----:B------:R-:W-:Y:S02]  /*5550*/  FMUL.FTZ R53, R77, UR35 ;  /* 0x000000234d357c20 */ /* 0x000fe40008410000 */
[----:B------:R-:W1:Y:S01]  /*5560*/  MUFU.TANH R44, R44 ;  /* 0x0000002c002c7308 */ /* 0x000e620000002400 */
[----:B--2---:R-:W-:Y:S02]  /*5570*/  FSEL R43, R43, -INF , P2 ;  /* 0xff8000002b2b7808 */ /* 0x004fe40001000000 */
[----:B------:R-:W-:-:S02]  /*5580*/  ISETP.GT.AND P2, PT, R57, 0x49, PT ;  /* 0x000000493900780c */ /* 0x000fc40003f44270 */
[----:B------:R-:W-:-:S03]  /*5590*/  FMNMX.FTZ R54, R43, R54, !PT ;  /* 0x000000362b367209 */ /* 0x000fc60007810000 */
[----:B------:R-:W2:Y:S01]  /*55a0*/  MUFU.TANH R46, R46 ;  /* 0x0000002e002e7308 */ /* 0x000ea20000002400 */
[----:B0-----:R-:W-:Y:S02]  /*55b0*/  FSEL R45, R45, -INF , P1 ;  /* 0xff8000002d2d7808 */ /* 0x001fe40000800000 */
[----:B------:R-:W-:Y:S02]  /*55c0*/  ISETP.GT.AND P1, PT, R57, 0x50, PT ;  /* 0x000000503900780c */ /* 0x000fe40003f24270 */
[----:B------:R-:W-:Y:S01]  /*55d0*/  FMNMX.FTZ R55, R45, R54, !PT ;  /* 0x000000362d377209 */ /* 0x000fe20007810000 */
[----:B------:R-:W-:Y:S02]  /*55e0*/  FMUL.FTZ R54, R80, UR35 ;  /* 0x0000002350367c20 */ /* 0x000fe40008410000 */
[----:B------:R-:W0:Y:S01]  /*55f0*/  MUFU.TANH R47, R47 ;  /* 0x0000002f002f7308 */ /* 0x000e220000002400 */
[----:B-1----:R-:W-:Y:S02]  /*5600*/  FSEL R44, R44, -INF , P2 ;  /* 0xff8000002c2c7808 */ /* 0x002fe40001000000 */
[----:B------:R-:W-:-:S02]  /*5610*/  ISETP.GT.AND P2, PT, R57, 0x51, PT ;  /* 0x000000513900780c */ /* 0x000fc40003f44270 */
[----:B------:R-:W-:-:S03]  /*5620*/  FMNMX.FTZ R55, R44, R55, !PT ;  /* 0x000000372c377209 */ /* 0x000fc60007810000 */
[----:B------:R-:W1:Y:S01]  /*5630*/  MUFU.TANH R48, R48 ;  /* 0x0000003000307308 */ /* 0x000e620000002400 */
[----:B--2---:R-:W-:Y:S02]  /*5640*/  FSEL R46, R46, -INF , P1 ;  /* 0xff8000002e2e7808 */ /* 0x004fe40000800000 */
[----:B------:R-:W-:Y:S02]  /*5650*/  ISETP.GT.AND P1, PT, R57, 0x58, PT ;  /* 0x000000583900780c */ /* 0x000fe40003f24270 */
[----:B------:R-:W-:-:S03]  /*5660*/  FMNMX.FTZ R58, R46, R55, !PT ;  /* 0x000000372e3a7209 */ /* 0x000fc60007810000 */
[----:B------:R-:W2:Y:S01]  /*5670*/  MUFU.TANH R49, R49 ;  /* 0x0000003100317308 */ /* 0x000ea20000002400 */
[----:B0-----:R-:W-:Y:S02]  /*5680*/  FSEL R47, R47, -INF , P2 ;  /* 0xff8000002f2f7808 */ /* 0x001fe40001000000 */
[----:B------:R-:W-:Y:S02]  /*5690*/  ISETP.GT.AND P2, PT, R57, 0x59, PT ;  /* 0x000000593900780c */ /* 0x000fe40003f44270 */
[----:B------:R-:W-:-:S03]  /*56a0*/  FMNMX.FTZ R55, R47, R58, !PT ;  /* 0x0000003a2f377209 */ /* 0x000fc60007810000 */
[----:B------:R-:W0:Y:S01]  /*56b0*/  MUFU.TANH R51, R51 ;  /* 0x0000003300337308 */ /* 0x000e220000002400 */
[----:B-1----:R-:W-:Y:S02]  /*56c0*/  FSEL R48, R48, -INF , P1 ;  /* 0xff80000030307808 */ /* 0x002fe40000800000 */
[----:B------:R-:W-:Y:S02]  /*56d0*/  ISETP.GT.AND P1, PT, R57, 0x60, PT ;  /* 0x000000603900780c */ /* 0x000fe40003f24270 */
        /* <DEDUP_REMOVED lines=16> */
[----:B------:R-:W-:Y:S01]  /*57e0*/  FMNMX.FTZ R58, R52, R55, !PT ;  /* 0x00000037343a7209 */ /* 0x000fe20007810000 */
[----:B------:R-:W-:Y:S02]  /*57f0*/  FMUL.FTZ R55, R62, UR35 ;  /* 0x000000233e377c20 */ /* 0x000fe40008410000 */
[----:B------:R-:W2:Y:S01]  /*5800*/  MUFU.TANH R56, R56 ;  /* 0x0000003800387308 */ /* 0x000ea20000002400 */
[----:B0-----:R-:W-:Y:S02]  /*5810*/  FSEL R53, R53, -INF , P2 ;  /* 0xff80000035357808 */ /* 0x001fe40001000000 */
[----:B------:R-:W-:-:S02]  /*5820*/  ISETP.GT.AND P2, PT, R57, 0x71, PT ;  /* 0x000000713900780c */ /* 0x000fc40003f44270 */
[----:B------:R-:W-:Y:S01]  /*5830*/  FMNMX.FTZ R59, R53, R58, !PT ;  /* 0x0000003a353b7209 */ /* 0x000fe20007810000 */
[----:B------:R-:W-:Y:S01]  /*5840*/  FMUL.FTZ R58, R63, UR35 ;  /* 0x000000233f3a7c20 */ /* 0x000fe20008410000 */
[----:B------:R-:W-:Y:S01]  /*5850*/  FMUL.FTZ R63, R71, UR35 ;  /* 0x00000023473f7c20 */ /* 0x000fe20008410000 */
        /* <DEDUP_REMOVED lines=8> */
[----:B------:R-:W-:Y:S01]  /*58e0*/  FMUL.FTZ R61, R67, UR35 ;  /* 0x00000023433d7c20 */ /* 0x000fe20008410000 */
[----:B------:R-:W-:Y:S01]  /*58f0*/  FMUL.FTZ R67, R79, UR35 ;  /* 0x000000234f437c20 */ /* 0x000fe20008410000 */
[----:B------:R-:W2:Y:S01]  /*5900*/  MUFU.TANH R5, R5 ;  /* 0x0000000500057308 */ /* 0x000ea20000002400 */
[----:B0-----:R-:W-:-:S04]  /*5910*/  FSEL R59, R84, -INF , P1 ;  /* 0xff800000543b7808 */ /* 0x001fc80000800000 */
[----:B------:R-:W-:Y:S01]  /*5920*/  FMNMX.FTZ R62, R59, R60, !PT ;  /* 0x0000003c3b3e7209 */ /* 0x000fe20007810000 */
[----:B------:R-:W-:Y:S02]  /*5930*/  FMUL.FTZ R60, R66, UR35 ;  /* 0x00000023423c7c20 */ /* 0x000fe40008410000 */
[----:B------:R-:W0:Y:S01]  /*5940*/  MUFU.TANH R6, R6 ;  /* 0x0000000600067308 */ /* 0x000e220000002400 */
[----:B-1----:R-:W-:Y:S02]  /*5950*/  FSEL R57, R85, -INF , P2 ;  /* 0xff80000055397808 */ /* 0x002fe40001000000 */
[----:B------:R-:W-:Y:S02]  /*5960*/  ISETP.GT.AND P2, PT, R76, RZ, PT ;  /* 0x000000ff4c00720c */ /* 0x000fe40003f44270 */
[----:B------:R-:W-:Y:S01]  /*5970*/  FMNMX.FTZ R66, R57, R62, !PT ;  /* 0x0000003e39427209 */ /* 0x000fe20007810000 */
[----:B------:R-:W-:Y:S01]  /*5980*/  FMUL.FTZ R62, R70, UR35 ;  /* 0x00000023463e7c20 */ /* 0x000fe20008410000 */
[----:B------:R-:W-:Y:S01]  /*5990*/  FMUL.FTZ R70, R83, UR35 ;  /* 0x0000002353467c20 */ /* 0x000fe20008410000 */
[----:B------:R-:W1:Y:S01]  /*59a0*/  MUFU.TANH R7, R7 ;  /* 0x0000000700077308 */ /* 0x000e620000002400 */
[----:B--2---:R-:W-:Y:S01]  /*59b0*/  FSEL R5, R5, -INF , P2 ;  /* 0xff80000005057808 */ /* 0x004fe20001000000 */
[----:B------:R-:W2:Y:S01]  /*59c0*/  SHFL.BFLY PT, R65, R66, 0x2, 0x1f ;  /* 0x0c401f0042417f89 */ /* 0x000ea200000e0000 */
[----:B------:R-:W-:-:S05]  /*59d0*/  ISETP.GT.AND P2, PT, R76, 0x8, PT ;  /* 0x000000084c00780c */ /* 0x000fca0003f44270 */
[----:B------:R-:W-:Y:S01]  /*59e0*/  MUFU.TANH R8, R8 ;  /* 0x0000000800087308 */ /* 0x000fe20000002400 */
[----:B0-----:R-:W-:Y:S02]  /*59f0*/  FSEL R77, R6, -INF , P3 ;  /* 0xff800000064d7808 */ /* 0x001fe40001800000 */
[----:B------:R-:W-:-:S05]  /*5a00*/  ISETP.GT.AND P3, PT, R76, 0x9, PT ;  /* 0x000000094c00780c */ /* 0x000fca0003f64270 */
[----:B------:R-:W0:Y:S01]  /*5a10*/  MUFU.TANH R9, R9 ;  /* 0x0000000900097308 */ /* 0x000e220000002400 */
[----:B-1----:R-:W-:Y:S02]  /*5a20*/  FSEL R7, R7, -INF , P2 ;  /* 0xff80000007077808 */ /* 0x002fe40001000000 */
[----:B------:R-:W-:-:S05]  /*5a30*/  ISETP.GT.AND P2, PT, R76, 0x10, PT ;  /* 0x000000104c00780c */ /* 0x000fca0003f44270 */
[----:B------:R-:W-:Y:S01]  /*5a40*/  MUFU.TANH R10, R10 ;  /* 0x0000000a000a7308 */ /* 0x000fe20000002400 */
[----:B--2---:R-:W-:Y:S01]  /*5a50*/  FMNMX.FTZ R71, R66, R65, !PT ;  /* 0x0000004142477209 */ /* 0x004fe20007810000 */
[----:B------:R-:W-:Y:S01]  /*5a60*/  FMUL.FTZ R65, R75, UR35 ;  /* 0x000000234b417c20 */ /* 0x000fe20008410000 */
[----:B------:R-:W-:Y:S01]  /*5a70*/  FMUL.FTZ R66, R78, UR35 ;  /* 0x000000234e427c20 */ /* 0x000fe20008410000 */
[----:B------:R-:W-:Y:S02]  /*5a80*/  FMNMX.FTZ R78, R5, R4, !PT ;  /* 0x00000004054e7209 */ /* 0x000fe40007810000 */
[----:B------:R-:W1:Y:S02]  /*5a90*/  SHFL.BFLY PT, R72, R71, 0x1, 0x1f ;  /* 0x0c201f0047487f89 */ /* 0x000e6400000e0000 */
[----:B------:R-:W2:Y:S01]  /*5aa0*/  MUFU.TANH R11, R11 ;  /* 0x0000000b000b7308 */ /* 0x000ea20000002400 */
[----:B------:R-:W-:Y:S02]  /*5ab0*/  FMNMX.FTZ R78, R77, R78, !PT ;  /* 0x0000004e4d4e7209 */ /* 0x000fe40007810000 */
[----:B0-----:R-:W-:-:S02]  /*5ac0*/  FSEL R9, R9, -INF , P2 ;  /* 0xff80000009097808 */ /* 0x001fc40001000000 */
[----:B------:R-:W-:Y:S02]  /*5ad0*/  FMNMX.FTZ R78, R7, R78, !PT ;  /* 0x0000004e074e7209 */ /* 0x000fe40007810000 */
[----:B------:R-:W-:Y:S01]  /*5ae0*/  ISETP.GT.AND P2, PT, R76, 0x18, PT ;  /* 0x000000184c00780c */ /* 0x000fe20003f44270 */
[----:B------:R-:W-:Y:S08]  /*5af0*/  MUFU.TANH R12, R12 ;  /* 0x0000000c000c7308 */ /* 0x000ff00000002400 */
[----:B------:R-:W0:Y:S01]  /*5b00*/  MUFU.TANH R13, R13 ;  /* 0x0000000d000d7308 */ /* 0x000e220000002400 */
[----:B--2---:R-:W-:-:S02]  /*5b10*/  FSEL R11, R11, -INF , P2 ;  /* 0xff8000000b0b7808 */ /* 0x004fc40001000000 */
[----:B------:R-:W-:Y:S02]  /*5b20*/  ISETP.GT.AND P2, PT, R76, 0x20, PT ;  /* 0x000000204c00780c */ /* 0x000fe40003f44270 */
[----:B-1----:R-:W-:-:S03]  /*5b30*/  FMNMX.FTZ R69, R71, R72, !PT ;  /* 0x0000004847457209 */ /* 0x002fc60007810000 */
[----:B------:R-:W-:Y:S01]  /*5b40*/  MUFU.TANH R14, R14 ;  /* 0x0000000e000e7308 */ /* 0x000fe20000002400 */
[----:B------:R-:W-:Y:S01]  /*5b50*/  FMUL.FTZ R71, R86, UR35 ;  /* 0x0000002356477c20 */ /* 0x000fe20008410000 */
[C---:B------:R-:W-:Y:S01]  /*5b60*/  FSETP.NEU.FTZ.AND P1, PT, R69.reuse, -INF , PT ;  /* 0xff8000004500780b */ /* 0x040fe20003f3d000 */
[----:B------:R-:W-:-:S03]  /*5b70*/  FMUL.FTZ R75, R69, UR33 ;  /* 0x00000021454b7c20 */ /* 0x000fc60008410000 */
[----:B------:R-:W-:Y:S02]  /*5b80*/  FSEL R84, R69, RZ, P1 ;  /* 0x000000ff45547208 */ /* 0x000fe40000800000 */
[----:B------:R-:W1:Y:S01]  /*5b90*/  MUFU.TANH R15, R15 ;  /* 0x0000000f000f7308 */ /* 0x000e620000002400 */
[----:B------:R-:W-:Y:S02]  /*5ba0*/  FSEL R75, R75, RZ, P1 ;  /* 0x000000ff4b4b7208 */ /* 0x000fe40000800000 */
[----:B0-----:R-:W-:Y:S01]  /*5bb0*/  FSEL R13, R13, -INF , P2 ;  /* 0xff8000000d0d7808 */ /* 0x001fe20001000000 */
[----:B------:R-:W-:Y:S01]  /*5bc0*/  FADD.FTZ R84, -R84, R3 ;  /* 0x0000000354547221 */ /* 0x000fe20000010100 */
[----:B------:R-:W-:Y:S01]  /*5bd0*/  ISETP.GT.AND P2, PT, R76, 0x28, PT ;  /* 0x000000284c00780c */ /* 0x000fe20003f44270 */
[--C-:B------:R-:W-:Y:S01]  /*5be0*/  FFMA.FTZ R80, R29, UR33, -R75.reuse ;  /* 0x000000211d507c23 */ /* 0x100fe2000801084b */
[----:B------:R-:W-:Y:S01]  /*5bf0*/  FSEL R29, R8, -INF , P3 ;  /* 0xff800000081d7808 */ /* 0x000fe20001800000 */
[--C-:B------:R-:W-:Y:S01]  /*5c00*/  FFMA.FTZ R81, R30, UR33, -R75.reuse ;  /* 0x000000211e517c23 */ /* 0x100fe2000801084b */
[----:B------:R-:W-:Y:S01]  /*5c10*/  ISETP.GT.AND P3, PT, R76, 0x11, PT ;  /* 0x000000114c00780c */ /* 0x000fe20003f64270 */
[----:B------:R0:W-:Y:S01]  /*5c20*/  MUFU.EX2 R8, R80 ;  /* 0x0000005000087308 */ /* 0x0001e20000000800 */
[----:B------:R-:W-:Y:S01]  /*5c30*/  FMNMX.FTZ R78, R29, R78, !PT ;  /* 0x0000004e1d4e7209 */ /* 0x000fe20007810000 */
[--C-:B------:R-:W-:Y:S01]  /*5c40*/  FFMA.FTZ R72, R144, UR33, -R75.reuse ;  /* 0x0000002190487c23 */ /* 0x100fe2000801084b */
[----:B------:R-:W-:Y:S01]  /*5c50*/  FSEL R30, R10, -INF , P3 ;  /* 0xff8000000a1e7808 */ /* 0x000fe20001800000 */
[--C-:B------:R-:W-:Y:S01]  /*5c60*/  FFMA.FTZ R73, R143, UR33, -R75.reuse ;  /* 0x000000218f497c23 */ /* 0x100fe2000801084b */
[----:B------:R-:W-:Y:S01]  /*5c70*/  FMNMX.FTZ R79, R9, R78, !PT ;  /* 0x0000004e094f7209 */ /* 0x000fe20007810000 */
[--C-:B------:R-:W-:Y:S01]  /*5c80*/  FFMA.FTZ R142, R142, UR33, -R75.reuse ;  /* 0x000000218e8e7c23 */ /* 0x100fe2000801084b */
[----:B------:R-:W-:Y:S01]  /*5c90*/  ISETP.GT.AND P3, PT, R76, 0x19, PT ;  /* 0x000000194c00780c */ /* 0x000fe20003f64270 */
[----:B------:R-:W-:Y:S01]  /*5ca0*/  MUFU.TANH R20, R20 ;  /* 0x0000001400147308 */ /* 0x000fe20000002400 */
[----:B------:R-:W-:Y:S01]  /*5cb0*/  FMNMX.FTZ R78, R30, R79, !PT ;  /* 0x0000004f1e4e7209 */ /* 0x000fe20007810000 */
[--C-:B0-----:R-:W-:Y:S01]  /*5cc0*/  FFMA.FTZ R80, R31, UR33, -R75.reuse ;  /* 0x000000211f507c23 */ /* 0x101fe2000801084b */
[----:B------:R-:W-:Y:S01]  /*5cd0*/  FSEL R31, R12, -INF , P3 ;  /* 0xff8000000c1f7808 */ /* 0x000fe20001800000 */
[--C-:B------:R-:W-:Y:S01]  /*5ce0*/  FFMA.FTZ R37, R37, UR33, -R75.reuse ;  /* 0x0000002125257c23 */ /* 0x100fe2000801084b */
[----:B------:R-:W-:Y:S01]  /*5cf0*/  FMNMX.FTZ R78, R11, R78, !PT ;  /* 0x0000004e0b4e7209 */ /* 0x000fe20007810000 */
[--C-:B------:R-:W-:Y:S01]  /*5d00*/  FFMA.FTZ R38, R38, UR33, -R75.reuse ;  /* 0x0000002126267c23 */ /* 0x100fe2000801084b */
[----:B------:R-:W-:Y:S01]  /*5d10*/  ISETP.GT.AND P3, PT, R76, 0x21, PT ;  /* 0x000000214c00780c */ /* 0x000fe20003f64270 */
[----:B------:R-:W0:Y:S01]  /*5d20*/  MUFU.TANH R21, R21 ;  /* 0x0000001500157308 */ /* 0x000e220000002400 */
[----:B------:R-:W-:Y:S01]  /*5d30*/  FMNMX.FTZ R78, R31, R78, !PT ;  /* 0x0000004e1f4e7209 */ /* 0x000fe20007810000 */
[--C-:B------:R-:W-:Y:S01]  /*5d40*/  FFMA.FTZ R39, R39, UR33, -R75.reuse ;  /* 0x0000002127277c23 */ /* 0x100fe2000801084b */
[----:B-1----:R-:W-:Y:S01]  /*5d50*/  FSEL R15, R15, -INF , P2 ;  /* 0xff8000000f0f7808 */ /* 0x002fe20001000000 */
[--C-:B------:R-:W-:Y:S01]  /*5d60*/  FFMA.FTZ R40, R40, UR33, -R75.reuse ;  /* 0x0000002128287c23 */ /* 0x100fe2000801084b */
[----:B------:R-:W-:Y:S01]  /*5d70*/  FMNMX.FTZ R79, R13, R78, !PT ;  /* 0x0000004e0d4f7209 */ /* 0x000fe20007810000 */
[--C-:B------:R-:W-:Y:S01]  /*5d80*/  FFMA.FTZ R41, R41, UR33, -R75.reuse ;  /* 0x0000002129297c23 */ /* 0x100fe2000801084b */
[----:B------:R-:W-:Y:S01]  /*5d90*/  ISETP.GT.AND P2, PT, R76, 0x30, PT ;  /* 0x000000304c00780c */ /* 0x000fe20003f44270 */
        /* <DEDUP_REMOVED lines=8> */
[----:B------:R-:W-:Y:S01]  /*5e20*/  MUFU.TANH R24, R24 ;  /* 0x0000001800187308 */ /* 0x000fe20000002400 */
[--C-:B-1----:R-:W-:Y:S01]  /*5e30*/  FFMA.FTZ R81, R32, UR33, -R75.reuse ;  /* 0x0000002120517c23 */ /* 0x102fe2000801084b */
[----:B------:R-:W-:Y:S01]  /*5e40*/  FSEL R32, R14, -INF , P3 ;  /* 0xff8000000e207808 */ /* 0x000fe20001800000 */
[--C-:B------:R-:W-:Y:S01]  /*5e50*/  FFMA.FTZ R49, R49, UR33, -R75.reuse ;  /* 0x0000002131317c23 */ /* 0x100fe2000801084b */
[----:B------:R-:W-:Y:S01]  /*5e60*/  ISETP.GT.AND P3, PT, R76, 0x29, PT ;  /* 0x000000294c00780c */ /* 0x000fe20003f64270 */
[--C-:B------:R-:W-:Y:S01]  /*5e70*/  FFMA.FTZ R51, R51, UR33, -R75.reuse ;  /* 0x0000002133337c23 */ /* 0x100fe2000801084b */
[----:B------:R-:W-:Y:S01]  /*5e80*/  FMNMX.FTZ R78, R32, R79, !PT ;  /* 0x0000004f204e7209 */ /* 0x000fe20007810000 */
[--C-:B------:R-:W-:Y:S01]  /*5e90*/  FFMA.FTZ R50, R50, UR33, -R75.reuse ;  /* 0x0000002132327c23 */ /* 0x100fe2000801084b */
[----:B------:R-:W1:Y:S01]  /*5ea0*/  MUFU.TANH R25, R25 ;  /* 0x0000001900197308 */ /* 0x000e620000002400 */
[----:B0-----:R-:W-:Y:S01]  /*5eb0*/  FSEL R21, R21, -INF , P2 ;  /* 0xff80000015157808 */ /* 0x001fe20001000000 */
[--C-:B------:R-:W-:Y:S01]  /*5ec0*/  FFMA.FTZ R52, R52, UR33, -R75.reuse ;  /* 0x0000002134347c23 */ /* 0x100fe2000801084b */
[----:B------:R-:W-:Y:S01]  /*5ed0*/  FMNMX.FTZ R78, R15, R78, !PT ;  /* 0x0000004e0f4e7209 */ /* 0x000fe20007810000 */
[--C-:B------:R-:W-:Y:S01]  /*5ee0*/  FFMA.FTZ R53, R53, UR33, -R75.reuse ;  /* 0x0000002135357c23 */ /* 0x100fe2000801084b */
[----:B------:R-:W-:Y:S01]  /*5ef0*/  ISETP.GT.AND P2, PT, R76, 0x38, PT ;  /* 0x000000384c00780c */ /* 0x000fe20003f44270 */
[--C-:B------:R-:W-:Y:S01]  /*5f00*/  FFMA.FTZ R56, R56, UR33, -R75.reuse ;  /* 0x0000002138387c23 */ /* 0x100fe2000801084b */
[--C-:B------:R-:W-:Y:S01]  /*5f10*/  FFMA.FTZ R59, R59, UR33, -R75.reuse ;  /* 0x000000213b3b7c23 */ /* 0x100fe2000801084b */
[----:B------:R0:W-:Y:S01]  /*5f20*/  MUFU.EX2 R12, R80 ;  /* 0x00000050000c7308 */ /* 0x0001e20000000800 */
[----:B------:R-:W-:-:S07]  /*5f30*/  FFMA.FTZ R57, R57, UR33, -R75 ;  /* 0x0000002139397c23 */ /* 0x000fce000801084b */
[----:B------:R-:W-:Y:S01]  /*5f40*/  MUFU.TANH R26, R26 ;  /* 0x0000001a001a7308 */ /* 0x000fe20000002400 */
[----:B0-----:R-:W-:Y:S01]  /*5f50*/  FFMA.FTZ R80, R33, UR33, -R75 ;  /* 0x0000002121507c23 */ /* 0x001fe2000801084b */
[----:B------:R-:W-:Y:S02]  /*5f60*/  FSEL R33, R20, -INF , P3 ;  /* 0xff80000014217808 */ /* 0x000fe40001800000 */
[----:B------:R-:W-:Y:S02]  /*5f70*/  ISETP.GT.AND P3, PT, R76, 0x31, PT ;  /* 0x000000314c00780c */ /* 0x000fe40003f64270 */
[----:B------:R-:W-:Y:S02]  /*5f80*/  FMNMX.FTZ R78, R33, R78, !PT ;  /* 0x0000004e214e7209 */ /* 0x000fe40007810000 */
[----:B------:R-:W0:Y:S01]  /*5f90*/  MUFU.TANH R27, R27 ;  /* 0x0000001b001b7308 */ /* 0x000e220000002400 */
[----:B-1----:R-:W-:Y:S02]  /*5fa0*/  FSEL R25, R25, -INF , P2 ;  /* 0xff80000019197808 */ /* 0x002fe40001000000 */
[----:B------:R-:W-:-:S02]  /*5fb0*/  FMNMX.FTZ R79, R21, R78, !PT ;  /* 0x0000004e154f7209 */ /* 0x000fc40007810000 */
[----:B------:R-:W-:-:S03]  /*5fc0*/  ISETP.GT.AND P2, PT, R76, 0x40, PT ;  /* 0x000000404c00780c */ /* 0x000fc60003f44270 */
[----:B------:R1:W-:Y:S08]  /*5fd0*/  MUFU.EX2 R14, R81 ;  /* 0x00000051000e7308 */ /* 0x0003f00000000800 */
[----:B------:R-:W-:Y:S01]  /*5fe0*/  MUFU.TANH R28, R28 ;  /* 0x0000001c001c7308 */ /* 0x000fe20000002400 */
[----:B-1----:R-:W-:Y:S01]  /*5ff0*/  FFMA.FTZ R81, R34, UR33, -R75 ;  /* 0x0000002122517c23 */ /* 0x002fe2000801084b */
[----:B------:R-:W-:-:S02]  /*6000*/  FSEL R34, R24, -INF , P3 ;  /* 0xff80000018227808 */ /* 0x000fc40001800000 */
[----:B------:R-:W-:Y:S02]  /*6010*/  ISETP.GT.AND P3, PT, R76, 0x39, PT ;  /* 0x000000394c00780c */ /* 0x000fe40003f64270 */
[----:B------:R-:W-:Y:S02]  /*6020*/  FMNMX.FTZ R78, R34, R79, !PT ;  /* 0x0000004f224e7209 */ /* 0x000fe40007810000 */
[----:B------:R-:W1:Y:S01]  /*6030*/  MUFU.TANH R55, R55 ;  /* 0x0000003700377308 */ /* 0x000e620000002400 */
[----:B0-----:R-:W-:Y:S02]  /*6040*/  FSEL R27, R27, -INF , P2 ;  /* 0xff8000001b1b7808 */ /* 0x001fe40001000000 */
[----:B------:R-:W-:Y:S02]  /*6050*/  FMNMX.FTZ R78, R25, R78, !PT ;  /* 0x0000004e194e7209 */ /* 0x000fe40007810000 */
[----:B------:R-:W-:-:S03]  /*6060*/  ISETP.GT.AND P2, PT, R76, 0x48, PT ;  /* 0x000000484c00780c */ /* 0x000fc60003f44270 */
[----:B------:R0:W-:Y:S08]  /*6070*/  MUFU.EX2 R20, R80 ;  /* 0x0000005000147308 */ /* 0x0001f00000000800 */
[----:B------:R-:W2:Y:S01]  /*6080*/  MUFU.TANH R58, R58 ;  /* 0x0000003a003a7308 */ /* 0x000ea20000002400 */
[----:B0-----:R-:W-:Y:S01]  /*6090*/  FFMA.FTZ R80, R35, UR33, -R75 ;  /* 0x0000002123507c23 */ /* 0x001fe2000801084b */
[----:B------:R-:W-:-:S02]  /*60a0*/  FSEL R35, R26, -INF , P3 ;  /* 0xff8000001a237808 */ /* 0x000fc40001800000 */
[C---:B------:R-:W-:Y:S02]  /*60b0*/  ISETP.GT.AND P3, PT, R76.reuse, 0x41, PT ;  /* 0x000000414c00780c */ /* 0x040fe40003f64270 */
[----:B------:R-:W-:Y:S02]  /*60c0*/  FMNMX.FTZ R78, R35, R78, !PT ;  /* 0x0000004e234e7209 */ /* 0x000fe40007810000 */
[----:B------:R-:W0:Y:S01]  /*60d0*/  MUFU.TANH R60, R60 ;  /* 0x0000003c003c7308 */ /* 0x000e220000002400 */
[----:B-1----:R-:W-:Y:S02]  /*60e0*/  FSEL R55, R55, -INF , P2 ;  /* 0xff80000037377808 */ /* 0x002fe40001000000 */
[----:B------:R-:W-:Y:S02]  /*60f0*/  FMNMX.FTZ R79, R27, R78, !PT ;  /* 0x0000004e1b4f7209 */ /* 0x000fe40007810000 */
[----:B------:R-:W-:-:S03]  /*6100*/  ISETP.GT.AND P2, PT, R76, 0x50, PT ;  /* 0x000000504c00780c */ /* 0x000fc60003f44270 */
[----:B------:R1:W-:Y:S08]  /*6110*/  MUFU.EX2 R24, R81 ;  /* 0x0000005100187308 */ /* 0x0003f00000000800 */
[----:B------:R-:W3:Y:S01]  /*6120*/  MUFU.TANH R61, R61 ;  /* 0x0000003d003d7308 */ /* 0x000ee20000002400 */
[----:B-1----:R-:W-:Y:S01]  /*6130*/  FFMA.FTZ R81, R36, UR33, -R75 ;  /* 0x0000002124517c23 */ /* 0x002fe2000801084b */
[----:B------:R-:W-:-:S02]  /*6140*/  FSEL R36, R28, -INF , P3 ;  /* 0xff8000001c247808 */ /* 0x000fc40001800000 */
[----:B------:R-:W-:Y:S02]  /*6150*/  ISETP.GT.AND P3, PT, R76, 0x49, PT ;  /* 0x000000494c00780c */ /* 0x000fe40003f64270 */
[----:B------:R-:W-:Y:S02]  /*6160*/  FMNMX.FTZ R78, R36, R79, !PT ;  /* 0x0000004f244e7209 */ /* 0x000fe40007810000 */
[----:B------:R-:W1:Y:S01]  /*6170*/  MUFU.TANH R62, R62 ;  /* 0x0000003e003e7308 */ /* 0x000e620000002400 */
[----:B--2---:R-:W-:Y:S02]  /*6180*/  FSEL R58, R58, -INF , P3 ;  /* 0xff8000003a3a7808 */ /* 0x004fe40001800000 */
[----:B------:R-:W-:Y:S02]  /*6190*/  FMNMX.FTZ R79, R55, R78, !PT ;  /* 0x0000004e374f7209 */ /* 0x000fe40007810000 */
[----:B------:R-:W-:Y:S02]  /*61a0*/  ISETP.GT.AND P3, PT, R76, 0x51, PT ;  /* 0x000000514c00780c */ /* 0x000fe40003f64270 */
[----:B0-----:R-:W-:Y:S01]  /*61b0*/  FSEL R60, R60, -INF , P2 ;  /* 0xff8000003c3c7808 */ /* 0x001fe20001000000 */
[----:B------:R-:W0:Y:S01]  /*61c0*/  MUFU.TANH R63, R63 ;  /* 0x0000003f003f7308 */ /* 0x000e220000002400 */
[----:B------:R-:W-:-:S02]  /*61d0*/  FMNMX.FTZ R79, R58, R79, !PT ;  /* 0x0000004f3a4f7209 */ /* 0x000fc40007810000 */
[----:B------:R-:W-:Y:S02]  /*61e0*/  ISETP.GT.AND P2, PT, R76, 0x58, PT ;  /* 0x000000584c00780c */ /* 0x000fe40003f44270 */
[----:B---3--:R-:W-:Y:S02]  /*61f0*/  FSEL R61, R61, -INF , P3 ;  /* 0xff8000003d3d7808 */ /* 0x008fe40001800000 */
[----:B------:R-:W-:Y:S01]  /*6200*/  FMNMX.FTZ R78, R60, R79, !PT ;  /* 0x0000004f3c4e7209 */ /* 0x000fe20007810000 */
[----:B------:R-:W2:Y:S01]  /*6210*/  MUFU.TANH R64, R64 ;  /* 0x0000004000407308 */ /* 0x000ea20000002400 */
[----:B------:R-:W-:Y:S02]  /*6220*/  ISETP.GT.AND P3, PT, R76, 0x59, PT ;  /* 0x000000594c00780c */ /* 0x000fe40003f64270 */
[----:B-1----:R-:W-:Y:S02]  /*6230*/  FSEL R62, R62, -INF , P2 ;  /* 0xff8000003e3e7808 */ /* 0x002fe40001000000 */
[----:B------:R-:W-:-:S02]  /*6240*/  FMNMX.FTZ R79, R61, R78, !PT ;  /* 0x0000004e3d4f7209 */ /* 0x000fc40007810000 */
[----:B------:R-:W-:Y:S01]  /*6250*/  ISETP.GT.AND P2, PT, R76, 0x60, PT ;  /* 0x000000604c00780c */ /* 0x000fe20003f44270 */
[----:B------:R-:W1:Y:S01]  /*6260*/  MUFU.TANH R65, R65 ;  /* 0x0000004100417308 */ /* 0x000e620000002400 */
[----:B0-----:R-:W-:Y:S02]  /*6270*/  FSEL R63, R63, -INF , P3 ;  /* 0xff8000003f3f7808 */ /* 0x001fe40001800000 */
[----:B------:R-:W-:Y:S02]  /*6280*/  FMNMX.FTZ R78, R62, R79, !PT ;  /* 0x0000004f3e4e7209 */ /* 0x000fe40007810000 */
[----:B------:R-:W-:Y:S02]  /*6290*/  ISETP.GT.AND P3, PT, R76, 0x61, PT ;  /* 0x000000614c00780c */ /* 0x000fe40003f64270 */
[----:B------:R-:W-:Y:S01]  /*62a0*/  FMNMX.FTZ R79, R63, R78, !PT ;  /* 0x0000004e3f4f7209 */ /* 0x000fe20007810000 */
[----:B------:R-:W0:Y:S01]  /*62b0*/  MUFU.TANH R66, R66 ;  /* 0x0000004200427308 */ /* 0x000e220000002400 */
[----:B--2---:R-:W-:-:S02]  /*62c0*/  FSEL R64, R64, -INF , P2 ;  /* 0xff80000040407808 */ /* 0x004fc40001000000 */
[----:B------:R-:W-:-:S05]  /*62d0*/  ISETP.GT.AND P2, PT, R76, 0x68, PT ;  /* 0x000000684c00780c */ /* 0x000fca0003f44270 */
[----:B------:R-:W2:Y:S01]  /*62e0*/  MUFU.TANH R67, R67 ;  /* 0x0000004300437308 */ /* 0x000ea20000002400 */
[----:B-1----:R-:W-:Y:S02]  /*62f0*/  FSEL R65, R65, -INF , P3 ;  /* 0xff80000041417808 */ /* 0x002fe40001800000 */
[----:B------:R-:W-:-:S05]  /*6300*/  ISETP.GT.AND P3, PT, R76, 0x69, PT ;  /* 0x000000694c00780c */ /* 0x000fca0003f64270 */
[----:B------:R-:W1:Y:S01]  /*6310*/  MUFU.TANH R68, R68 ;  /* 0x0000004400447308 */ /* 0x000e620000002400 */
[----:B0-----:R-:W-:Y:S02]  /*6320*/  FSEL R78, R66, -INF , P2 ;  /* 0xff800000424e7808 */ /* 0x001fe40001000000 */
[----:B------:R-:W-:-:S05]  /*6330*/  ISETP.GT.AND P2, PT, R76, 0x70, PT ;  /* 0x000000704c00780c */ /* 0x000fca0003f44270 */
[----:B------:R-:W0:Y:S01]  /*6340*/  MUFU.TANH R70, R70 ;  /* 0x0000004600467308 */ /* 0x000e220000002400 */
[----:B--2---:R-:W-:Y:S02]  /*6350*/  FSEL R67, R67, -INF , P3 ;  /* 0xff80000043437808 */ /* 0x004fe40001800000 */
[----:B------:R-:W-:-:S05]  /*6360*/  ISETP.GT.AND P3, PT, R76, 0x71, PT ;  /* 0x000000714c00780c */ /* 0x000fca0003f64270 */
[----:B------:R2:W-:Y:S01]  /*6370*/  MUFU.EX2 R26, R80 ;  /* 0x00000050001a7308 */ /* 0x0005e20000000800 */
[----:B-1----:R-:W-:Y:S02]  /*6380*/  FSEL R68, R68, -INF , P2 ;  /* 0xff80000044447808 */ /* 0x002fe40001000000 */
[----:B------:R-:W-:-:S05]  /*6390*/  ISETP.GT.AND P2, PT, R76, 0x78, PT ;  /* 0x000000784c00780c */ /* 0x000fca0003f44270 */
[----:B------:R-:W1:Y:S01]  /*63a0*/  MUFU.TANH R71, R71 ;  /* 0x0000004700477308 */ /* 0x000e620000002400 */
[----:B--2---:R-:W-:Y:S02]  /*63b0*/  FMNMX.FTZ R80, R64, R79, !PT ;  /* 0x0000004f40507209 */ /* 0x004fe40007810000 */
[----:B0-----:R-:W-:Y:S02]  /*63c0*/  FSEL R70, R70, -INF , P3 ;  /* 0xff80000046467808 */ /* 0x001fe40001800000 */
[----:B------:R-:W-:Y:S02]  /*63d0*/  FMNMX.FTZ R79, R65, R80, !PT ;  /* 0x00000050414f7209 */ /* 0x000fe40007810000 */
[----:B------:R-:W-:Y:S01]  /*63e0*/  ISETP.GT.AND P3, PT, R76, 0x79, PT ;  /* 0x000000794c00780c */ /* 0x000fe20003f64270 */
[----:B------:R-:W0:Y:S01]  /*63f0*/  MUFU.TANH R74, R74 ;  /* 0x0000004a004a7308 */ /* 0x000e220000002400 */
[----:B------:R-:W-:-:S04]  /*6400*/  FMNMX.FTZ R66, R78, R79, !PT ;  /* 0x0000004f4e427209 */ /* 0x000fc80007810000 */
[----:B------:R-:W-:-:S03]  /*6410*/  FMNMX.FTZ R79, R67, R66, !PT ;  /* 0x00000042434f7209 */ /* 0x000fc60007810000 */
[----:B------:R-:W-:Y:S01]  /*6420*/  MUFU.EX2 R72, R72 ;  /* 0x0000004800487308 */ /* 0x000fe20000000800 */
[----:B------:R-:W-:Y:S02]  /*6430*/  FMNMX.FTZ R79, R68, R79, !PT ;  /* 0x0000004f444f7209 */ /* 0x000fe40007810000 */
[----:B-1----:R-:W-:Y:S02]  /*6440*/  FSEL R71, R71, -INF , P2 ;  /* 0xff80000047477808 */ /* 0x002fe40001000000 */
[----:B------:R-:W-:-:S03]  /*6450*/  FMNMX.FTZ R66, R70, R79, !PT ;  /* 0x0000004f46427209 */ /* 0x000fc60007810000 */
[----:B------:R-:W-:Y:S01]  /*6460*/  MUFU.EX2 R73, R73 ;  /* 0x0000004900497308 */ /* 0x000fe20000000800 */
[----:B0-----:R-:W-:Y:S02]  /*6470*/  FSEL R74, R74, -INF , P3 ;  /* 0xff8000004a4a7808 */ /* 0x001fe40001800000 */
[----:B------:R-:W-:-:S04]  /*6480*/  FMNMX.FTZ R79, R71, R66, !PT ;  /* 0x00000042474f7209 */ /* 0x000fc80007810000 */
[----:B------:R-:W-:Y:S01]  /*6490*/  FMNMX.FTZ R79, R74, R79, !PT ;  /* 0x0000004f4a4f7209 */ /* 0x000fe20007810000 */
[----:B------:R0:W-:Y:S04]  /*64a0*/  MUFU.EX2 R28, R81 ;  /* 0x00000051001c7308 */ /* 0x0001e80000000800 */
[----:B------:R-:W1:Y:S04]  /*64b0*/  SHFL.BFLY PT, R66, R79, 0x2, 0x1f ;  /* 0x0c401f004f427f89 */ /* 0x000e6800000e0000 */
[----:B------:R-:W-:Y:S08]  /*64c0*/  MUFU.EX2 R6, R142 ;  /* 0x0000008e00067308 */ /* 0x000ff00000000800 */
[----:B------:R-:W-:Y:S08]  /*64d0*/  MUFU.EX2 R37, R37 ;  /* 0x0000002500257308 */ /* 0x000ff00000000800 */
[----:B------:R-:W-:Y:S01]  /*64e0*/  MUFU.EX2 R38, R38 ;  /* 0x0000002600267308 */ /* 0x000fe20000000800 */
[----:B-1----:R-:W-:Y:S01]  /*64f0*/  FMNMX.FTZ R76, R79, R66, !PT ;  /* 0x000000424f4c7209 */ /* 0x002fe20007810000 */
[----:B------:R-:W-:-:S06]  /*6500*/  FFMA.FTZ R66, R54, UR33, -R75 ;  /* 0x0000002136427c23 */ /* 0x000fcc000801084b */
[----:B------:R-:W-:Y:S01]  /*6510*/  MUFU.EX2 R39, R39 ;  /* 0x0000002700277308 */ /* 0x000fe20000000800 */
[----:B------:R-:W1:Y:S07]  /*6520*/  SHFL.BFLY PT, R79, R76, 0x1, 0x1f ;  /* 0x0c201f004c4f7f89 */ /* 0x000e6e00000e0000 */
[----:B------:R-:W-:Y:S08]  /*6530*/  MUFU.EX2 R40, R40 ;  /* 0x0000002800287308 */ /* 0x000ff00000000800 */
[----:B------:R-:W-:Y:S08]  /*6540*/  MUFU.EX2 R41, R41 ;  /* 0x0000002900297308 */ /* 0x000ff00000000800 */
[----:B------:R-:W-:Y:S01]  /*6550*/  MUFU.EX2 R42, R42 ;  /* 0x0000002a002a7308 */ /* 0x000fe20000000800 */
[----:B-1----:R-:W-:-:S04]  /*6560*/  FMNMX.FTZ R54, R76, R79, !PT ;  /* 0x0000004f4c367209 */ /* 0x002fc80007810000 */
[C---:B------:R-:W-:Y:S01]  /*6570*/  FSETP.NEU.FTZ.AND P2, PT, R54.reuse, -INF , PT ;  /* 0xff8000003600780b */ /* 0x040fe20003f5d000 */
[C---:B------:R-:W-:Y:S02]  /*6580*/  FMUL.FTZ R76, R54.reuse, UR33 ;  /* 0x00000021364c7c20 */ /* 0x040fe40008410000 */
[----:B------:R-:W-:Y:S01]  /*6590*/  MUFU.EX2 R43, R43 ;  /* 0x0000002b002b7308 */ /* 0x000fe20000000800 */
[----:B------:R-:W-:Y:S02]  /*65a0*/  FSEL R3, R54, RZ, P2 ;  /* 0x000000ff36037208 */ /* 0x000fe40001000000 */
[----:B------:R-:W-:-:S03]  /*65b0*/  FSEL R76, R76, RZ, P2 ;  /* 0x000000ff4c4c7208 */ /* 0x000fc60001000000 */
[----:B------:R-:W-:Y:S02]  /*65c0*/  FADD.FTZ R3, -R3, R4 ;  /* 0x0000000403037221 */ /* 0x000fe40000010100 */
[--C-:B------:R-:W-:Y:S01]  /*65d0*/  FFMA.FTZ R75, R9, UR33, -R76.reuse ;  /* 0x00000021094b7c23 */ /* 0x100fe2000801084c */
[--C-:B------:R-:W-:Y:S01]  /*65e0*/  FFMA.FTZ R9, R21, UR33, -R76.reuse ;  /* 0x0000002115097c23 */ /* 0x100fe2000801084c */
[----:B------:R-:W-:Y:S01]  /*65f0*/  FMUL.FTZ R21, R84, UR33 ;  /* 0x0000002154157c20 */ /* 0x000fe20008410000 */
[--C-:B------:R-:W-:Y:S01]  /*6600*/  FFMA.FTZ R5, R5, UR33, -R76.reuse ;  /* 0x0000002105057c23 */ /* 0x100fe2000801084c */
[----:B------:R-:W-:Y:S01]  /*6610*/  FMUL.FTZ R3, R3, UR33 ;  /* 0x0000002103037c20 */ /* 0x000fe20008410000 */
[--C-:B------:R-:W-:Y:S01]  /*6620*/  FFMA.FTZ R82, R77, UR33, -R76.reuse ;  /* 0x000000214d527c23 */ /* 0x100fe2000801084c */
[--C-:B------:R-:W-:Y:S01]  /*6630*/  FFMA.FTZ R7, R7, UR33, -R76.reuse ;  /* 0x0000002107077c23 */ /* 0x100fe2000801084c */
[--C-:B0-----:R-:W-:Y:S01]  /*6640*/  FFMA.FTZ R81, R29, UR33, -R76.reuse ;  /* 0x000000211d517c23 */ /* 0x101fe2000801084c */
        /* <DEDUP_REMOVED lines=16> */
[----:B------:R-:W1:Y:S01]  /*6750*/  MUFU.EX2 R3, R3 ;  /* 0x0000000300037308 */ /* 0x000e620000000800 */
[----:B0-----:R-:W-:Y:S01]  /*6760*/  FFMA.FTZ R2, R21, R2, R72 ;  /* 0x0000000215027223 */ /* 0x001fe20000010048 */
[--C-:B------:R-:W-:Y:S01]  /*6770*/  FFMA.FTZ R36, R60, UR33, -R76.reuse ;  /* 0x000000213c247c23 */ /* 0x100fe2000801084c */
[--C-:B------:R-:W-:Y:S01]  /*6780*/  FFMA.FTZ R84, R61, UR33, -R76.reuse ;  /* 0x000000213d547c23 */ /* 0x100fe2000801084c */
[----:B------:R-:W-:Y:S01]  /*6790*/  FFMA.FTZ R55, R62, UR33, -R76 ;  /* 0x000000213e377c23 */ /* 0x000fe2000801084c */
[----:B------:R-:W-:Y:S01]  /*67a0*/  FADD.FTZ R15, R73, R2 ;  /* 0x00000002490f7221 */ /* 0x000fe20000010000 */
[--C-:B------:R-:W-:Y:S01]  /*67b0*/  FFMA.FTZ R83, R63, UR33, -R76.reuse ;  /* 0x000000213f537c23 */ /* 0x100fe2000801084c */
[--C-:B------:R-:W-:Y:S01]  /*67c0*/  FFMA.FTZ R58, R64, UR33, -R76.reuse ;  /* 0x00000021403a7c23 */ /* 0x100fe2000801084c */
[----:B------:R-:W0:Y:S01]  /*67d0*/  MUFU.EX2 R82, R82 ;  /* 0x0000005200527308 */ /* 0x000e220000000800 */
[----:B------:R-:W-:Y:S01]  /*67e0*/  FADD.FTZ R15, R6, R15 ;  /* 0x0000000f060f7221 */ /* 0x000fe20000010000 */
[--C-:B------:R-:W-:Y:S01]  /*67f0*/  FFMA.FTZ R63, R65, UR33, -R76.reuse ;  /* 0x00000021413f7c23 */ /* 0x100fe2000801084c */
[--C-:B------:R-:W-:Y:S01]  /*6800*/  FFMA.FTZ R60, R78, UR33, -R76.reuse ;  /* 0x000000214e3c7c23 */ /* 0x100fe2000801084c */
[--C-:B------:R-:W-:Y:S01]  /*6810*/  FFMA.FTZ R62, R67, UR33, -R76.reuse ;  /* 0x00000021433e7c23 */ /* 0x100fe2000801084c */
[----:B------:R-:W-:Y:S01]  /*6820*/  FADD.FTZ R15, R8, R15 ;  /* 0x0000000f080f7221 */ /* 0x000fe20000010000 */
[--C-:B------:R-:W-:Y:S01]  /*6830*/  FFMA.FTZ R61, R68, UR33, -R76.reuse ;  /* 0x00000021443d7c23 */ /* 0x100fe2000801084c */
[--C-:B------:R-:W-:Y:S01]  /*6840*/  FFMA.FTZ R64, R70, UR33, -R76.reuse ;  /* 0x0000002146407c23 */ /* 0x100fe2000801084c */
[----:B------:R-:W2:Y:S01]  /*6850*/  MUFU.EX2 R7, R7 ;  /* 0x0000000700077308 */ /* 0x000ea20000000800 */
[----:B-1----:R-:W-:Y:S01]  /*6860*/  FFMA.FTZ R13, R3, R0, R5 ;  /* 0x00000000030d7223 */ /* 0x002fe20000010005 */
[----:B------:R-:W-:Y:S01]  /*6870*/  FADD.FTZ R15, R10, R15 ;  /* 0x0000000f0a0f7221 */ /* 0x000fe20000010000 */
[--C-:B------:R-:W-:Y:S01]  /*6880*/  FFMA.FTZ R65, R71, UR33, -R76.reuse ;  /* 0x0000002147417c23 */ /* 0x100fe2000801084c */
[----:B------:R-:W-:-:S02]  /*6890*/  FFMA.FTZ R67, R74, UR33, -R76 ;  /* 0x000000214a437c23 */ /* 0x000fc4000801084c */
[----:B------:R-:W-:Y:S02]  /*68a0*/  FADD.FTZ R15, R12, R15 ;  /* 0x0000000f0c0f7221 */ /* 0x000fe40000010000 */
[----:B------:R-:W1:Y:S01]  /*68b0*/  MUFU.EX2 R81, R81 ;  /* 0x0000005100517308 */ /* 0x000e620000000800 */
[----:B0-----:R-:W-:Y:S01]  /*68c0*/  FADD.FTZ R0, R82, R13 ;  /* 0x0000000d52007221 */ /* 0x001fe20000010000 */
[----:B------:R-:W-:-:S04]  /*68d0*/  FADD.FTZ R15, R14, R15 ;  /* 0x0000000f0e0f7221 */ /* 0x000fc80000010000 */
[----:B------:R-:W-:Y:S02]  /*68e0*/  FADD.FTZ R15, R20, R15 ;  /* 0x0000000f140f7221 */ /* 0x000fe40000010000 */
[----:B------:R-:W0:Y:S01]  /*68f0*/  MUFU.EX2 R75, R75 ;  /* 0x0000004b004b7308 */ /* 0x000e220000000800 */
[----:B--2---:R-:W-:Y:S01]  /*6900*/  FADD.FTZ R0, R7, R0 ;  /* 0x0000000007007221 */ /* 0x004fe20000010000 */
[----:B------:R-:W-:-:S04]  /*6910*/  FADD.FTZ R15, R24, R15 ;  /* 0x0000000f180f7221 */ /* 0x000fc80000010000 */
[----:B------:R-:W-:Y:S02]  /*6920*/  FADD.FTZ R15, R26, R15 ;  /* 0x0000000f1a0f7221 */ /* 0x000fe40000010000 */
[----:B------:R-:W2:Y:S01]  /*6930*/  MUFU.EX2 R80, R80 ;  /* 0x0000005000507308 */ /* 0x000ea20000000800 */
[----:B-1----:R-:W-:Y:S01]  /*6940*/  FADD.FTZ R0, R81, R0 ;  /* 0x0000000051007221 */ /* 0x002fe20000010000 */
[----:B------:R-:W-:-:S06]  /*6950*/  FADD.FTZ R2, R28, R15 ;  /* 0x0000000f1c027221 */ /* 0x000fcc0000010000 */
[----:B------:R-:W1:Y:S01]  /*6960*/  MUFU.EX2 R30, R30 ;  /* 0x0000001e001e7308 */ /* 0x000e620000000800 */
[----:B0-----:R-:W-:-:S07]  /*6970*/  FADD.FTZ R13, R75, R0 ;  /* 0x000000004b0d7221 */ /* 0x001fce0000010000 */
[----:B------:R-:W0:Y:S01]  /*6980*/  MUFU.EX2 R79, R79 ;  /* 0x0000004f004f7308 */ /* 0x000e220000000800 */
[----:B--2---:R-:W-:-:S07]  /*6990*/  FADD.FTZ R13, R80, R13 ;  /* 0x0000000d500d7221 */ /* 0x004fce0000010000 */
[----:B------:R-:W2:Y:S01]  /*69a0*/  MUFU.EX2 R29, R29 ;  /* 0x0000001d001d7308 */ /* 0x000ea20000000800 */
[----:B-1----:R-:W-:Y:S01]  /*69b0*/  FADD.FTZ R0, R30, R13 ;  /* 0x0000000d1e007221 */ /* 0x002fe20000010000 */
[----:B------:R-:W-:-:S04]  /*69c0*/  FADD.FTZ R13, R37, R2 ;  /* 0x00000002250d7221 */ /* 0x000fc80000010000 */
[----:B------:R-:W-:Y:S02]  /*69d0*/  FADD.FTZ R2, R38, R13 ;  /* 0x0000000d26027221 */ /* 0x000fe40000010000 */
[----:B------:R-:W1:Y:S01]  /*69e0*/  MUFU.EX2 R77, R77 ;  /* 0x0000004d004d7308 */ /* 0x000e620000000800 */
[----:B0-----:R-:W-:Y:S01]  /*69f0*/  FADD.FTZ R0, R79, R0 ;  /* 0x000000004f007221 */ /* 0x001fe20000010000 */
[----:B------:R-:W-:-:S04]  /*6a00*/  FADD.FTZ R15, R39, R2 ;  /* 0x00000002270f7221 */ /* 0x000fc80000010000 */
[----:B------:R-:W-:Y:S02]  /*6a10*/  FADD.FTZ R2, R40, R15 ;  /* 0x0000000f28027221 */ /* 0x000fe40000010000 */
        /* <DEDUP_REMOVED lines=12> */
[----:B------:R-:W-:-:S06]  /*6ae0*/  FADD.FTZ R13, R41, R2 ;  /* 0x00000002290d7221 */ /* 0x000fcc0000010000 */
[----:B------:R-:W0:Y:S01]  /*6af0*/  MUFU.EX2 R34, R34 ;  /* 0x0000002200227308 */ /* 0x000e220000000800 */
[----:B--2---:R-:W-:-:S07]  /*6b00*/  FADD.FTZ R0, R31, R0 ;  /* 0x000000001f007221 */ /* 0x004fce0000010000 */
[----:B------:R-:W2:Y:S01]  /*6b10*/  MUFU.EX2 R86, R86 ;  /* 0x0000005600567308 */ /* 0x000ea20000000800 */
[----:B-1----:R-:W-:Y:S01]  /*6b20*/  FADD.FTZ R15, R87, R0 ;  /* 0x00000000570f7221 */ /* 0x002fe20000010000 */
[----:B------:R-:W-:-:S04]  /*6b30*/  FADD.FTZ R0, R42, R13 ;  /* 0x0000000d2a007221 */ /* 0x000fc80000010000 */
[----:B------:R-:W-:Y:S02]  /*6b40*/  FADD.FTZ R0, R43, R0 ;  /* 0x000000002b007221 */ /* 0x000fe40000010000 */
        /* <DEDUP_REMOVED lines=56> */
[----:B--2---:R-:W-:-:S03]  /*6ed0*/  FADD.FTZ R2, R57, R0 ;  /* 0x0000000039027221 */ /* 0x004fc60000010000 */
[----:B-1----:R-:W-:Y:S01]  /*6ee0*/  FADD.FTZ R0, R67, R4 ;  /* 0x0000000443007221 */ /* 0x002fe20000010000 */
[----:B------:R-:W-:Y:S06]  /*6ef0*/  @!P0 BRA `(.L_x_1887) ;  /* 0x0000000000048947 */ /* 0x000fec0003800000 */
[----:B------:R-:W-:Y:S01]  /*6f00*/  BPT.TRAP 0x1 ;  /* 0x000000040000795c */ /* 0x000fe20000300000 */
.L_x_1887:
[----:B------:R-:W-:Y:S01]  /*6f10*/  ULEA UR6, UR53, UR40, 0x3 ;  /* 0x0000002835067291 */ /* 0x000fe2000f8e183f */
[----:B------:R-:W-:Y:S01]  /*6f20*/  F2FP.F16.F32.PACK_AB R4, R73, R72 ;  /* 0x000000484904723e */ /* 0x000fe200000000ff */
[----:B------:R-:W-:Y:S01]  /*6f30*/  UISETP.GT.AND UP0, UPT, UR54, UR52, UPT ;  /* 0x000000343600728c */ /* 0x000fe2000bf04270 */
[----:B------:R-:W-:Y:S01]  /*6f40*/  F2FP.F16.F32.PACK_AB R5, R82, R5 ;  /* 0x000000055205723e */ /* 0x000fe200000000ff */
[----:B------:R-:W-:Y:S01]  /*6f50*/  UIADD3 UR6, UR6, 0x2d860, URZ ;  /* 0x0002d86006067890 */ /* 0x000fe2000fffe03f */
[----:B------:R-:W-:Y:S01]  /*6f60*/  F2FP.F16.F32.PACK_AB R6, R8, R6 ;  /* 0x000000060806723e */ /* 0x000fe200000000ff */
[----:B------:R-:W-:Y:S01]  /*6f70*/  UMOV UR28, UR45 ;  /* 0x0000002d001c7c82 */ /* 0x000fe20008000000 */
[----:B------:R-:W-:Y:S01]  /*6f80*/  F2FP.F16.F32.PACK_AB R7, R81, R7 ;  /* 0x000000075107723e */ /* 0x000fe200000000ff */
[----:B------:R-:W-:Y:S01]  /*6f90*/  UPRMT UR6, UR41, 0x654, UR6 ;  /* 0x0000065429067896 */ /* 0x000fe20008000006 */
[----:B------:R-:W-:Y:S01]  /*6fa0*/  F2FP.F16.F32.PACK_AB R12, R12, R10 ;  /* 0x0000000a0c0c723e */ /* 0x000fe200000000ff */
[----:B------:R-:W-:Y:S01]  /*6fb0*/  UMOV UR53, UR44 ;  /* 0x0000002c00357c82 */ /* 0x000fe20008000000 */
        /* <DEDUP_REMOVED lines=17> */
[----:B------:R-:W-:Y:S01]  /*70d0*/  STSM.16.M88.4 [R18], R24 ;  /* 0x0000001812007844 */ /* 0x000fe20000000200 */
[----:B------:R-:W-:Y:S01]  /*70e0*/  F2FP.F16.F32.PACK_AB R10, R41, R40 ;  /* 0x00000028290a723e */ /* 0x000fe200000000ff */
[----:B------:R-:W-:Y:S01]  /*70f0*/  UMOV UR54, UR6 ;  /* 0x0000000600367c82 */ /* 0x000fe20008000000 */
        /* <DEDUP_REMOVED lines=11> */
[-C--:B------:R-:W-:Y:S01]  /*71b0*/  FMUL.FTZ R106, R106, R3.reuse ;  /* 0x000000036a6a7220 */ /* 0x080fe20000410000 */
[----:B------:R-:W-:Y:S01]  /*71c0*/  F2FP.F16.F32.PACK_AB R5, R84, R36 ;  /* 0x000000245405723e */ /* 0x000fe200000000ff */
[----:B------:R-:W-:Y:S01]  /*71d0*/  STSM.16.M88.4 [R16+0x27800], R28 ;  /* 0x0278001c10007844 */ /* 0x000fe20000000200 */
[----:B------:R-:W-:Y:S01]  /*71e0*/  F2FP.F16.F32.PACK_AB R6, R49, R48 ;  /* 0x000000303106723e */ /* 0x000fe200000000ff */
[----:B------:R-:W-:Y:S01]  /*71f0*/  FMUL.FTZ R107, R107, R3 ;  /* 0x000000036b6b7220 */ /* 0x000fe20000410000 */
[----:B------:R-:W-:Y:S01]  /*7200*/  F2FP.F16.F32.PACK_AB R7, R83, R55 ;  /* 0x000000375307723e */ /* 0x000fe200000000ff */
[----:B------:R-:W-:Y:S01]  /*7210*/  FMUL.FTZ R110, R110, R3 ;  /* 0x000000036e6e7220 */ /* 0x000fe20000410000 */
[----:B-1----:R-:W-:Y:S01]  /*7220*/  F2FP.F16.F32.PACK_AB R12, R50, R51 ;  /* 0x00000033320c723e */ /* 0x002fe200000000ff */
[-C--:B------:R-:W-:Y:S01]  /*7230*/  FMUL.FTZ R111, R111, R3.reuse ;  /* 0x000000036f6f7220 */ /* 0x080fe20000410000 */
        /* <DEDUP_REMOVED lines=14> */
[----:B------:R-:W-:Y:S01]  /*7320*/  PLOP3.LUT P1, PT, PT, PT, UP0, 0x80, 0x0 ;  /* 0x000000000000781c */ /* 0x000fe20003f2f008 */
[-C--:B------:R-:W-:Y:S01]  /*7330*/  FMUL.FTZ R123, R123, R3.reuse ;  /* 0x000000037b7b7220 */ /* 0x080fe20000410000 */
        /* <DEDUP_REMOVED lines=37> */
[----:B0-----:R-:W-:-:S02]  /*7590*/  IMAD.MOV.U32 R4, RZ, RZ, R54 ;  /* 0x000000ffff047224 */ /* 0x001fc400078e0036 */
[----:B------:R-:W-:Y:S01]  /*75a0*/  IMAD.MOV.U32 R3, RZ, RZ, R69 ;  /* 0x000000ffff037224 */ /* 0x000fe200078e0045 */
[----:B--2---:R-:W-:Y:S01]  /*75b0*/  NOP ;  /* 0x0000000000007918 */ /* 0x004fe20000000000 */
[----:B-1----:R-:W-:Y:S05]  /*75c0*/  @P1 BRA `(.L_x_1888) ;  /* 0xffffffcc00701947 */ /* 0x002fea000383ffff */
[----:B------:R-:W-:-:S05]  /*75d0*/  UMOV UR54, UR6 ;  /* 0x0000000600367c82 */ /* 0x000fca0008000000 */
.L_x_1877:
[----:B------:R-:W-:-:S13]  /*75e0*/  ISETP.LE.AND P1, PT, RZ, UR54, PT ;  /* 0x00000036ff007c0c */ /* 0x000fda000bf23270 */
[----:B------:R-:W-:Y:S05]  /*75f0*/  @!P1 BRA `(.L_x_1889) ;  /* 0x0000002800449947 */ /* 0x000fea0003800000 */
[----:B-1----:R-:W-:Y:S01]  /*7600*/  IMAD.MOV.U32 R4, RZ, RZ, R54 ;  /* 0x000000ffff047224 */ /* 0x002fe200078e0036 */
[----:B------:R-:W-:Y:S01]  /*7610*/  UMOV UR28, UR45 ;  /* 0x0000002d001c7c82 */ /* 0x000fe20008000000 */
[----:B------:R-:W-:Y:S01]  /*7620*/  IMAD.MOV.U32 R3, RZ, RZ, R69 ;  /* 0x000000ffff037224 */ /* 0x000fe200078e0045 */
[----:B------:R-:W-:Y:S01]  /*7630*/  UMOV UR35, UR44 ;  /* 0x0000002c00237c82 */ /* 0x000fe20008000000 */
[----:B------:R-:W-:Y:S01]  /*7640*/  ULDC UR34, c[0x0][0x9d8] ;  /* 0x0002760000227ab9 */ /* 0x000fe20000000800 */
[----:B------:R-:W-:-:S05]  /*7650*/  ULDC UR33, c[0x0][0x988] ;  /* 0x0002620000217ab9 */ /* 0x000fca0000000800 */
.L_x_1900:
[----:B------:R-:W-:Y:S01]  /*7660*/  ISETP.NE.AND P2, PT, RZ, UR37, PT ;  /* 0x00000025ff007c0c */ /* 0x000fe2000bf45270 */
[----:B------:R-:W-:-:S04]  /*7670*/  UISETP.NE.AND UP0, UPT, UR35, 0x1, UPT ;  /* 0x000000012300788c */ /* 0x000fc8000bf05270 */
[----:B------:R-:W-:-:S04]  /*7680*/  USEL UR45, URZ, 0x1, UP0 ;  /* 0x000000013f2d7887 */ /* 0x000fc80008000000 */
[----:B------:R-:W-:-:S04]  /*7690*/  ULOP3.LUT UR45, UR28, UR45, URZ, 0x3c, !UPT ;  /* 0x0000002d1c2d7292 */ /* 0x000fc8000f8e3c3f */
[----:B------:R-:W-:Y:S08]  /*76a0*/  @P2 BRA `(.L_x_1890) ;  /* 0x0000000000382947 */ /* 0x000ff00003800000 */
[----:B------:R-:W-:Y:S05]  /*76b0*/  @!P0 BRA `(.L_x_1891) ;  /* 0x0000000000048947 */ /* 0x000fea0003800000 */
[----:B------:R-:W-:Y:S01]  /*76c0*/  BPT.TRAP 0x1 ;  /* 0x000000040000795c */ /* 0x000fe20000300000 */
.L_x_1891:
[----:B------:R-:W-:Y:S01]  /*76d0*/  UIADD3 UR6, UR35, 0x1, URZ ;  /* 0x0000000123067890 */ /* 0x000fe2000fffe03f */
[----:B------:R-:W-:-:S03]  /*76e0*/  MOV R5, UR45 ;  /* 0x0000002d00057c02 */ /* 0x000fc60008000f00 */
[----:B------:R-:W-:Y:S01]  /*76f0*/  UISETP.NE.AND UP0, UPT, UR6, 0x2, UPT ;  /* 0x000000020600788c */ /* 0x000fe2000bf05270 */
[----:B------:R-:W-:-:S03]  /*7700*/  SHF.L.U32 R5, R5, 0x1f, RZ ;  /* 0x0000001f05057819 */ /* 0x000fc600000006ff */
[----:B------:R-:W-:-:S04]  /*7710*/  USEL UR6, UR6, URZ, UP0 ;  /* 0x0000003f06067287 */ /* 0x000fc80008000000 */
[----:B------:R-:W-:-:S09]  /*7720*/  ULEA UR6, UR6, UR40, 0x3 ;  /* 0x0000002806067291 */ /* 0x000fd2000f8e183f */
[----:B------:R0:W1:Y:S01]  /*7730*/  SYNCS.PHASECHK.TRANS64.TRYWAIT P1, [UR6+0x2d830], R5 ;  /* 0x02d83005ff0075a7 */ /* 0x0000620008020146 */
[----:B------:R-:W-:Y:S05]  /*7740*/  @!P0 BRA `(.L_x_1892) ;  /* 0x0000000000048947 */ /* 0x000fea0003800000 */
[----:B------:R-:W-:Y:S01]  /*7750*/  BPT.TRAP 0x1 ;  /* 0x000000040000795c */ /* 0x000fe20000300000 */
.L_x_1892:
[----:B-1----:R-:W-:Y:S05]  /*7760*/  @P1 BRA `(.L_x_1890) ;  /* 0x0000000000081947 */ /* 0x002fea0003800000 */
[----:B------:R-:W1:Y:S02]  /*7770*/  SYNCS.PHASECHK.TRANS64.TRYWAIT P1, [UR6+0x2d830], R5 ;  /* 0x02d83005ff0075a7 */ /* 0x000e640008020146 */
[----:B-1----:R-:W-:Y:S05]  /*7780*/  @!P1 BRA `(.L_x_1893) ;  /* 0x0000008c003c9947 */ /* 0x002fea0003800000 */
.L_x_1890:
        /* <DEDUP_REMOVED lines=40> */
.L_x_1895:
[----:B------:R-:W-:Y:S01]  /*7a10*/  ULEA UR6, UR35, UR40, 0x3 ;  /* 0x0000002823067291 */ /* 0x000fe2000f8e183f */
[----:B------:R-:W-:-:S05]  /*7a20*/  IMAD.U32 R5, RZ, RZ, UR28 ;  /* 0x0000001cff057e24 */ /* 0x000fca000f8e00ff */
[----:B------:R-:W-:-:S04]  /*7a30*/  SHF.L.U32 R5, R5, 0x1f, RZ ;  /* 0x0000001f05057819 */ /* 0x000fc800000006ff */
[----:B------:R0:W1:Y:S01]  /*7a40*/  SYNCS.PHASECHK.TRANS64.TRYWAIT P1, [UR6+0x2d850], R5 ;  /* 0x02d85005ff0075a7 */ /* 0x0000620008020146 */
[----:B------:R-:W-:Y:S05]  /*7a50*/  @!P0 BRA `(.L_x_1896) ;  /* 0x0000000000048947 */ /* 0x000fea0003800000 */
[----:B------:R-:W-:Y:S01]  /*7a60*/  BPT.TRAP 0x1 ;  /* 0x000000040000795c */ /* 0x000fe20000300000 */
.L_x_1896:
[----:B-1----:R-:W-:Y:S05]  /*7a70*/  @P1 BRA `(.L_x_1894) ;  /* 0x0000000000081947 */ /* 0x002fea0003800000 */
[----:B------:R-:W1:Y:S02]  /*7a80*/  SYNCS.PHASECHK.TRANS64.TRYWAIT P1, [UR6+0x2d850], R5 ;  /* 0x02d85005ff0075a7 */ /* 0x000e640008020146 */
[----:B-1----:R-:W-:Y:S05]  /*7a90*/  @!P1 BRA `(.L_x_1897) ;  /* 0x0000008800909947 */ /* 0x002fea0003800000 */
.L_x_1894:
        /* <DEDUP_REMOVED lines=70> */
.L_x_1898:
        /* <DEDUP_REMOVED lines=67> */
[----:B------:R-:W-:-:S03]  /*8330*/  ULEA UR6, UR44, UR40, 0x3 ;  /* 0x000000282c067291 */ /* 0x000fc6000f8e183f */
[----:B------:R-:W2:Y:S01]  /*8340*/  MUFU.TANH R13, R13 ;  /* 0x0000000d000d7308 */ /* 0x000ea20000002400 */
[----:B0-----:R-:W-:Y:S01]  /*8350*/  FMNMX.FTZ R54, R10, R65, !PT ;  /* 0x000000410a367209 */ /* 0x001fe20007810000 */
[----:B------:R-:W-:-:S04]  /*8360*/  UIADD3 UR6, UR6, 0x2d840, URZ ;  /* 0x0002d84006067890 */ /* 0x000fc8000fffe03f */
[----:B------:R-:W-:Y:S02]  /*8370*/  UPRMT UR6, UR41, 0x654, UR6 ;  /* 0x0000065429067896 */ /* 0x000fe40008000006 */
[----:B------:R-:W0:Y:S01]  /*8380*/  MUFU.TANH R15, R15 ;  /* 0x0000000f000f7308 */ /* 0x000e220000002400 */
[----:B-1----:R-:W-:-:S06]  /*8390*/  FMNMX.FTZ R66, R12, R67, !PT ;  /* 0x000000430c427209 */ /* 0x002fcc0007810000 */
[----:B------:R-:W-:Y:S01]  /*83a0*/  SYNCS.ARRIVE.TRANS64.RED.A1T0 RZ, [UR6], RZ ;  /* 0x000000ffffff79a7 */ /* 0x000fe20008100406 */
        /* <DEDUP_REMOVED lines=184> */
[----:B------:R-:W-:Y:S01]  /*8f30*/  FFMA.FTZ R26, R53, UR33, -R32 ;  /* 0x00000021351a7c23 */ /* 0x000fe20008010820 */
[--C-:B------:R-:W-:Y:S01]  /*8f40*/  FFMA.FTZ R52, R52, UR33, -R77.reuse ;  /* 0x0000002134347c23 */ /* 0x100fe2000801084d */
[--C-:B------:R-:W-:Y:S01]  /*8f50*/  FFMA.FTZ R56, R56, UR33, -R77.reuse ;  /* 0x0000002138387c23 */ /* 0x100fe2000801084d */
[----:B------:R-:W-:Y:S01]  /*8f60*/  FFMA.FTZ R57, R57, UR33, -R77 ;  /* 0x0000002139397c23 */ /* 0x000fe2000801084d */
        /* <DEDUP_REMOVED lines=10> */
[--C-:B------:R-:W-:Y:S01]  /*9010*/  FFMA.FTZ R73, R73, UR33, -R77.reuse ;  /* 0x0000002149497c23 */ /* 0x100fe2000801084d */
[----:B------:R-:W-:Y:S01]  /*9020*/  FFMA.FTZ R74, R74, UR33, -R77 ;  /* 0x000000214a4a7c23 */ /* 0x000fe2000801084d */
[--C-:B------:R-:W-:Y:S01]  /*9030*/  FFMA.FTZ R77, R55, UR33, -R32.reuse ;  /* 0x00000021374d7c23 */ /* 0x100fe20008010820 */
[--C-:B------:R-:W-:Y:S01]  /*9040*/  FFMA.FTZ R55, R59, UR33, -R32.reuse ;  /* 0x000000213b377c23 */ /* 0x100fe20008010820 */
[--C-:B------:R-:W-:Y:S01]  /*9050*/  FFMA.FTZ R42, R62, UR33, -R32.reuse ;  /* 0x000000213e2a7c23 */ /* 0x100fe20008010820 */
[----:B------:R-:W-:Y:S01]  /*9060*/  FFMA.FTZ R53, R63, UR33, -R32 ;  /* 0x000000213f357c23 */ /* 0x000fe20008010820 */
        /* <DEDUP_REMOVED lines=56> */
[--C-:B------:R-:W-:Y:S01]  /*93f0*/  FFMA.FTZ R49, R66, UR33, -R32.reuse ;  /* 0x0000002142317c23 */ /* 0x100fe20008010820 */
[----:B------:R-:W-:-:S05]  /*9400*/  FFMA.FTZ R66, R76, UR33, -R32 ;  /* 0x000000214c427c23 */ /* 0x000fca0008010820 */
        /* <DEDUP_REMOVED lines=69> */
.L_x_1899:
        /* <DEDUP_REMOVED lines=14> */
[----:B------:R-:W-:Y:S01]  /*9940*/  FMUL.FTZ R92, R92, R4 ;  /* 0x000000045c5c7220 */ /* 0x000fe20000410000 */
[----:B------:R-:W-:Y:S01]  /*9950*/  F2FP.F16.F32.PACK_AB R11, R83, R12 ;  /* 0x0000000c530b723e */ /* 0x000fe200000000ff */
[-C--:B------:R-:W-:Y:S01]  /*9960*/  FMUL.FTZ R93, R93, R4.reuse ;  /* 0x000000045d5d7220 */ /* 0x080fe20000410000 */
[----:B------:R-:W-:Y:S01]  /*9970*/  F2FP.F16.F32.PACK_AB R29, R30, R29 ;  /* 0x0000001d1e1d723e */ /* 0x000fe200000000ff */
[----:B------:R-:W-:Y:S01]  /*9980*/  SYNCS.ARRIVE.TRANS64.RED.A1T0 RZ, [UR6], RZ ;  /* 0x000000ffffff79a7 */ /* 0x000fe20008100406 */
[----:B------:R-:W-:Y:S01]  /*9990*/  F2FP.F16.F32.PACK_AB R30, R78, R31 ;  /* 0x0000001f4e1e723e */ /* 0x000fe200000000ff */
[----:B------:R-:W-:Y:S01]  /*99a0*/  STSM.16.M88.4 [R16+0x21800], R32 ;  /* 0x0218002010007844 */ /* 0x000fe20000000200 */
[----:B------:R-:W-:Y:S01]  /*99b0*/  F2FP.F16.F32.PACK_AB R37, R38, R37 ;  /* 0x000000252625723e */ /* 0x000fe200000000ff */
[----:B------:R-:W-:Y:S01]  /*99c0*/  UIADD3 UR6, UR54, -0x1, URZ ;  /* 0xffffffff36067890 */ /* 0x000fe2000fffe03f */
[----:B------:R-:W-:Y:S01]  /*99d0*/  F2FP.F16.F32.PACK_AB R28, R28, R27 ;  /* 0x0000001b1c1c723e */ /* 0x000fe200000000ff */
[----:B------:R0:W-:Y:S01]  /*99e0*/  STSM.16.M88.4 [R19], R8 ;  /* 0x0000000813007844 */ /* 0x0001e20000000200 */
        /* <DEDUP_REMOVED lines=15> */
[-C--:B------:R-:W-:Y:S01]  /*9ae0*/  FMUL.FTZ R105, R105, R4.reuse ;  /* 0x0000000469697220 */ /* 0x080fe20000410000 */
[----:B0-----:R-:W-:Y:S01]  /*9af0*/  F2FP.F16.F32.PACK_AB R8, R52, R51 ;  /* 0x000000333408723e */ /* 0x001fe200000000ff */
[----:B------:R-:W-:Y:S01]  /*9b00*/  FMUL.FTZ R108, R108, R4 ;  /* 0x000000046c6c7220 */ /* 0x000fe20000410000 */
[----:B------:R-:W-:Y:S01]  /*9b10*/  F2FP.F16.F32.PACK_AB R9, R77, R26 ;  /* 0x0000001a4d09723e */ /* 0x000fe200000000ff */
[----:B------:R2:W-:Y:S01]  /*9b20*/  STSM.16.M88.4 [R16+0x27800], R44 ;  /* 0x0278002c10007844 */ /* 0x0005e20000000200 */
[----:B------:R-:W-:Y:S01]  /*9b30*/  F2FP.F16.F32.PACK_AB R10, R57, R56 ;  /* 0x00000038390a723e */ /* 0x000fe200000000ff */
[-C--:B------:R-:W-:Y:S01]  /*9b40*/  FMUL.FTZ R109, R109, R4.reuse ;  /* 0x000000046d6d7220 */ /* 0x080fe20000410000 */
        /* <DEDUP_REMOVED lines=59> */
[----:B--2---:R-:W-:Y:S05]  /*9f00*/  @P1 BRA `(.L_x_1900) ;  /* 0xffffffd400d41947 */ /* 0x004fea000383ffff */
.L_x_1889:
[----:B------:R-:W-:Y:S06]  /*9f10*/  BAR.ARV 0x8, 0x200 ;  /* 0x0208000000007b1d */ /* 0x000fec0000002000 */
[----:B------:R-:W-:Y:S05]  /*9f20*/  @!P0 BRA `(.L_x_1901) ;  /* 0x0000000000048947 */ /* 0x000fea0003800000 */
[----:B------:R-:W-:Y:S01]  /*9f30*/  BPT.TRAP 0x1 ;  /* 0x000000040000795c */ /* 0x000fe20000300000 */
.L_x_1901:
[----:B------:R-:W-:Y:S01]  /*9f40*/  ULEA UR8, UR44, UR40, 0x3 ;  /* 0x000000282c087291 */ /* 0x000fe2000f8e183f */
[----:B------:R-:W-:-:S05]  /*9f50*/  IMAD.U32 R3, RZ, RZ, UR45 ;  /* 0x0000002dff037e24 */ /* 0x000fca000f8e00ff */
[----:B------:R-:W-:-:S04]  /*9f60*/  SHF.L.U32 R3, R3, 0x1f, RZ ;  /* 0x0000001f03037819 */ /* 0x000fc800000006ff */
[----:B------:R0:W2:Y:S01]  /*9f70*/  SYNCS.PHASECHK.TRANS64.TRYWAIT P1, [UR8+0x2d850], R3 ;  /* 0x02d85003ff0075a7 */ /* 0x0000a20008020148 */
[----:B------:R-:W-:Y:S05]  /*9f80*/  @!P0 BRA `(.L_x_1902) ;  /* 0x0000000000048947 */ /* 0x000fea0003800000 */
[----:B------:R-:W-:Y:S01]  /*9f90*/  BPT.TRAP 0x1 ;  /* 0x000000040000795c */ /* 0x000fe20000300000 */
.L_x_1902:
[----:B--2---:R-:W-:Y:S05]  /*9fa0*/  @P1 BRA `(.L_x_1903) ;  /* 0x0000000000081947 */ /* 0x004fea0003800000 */
[----:B------:R-:W2:Y:S02]  /*9fb0*/  SYNCS.PHASECHK.TRANS64.TRYWAIT P1, [UR8+0x2d850], R3 ;  /* 0x02d85003ff0075a7 */ /* 0x000ea40008020148 */
[----:B--2---:R-:W-:Y:S05]  /*9fc0*/  @!P1 BRA `(.L_x_1904) ;  /* 0x00000064005c9947 */ /* 0x004fea0003800000 */
.L_x_1903:
[----:B------:R-:W-:Y:S01]  /*9fd0*/  UIADD3 UR40, UR40, 0x400, URZ ;  /* 0x0000040028287890 */ /* 0x000fe2000fffe03f */
[----:B------:R-:W-:Y:S01]  /*9fe0*/  WARPGROUP.ARRIVE ;  /* 0x00000000000079c5 */ /* 0x000fe20000000000 */
[----:B------:R-:W-:Y:S01]  /*9ff0*/  ULOP3.LUT UR36, UR36, 0x10000, URZ, 0xfc, !UPT ;  /* 0x0001000024247892 */ /* 0x000fe2000f8efc3f */
[----:B01----:R-:W0:Y:S01]  /*a000*/  SHFL.BFLY PT, R3, R2, 0x2, 0x1f ;  /* 0x0c401f0002037f89 */ /* 0x003e2200000e0000 */
[----:B------:R-:W-:Y:S01]  /*a010*/  USHF.R.U32.HI UR40, URZ, 0x4, UR40 ;  /* 0x000000043f287899 */ /* 0x000fe20008011628 */
[----:B------:R-:W-:Y:S01]  /*a020*/  MOV R46, RZ ;  /* 0x000000ff002e7202 */ /* 0x000fe20000000f00 */
[----:B------:R-:W-:Y:S01]  /*a030*/  UMOV UR5, 0x40000040 ;  /* 0x4000004000057882 */ /* 0x000fe20000000000 */
[----:B------:R-:W-:Y:S01]  /*a040*/  UMOV UR7, 0x80000020 ;  /* 0x8000002000077882 */ /* 0x000fe20000000000 */
[----:B------:R-:W-:Y:S01]  /*a050*/  ULOP3.LUT UR40, UR40, 0x3fff, URZ, 0xc0, !UPT ;  /* 0x00003fff28287892 */ /* 0x000fe2000f8ec03f */
[----:B------:R-:W1:Y:S01]  /*a060*/  SHFL.BFLY PT, R5, R0, 0x2, 0x1f ;  /* 0x0c401f0000057f89 */ /* 0x000e6200000e0000 */
[----:B------:R-:W-:Y:S01]  /*a070*/  UMOV UR4, UR36 ;  /* 0x0000002400047c82 */ /* 0x000fe20008000000 */
[----:B------:R-:W-:Y:S01]  /*a080*/  IMAD.U32 R10, RZ, RZ, UR33 ;  /* 0x00000021ff0a7e24 */ /* 0x000fe2000f8e00ff */
[----:B------:R-:W-:Y:S01]  /*a090*/  ULOP3.LUT UR9, UR40, 0x2000000, URZ, 0xfc, !UPT ;  /* 0x0200000028097892 */ /* 0x000fe2000f8efc3f */
[----:B------:R-:W-:-:S03]  /*a0a0*/  IMAD.MOV.U32 R38, RZ, RZ, -0x800000 ;  /* 0xff800000ff267424 */ /* 0x000fc600078e00ff */
        /* <DEDUP_REMOVED lines=76> */
.L_x_1905:
        /* <DEDUP_REMOVED lines=58> */
.L_x_1869:
        /* <DEDUP_REMOVED lines=23> */
[----:B------:R-:W-:Y:S02]  /*aa80*/  F2FP.F16.F32.PACK_AB R34, R133, R34 ;  /* 0x000000228522723e */ /* 0x000fe400000000ff */
        /* <DEDUP_REMOVED lines=46> */
[----:B------:R-:W-:Y:S02]  /*ad70*/  LOP3.LUT R14, R14, R15, RZ, 0x3c, !PT ;  /* 0x0000000f0e0e7212 */ /* 0x000fe400078e3cff */
[----:B------:R-:W-:-:S02]  /*ad80*/  IADD3.X R15, RZ, R5, RZ, P0, !PT ;  /* 0x00000005ff0f7210 */ /* 0x000fc400007fe4ff */
[----:B------:R-:W-:Y:S02]  /*ad90*/  IADD3 R37, P0, R40, 0x1800, RZ ;  /* 0x0000180028257810 */ /* 0x000fe40007f1e0ff */
[----:B------:R-:W-:Y:S01]  /*ada0*/  LOP3.LUT R2, R2, R43, RZ, 0x3c, !PT ;  /* 0x0000002b02027212 */ /* 0x000fe200078e3cff */
[----:B------:R-:W-:Y:S01]  /*adb0*/  IMAD.MOV.U32 R43, RZ, RZ, R52 ;  /* 0x000000ffff2b7224 */ /* 0x000fe200078e0034 */
[----:B-1----:R-:W-:Y:S02]  /*adc0*/  @P1 SHF.R.U32.HI R43, RZ, R50, R45 ;  /* 0x00000032ff2b1219 */ /* 0x002fe4000001162d */
[----:B------:R-:W-:Y:S02]  /*add0*/  LOP3.LUT R36, R37, 0x180, RZ, 0xc0, !PT ;  /* 0x0000018025247812 */ /* 0x000fe400078ec0ff */
[----:B------:R-:W-:Y:S01]  /*ade0*/  LOP3.LUT R10, R29, 0x180, RZ, 0xc0, !PT ;  /* 0x000001801d0a7812 */ /* 0x000fe200078ec0ff */
[----:B------:R-:W-:Y:S01]  /*adf0*/  IMAD.MOV R48, RZ, RZ, -R43 ;  /* 0x000000ffff307224 */ /* 0x000fe200078e0a2b */
[----:B------:R-:W-:-:S02]  /*ae00*/  MOV R47, R4 ;  /* 0x00000004002f7202 */ /* 0x000fc40000000f00 */
        /* <DEDUP_REMOVED lines=32> */
[----:B------:R-:W-:Y:S02]  /*b010*/  IADD3.X R29, RZ, R41, RZ, P3, !PT ;  /* 0x00000029ff1d7210 */ /* 0x000fe40001ffe4ff */
[----:B------:R-:W-:Y:S01]  /*b020*/  LOP3.LUT P0, RZ, R147, 0x3, RZ, 0xc0, !PT ;  /* 0x0000000393ff7812 */ /* 0x000fe2000780c0ff */
[----:B------:R-:W-:Y:S01]  /*b030*/  VIADD R7, R11, 0x8 ;  /* 0x000000080b077836 */ /* 0x000fe20000000000 */
[----:B------:R-:W-:Y:S02]  /*b040*/  IADD3 R5, R5, R15, RZ ;  /* 0x0000000f05057210 */ /* 0x000fe40007ffe0ff */
[----:B------:R-:W-:-:S02]  /*b050*/  LEA R43, P3, R4, UR6, 0x2 ;  /* 0x00000006042b7c11 */ /* 0x000fc4000f8610ff */
[----:B------:R-:W-:Y:S01]  /*b060*/  LOP3.LUT R30, R30, R31, RZ, 0x3c, !PT ;  /* 0x0000001f1e1e7212 */ /* 0x000fe200078e3cff */
[----:B------:R-:W-:Y:S01]  /*b070*/  IMAD.X R31, RZ, RZ, R41, P2 ;  /* 0x000000ffff1f7224 */ /* 0x000fe200010e0629 */
[-C--:B------:R-:W-:Y:S01]  /*b080*/  ISETP.GE.OR P2, PT, R11, R56.reuse, P0 ;  /* 0x000000380b00720c */ /* 0x080fe20000746670 */
[----:B------:R-:W-:Y:S01]  /*b090*/  SHFL.IDX PT, R58, R43, RZ, 0x1c1f ;  /* 0x001c1fff2b3a7589 */ /* 0x000fe200000e0000 */
[----:B------:R-:W-:Y:S02]  /*b0a0*/  ISETP.GE.OR P0, PT, R7, R56, P0 ;  /* 0x000000380700720c */ /* 0x000fe40000706670 */
[----:B------:R-:W-:Y:S01]  /*b0b0*/  LEA.HI.X R45, R4, UR7, R5, 0x2, P3 ;  /* 0x00000007042d7c11 */ /* 0x000fe200098f1405 */
[----:B------:R-:W-:Y:S01]  /*b0c0*/  SHFL.IDX PT, R60, R43, 0x1, 0x1c1f ;  /* 0x003c1f002b3c7f89 */ /* 0x000fe200000e0000 */
[----:B------:R-:W-:Y:S02]  /*b0d0*/  MOV R53, R8 ;  /* 0x0000000800357202 */ /* 0x000fe40000000f00 */
[----:B------:R-:W-:Y:S01]  /*b0e0*/  F2FP.F16.F32.PACK_AB R4, R97, R96 ;  /* 0x000000606104723e */ /* 0x000fe200000000ff */
[----:B------:R-:W0:Y:S01]  /*b0f0*/  SHFL.IDX PT, R59, R45, RZ, 0x1c1f ;  /* 0x001c1fff2d3b7589 */ /* 0x000e2200000e0000 */
[----:B------:R-:W-:-:S02]  /*b100*/  F2FP.F16.F32.PACK_AB R5, R99, R98 ;  /* 0x000000626305723e */ /* 0x000fc400000000ff */
[----:B------:R-:W-:Y:S01]  /*b110*/  F2FP.F16.F32.PACK_AB R6, R101, R100 ;  /* 0x000000646506723e */ /* 0x000fe200000000ff */
[----:B------:R-:W1:Y:S01]  /*b120*/  SHFL.IDX PT, R61, R45, 0x1, 0x1c1f ;  /* 0x003c1f002d3d7f89 */ /* 0x000e6200000e0000 */
[----:B------:R-:W-:Y:S02]  /*b130*/  F2FP.F16.F32.PACK_AB R7, R103, R102 ;  /* 0x000000666707723e */ /* 0x000fe400000000ff */
[----:B------:R-:W-:Y:S02]  /*b140*/  MOV R52, R12 ;  /* 0x0000000c00347202 */ /* 0x000fe40000000f00 */
[----:B------:R-:W-:Y:S01]  /*b150*/  F2FP.F16.F32.PACK_AB R8, R105, R104 ;  /* 0x000000686908723e */ /* 0x000fe200000000ff */
[----:B------:R-:W-:Y:S01]  /*b160*/  STSM.16.M88.4 [R53], R4 ;  /* 0x0000000435007844 */ /* 0x000fe20000000200 */
[----:B------:R-:W-:Y:S02]  /*b170*/  F2FP.F16.F32.PACK_AB R9, R107, R106 ;  /* 0x0000006a6b09723e */ /* 0x000fe400000000ff */
[----:B------:R-:W-:-:S02]  /*b180*/  F2FP.F16.F32.PACK_AB R10, R109, R108 ;  /* 0x0000006c6d0a723e */ /* 0x000fc400000000ff */
[----:B------:R-:W-:Y:S02]  /*b190*/  F2FP.F16.F32.PACK_AB R11, R111, R110 ;  /* 0x0000006e6f0b723e */ /* 0x000fe400000000ff */
[----:B------:R-:W-:Y:S02]  /*b1a0*/  F2FP.F16.F32.PACK_AB R12, R113, R112 ;  /* 0x00000070710c723e */ /* 0x000fe400000000ff */
[----:B------:R-:W-:Y:S01]  /*b1b0*/  F2FP.F16.F32.PACK_AB R13, R115, R114 ;  /* 0x00000072730d723e */ /* 0x000fe200000000ff */
[----:B------:R-:W-:Y:S01]  /*b1c0*/  STSM.16.M88.4 [R52], R8 ;  /* 0x0000000834007844 */ /* 0x000fe20000000200 */
[----:B------:R-:W-:Y:S02]  /*b1d0*/  F2FP.F16.F32.PACK_AB R14, R117, R116 ;  /* 0x00000074750e723e */ /* 0x000fe400000000ff */
[----:B------:R-:W-:Y:S02]  /*b1e0*/  F2FP.F16.F32.PACK_AB R15, R119, R118 ;  /* 0x00000076770f723e */ /* 0x000fe400000000ff */
[----:B------:R-:W-:-:S02]  /*b1f0*/  F2FP.F16.F32.PACK_AB R24, R121, R120 ;  /* 0x000000787918723e */ /* 0x000fc400000000ff */
[----:B------:R-:W-:Y:S01]  /*b200*/  F2FP.F16.F32.PACK_AB R25, R123, R122 ;  /* 0x0000007a7b19723e */ /* 0x000fe200000000ff */
[----:B------:R2:W-:Y:S01]  /*b210*/  STSM.16.M88.4 [R63], R12 ;  /* 0x0000000c3f007844 */ /* 0x0005e20000000200 */
[C---:B------:R-:W-:Y:S02]  /*b220*/  IADD3 R21, P4, R40.reuse, 0x6000, RZ ;  /* 0x0000600028157810 */ /* 0x040fe40007f9e0ff */
[----:B------:R-:W-:Y:S01]  /*b230*/  LOP3.LUT R3, R40, 0x180, RZ, 0xc0, !PT ;  /* 0x0000018028037812 */ /* 0x000fe200078ec0ff */
[----:B------:R3:W-:Y:S01]  /*b240*/  STSM.16.M88.4 [R62], R24 ;  /* 0x000000183e007844 */ /* 0x0007e20000000200 */
[----:B------:R-:W-:Y:S01]  /*b250*/  UIMAD UR5, UR10, UR8, URZ ;  /* 0x000000080a0572a4 */ /* 0x000fe2000f8e023f */
[----:B------:R-:W-:Y:S02]  /*b260*/  LOP3.LUT R20, R21, 0x180, RZ, 0xc0, !PT ;  /* 0x0000018015147812 */ /* 0x000fe400078ec0ff */
        /* <DEDUP_REMOVED lines=50> */
[----:B------:R-:W-:Y:S01]  /*b590*/  IMAD R0, R0, UR6, RZ ;  /* 0x0000000600007c24 */ /* 0x000fe2000f8e02ff */
[----:B------:R-:W-:Y:S01]  /*b5a0*/  IADD3 R25, R146, UR39, RZ ;  /* 0x0000002792197c10 */ /* 0x000fe2000fffe0ff */
[----:B------:R-:W-:Y:S01]  /*b5b0*/  IMAD.WIDE.U32 R2, R39, UR6, R2 ;  /* 0x0000000627027c25 */ /* 0x000fe2000f8e0002 */
[----:B------:R-:W-:-:S03]  /*b5c0*/  UIADD3 UR5, UR40, 0x2d820, URZ ;  /* 0x0002d82028057890 */ /* 0x000fc6000fffe03f */
[----:B------:R-:W-:Y:S01]  /*b5d0*/  IMAD R13, R39, UR7, R0 ;  /* 0x00000007270d7c24 */ /* 0x000fe2000f8e0200 */
        /* <DEDUP_REMOVED lines=23> */
.L_x_1909:
[----:B------:R-:W-:Y:S05]  /*b750*/  BSYNC B1 ;  /* 0x0000000000017941 */ /* 0x000fea0003800000 */
.L_x_1908:
        /* <DEDUP_REMOVED lines=15> */
[----:B-1----:R-:W-:-:S04]  /*b850*/  LEA R2, P0, R139, R12, 0x1 ;  /* 0x0000000c8b027211 */ /* 0x002fc800078008ff */
[----:B------:R-:W-:-:S05]  /*b860*/  LEA.HI.X R3, R139, R13, R151, 0x1, P0 ;  /* 0x0000000d8b037211 */ /* 0x000fca00000f0c97 */
[----:B------:R1:W-:Y:S01]  /*b870*/  ST.E.128 desc[UR50][R2.64], R8 ;  /* 0x0000000802007985 */ /* 0x0003e2000c101d32 */
[----:B------:R-:W-:Y:S05]  /*b880*/  BRA `(.L_x_1910) ;  /* 0x0000000400ec7947 */ /* 0x000fea0003800000 */
.L_x_1907:
        /* <DEDUP_REMOVED lines=45> */
[----:B------:R-:W-:-:S04]  /*bb60*/  LEA R4, P0, R2, UR6, 0x2 ;  /* 0x0000000602047c11 */ /* 0x000fc8000f8010ff */
[----:B------:R-:W-:-:S04]  /*bb70*/  IADD3 R3, R3, R7, RZ ;  /* 0x0000000703037210 */ /* 0x000fc80007ffe0ff */
[----:B------:R-:W-:Y:S01]  /*bb80*/  LEA.HI.X R5, R2, UR7, R3, 0x2, P0 ;  /* 0x0000000702057c11 */ /* 0x000fe200080f1403 */
[----:B------:R-:W-:-:S05]  /*bb90*/  IMAD.MOV.U32 R3, RZ, RZ, -0x800000 ;  /* 0xff800000ff037424 */ /* 0x000fca00078e00ff */
[----:B------:R2:W-:Y:S02]  /*bba0*/  STG.E desc[UR50][R4.64], R3 ;  /* 0x0000000304007986 */ /* 0x0005e4000c101932 */
.L_x_1912:
[----:B------:R-:W-:Y:S05]  /*bbb0*/  BSYNC B1 ;  /* 0x0000000000017941 */ /* 0x000fea0003800000 */
.L_x_1911:
        /* <DEDUP_REMOVED lines=20> */
[----:B------:R-:W-:Y:S01]  /*bd00*/  IMAD R0, R0, UR8, RZ ;  /* 0x0000000800007c24 */ /* 0x000fe2000f8e02ff */
[----:B------:R-:W-:Y:S01]  /*bd10*/  MOV R3, UR5 ;  /* 0x0000000500037c02 */ /* 0x000fe20008000f00 */
[----:B------:R-:W-:Y:S01]  /*bd20*/  IMAD.U32 R2, RZ, RZ, UR6 ;  /* 0x00000006ff027e24 */ /* 0x000fe2000f8e00ff */
[----:B------:R-:W-:Y:S01]  /*bd30*/  ULDC.64 UR6, c[0x0][0xad8] ;  /* 0x0002b60000067ab9 */ /* 0x000fe20000000a00 */
[C---:B------:R-:W-:Y:S01]  /*bd40*/  IMAD R9, R5.reuse, UR9, R0 ;  /* 0x0000000905097c24 */ /* 0x040fe2000f8e0200 */
[----:B------:R-:W-:Y:S01]  /*bd50*/  SHF.R.S32.HI R0, RZ, 0x1f, R7 ;  /* 0x0000001fff007819 */ /* 0x000fe20000011407 */
[----:B------:R-:W-:Y:S01]  /*bd60*/  IMAD.WIDE.U32 R2, R5, UR8, R2 ;  /* 0x0000000805027c25 */ /* 0x000fe2000f8e0002 */
[----:B------:R-:W-:-:S03]  /*bd70*/  ULDC UR5, c[0x0][0xa88] ;  /* 0x0002a20000057ab9 */ /* 0x000fc60000000800 */
        /* <DEDUP_REMOVED lines=26> */
.L_x_1914:
[----:B------:R-:W-:Y:S05]  /*bf20*/  BSYNC B1 ;  /* 0x0000000000017941 */ /* 0x000fea0003800000 */
.L_x_1913:
        /* <DEDUP_REMOVED lines=17> */
.L_x_1910:
[----:B------:R-:W-:Y:S05]  /*c040*/  BSYNC B0 ;  /* 0x0000000000007941 */ /* 0x000fea0003800000 */
.L_x_1906:
[----:B------:R-:W-:Y:S02]  /*c050*/  ULDC UR5, c[0x0][0xc38] ;  /* 0x00030e0000057ab9 */ /* 0x000fe40000000800 */
[----:B------:R-:W-:-:S06]  /*c060*/  UISETP.GE.AND UP0, UPT, UR4, UR5, UPT ;  /* 0x000000050400728c */ /* 0x000fcc000bf06270 */
[----:B------:R-:W-:-:S13]  /*c070*/  PLOP3.LUT P0, PT, PT, PT, UP0, 0x80, 0x0 ;  /* 0x000000000000781c */ /* 0x000fda0003f0f008 */
[----:B------:R-:W-:Y:S05]  /*c080*/  @!P0 BRA `(.L_x_1915) ;  /* 0xffffff4c00708947 */ /* 0x000fea000383ffff */
[----:B------:R-:W-:Y:S05]  /*c090*/  EXIT ;  /* 0x000000000000794d */ /* 0x000fea0003800000 */
.L_x_1865:
[----:B------:R-:W-:-:S08]  /*c0a0*/  NOP ;  /* 0x0000000000007918 */ /* 0x000fd00000000000 */
[----:B------:R-:W0:-:S00]  /*c0b0*/  USETMAXREG.DEALLOC.CTAPOOL 0x20 ;  /* 0x00000020000079c8 */ /* 0x000e0000080e0500 */
[----:B0-----:R-:W-:-:S06]  /*c0c0*/  LOP3.LUT R0, R0, 0x3, RZ, 0xc0, !PT ;  /* 0x0000000300007812 */ /* 0x001fcc00078ec0ff */
[----:B------:R-:W0:Y:S01]  /*c0d0*/  S2UR UR10, SR_CTAID.X ;  /* 0x00000000000a79c3 */ /* 0x000e220000002500 */
[----:B------:R-:W-:Y:S01]  /*c0e0*/  LOP3.LUT R16, R16, 0xfffff7ff, RZ, 0xc0, !PT ;  /* 0xfffff7ff10107812 */ /* 0x000fe200078ec0ff */
[----:B------:R-:W-:Y:S01]  /*c0f0*/  STL [R1+0x14], RZ ;  /* 0x000014ff01007387 */ /* 0x000fe20000100800 */
[----:B------:R-:W-:Y:S02]  /*c100*/  IMAD.MOV.U32 R26, RZ, RZ, 0x1 ;  /* 0x00000001ff1a7424 */ /* 0x000fe400078e00ff */
[----:B------:R-:W-:Y:S01]  /*c110*/  IMAD.MOV.U32 R23, RZ, RZ, RZ ;  /* 0x000000ffff177224 */ /* 0x000fe200078e00ff */
        /* <DEDUP_REMOVED lines=30> */
[C---:B0-----:R-:W-:Y:S02]  /*c300*/  SHF.L.U32 R0, R7.reuse, 0x3, RZ ;  /* 0x0000000307007819 */ /* 0x041fe400000006ff */
[----:B------:R-:W-:Y:S01]  /*c310*/  LOP3.LUT R6, R7, 0x7f, RZ, 0xc0, !PT ;  /* 0x0000007f07067812 */ /* 0x000fe200078ec0ff */
[----:B------:R-:W-:Y:S01]  /*c320*/  IMAD.U32 R17, RZ, RZ, UR8 ;  /* 0x00000008ff117e24 */ /* 0x000fe2000f8e00ff */
[C---:B------:R-:W-:Y:S01]  /*c330*/  LOP3.LUT R2, R0.reuse, 0xd8, RZ, 0xc0, !PT ;  /* 0x000000d800027812 */ /* 0x040fe200078ec0ff */
[----:B------:R-:W-:Y:S01]  /*c340*/  ULEA.HI UR5, UR5, UR4, URZ, 0x7 ;  /* 0x0000000405057291 */ /* 0x000fe2000f8f383f */
[----:B------:R-:W-:-:S02]  /*c350*/  LOP3.LUT R4, R0, 0x18, RZ, 0xc0, !PT ;  /* 0x0000001800047812 */ /* 0x000fc400078ec0ff */
[----:B------:R-:W-:Y:S01]  /*c360*/  LOP3.LUT R3, R2, 0x18, R7, 0x78, !PT ;  /* 0x0000001802037812 */ /* 0x000fe200078e7807 */
[----:B------:R-:W-:Y:S01]  /*c370*/  IMAD.U32 R2, RZ, RZ, UR10 ;  /* 0x0000000aff027e24 */ /* 0x000fe2000f8e00ff */
[----:B------:R-:W-:Y:S02]  /*c380*/  USHF.R.S32.HI UR39, URZ, 0x7, UR5 ;  /* 0x000000073f277899 */ /* 0x000fe40008011405 */
[----:B------:R-:W-:Y:S02]  /*c390*/  LOP3.LUT R5, R3, 0x320, R0, 0xf8, !PT ;  /* 0x0000032003057812 */ /* 0x000fe400078ef800 */
[----:B------:R-:W-:Y:S01]  /*c3a0*/  LOP3.LUT R0, R4, 0x20, RZ, 0xfc, !PT ;  /* 0x0000002004007812 */ /* 0x000fe200078efcff */
[----:B------:R0:W-:Y:S03]  /*c3b0*/  STL [R1+0x10], R2 ;  /* 0x0000100201007387 */ /* 0x0001e60000100800 */
[C---:B------:R-:W-:Y:S01]  /*c3c0*/  ISETP.GE.AND P0, PT, R0.reuse, UR7, PT ;  /* 0x0000000700007c0c */ /* 0x040fe2000bf06270 */
[----:B------:R1:W-:Y:S01]  /*c3d0*/  STL [R1+0x14], RZ ;  /* 0x000014ff01007387 */ /* 0x0003e20000100800 */
[----:B------:R-:W-:-:S02]  /*c3e0*/  ISETP.GE.AND P1, PT, R0, UR9, PT ;  /* 0x0000000900007c0c */ /* 0x000fc4000bf26270 */
        /* <DEDUP_REMOVED lines=8> */
[----:B------:R-:W-:Y:S02]  /*c470*/  ISETP.GE.AND P1, PT, R0, UR9, PT ;  /* 0x0000000900007c0c */ /* 0x000fe4000bf26270 */
        /* <DEDUP_REMOVED lines=12> */
[----:B------:R-:W-:Y:S02]  /*c540*/  ISETP.GE.AND P1, PT, R4, UR7, PT ;  /* 0x0000000704007c0c */ /* 0x000fe4000bf26270 */
        /* <DEDUP_REMOVED lines=9> */
.L_x_1965:
        /* <DEDUP_REMOVED lines=23> */
.L_x_1917:
[----:B------:R-:W-:Y:S01]  /*c750*/  ULDC UR8, c[0x0][0xc54] ;  /* 0x0003150000087ab9 */ /* 0x000fe20000000800 */
[----:B------:R-:W-:Y:S01]  /*c760*/  UMOV UR6, UR7 ;  /* 0x0000000700067c82 */ /* 0x000fe20008000000 */
[----:B------:R-:W-:-:S11]  /*c770*/  UISETP.NE.AND UP0, UPT, UR8, 0x1, UPT ;  /* 0x000000010800788c */ /* 0x000fd6000bf05270 */
[----:B------:R-:W-:Y:S02]  /*c780*/  @UP0 ULDC.64 UR10, c[0x0][0xc58] ;  /* 0x00031600000a0ab9 */ /* 0x000fe40000000a00 */
[----:B------:R-:W-:-:S04]  /*c790*/  UIMAD.WIDE.U32 UR4, UR7, UR10, URZ ;  /* 0x0000000a070472a5 */ /* 0x000fc8000f8e003f */
[----:B------:R-:W-:-:S04]  /*c7a0*/  @UP0 USHF.R.U32.HI UR6, URZ, UR11, UR5 ;  /* 0x0000000b3f060299 */ /* 0x000fc80008011605 */
[----:B------:R-:W-:-:S12]  /*c7b0*/  UIMAD UR4, UR6, UR8, URZ ;  /* 0x00000008060472a4 */ /* 0x000fd8000f8e023f */
.L_x_1918:
[----:B------:R-:W-:Y:S01]  /*c7c0*/  ULDC UR5, c[0x0][0xc48] ;  /* 0x0003120000057ab9 */ /* 0x000fe20000000800 */
[----:B------:R-:W-:Y:S01]  /*c7d0*/  ULDC.64 UR8, c[0x0][0xa28] ;  /* 0x00028a0000087ab9 */ /* 0x000fe20000000a00 */
[----:B------:R-:W-:Y:S01]  /*c7e0*/  UISETP.NE.AND UP1, UPT, UR5, 0x1, UPT ;  /* 0x000000010500788c */ /* 0x000fe2000bf25270 */
[----:B------:R-:W-:Y:S01]  /*c7f0*/  MOV R19, RZ ;  /* 0x000000ff00137202 */ /* 0x000fe20000000f00 */
        /* <DEDUP_REMOVED lines=19> */
[----:B------:R-:W-:Y:S01]  /*c930*/  UISETP.NE.AND UP2, UPT, UR5, 0x1, UPT ;  /* 0x000000010500788c */ /* 0x000fe2000bf45270 */
[----:B------:R-:W-:Y:S01]  /*c940*/  BSSY B7, `(.L_x_1919) ;  /* 0x0000346000077945 */ /* 0x000fe20003800000 */
[----:B------:R-:W-:Y:S02]  /*c950*/  UIADD3 UR43, UR43, UR4, URZ ;  /* 0x000000042b2b7290 */ /* 0x000fe4000fffe03f */
[----:B------:R-:W-:Y:S02]  /*c960*/  UP2UR UR47, UPR, URZ, 0x4 ;  /* 0x000000043f2f7883 */ /* 0x000fe40008000000 */
[----:B------:R-:W-:-:S04]  /*c970*/  UIMAD UR6, UR43, 0xc0, URZ ;  /* 0x000000c02b0678a4 */ /* 0x000fc8000f8e023f */
[----:B------:R-:W-:Y:S01]  /*c980*/  UIADD3 UR6, UR6, 0xbf, URZ ;  /* 0x000000bf06067890 */ /* 0x000fe2000fffe03f */
[----:B------:R-:W-:Y:S01]  /*c990*/  @UP2 ULDC UR4, c[0x0][0x44c] ;  /* 0x0001130000042ab9 */ /* 0x000fe20000000800 */
[----:B------:R-:W-:Y:S02]  /*c9a0*/  @UP2 ULDC UR7, c[0x0][0x450] ;  /* 0x0001140000072ab9 */ /* 0x000fe40000000800 */
[----:B------:R-:W-:-:S04]  /*c9b0*/  UIMAD.WIDE.U32 UR4, UR6, UR4, URZ ;  /* 0x00000004060472a5 */ /* 0x000fc8000f8e003f */
[----:B------:R-:W-:-:S04]  /*c9c0*/  @UP2 USHF.R.U32.HI UR6, URZ, UR7, UR5 ;  /* 0x000000073f062299 */ /* 0x000fc80008011605 */
[----:B------:R-:W-:-:S04]  /*c9d0*/  UIADD3 UR6, UR38, UR6, URZ ;  /* 0x0000000626067290 */ /* 0x000fc8000fffe03f */
[----:B------:R-:W-:-:S04]  /*c9e0*/  USHF.R.S32.HI UR4, URZ, 0x1f, UR6 ;  /* 0x0000001f3f047899 */ /* 0x000fc80008011406 */
[----:B------:R-:W-:-:S04]  /*c9f0*/  ULEA.HI UR4, UR4, UR6, URZ, 0x7 ;  /* 0x0000000604047291 */ /* 0x000fc8000f8f383f */
[----:B------:R-:W-:-:S04]  /*ca00*/  USHF.R.S32.HI UR4, URZ, 0x7, UR4 ;  /* 0x000000073f047899 */ /* 0x000fc80008011404 */
[----:B------:R-:W-:-:S04]  /*ca10*/  UISETP.LT.AND UP0, UPT, UR39, UR4, UPT ;  /* 0x000000042700728c */ /* 0x000fc8000bf01270 */
[----:B------:R-:W-:-:S06]  /*ca20*/  USEL UR44, UR39, UR4, UP0 ;  /* 0x00000004272c7287 */ /* 0x000fcc0008000000 */
[----:B------:R-:W-:Y:S01]  /*ca30*/  ISETP.LT.AND P0, PT, RZ, UR44, PT ;  /* 0x0000002cff007c0c */ /* 0x000fe2000bf01270 */
[----:B--2---:R0:W-:-:S12]  /*ca40*/  STL [R1+0x8], R19 ;  /* 0x0000081301007387 */ /* 0x0041d80000100800 */
        /* <DEDUP_REMOVED lines=19> */
.L_x_1920:
        /* <DEDUP_REMOVED lines=11> */
[----:B------:R-:W-:Y:S02]  /*cc30*/  IMAD.U32 R5, RZ, RZ, UR7 ;  /* 0x00000007ff057e24 */ /* 0x000fe4000f8e00ff */
[----:B------:R-:W-:Y:S02]  /*cc40*/  IMAD.U32 R6, RZ, RZ, UR8 ;  /* 0x00000008ff067e24 */ /* 0x000fe4000f8e00ff */
[----:B------:R-:W-:-:S02]  /*cc50*/  IMAD.U32 R10, RZ, RZ, UR4 ;  /* 0x00000004ff0a7e24 */ /* 0x000fc4000f8e00ff */
[----:B------:R-:W-:Y:S02]  /*cc60*/  IMAD.U32 R11, RZ, RZ, UR5 ;  /* 0x00000005ff0b7e24 */ /* 0x000fe4000f8e00ff */
[----:B------:R-:W-:Y:S02]  /*cc70*/  IMAD.MOV.U32 R8, RZ, RZ, 0x70 ;  /* 0x00000070ff087424 */ /* 0x000fe400078e00ff */
[----:B------:R-:W-:Y:S02]  /*cc80*/  IMAD.MOV.U32 R12, RZ, RZ, 0x1 ;  /* 0x00000001ff0c7424 */ /* 0x000fe400078e00ff */
[----:B------:R-:W-:-:S07]  /*cc90*/  IMAD.MOV.U32 R13, RZ, RZ, RZ ;  /* 0x000000ffff0d7224 */ /* 0x000fce00078e00ff */
[----:B------:R-:W-:-:S07]  /*cca0*/  LEPC R20, `(.L_x_1923) ;  /* 0x000000001014794e */ /* 0x000fce0000000000 */
[----:B01----:R-:W-:Y:S05]  /*ccb0*/  CALL.ABS.NOINC R2 ;  /* 0x0000000002007343 */ /* 0x003fea0003c00000 */
.L_x_1923:
[----:B------:R-:W-:Y:S05]  /*ccc0*/  BSYNC B6 ;  /* 0x0000000000067941 */ /* 0x000fea0003800000 */
.L_x_1922:
        /* <DEDUP_REMOVED lines=9> */
[----:B------:R-:W-:Y:S01]  /*cd60*/  MOV R4, UR6 ;  /* 0x0000000600047c02 */ /* 0x000fe20008000f00 */
[----:B------:R-:W-:Y:S01]  /*cd70*/  IMAD.U32 R5, RZ, RZ, UR7 ;  /* 0x00000007ff057e24 */ /* 0x000fe2000f8e00ff */
[----:B------:R-:W-:Y:S01]  /*cd80*/  MOV R12, 0x1 ;  /* 0x00000001000c7802 */ /* 0x000fe20000000f00 */
[----:B------:R-:W-:Y:S02]  /*cd90*/  IMAD.U32 R6, RZ, RZ, UR8 ;  /* 0x00000008ff067e24 */ /* 0x000fe4000f8e00ff */
[----:B------:R-:W-:-:S02]  /*cda0*/  IMAD.U32 R7, RZ, RZ, UR9 ;  /* 0x00000009ff077e24 */ /* 0x000fc4000f8e00ff */
[----:B------:R-:W-:Y:S02]  /*cdb0*/  IMAD.U32 R10, RZ, RZ, UR4 ;  /* 0x00000004ff0a7e24 */ /* 0x000fe4000f8e00ff */
[----:B------:R-:W-:Y:S02]  /*cdc0*/  IMAD.U32 R11, RZ, RZ, UR5 ;  /* 0x00000005ff0b7e24 */ /* 0x000fe4000f8e00ff */
[----:B------:R-:W-:Y:S02]  /*cdd0*/  IMAD.MOV.U32 R8, RZ, RZ, 0x70 ;  /* 0x00000070ff087424 */ /* 0x000fe400078e00ff */
[----:B-1----:R-:W-:-:S07]  /*cde0*/  IMAD.MOV.U32 R13, RZ, RZ, RZ ;  /* 0x000000ffff0d7224 */ /* 0x002fce00078e00ff */
[----:B------:R-:W-:-:S07]  /*cdf0*/  LEPC R20, `(.L_x_1926) ;  /* 0x000000001014794e */ /* 0x000fce0000000000 */
[----:B0-2---:R-:W-:Y:S05]  /*ce00*/  CALL.ABS.NOINC R2 ;  /* 0x0000000002007343 */ /* 0x005fea0003c00000 */
.L_x_1926:
        /* <DEDUP_REMOVED lines=15> */
.L_x_1925:
[----:B------:R-:W-:Y:S05]  /*cf00*/  BSYNC B6 ;  /* 0x0000000000067941 */ /* 0x000fea0003800000 */
.L_x_1924:
        /* <DEDUP_REMOVED lines=13> */
[----:B------:R-:W-:Y:S02]  /*cfe0*/  MOV R22, UR4 ;  /* 0x0000000400167c02 */ /* 0x000fe40008000f00 */
[----:B--2---:R2:W-:Y:S01]  /*cff0*/  STL [R1], R18 ;  /* 0x0000001201007387 */ /* 0x0045e20000100800 */
[----:B-1----:R-:W-:Y:S05]  /*d000*/  BRA.DIV UR5, `(.L_x_1927) ;  /* 0x0000003605647947 */ /* 0x002fea000b800000 */
.L_x_1981:
        /* <DEDUP_REMOVED lines=28> */
[----:B------:R-:W0:Y:S03]  /*d1d0*/  @!P0 LDC.64 R4, c[0x0][0x418] ;  /* 0x00010600ff048b82 */ /* 0x000e260000000a00 */
[----:B------:R-:W-:Y:S01]  /*d1e0*/  @!P0 IADD3 R0, R3, R0, RZ ;  /* 0x0000000003008210 */ /* 0x000fe20007ffe0ff */
        /* <DEDUP_REMOVED lines=16> */
.L_x_1928:
        /* <DEDUP_REMOVED lines=25> */
.L_x_1982:
[----:B------:R-:W-:Y:S05]  /*d480*/  BSYNC B0 ;  /* 0x0000000000007941 */ /* 0x000fea0003800000 */
.L_x_1929:
[----:B------:R-:W1:Y:S01]  /*d490*/  S2R R9, SR_TID.X ;  /* 0x0000000000097919 */ /* 0x000e620000002100 */
[----:B------:R-:W-:Y:S01]  /*d4a0*/  ULDC.64 UR4, c[0x0][0x300] ;  /* 0x0000c00000047ab9 */ /* 0x000fe20000000a00 */
[----:B------:R-:W-:Y:S01]  /*d4b0*/  LOP3.LUT P4, RZ, R16, 0x4, RZ, 0xc0, !PT ;  /* 0x0000000410ff7812 */ /* 0x000fe2000788c0ff */
[----:B------:R-:W-:Y:S01]  /*d4c0*/  IMAD R4, R4, UR4, RZ ;  /* 0x0000000404047c24 */ /* 0x000fe2000f8e02ff */
[C---:B------:R-:W-:Y:S01]  /*d4d0*/  LOP3.LUT P3, RZ, R16.reuse, 0x2, RZ, 0xc0, !PT ;  /* 0x0000000210ff7812 */ /* 0x040fe2000786c0ff */
        /* <DEDUP_REMOVED lines=22> */
[----:B------:R-:W-:Y:S02]  /*d640*/  ISETP.GE.AND P0, PT, R5, 0x1, PT ;  /* 0x000000010500780c */ /* 0x000fe40003f06270 */
[C---:B0-----:R-:W-:Y:S01]  /*d650*/  SHF.L.U32 R10, R9.reuse, 0x3, RZ ;  /* 0x00000003090a7819 */ /* 0x041fe200000006ff */
        /* <DEDUP_REMOVED lines=34> */
[----:B------:R-:W-:Y:S01]  /*d880*/  @P0 LEA R8, R7, R17, 0x1 ;  /* 0x0000001107080211 */ /* 0x000fe200078e08ff */
        /* <DEDUP_REMOVED lines=10> */
.L_x_1992:
        /* <DEDUP_REMOVED lines=12> */
.L_x_1932:
        /* <DEDUP_REMOVED lines=11> */
.L_x_1933:
        /* <DEDUP_REMOVED lines=11> */
[----:B------:R-:W-:Y:S01]  /*db50*/  IMAD.U32 R4, RZ, RZ, UR6 ;  /* 0x00000006ff047e24 */ /* 0x000fe2000f8e00ff */
[----:B-1----:R-:W-:Y:S01]  /*db60*/  MOV R6, UR8 ;  /* 0x0000000800067c02 */ /* 0x002fe20008000f00 */
[----:B------:R-:W0:Y:S01]  /*db70*/  LDC.64 R2, c[0x4][R2] ;  /* 0x0100000002027b82 */ /* 0x000e220000000a00 */
        /* <DEDUP_REMOVED lines=8> */
[----:B0-----:R-:W-:Y:S05]  /*dc00*/  CALL.ABS.NOINC R2 ;  /* 0x0000000002007343 */ /* 0x001fea0003c00000 */
.L_x_1935:
[----:B------:R-:W-:Y:S05]  /*dc10*/  BSYNC B6 ;  /* 0x0000000000067941 */ /* 0x000fea0003800000 */
.L_x_1934:
[----:B------:R2:W5:Y:S01]  /*dc20*/  LDL R10, [R1+0xc] ;  /* 0x00000c00010a7983 */ /* 0x0005620000100800 */
[----:B------:R-:W-:Y:S01]  /*dc30*/  UISETP.NE.AND UP0, UPT, UR47, URZ, UPT ;  /* 0x0000003f2f00728c */ /* 0x000fe2000bf05270 */
[----:B-1----:R-:W-:Y:S01]  /*dc40*/  IMAD.U32 R6, RZ, RZ, UR43 ;  /* 0x0000002bff067e24 */ /* 0x002fe2000f8e00ff */
[----:B0-----:R-:W0:Y:S01]  /*dc50*/  S2R R2, SR_TID.X ;  /* 0x0000000000027919 */ /* 0x001e220000002100 */
[----:B------:R-:W1:Y:S03]  /*dc60*/  S2R R20, SR_TID.X ;  /* 0x0000000000147919 */ /* 0x000e660000002100 */
[----:B------:R-:W-:Y:S01]  /*dc70*/  PLOP3.LUT P0, PT, PT, PT, UP0, 0x80, 0x0 ;  /* 0x000000000000781c */ /* 0x000fe20003f0f008 */
[----:B------:R-:W-:Y:S01]  /*dc80*/  ULDC.64 UR8, c[0x0][0x2d8] ;  /* 0x0000b60000087ab9 */ /* 0x000fe20000000a00 */
[----:B------:R-:W-:-:S03]  /*dc90*/  R2UR UR6, R29 ;  /* 0x000000001d0672ca */ /* 0x000fc600000e0000 */
[----:B------:R-:W-:Y:S01]  /*dca0*/  @UP0 ULDC UR4, c[0x0][0x44c] ;  /* 0x0001130000040ab9 */ /* 0x000fe20000000800 */
[----:B------:R-:W-:Y:S01]  /*dcb0*/  R2UR UR7, R22 ;  /* 0x00000000160772ca */ /* 0x000fe200000e0000 */
[----:B------:R-:W-:Y:S01]  /*dcc0*/  ULDC UR12, c[0x0][0x448] ;  /* 0x00011200000c7ab9 */ /* 0x000fe20000000800 */
[----:B------:R-:W-:Y:S01]  /*dcd0*/  ULDC.64 UR10, c[0x0][0x280] ;  /* 0x0000a000000a7ab9 */ /* 0x000fe20000000a00 */
[----:B------:R-:W-:Y:S01]  /*dce0*/  @UP0 ULDC UR13, c[0x0][0x44c] ;  /* 0x00011300000d0ab9 */ /* 0x000fe20000000800 */
[C---:B------:R-:W-:Y:S02]  /*dcf0*/  LOP3.LUT P3, RZ, R16.reuse, 0x400, RZ, 0xc0, !PT ;  /* 0x0000040010ff7812 */ /* 0x040fe4000786c0ff */
[C---:B------:R-:W-:Y:S02]  /*dd00*/  LOP3.LUT P4, RZ, R16.reuse, 0x200, RZ, 0xc0, !PT ;  /* 0x0000020010ff7812 */ /* 0x040fe4000788c0ff */
[----:B------:R-:W-:Y:S02]  /*dd10*/  LOP3.LUT P5, RZ, R16, 0x100, RZ, 0xc0, !PT ;  /* 0x0000010010ff7812 */ /* 0x000fe400078ac0ff */
[----:B0-----:R-:W-:-:S02]  /*dd20*/  LOP3.LUT R2, R2, 0x7f, RZ, 0xc0, !PT ;  /* 0x0000007f02027812 */ /* 0x001fc400078ec0ff */
[----:B-1----:R-:W-:Y:S02]  /*dd30*/  SHF.L.U32 R20, R20, 0x5, RZ ;  /* 0x0000000514147819 */ /* 0x002fe400000006ff */
[----:B------:R-:W-:Y:S02]  /*dd40*/  SHF.R.U32.HI R2, RZ, 0x2, R2 ;  /* 0x00000002ff027819 */ /* 0x000fe40000011602 */
[----:B------:R-:W-:-:S04]  /*dd50*/  LOP3.LUT R20, R20, 0x60, RZ, 0xc0, !PT ;  /* 0x0000006014147812 */ /* 0x000fc800078ec0ff */
[----:B------:R-:W-:-:S05]  /*dd60*/  LOP3.LUT R2, R2, R20, RZ, 0xfc, !PT ;  /* 0x0000001402027212 */ /* 0x000fca00078efcff */
[----:B------:R-:W-:-:S04]  /*dd70*/  IMAD R6, R6, 0xc0, R2 ;  /* 0x000000c006067824 */ /* 0x000fc800078e0202 */
        /* <DEDUP_REMOVED lines=33> */
[----:B------:R-:W-:Y:S02]  /*df90*/  PLOP3.LUT P0, PT, PT, PT, UP0, 0x80, 0x0 ;  /* 0x000000000000781c */ /* 0x000fe40003f0f008 */
[----:B------:R-:W-:-:S11]  /*dfa0*/  IADD3 R6, R6, 0x80, RZ ;  /* 0x0000008006067810 */ /* 0x000fd60007ffe0ff */
        /* <DEDUP_REMOVED lines=27> */
[----:B------:R-:W-:-:S03]  /*e160*/  IMAD.U32 R4, RZ, RZ, UR43 ;  /* 0x0000002bff047e24 */ /* 0x000fc6000f8e00ff */
[----:B------:R-:W1:Y:S01]  /*e170*/  SHFL.IDX PT, R2, R5, RZ, 0x1c1f ;  /* 0x001c1fff05027589 */ /* 0x000e6200000e0000 */
[----:B------:R-:W-:-:S03]  /*e180*/  IMAD R4, R4, 0xc0, R21 ;  /* 0x000000c004047824 */ /* 0x000fc600078e0215 */
[----:B------:R-:W-:Y:S01]  /*e190*/  SHFL.IDX PT, R14, R7, 0x1, 0x1c1f ;  /* 0x003c1f00070e7f89 */ /* 0x000fe200000e0000 */
[C---:B------:R-:W-:Y:S01]  /*e1a0*/  VIADD R8, R4.reuse, 0x20 ;  /* 0x0000002004087836 */ /* 0x040fe20000000000 */
[----:B------:R-:W-:-:S13]  /*e1b0*/  ISETP.GE.AND P0, PT, R4, UR37, PT ;  /* 0x0000002504007c0c */ /* 0x000fda000bf06270 */
[----:B0-----:R-:W-:-:S04]  /*e1c0*/  @!P0 LEA R3, P1, R20, R3, 0x1 ;  /* 0x0000000314038211 */ /* 0x001fc800078208ff */
[----:B-1----:R-:W-:-:S04]  /*e1d0*/  @!P0 IADD3.X R2, RZ, R2, RZ, P1, !PT ;  /* 0x00000002ff028210 */ /* 0x002fc80000ffe4ff */
        /* <DEDUP_REMOVED lines=34> */
[----:B------:R-:W-:Y:S02]  /*e400*/  SHFL.IDX PT, R0, R6, RZ, 0x1c1f ;  /* 0x001c1fff06007589 */ /* 0x000fe400000e0000 */
[----:B------:R-:W-:Y:S01]  /*e410*/  @!P0 MOV R2, R8 ;  /* 0x0000000800028202 */ /* 0x000fe20000000f00 */
[----:B---3--:R-:W-:Y:S01]  /*e420*/  @!P0 IMAD.X R9, RZ, RZ, R5, P1 ;  /* 0x000000ffff098224 */ /* 0x008fe200008e0605 */
[----:B------:R-:W-:Y:S03]  /*e430*/  SHFL.IDX PT, R6, R6, 0x1, 0x1c1f ;  /* 0x003c1f0006067f89 */ /* 0x000fe600000e0000 */
        /* <DEDUP_REMOVED lines=14> */
.L_x_2005:
[----:B------:R-:W-:-:S05]  /*e520*/  VIADD R4, R4, 0xa0 ;  /* 0x000000a004047836 */ /* 0x000fca0000000000 */
[----:B------:R-:W-:-:S13]  /*e530*/  ISETP.GE.AND P0, PT, R4, UR37, PT ;  /* 0x0000002504007c0c */ /* 0x000fda000bf06270 */
[----:B0-----:R-:W-:-:S04]  /*e540*/  @!P0 LEA R2, P1, R20, R14, 0x1 ;  /* 0x0000000e14028211 */ /* 0x001fc800078208ff */
[----:B------:R-:W-:-:S05]  /*e550*/  @!P0 IADD3.X R3, RZ, R6, RZ, P1, !PT ;  /* 0x00000006ff038210 */ /* 0x000fca0000ffe4ff */
        /* <DEDUP_REMOVED lines=8> */
.L_x_1937:
        /* <DEDUP_REMOVED lines=18> */
.L_x_2006:
[----:B------:R-:W-:Y:S05]  /*e700*/  BSYNC B0 ;  /* 0x0000000000007941 */ /* 0x000fea0003800000 */
.L_x_1938:
[----:B------:R-:W-:-:S06]  /*e710*/  UISETP.GE.AND UP0, UPT, UR44, 0x2, UPT ;  /* 0x000000022c00788c */ /* 0x000fcc000bf06270 */
[----:B------:R-:W-:-:S13]  /*e720*/  PLOP3.LUT P0, PT, PT, PT, UP0, 0x40, 0x0 ;  /* 0x000000000000781c */ /* 0x000fda0003f0e808 */
[----:B------:R-:W-:Y:S05]  /*e730*/  @P0 BRA `(.L_x_1940) ;  /* 0x0000000c00d40947 */ /* 0x000fea0003800000 */
[----:B------:R-:W-:Y:S01]  /*e740*/  UIADD3 UR4, UR44, -0x2, URZ ;  /* 0xfffffffe2c047890 */ /* 0x000fe2000fffe03f */
[----:B------:R-:W-:Y:S01]  /*e750*/  BSSY B0, `(.L_x_1940) ;  /* 0x00000f3000007945 */ /* 0x000fe20003800000 */
[----:B------:R-:W-:Y:S02]  /*e760*/  IMAD.MOV.U32 R20, RZ, RZ, R26 ;  /* 0x000000ffff147224 */ /* 0x000fe400078e001a */
[----:B------:R-:W-:Y:S02]  /*e770*/  IMAD.MOV.U32 R9, RZ, RZ, R23 ;  /* 0x000000ffff097224 */ /* 0x000fe400078e0017 */
[----:B------:R-:W-:Y:S02]  /*e780*/  IMAD.MOV.U32 R28, RZ, RZ, R24 ;  /* 0x000000ffff1c7224 */ /* 0x000fe400078e0018 */
[----:B0-----:R-:W-:-:S07]  /*e790*/  IMAD.U32 R0, RZ, RZ, UR4 ;  /* 0x00000004ff007e24 */ /* 0x001fce000f8e00ff */
.L_x_1953:
[----:B------:R-:W2:Y:S01]  /*e7a0*/  LDL R8, [R1+0x8] ;  /* 0x0000080001087983 */ /* 0x000ea20000100800 */
[----:B------:R-:W0:Y:S03]  /*e7b0*/  LDC R4, c[0x0][0x430] ;  /* 0x00010c00ff047b82 */ /* 0x000e260000000800 */
[----:B------:R-:W3:Y:S04]  /*e7c0*/  LDL R6, [R1+0x4] ;  /* 0x0000040001067983 */ /* 0x000ee80000100800 */
[----:B------:R-:W4:Y:S01]  /*e7d0*/  LDL R7, [R1] ;  /* 0x0000000001077983 */ /* 0x000f220000100800 */
[----:B------:R-:W1:Y:S01]  /*e7e0*/  S2R R3, SR_TID.X ;  /* 0x0000000000037919 */ /* 0x000e620000002100 */
[----:B0-----:R-:W-:-:S13]  /*e7f0*/  ISETP.NE.AND P0, PT, R4, 0x1, PT ;  /* 0x000000010400780c */ /* 0x001fda0003f05270 */
[----:B------:R-:W0:Y:S01]  /*e800*/  @P0 LDC R4, c[0x0][0x434] ;  /* 0x00010d00ff040b82 */ /* 0x000e220000000800 */
[----:B-1----:R-:W-:-:S04]  /*e810*/  LOP3.LUT R2, R3, 0x7f, RZ, 0xc0, !PT ;  /* 0x0000007f03027812 */ /* 0x002fc800078ec0ff */
[----:B------:R-:W-:-:S03]  /*e820*/  SHF.R.U32.HI R5, RZ, 0x2, R2 ;  /* 0x00000002ff057819 */ /* 0x000fc60000011602 */
[----:B------:R-:W1:Y:S01]  /*e830*/  @P0 LDC R2, c[0x0][0x438] ;  /* 0x00010e00ff020b82 */ /* 0x000e620000000800 */
[----:B------:R-:W-:Y:S01]  /*e840*/  SHF.L.U32 R3, R3, 0x5, RZ ;  /* 0x0000000503037819 */ /* 0x000fe200000006ff */
[----:B------:R-:W-:-:S03]  /*e850*/  IMAD R5, R0, 0x80, R5 ;  /* 0x0000008000057824 */ /* 0x000fc600078e0205 */
[----:B------:R-:W-:Y:S01]  /*e860*/  LOP3.LUT R3, R3, 0x60, RZ, 0xc0, !PT ;  /* 0x0000006003037812 */ /* 0x000fe200078ec0ff */
[----:B------:R-:W-:Y:S05]  /*e870*/  YIELD ;  /* 0x0000000000007946 */ /* 0x000fea0003800000 */
[----:B------:R-:W-:Y:S01]  /*e880*/  ULDC.64 UR4, c[0x0][0x428] ;  /* 0x00010a0000047ab9 */ /* 0x000fe20000000a00 */
[----:B--2---:R-:W-:-:S05]  /*e890*/  IADD3 R5, R3, R5, R8 ;  /* 0x0000000503057210 */ /* 0x004fca0007ffe008 */
[----:B0-----:R-:W-:-:S04]  /*e8a0*/  @P0 IMAD.HI.U32 R3, R5, R4, RZ ;  /* 0x0000000405030227 */ /* 0x001fc800078e00ff */
[----:B------:R-:W-:Y:S01]  /*e8b0*/  IMAD.MOV.U32 R4, RZ, RZ, R5 ;  /* 0x000000ffff047224 */ /* 0x000fe200078e0005 */
        /* <DEDUP_REMOVED lines=9> */
[----:B------:R-:W-:Y:S01]  /*e950*/  VIADD R23, R9, 0x1 ;  /* 0x0000000109177836 */ /* 0x000fe20000000000 */
[----:B------:R-:W-:Y:S01]  /*e960*/  MOV R8, UR46 ;  /* 0x0000002e00087c02 */ /* 0x000fe20008000f00 */
        /* <DEDUP_REMOVED lines=14> */
.L_x_1941:
[----:B------:R-:W-:Y:S01]  /*ea50*/  IMAD R6, R23, 0x8, R17 ;  /* 0x0000000817067824 */ /* 0x000fe200078e0211 */
[----:B------:R-:W-:Y:S01]  /*ea60*/  SHF.L.U32 R0, R26, 0x1f, RZ ;  /* 0x0000001f1a007819 */ /* 0x000fe200000006ff */
[----:B------:R-:W-:Y:S03]  /*ea70*/  BSSY B1, `(.L_x_1942) ;  /* 0x0000003000017945 */ /* 0x000fe60003800000 */
[----:B------:R-:W0:Y:S02]  /*ea80*/  SYNCS.PHASECHK.TRANS64.TRYWAIT P0, [R6+URZ+0x2d840], R0 ;  /* 0x02d84000060075a7 */ /* 0x000e24000800017f */
[----:B0-----:R-:W-:Y:S05]  /*ea90*/  @!P0 BRA `(.L_x_1943) ;  /* 0x0000002800888947 */ /* 0x001fea0003800000 */
.L_x_2007:
[----:B------:R-:W-:Y:S05]  /*eaa0*/  BSYNC B1 ;  /* 0x0000000000017941 */ /* 0x000fea0003800000 */
.L_x_1942:
[----:B------:R-:W1:Y:S01]  /*eab0*/  S2R R12, SR_TID.X ;  /* 0x00000000000c7919 */ /* 0x000e620000002100 */
[----:B------:R-:W-:Y:S01]  /*eac0*/  SHF.R.S32.HI R21, RZ, 0x1f, R5 ;  /* 0x0000001fff157819 */ /* 0x000fe20000011405 */
[----:B------:R-:W-:Y:S01]  /*ead0*/  ULDC.64 UR4, c[0x0][0x300] ;  /* 0x0000c00000047ab9 */ /* 0x000fe20000000a00 */
[C---:B------:R-:W-:Y:S01]  /*eae0*/  LOP3.LUT P3, RZ, R16.reuse, 0x4, RZ, 0xc0, !PT ;  /* 0x0000000410ff7812 */ /* 0x040fe2000786c0ff */
        /* <DEDUP_REMOVED lines=12> */
[----:B------:R-:W-:Y:S01]  /*ebb0*/  IMAD R0, R29, UR4, RZ ;  /* 0x000000041d007c24 */ /* 0x000fe2000f8e02ff */
[----:B-1----:R-:W-:Y:S01]  /*ebc0*/  SHF.L.U32 R8, R12, 0x3, RZ ;  /* 0x000000030c087819 */ /* 0x002fe200000006ff */
[----:B------:R-:W-:-:S03]  /*ebd0*/  IMAD.WIDE.U32 R2, R22, UR4, R2 ;  /* 0x0000000416027c25 */ /* 0x000fc6000f8e0002 */
[----:B------:R-:W-:Y:S01]  /*ebe0*/  LOP3.LUT R8, R8, 0xd8, RZ, 0xc0, !PT ;  /* 0x000000d808087812 */ /* 0x000fe200078ec0ff */
[----:B------:R-:W-:Y:S01]  /*ebf0*/  IMAD R0, R22, UR5, R0 ;  /* 0x0000000516007c24 */ /* 0x000fe2000f8e0200 */
[----:B------:R-:W-:Y:S01]  /*ec00*/  ULDC.64 UR4, c[0x0][0x2e8] ;  /* 0x0000ba0000047ab9 */ /* 0x000fe20000000a00 */
        /* <DEDUP_REMOVED lines=37> */
.L_x_2017:
[----:B--2---:R-:W-:-:S04]  /*ee60*/  IADD3 R2, P0, R2, R0, RZ ;  /* 0x0000000002027210 */ /* 0x004fc80007f1e0ff */
[----:B------:R-:W-:Y:S02]  /*ee70*/  IADD3.X R3, RZ, R27, RZ, P0, !PT ;  /* 0x0000001bff037210 */ /* 0x000fe400007fe4ff */
[----:B------:R-:W-:-:S03]  /*ee80*/  PLOP3.LUT P0, PT, PT, PT, PT, 0x80, 0x0 ;  /* 0x000000000000781c */ /* 0x000fc60003f0f070 */
[----:B------:R-:W-:Y:S01]  /*ee90*/  @!PT LDS RZ, [RZ] ;  /* 0x00000000fffff984 */ /* 0x000fe20000000800 */
[----:B------:R-:W-:Y:S01]  /*eea0*/  @!PT LDS RZ, [RZ] ;  /* 0x00000000fffff984 */ /* 0x000fe20000000800 */
[----:B------:R-:W-:Y:S01]  /*eeb0*/  @!PT LDS RZ, [RZ] ;  /* 0x00000000fffff984 */ /* 0x000fe20000000800 */
[----:B------:R1:W-:Y:S04]  /*eec0*/  LDGSTS.E.BYPASS.LTC128B.128 [R8+0x16c00], desc[UR50][R2.64], !P3 ;  /* 0x16c0000002087fae */ /* 0x0003e8000d901d72 */
[----:B------:R1:W-:Y:S04]  /*eed0*/  LDGSTS.E.BYPASS.LTC128B.128 [R8+0x18c00], desc[UR50][R2.64+0x40], !P2 ;  /* 0x18c0004002087fae */ /* 0x0003e8000d101d72 */
[----:B------:R1:W-:Y:S01]  /*eee0*/  LDGSTS.E.BYPASS.LTC128B.128 [R8+0x1ac00], desc[UR50][R2.64+0x80], !P1 ;  /* 0x1ac0008002087fae */ /* 0x0003e2000c901d72 */
[----:B------:R-:W-:Y:S01]  /*eef0*/  NOP ;  /* 0x0000000000007918 */ /* 0x000fe20000000000 */
.L_x_1945:
        /* <DEDUP_REMOVED lines=11> */
.L_x_1946:
[----:B------:R1:W-:Y:S01]  /*efb0*/  SYNCS.ARRIVE.TRANS64.A1T0 RZ, [R6+URZ+0x2d830], RZ ;  /* 0x02d830ff06ff79a7 */ /* 0x0003e2000810003f */
[----:B------:R-:W-:Y:S05]  /*efc0*/  @!P2 BRA `(.L_x_1947) ;  /* 0x000000000004a947 */ /* 0x000fea0003800000 */
[----:B------:R-:W-:Y:S01]  /*efd0*/  BPT.TRAP 0x1 ;  /* 0x000000040000795c */ /* 0x000fe20000300000 */
.L_x_1947:
[----:B------:R-:W-:Y:S01]  /*efe0*/  SHF.L.U32 R2, R20, 0x1f, RZ ;  /* 0x0000001f14027819 */ /* 0x000fe200000006ff */
[----:B-1----:R-:W-:Y:S01]  /*eff0*/  IMAD R6, R9, 0x8, R17 ;  /* 0x0000000809067824 */ /* 0x002fe200078e0211 */
[----:B------:R-:W-:Y:S03]  /*f000*/  BSSY B1, `(.L_x_1948) ;  /* 0x0000003000017945 */ /* 0x000fe60003800000 */
[----:B------:R-:W1:Y:S02]  /*f010*/  SYNCS.PHASECHK.TRANS64.TRYWAIT P0, [R6+URZ+0x2d860], R2 ;  /* 0x02d86002060075a7 */ /* 0x000e64000800017f */
[----:B-1----:R-:W-:Y:S05]  /*f020*/  @!P0 BRA `(.L_x_1949) ;  /* 0x00000028007c8947 */ /* 0x002fea0003800000 */
.L_x_2018:
[----:B------:R-:W-:Y:S05]  /*f030*/  BSYNC B1 ;  /* 0x0000000000017941 */ /* 0x000fea0003800000 */
.L_x_1948:
[----:B------:R-:W0:Y:S01]  /*f040*/  S2R R3, SR_TID.X ;  /* 0x0000000000037919 */ /* 0x000e220000002100 */
[----:B-1----:R-:W-:Y:S01]  /*f050*/  IMAD.MOV.U32 R2, RZ, RZ, -0x80 ;  /* 0xffffff80ff027424 */ /* 0x002fe200078e00ff */
[----:B------:R-:W-:Y:S01]  /*f060*/  UMOV UR4, 0xffffffff ;  /* 0xffffffff00047882 */ /* 0x000fe20000000000 */
[----:B------:R-:W-:Y:S02]  /*f070*/  LOP3.LUT P3, RZ, R16, 0x20, RZ, 0xc0, !PT ;  /* 0x0000002010ff7812 */ /* 0x000fe4000786c0ff */
        /* <DEDUP_REMOVED lines=47> */
.L_x_2028:
        /* <DEDUP_REMOVED lines=26> */
[----:B------:R-:W-:-:S04]  /*f510*/  ULDC.64 UR4, c[0x0][0x318] ;  /* 0x0000c60000047ab9 */ /* 0x000fc80000000a00 */
[----:B------:R-:W-:Y:S02]  /*f520*/  IADD3 R3, R5, R3, RZ ;  /* 0x0000000305037210 */ /* 0x000fe40007ffe0ff */
[----:B0-----:R-:W-:-:S04]  /*f530*/  LEA R18, P0, R2, UR4, 0x1 ;  /* 0x0000000402127c11 */ /* 0x001fc8000f8008ff */
[----:B------:R-:W-:Y:S02]  /*f540*/  LEA.HI.X R19, R2, UR5, R3, 0x1, P0 ;  /* 0x0000000502137c11 */ /* 0x000fe400080f0c03 */
[----:B------:R-:W-:-:S13]  /*f550*/  PLOP3.LUT P0, PT, PT, PT, PT, 0x80, 0x0 ;  /* 0x000000000000781c */ /* 0x000fda0003f0f070 */
.L_x_1951:
        /* <DEDUP_REMOVED lines=11> */
.L_x_1952:
[C---:B------:R-:W-:Y:S01]  /*f610*/  ISETP.GT.AND P0, PT, R24.reuse, RZ, PT ;  /* 0x000000ff1800720c */ /* 0x040fe20003f04270 */
[----:B------:R0:W-:Y:S01]  /*f620*/  SYNCS.ARRIVE.TRANS64.A1T0 RZ, [R6+URZ+0x2d850], RZ ;  /* 0x02d850ff06ff79a7 */ /* 0x0001e2000810003f */
[----:B------:R-:W-:Y:S02]  /*f630*/  VIADD R0, R24, 0xffffffff ;  /* 0xffffffff18007836 */ /* 0x000fe40000000000 */
[----:B------:R-:W-:Y:S02]  /*f640*/  IMAD.MOV.U32 R20, RZ, RZ, R26 ;  /* 0x000000ffff147224 */ /* 0x000fe400078e001a */
[----:B------:R-:W-:Y:S02]  /*f650*/  IMAD.MOV.U32 R9, RZ, RZ, R23 ;  /* 0x000000ffff097224 */ /* 0x000fe400078e0017 */
[----:B------:R-:W-:-:S05]  /*f660*/  IMAD.MOV.U32 R28, RZ, RZ, R24 ;  /* 0x000000ffff1c7224 */ /* 0x000fca00078e0018 */
[----:B0-----:R-:W-:Y:S05]  /*f670*/  @P0 BRA `(.L_x_1953) ;  /* 0xfffffff000480947 */ /* 0x001fea000383ffff */
[----:B------:R-:W-:Y:S05]  /*f680*/  BSYNC B0 ;  /* 0x0000000000007941 */ /* 0x000fea0003800000 */
.L_x_1940:
[----:B0-----:R-:W0:Y:S01]  /*f690*/  S2R R0, SR_TID.X ;  /* 0x0000000000007919 */ /* 0x001e220000002100 */
[----:B------:R-:W-:Y:S01]  /*f6a0*/  BSSY B0, `(.L_x_1954) ;  /* 0x0000011000007945 */ /* 0x000fe20003800000 */
[----:B0-----:R-:W-:-:S04]  /*f6b0*/  LOP3.LUT R0, R0, 0x7f, RZ, 0xc0, !PT ;  /* 0x0000007f00007812 */ /* 0x001fc800078ec0ff */
[----:B------:R-:W-:-:S13]  /*f6c0*/  ISETP.NE.AND P2, PT, R0, RZ, PT ;  /* 0x000000ff0000720c */ /* 0x000fda0003f45270 */
[----:B------:R-:W-:Y:S05]  /*f6d0*/  @P2 BRA `(.L_x_1955) ;  /* 0x0000000000342947 */ /* 0x000fea0003800000 */
[----:B------:R-:W0:Y:S01]  /*f6e0*/  S2R R7, SR_LANEID ;  /* 0x0000000000077919 */ /* 0x000e220000000000 */
[----:B------:R-:W-:Y:S01]  /*f6f0*/  VOTEU.ANY UR4, UPT, PT ;  /* 0x0000000000047886 */ /* 0x000fe200038e0100 */
[----:B------:R-:W1:Y:S01]  /*f700*/  LDC.64 R2, c[0x0][0xc80] ;  /* 0x00032000ff027b82 */ /* 0x000e620000000a00 */
[----:B------:R-:W0:Y:S08]  /*f710*/  FLO.U32 R0, UR4 ;  /* 0x0000000400007d00 */ /* 0x000e3000080e0000 */
[----:B------:R-:W1:Y:S01]  /*f720*/  POPC R5, UR4 ;  /* 0x0000000400057d09 */ /* 0x000e620008000000 */
[----:B0-----:R-:W-:-:S13]  /*f730*/  ISETP.EQ.U32.AND P0, PT, R0, R7, PT ;  /* 0x000000070000720c */ /* 0x001fda0003f02070 */
[----:B-1----:R-:W2:Y:S01]  /*f740*/  @P0 ATOMG.E.ADD.STRONG.GPU PT, R3, desc[UR50][R2.64], R5 ;  /* 0x00000005020309a8 */ /* 0x002ea200081ee1f2 */
[----:B------:R-:W0:Y:S02]  /*f750*/  S2R R4, SR_LTMASK ;  /* 0x0000000000047919 */ /* 0x000e240000003900 */
[----:B0-----:R-:W-:-:S04]  /*f760*/  LOP3.LUT R4, R4, UR4, RZ, 0xc0, !PT ;  /* 0x0000000404047c12 */ /* 0x001fc8000f8ec0ff */
[----:B------:R-:W0:Y:S01]  /*f770*/  POPC R7, R4 ;  /* 0x0000000400077309 */ /* 0x000e220000000000 */
[----:B--2---:R-:W0:Y:S02]  /*f780*/  SHFL.IDX PT, R0, R3, R0, 0x1f ;  /* 0x00001f0003007589 */ /* 0x004e2400000e0000 */
[----:B0-----:R-:W-:-:S05]  /*f790*/  IADD3 R0, R0, UR45, R7 ;  /* 0x0000002d00007c10 */ /* 0x001fca000fffe007 */
[----:B------:R0:W-:Y:S02]  /*f7a0*/  STL [R1+0x10], R0 ;  /* 0x0000100001007387 */ /* 0x0001e40000100800 */
.L_x_1955:
[----:B------:R-:W-:Y:S05]  /*f7b0*/  BSYNC B0 ;  /* 0x0000000000007941 */ /* 0x000fea0003800000 */
.L_x_1954:
[----:B0-----:R-:W-:-:S05]  /*f7c0*/  IMAD.U32 R0, RZ, RZ, UR46 ;  /* 0x0000002eff007e24 */ /* 0x001fca000f8e00ff */
[----:B------:R-:W-:-:S13]  /*f7d0*/  ISETP.NE.AND P0, PT, R0, 0x3, PT ;  /* 0x000000030000780c */ /* 0x000fda0003f05270 */
[----:B------:R-:W-:Y:S05]  /*f7e0*/  @!P0 BRA `(.L_x_1956) ;  /* 0x0000000000048947 */ /* 0x000fea0003800000 */
[----:B------:R-:W-:Y:S01]  /*f7f0*/  BPT.TRAP 0x1 ;  /* 0x000000040000795c */ /* 0x000fe20000300000 */
.L_x_1956:
[----:B------:R-:W-:Y:S01]  /*f800*/  LEA R4, R23, R17, 0x3 ;  /* 0x0000001117047211 */ /* 0x000fe200078e18ff */
[----:B------:R-:W-:Y:S01]  /*f810*/  BSSY B0, `(.L_x_1957) ;  /* 0x0000004000007945 */ /* 0x000fe20003800000 */
[----:B------:R-:W-:-:S04]  /*f820*/  SHF.L.U32 R3, R26, 0x1f, RZ ;  /* 0x0000001f1a037819 */ /* 0x000fc800000006ff */
[----:B------:R-:W0:Y:S02]  /*f830*/  SYNCS.PHASECHK.TRANS64.TRYWAIT P0, [R4+URZ+0x2d860], R3 ;  /* 0x02d86003040075a7 */ /* 0x000e24000800017f */
[----:B0-----:R-:W-:Y:S05]  /*f840*/  @!P0 BRA `(.L_x_1958) ;  /* 0x0000002400ec8947 */ /* 0x001fea0003800000 */
.L_x_2029:
[----:B------:R-:W-:Y:S05]  /*f850*/  BSYNC B0 ;  /* 0x0000000000007941 */ /* 0x000fea0003800000 */
.L_x_1957:
[----:B------:R-:W1:Y:S01]  /*f860*/  S2R R7, SR_TID.X ;  /* 0x0000000000077919 */ /* 0x000e620000002100 */
[----:B------:R-:W-:Y:S01]  /*f870*/  IMAD.MOV.U32 R5, RZ, RZ, -0x80 ;  /* 0xffffff80ff057424 */ /* 0x000fe200078e00ff */
[----:B------:R-:W-:Y:S01]  /*f880*/  UMOV UR4, 0xffffffff ;  /* 0xffffffff00047882 */ /* 0x000fe20000000000 */
[----:B------:R-:W-:Y:S02]  /*f890*/  LOP3.LUT P4, RZ, R16, 0x20, RZ, 0xc0, !PT ;  /* 0x0000002010ff7812 */ /* 0x000fe4000788c0ff */
        /* <DEDUP_REMOVED lines=21> */
[----:B0-----:R-:W-:Y:S01]  /*f9f0*/  IADD3.X R3, RZ, R0, RZ, P0, !PT ;  /* 0x00000000ff037210 */ /* 0x001fe200007fe4ff */
[----:B------:R-:W-:Y:S01]  /*fa00*/  IMAD R0, R7, 0x2, R17 ;  /* 0x0000000207007824 */ /* 0x000fe200078e0211 */
[----:B------:R-:W-:Y:S01]  /*fa10*/  ISETP.LT.OR P0, PT, R5, 0x1, P4 ;  /* 0x000000010500780c */ /* 0x000fe20002701670 */
[----:B------:R-:W-:-:S12]  /*fa20*/  SHFL.IDX PT, R7, R19, 0x3, 0x1c1f ;  /* 0x007c1f0013077f89 */ /* 0x000fd800000e0000 */
        /* <DEDUP_REMOVED lines=25> */
.L_x_2039:
        /* <DEDUP_REMOVED lines=13> */
.L_x_1960:
        /* <DEDUP_REMOVED lines=11> */
.L_x_1961:
[----:B------:R0:W-:Y:S01]  /*fd40*/  SYNCS.ARRIVE.TRANS64.A1T0 RZ, [R4+URZ+0x2d850], RZ ;  /* 0x02d850ff04ff79a7 */ /* 0x0001e2000810003f */
[----:B------:R-:W-:-:S05]  /*fd50*/  VIADD R23, R23, 0x1 ;  /* 0x0000000117177836 */ /* 0x000fca0000000000 */
[----:B------:R-:W-:-:S04]  /*fd60*/  ISETP.NE.AND P0, PT, R23, 0x2, PT ;  /* 0x000000021700780c */ /* 0x000fc80003f05270 */
[----:B------:R-:W-:Y:S02]  /*fd70*/  SEL R3, RZ, 0x1, P0 ;  /* 0x00000001ff037807 */ /* 0x000fe40000000000 */
[----:B------:R-:W-:Y:S02]  /*fd80*/  SEL R23, R23, RZ, P0 ;  /* 0x000000ff17177207 */ /* 0x000fe40000000000 */
[----:B0-----:R-:W-:-:S07]  /*fd90*/  LOP3.LUT R26, R26, R3, RZ, 0x3c, !PT ;  /* 0x000000031a1a7212 */ /* 0x001fce00078e3cff */
.L_x_1921:
[----:B------:R-:W-:Y:S05]  /*fda0*/  BSYNC B7 ;  /* 0x0000000000077941 */ /* 0x000fea0003800000 */
.L_x_1919:
        /* <DEDUP_REMOVED lines=8> */
[----:B------:R-:W-:-:S05]  /*fe30*/  MOV R17, UR4 ;  /* 0x0000000400117c02 */ /* 0x000fca0008000f00 */
[----:B-----5:R-:W2:Y:S04]  /*fe40*/  LDS R2, [R17+0x2d8d0] ;  /* 0x02d8d00011027984 */ /* 0x020ea80000000800 */
[----:B--2---:R2:W-:Y:S01]  /*fe50*/  STL [R1+0x10], R2 ;  /* 0x0000100201007387 */ /* 0x0045e20000100800 */
[----:B------:R-:W-:Y:S06]  /*fe60*/  BAR.ARV 0x4, 0x200 ;  /* 0x0108000000007b1d */ /* 0x000fec0000002000 */
[----:B------:R-:W-:Y:S05]  /*fe70*/  BRA `(.L_x_1963) ;  /* 0x00000000002c7947 */ /* 0x000fea0003800000 */
.L_x_1962:
[----:B------:R-:W-:-:S03]  /*fe80*/  UMOV UR4, 0xffffffff ;  /* 0xffffffff00047882 */ /* 0x000fc60000000000 */
[----:B------:R-:W-:Y:S05]  /*fe90*/  BRA.DIV UR4, `(.L_x_1964) ;  /* 0x0000002604d07947 */ /* 0x000fea000b800000 */
[----:B-----5:R2:W3:Y:S02]  /*fea0*/  SHFL.IDX PT, R14, R2, RZ, 0x1f ;  /* 0x00001fff020e7589 */ /* 0x0204e400000e0000 */
.L_x_2042:
        /* <DEDUP_REMOVED lines=8> */
.L_x_1963:
[----:B-1----:R-:W4:Y:S01]  /*ff30*/  LDL R0, [R1+0x10] ;  /* 0x0000100001007983 */ /* 0x002f220000100800 */
[----:B------:R-:W-:Y:S02]  /*ff40*/  ULDC UR4, c[0x0][0xc38] ;  /* 0x00030e0000047ab9 */ /* 0x000fe40000000800 */
[----:B----4-:R-:W-:-:S13]  /*ff50*/  ISETP.GE.AND P0, PT, R0, UR4, PT ;  /* 0x0000000400007c0c */ /* 0x010fda000bf06270 */
[----:B------:R-:W-:Y:S05]  /*ff60*/  @!P0 BRA `(.L_x_1965) ;  /* 0xffffffc4009c8947 */ /* 0x000fea000383ffff */
.L_x_1916:
        /* <DEDUP_REMOVED lines=12> */
.L_x_2043:
[----:B------:R-:W-:Y:S05]  /*10030*/  BSYNC B0 ;  /* 0x0000000000007941 */ /* 0x000fea0003800000 */
.L_x_1966:
[----:B------:R-:W-:-:S03]  /*10040*/  UMOV UR4, 0xffffffff ;  /* 0xffffffff00047882 */ /* 0x000fc60000000000 */
[----:B------:R-:W-:Y:S05]  /*10050*/  BRA.DIV UR4, `(.L_x_1968) ;  /* 0x00000026049c7947 */ /* 0x000fea000b800000 */
[----:B-1----:R-:W1:Y:S02]  /*10060*/  S2R R0, SR_TID.X ;  /* 0x0000000000007919 */ /* 0x002e640000002100 */
[----:B-1----:R-:W-:-:S04]  /*10070*/  SHF.R.U32.HI R0, RZ, 0x5, R0 ;  /* 0x00000005ff007819 */ /* 0x002fc80000011600 */
[----:B------:R-:W-:-:S05]  /*10080*/  LOP3.LUT R0, R0, 0x3, RZ, 0xc0, !PT ;  /* 0x0000000300007812 */ /* 0x000fca00078ec0ff */
[----:B------:R1:W2:Y:S02]  /*10090*/  SHFL.IDX PT, R14, R0, RZ, 0x1f ;  /* 0x00001fff000e7589 */ /* 0x0002a400000e0000 */
.L_x_2046:
[----:B--2---:R-:W-:Y:S01]  /*100a0*/  ISETP.NE.AND P0, PT, R14, RZ, PT ;  /* 0x000000ff0e00720c */ /* 0x004fe20003f05270 */
[----:B------:R-:W-:-:S12]  /*100b0*/  BSSY B0, `(.L_x_1969) ;  /* 0x0000024000007945 */ /* 0x000fd80003800000 */
[----:B------:R-:W-:Y:S05]  /*100c0*/  @P0 BRA `(.L_x_1970) ;  /* 0x0000000000880947 */ /* 0x000fea0003800000 */
[----:B------:R-:W-:-:S03]  /*100d0*/  UMOV UR4, 0xffffffff ;  /* 0xffffffff00047882 */ /* 0x000fc60000000000 */
[----:B------:R-:W-:Y:S05]  /*100e0*/  BRA.DIV UR4, `(.L_x_1971) ;  /* 0x0000002604ac7947 */ /* 0x000fea000b800000 */
[----:B------:R-:W-:-:S13]  /*100f0*/  ELECT P6, URZ, PT ;  /* 0x00000000003f782f */ /* 0x000fda00038c0000 */
.L_x_2049:
[----:B------:R-:W-:Y:S05]  /*10100*/  @!P6 BRA `(.L_x_1970) ;  /* 0x000000000078e947 */ /* 0x000fea0003800000 */
[----:B------:R-:W-:-:S06]  /*10110*/  ULOP3.LUT UR4, UR42, 0x2, URZ, 0xfc, !UPT ;  /* 0x000000022a047892 */ /* 0x000fcc000f8efc3f */
[----:B-1----:R-:W-:-:S05]  /*10120*/  IMAD.U32 R0, RZ, RZ, UR4 ;  /* 0x00000004ff007e24 */ /* 0x002fca000f8e00ff */
[----:B------:R-:W-:-:S13]  /*10130*/  ISETP.NE.AND P0, PT, R0, 0x3, PT ;  /* 0x000000030000780c */ /* 0x000fda0003f05270 */
[----:B------:R-:W-:Y:S05]  /*10140*/  @!P0 BRA `(.L_x_1972) ;  /* 0x0000000000048947 */ /* 0x000fea0003800000 */
[----:B------:R-:W-:Y:S01]  /*10150*/  BPT.TRAP 0x1 ;  /* 0x000000040000795c */ /* 0x000fe20000300000 */
.L_x_1972:
[C---:B------:R-:W-:Y:S01]  /*10160*/  IMAD R5, R23.reuse, 0x8, R4 ;  /* 0x0000000817057824 */ /* 0x040fe200078e0204 */
[----:B------:R-:W-:Y:S01]  /*10170*/  SHF.L.U32 R0, R26, 0x1f, RZ ;  /* 0x0000001f1a007819 */ /* 0x000fe200000006ff */
[----:B------:R-:W-:-:S03]  /*10180*/  VIADD R23, R23, 0x1 ;  /* 0x0000000117177836 */ /* 0x000fc60000000000 */
[----:B------:R-:W1:Y:S02]  /*10190*/  SYNCS.PHASECHK.TRANS64.TRYWAIT P1, [R5+URZ+0x2d840], R0 ;  /* 0x02d84000050075a7 */ /* 0x000e64000802017f */
[----:B------:R-:W-:-:S04]  /*101a0*/  ISETP.NE.AND P2, PT, R23, 0x2, PT ;  /* 0x000000021700780c */ /* 0x000fc80003f45270 */
[----:B------:R-:W-:Y:S01]  /*101b0*/  SEL R3, RZ, 0x1, P2 ;  /* 0x00000001ff037807 */ /* 0x000fe20001000000 */
[----:B-1----:R-:W-:Y:S08]  /*101c0*/  @!P1 BRA `(.L_x_1973) ;  /* 0x0000002400949947 */ /* 0x002ff00003800000 */
.L_x_2050:
[----:B------:R-:W-:Y:S02]  /*101d0*/  SEL R23, R23, RZ, P2 ;  /* 0x000000ff17177207 */ /* 0x000fe40001000000 */
[----:B------:R-:W-:Y:S01]  /*101e0*/  LOP3.LUT R2, R26, R3, RZ, 0x3c, !PT ;  /* 0x000000031a027212 */ /* 0x000fe200078e3cff */
[----:B------:R-:W-:Y:S06]  /*101f0*/  @!P0 BRA `(.L_x_1974) ;  /* 0x0000000000048947 */ /* 0x000fec0003800000 */
[----:B------:R-:W-:Y:S01]  /*10200*/  BPT.TRAP 0x1 ;  /* 0x000000040000795c */ /* 0x000fe20000300000 */
.L_x_1974:
[----:B------:R-:W-:Y:S01]  /*10210*/  IMAD R23, R23, 0x8, R4 ;  /* 0x0000000817177824 */ /* 0x000fe200078e0204 */
[----:B------:R-:W-:-:S04]  /*10220*/  SHF.L.U32 R2, R2, 0x1f, RZ ;  /* 0x0000001f02027819 */ /* 0x000fc800000006ff */
[----:B------:R-:W2:Y:S02]  /*10230*/  SYNCS.PHASECHK.TRANS64.TRYWAIT P1, [R23+URZ+0x2d840], R2 ;  /* 0x02d84002170075a7 */ /* 0x000ea4000802017f */
[----:B--2---:R-:W-:Y:S05]  /*10240*/  @!P1 BRA `(.L_x_1975) ;  /* 0x0000002400889947 */ /* 0x004fea0003800000 */
.L_x_2051:
[----:B------:R-:W-:Y:S05]  /*10250*/  @!P0 BRA `(.L_x_1976) ;  /* 0x0000000000048947 */ /* 0x000fea0003800000 */
[----:B------:R-:W-:Y:S01]  /*10260*/  BPT.TRAP 0x1 ;  /* 0x000000040000795c */ /* 0x000fe20000300000 */
.L_x_1976:
[----:B------:R-:W3:Y:S02]  /*10270*/  SYNCS.PHASECHK.TRANS64.TRYWAIT P1, [R5+URZ+0x2d860], R0 ;  /* 0x02d86000050075a7 */ /* 0x000ee4000802017f */
[----:B---3--:R-:W-:Y:S05]  /*10280*/  @!P1 BRA `(.L_x_1977) ;  /* 0x00000024008c9947 */ /* 0x008fea0003800000 */
.L_x_2052:
[----:B------:R-:W-:Y:S05]  /*10290*/  @!P0 BRA `(.L_x_1978) ;  /* 0x0000000000048947 */ /* 0x000fea0003800000 */
[----:B------:R-:W-:Y:S01]  /*102a0*/  BPT.TRAP 0x1 ;  /* 0x000000040000795c */ /* 0x000fe20000300000 */
.L_x_1978:
[----:B----4-:R4:W0:Y:S02]  /*102b0*/  SYNCS.PHASECHK.TRANS64.TRYWAIT P0, [R23+URZ+0x2d860], R2 ;  /* 0x02d86002170075a7 */ /* 0x010824000800017f */
[----:B0-----:R-:W-:Y:S05]  /*102c0*/  @!P0 NANOSLEEP.SYNCS 0x989680 ;  /* 0x009896800000895d */ /* 0x001fea0003900000 */
[----:B------:R-:W0:Y:S02]  /*102d0*/  @!P0 SYNCS.PHASECHK.TRANS64 P0, [R23+URZ+0x2d860], R2 ;  /* 0x02d86002170085a7 */ /* 0x000e24000800007f */
[----:B0-----:R-:W-:Y:S05]  /*102e0*/  @!P0 BRA `(.L_x_1978) ;  /* 0xfffffffc00f08947 */ /* 0x001fea000383ffff */
.L_x_1970:
[----:B------:R-:W-:Y:S05]  /*102f0*/  BSYNC B0 ;  /* 0x0000000000007941 */ /* 0x000fea0003800000 */
.L_x_1969:
[----:B------:R-:W-:Y:S05]  /*10300*/  EXIT ;  /* 0x000000000000794d */ /* 0x000fea0003800000 */
.L_x_1871:
[----:B0-----:R-:W-:-:S04]  /*10310*/  MOV R3, UR40 ;  /* 0x0000002800037c02 */ /* 0x001fc80008000f00 */
[----:B------:R0:W1:Y:S03]  /*10320*/  SYNCS.PHASECHK.TRANS64.TRYWAIT P1, [R3+URZ+0x2d800], R0 ;  /* 0x02d80000030075a7 */ /* 0x000066000802017f */
[----:B-1----:R-:W-:Y:S05]  /*10330*/  @!P1 NANOSLEEP.SYNCS 0x989680 ;  /* 0x009896800000995d */ /* 0x002fea0003900000 */
[----:B------:R-:W1:Y:S02]  /*10340*/  @!P1 SYNCS.PHASECHK.TRANS64 P1, [R3+URZ+0x2d800], R0 ;  /* 0x02d80000030095a7 */ /* 0x000e64000802007f */
[----:B-1----:R-:W-:Y:S05]  /*10350*/  @!P1 BRA `(.L_x_1871) ;  /* 0xfffffffc00ec9947 */ /* 0x002fea000383ffff */
[----:B------:R-:W-:Y:S05]  /*10360*/  BRA `(.L_x_1979) ;  /* 0xffffff1400007947 */ /* 0x000fea000383ffff */
.L_x_1875:
[----:B-1----:R1:W2:Y:S02]  /*10370*/  SYNCS.PHASECHK.TRANS64.TRYWAIT P1, [R0+URZ+0x2d830], R3 ;  /* 0x02d83003000075a7 */ /* 0x0022a4000802017f */
[----:B--2---:R-:W-:Y:S05]  /*10380*/  @!P1 NANOSLEEP.SYNCS 0x989680 ;  /* 0x009896800000995d */ /* 0x004fea0003900000 */
[----:B------:R-:W2:Y:S02]  /*10390*/  @!P1 SYNCS.PHASECHK.TRANS64 P1, [R0+URZ+0x2d830], R3 ;  /* 0x02d83003000095a7 */ /* 0x000ea4000802007f */
[----:B--2---:R-:W-:Y:S05]  /*103a0*/  @!P1 BRA `(.L_x_1875) ;  /* 0xfffffffc00f09947 */ /* 0x004fea000383ffff */
[----:B------:R-:W-:Y:S05]  /*103b0*/  BRA `(.L_x_1874) ;  /* 0xffffff14001c7947 */ /* 0x000fea000383ffff */
.L_x_1881:
[----:B-1----:R-:W-:-:S04]  /*103c0*/  IMAD.U32 R6, RZ, RZ, UR6 ;  /* 0x00000006ff067e24 */ /* 0x002fc8000f8e00ff */
[----:B------:R1:W2:Y:S03]  /*103d0*/  SYNCS.PHASECHK.TRANS64.TRYWAIT P1, [R6+URZ+0x2d830], R5 ;  /* 0x02d83005060075a7 */ /* 0x0002a6000802017f */
[----:B--2---:R-:W-:Y:S05]  /*103e0*/  @!P1 NANOSLEEP.SYNCS 0x989680 ;  /* 0x009896800000995d */ /* 0x004fea0003900000 */
[----:B------:R-:W2:Y:S02]  /*103f0*/  @!P1 SYNCS.PHASECHK.TRANS64 P1, [R6+URZ+0x2d830], R5 ;  /* 0x02d83005060095a7 */ /* 0x000ea4000802007f */
[----:B--2---:R-:W-:Y:S05]  /*10400*/  @!P1 BRA `(.L_x_1881) ;  /* 0xfffffffc00ec9947 */ /* 0x004fea000383ffff */
[----:B------:R-:W-:Y:S05]  /*10410*/  BRA `(.L_x_1878) ;  /* 0xffffff4000287947 */ /* 0x000fea000383ffff */
.L_x_1885:
[----:B-1----:R-:W-:-:S04]  /*10420*/  IMAD.U32 R6, RZ, RZ, UR6 ;  /* 0x00000006ff067e24 */ /* 0x002fc8000f8e00ff */
[----:B------:R1:W2:Y:S03]  /*10430*/  SYNCS.PHASECHK.TRANS64.TRYWAIT P1, [R6+URZ+0x2d850], R5 ;  /* 0x02d85005060075a7 */ /* 0x0002a6000802017f */
[----:B--2---:R-:W-:Y:S05]  /*10440*/  @!P1 NANOSLEEP.SYNCS 0x989680 ;  /* 0x009896800000995d */ /* 0x004fea0003900000 */
[----:B------:R-:W2:Y:S02]  /*10450*/  @!P1 SYNCS.PHASECHK.TRANS64 P1, [R6+URZ+0x2d850], R5 ;  /* 0x02d85005060095a7 */ /* 0x000ea4000802007f */
[----:B--2---:R-:W-:Y:S05]  /*10460*/  @!P1 BRA `(.L_x_1885) ;  /* 0xfffffffc00ec9947 */ /* 0x004fea000383ffff */
[----:B------:R-:W-:Y:S05]  /*10470*/  BRA `(.L_x_1882) ;  /* 0xffffff4000d47947 */ /* 0x000fea000383ffff */
.L_x_1893:
[----:B-1----:R-:W-:-:S04]  /*10480*/  IMAD.U32 R6, RZ, RZ, UR6 ;  /* 0x00000006ff067e24 */ /* 0x002fc8000f8e00ff */
[----:B------:R1:W2:Y:S03]  /*10490*/  SYNCS.PHASECHK.TRANS64.TRYWAIT P1, [R6+URZ+0x2d830], R5 ;  /* 0x02d83005060075a7 */ /* 0x0002a6000802017f */
[----:B--2---:R-:W-:Y:S05]  /*104a0*/  @!P1 NANOSLEEP.SYNCS 0x989680 ;  /* 0x009896800000995d */ /* 0x004fea0003900000 */
[----:B------:R-:W2:Y:S02]  /*104b0*/  @!P1 SYNCS.PHASECHK.TRANS64 P1, [R6+URZ+0x2d830], R5 ;  /* 0x02d83005060095a7 */ /* 0x000ea4000802007f */
[----:B--2---:R-:W-:Y:S05]  /*104c0*/  @!P1 BRA `(.L_x_1893) ;  /* 0xfffffffc00ec9947 */ /* 0x004fea000383ffff */
[----:B------:R-:W-:Y:S05]  /*104d0*/  BRA `(.L_x_1890) ;  /* 0xffffff7000ac7947 */ /* 0x000fea000383ffff */
.L_x_1897:
[----:B-1----:R-:W-:-:S04]  /*104e0*/  IMAD.U32 R6, RZ, RZ, UR6 ;  /* 0x00000006ff067e24 */ /* 0x002fc8000f8e00ff */
[----:B------:R1:W2:Y:S03]  /*104f0*/  SYNCS.PHASECHK.TRANS64.TRYWAIT P1, [R6+URZ+0x2d850], R5 ;  /* 0x02d85005060075a7 */ /* 0x0002a6000802017f */
[----:B--2---:R-:W-:Y:S05]  /*10500*/  @!P1 NANOSLEEP.SYNCS 0x989680 ;  /* 0x009896800000995d */ /* 0x004fea0003900000 */
[----:B------:R-:W2:Y:S02]  /*10510*/  @!P1 SYNCS.PHASECHK.TRANS64 P1, [R6+URZ+0x2d850], R5 ;  /* 0x02d85005060095a7 */ /* 0x000ea4000802007f */
[----:B--2---:R-:W-:Y:S05]  /*10520*/  @!P1 BRA `(.L_x_1897) ;  /* 0xfffffffc00ec9947 */ /* 0x004fea000383ffff */
[----:B------:R-:W-:Y:S05]  /*10530*/  BRA `(.L_x_1894) ;  /* 0xffffff7400587947 */ /* 0x000fea000383ffff */
.L_x_1904:
[----:B-1----:R-:W-:-:S04]  /*10540*/  IMAD.U32 R4, RZ, RZ, UR8 ;  /* 0x00000008ff047e24 */ /* 0x002fc8000f8e00ff */
[----:B------:R1:W2:Y:S03]  /*10550*/  SYNCS.PHASECHK.TRANS64.TRYWAIT P1, [R4+URZ+0x2d850], R3 ;  /* 0x02d85003040075a7 */ /* 0x0002a6000802017f */
[----:B--2---:R-:W-:Y:S05]  /*10560*/  @!P1 NANOSLEEP.SYNCS 0x989680 ;  /* 0x009896800000995d */ /* 0x004fea0003900000 */
[----:B------:R-:W2:Y:S02]  /*10570*/  @!P1 SYNCS.PHASECHK.TRANS64 P1, [R4+URZ+0x2d850], R3 ;  /* 0x02d85003040095a7 */ /* 0x000ea4000802007f */
[----:B--2---:R-:W-:Y:S05]  /*10580*/  @!P1 BRA `(.L_x_1904) ;  /* 0xfffffffc00ec9947 */ /* 0x004fea000383ffff */
[----:B------:R-:W-:Y:S05]  /*10590*/  BRA `(.L_x_1903) ;  /* 0xffffff98008c7947 */ /* 0x000fea000383ffff */
.L_x_1927:
[----:B------:R-:W1:Y:S01]  /*105a0*/  S2R R20, SR_TID.X ;  /* 0x0000000000147919 */ /* 0x000e620000002100 */
[----:B------:R-:W-:Y:S01]  /*105b0*/  MOV R12, RZ ;  /* 0x000000ff000c7202 */ /* 0x000fe20000000f00 */
        /* <DEDUP_REMOVED lines=8> */
.L_x_1980:
[----:B------:R-:W-:Y:S05]  /*10640*/  BRA `(.L_x_1981) ;  /* 0xffffffc800707947 */ /* 0x000fea000383ffff */
.L_x_1930:
[----:B0-----:R0:W1:Y:S02]  /*10650*/  SYNCS.PHASECHK.TRANS64.TRYWAIT P0, [R6+URZ+0x2d840], R2 ;  /* 0x02d84002060075a7 */ /* 0x001064000800017f */
[----:B-1----:R-:W-:Y:S05]  /*10660*/  @!P0 NANOSLEEP.SYNCS 0x989680 ;  /* 0x009896800000895d */ /* 0x002fea0003900000 */
[----:B------:R-:W1:Y:S02]  /*10670*/  @!P0 SYNCS.PHASECHK.TRANS64 P0, [R6+URZ+0x2d840], R2 ;  /* 0x02d84002060085a7 */ /* 0x000e64000800007f */
[----:B-1----:R-:W-:Y:S05]  /*10680*/  @!P0 BRA `(.L_x_1930) ;  /* 0xfffffffc00f08947 */ /* 0x002fea000383ffff */
[----:B------:R-:W-:Y:S05]  /*10690*/  BRA `(.L_x_1982) ;  /* 0xffffffcc00787947 */ /* 0x000fea000383ffff */
.L_x_1931:
        /* <DEDUP_REMOVED lines=8> */
.L_x_1984:
[----:B------:R-:W-:Y:S05]  /*10720*/  BSYNC B0 ;  /* 0x0000000000007941 */ /* 0x000fea0003800000 */
.L_x_1983:
[----:B------:R-:W-:Y:S01]  /*10730*/  IMAD.MOV.U32 R13, RZ, RZ, R4 ;  /* 0x000000ffff0d7224 */ /* 0x000fe200078e0004 */
[----:B------:R-:W-:Y:S01]  /*10740*/  MOV R2, R14 ;  /* 0x0000000e00027202 */ /* 0x000fe20000000f00 */
[----:B------:R-:W-:Y:S01]  /*10750*/  IMAD.MOV.U32 R12, RZ, RZ, RZ ;  /* 0x000000ffff0c7224 */ /* 0x000fe200078e00ff */
[----:B------:R-:W-:Y:S01]  /*10760*/  @P0 LEA R8, R7, R17, 0x1 ;  /* 0x0000001107080211 */ /* 0x000fe200078e08ff */
[----:B------:R-:W-:Y:S02]  /*10770*/  IMAD.MOV.U32 R11, RZ, RZ, 0x1c1f ;  /* 0x00001c1fff0b7424 */ /* 0x000fe400078e00ff */
[----:B------:R-:W-:-:S07]  /*10780*/  IMAD.MOV.U32 R15, RZ, RZ, -0x1 ;  /* 0xffffffffff0f7424 */ /* 0x000fce00078e00ff */
[----:B------:R-:W-:Y:S05]  /*10790*/  WARPSYNC.COLLECTIVE R15, `(.L_x_1985) ;  /* 0x000000000f087348 */ /* 0x000fea0003c00000 */
[----:B------:R0:W1:Y:S02]  /*107a0*/  SHFL.IDX P6, R14, R13, R12, R11 ;  /* 0x0000000c0d0e7389 */ /* 0x00006400000c000b */
[----:B01----:R-:W-:Y:S01]  /*107b0*/  ENDCOLLECTIVE ;  /* 0x000000000000791b */ /* 0x003fe20003800000 */
.L_x_1985:
[----:B------:R-:W-:Y:S02]  /*107c0*/  IMAD.MOV.U32 R13, RZ, RZ, R0 ;  /* 0x000000ffff0d7224 */ /* 0x000fe400078e0000 */
[----:B------:R-:W-:Y:S02]  /*107d0*/  IMAD.MOV.U32 R12, RZ, RZ, 0x1 ;  /* 0x00000001ff0c7424 */ /* 0x000fe400078e00ff */
[----:B------:R-:W-:-:S07]  /*107e0*/  IMAD.MOV.U32 R3, RZ, RZ, R14 ;  /* 0x000000ffff037224 */ /* 0x000fce00078e000e */
[----:B------:R-:W-:Y:S05]  /*107f0*/  WARPSYNC.COLLECTIVE R15, `(.L_x_1986) ;  /* 0x000000000f087348 */ /* 0x000fea0003c00000 */
[----:B------:R0:W1:Y:S02]  /*10800*/  SHFL.IDX P6, R14, R13, R12, R11 ;  /* 0x0000000c0d0e7389 */ /* 0x00006400000c000b */
[----:B01----:R-:W-:Y:S01]  /*10810*/  ENDCOLLECTIVE ;  /* 0x000000000000791b */ /* 0x003fe20003800000 */
.L_x_1986:
        /* <DEDUP_REMOVED lines=17> */
.L_x_1987:
[----:B------:R-:W-:Y:S01]  /*10930*/  @P0 LEA R8, R7, R17, 0x1 ;  /* 0x0000001107080211 */ /* 0x000fe200078e08ff */
[----:B------:R-:W-:Y:S02]  /*10940*/  IMAD.MOV.U32 R13, RZ, RZ, R0 ;  /* 0x000000ffff0d7224 */ /* 0x000fe400078e0000 */
[----:B------:R-:W-:Y:S02]  /*10950*/  IMAD.MOV.U32 R12, RZ, RZ, 0x2 ;  /* 0x00000002ff0c7424 */ /* 0x000fe400078e00ff */
[----:B------:R-:W-:-:S07]  /*10960*/  IMAD.MOV.U32 R3, RZ, RZ, R14 ;  /* 0x000000ffff037224 */ /* 0x000fce00078e000e */
[----:B------:R-:W-:Y:S05]  /*10970*/  WARPSYNC.COLLECTIVE R15, `(.L_x_1988) ;  /* 0x000000000f087348 */ /* 0x000fea0003c00000 */
[----:B------:R0:W1:Y:S02]  /*10980*/  SHFL.IDX P6, R14, R13, R12, R11 ;  /* 0x0000000c0d0e7389 */ /* 0x00006400000c000b */
[----:B01----:R-:W-:Y:S01]  /*10990*/  ENDCOLLECTIVE ;  /* 0x000000000000791b */ /* 0x003fe20003800000 */
.L_x_1988:
        /* <DEDUP_REMOVED lines=17> */
.L_x_1989:
[----:B------:R-:W-:Y:S01]  /*10ab0*/  @P0 LEA R8, R7, R17, 0x1 ;  /* 0x0000001107080211 */ /* 0x000fe200078e08ff */
[----:B------:R-:W-:Y:S02]  /*10ac0*/  IMAD.MOV.U32 R13, RZ, RZ, R0 ;  /* 0x000000ffff0d7224 */ /* 0x000fe400078e0000 */
[----:B------:R-:W-:Y:S02]  /*10ad0*/  IMAD.MOV.U32 R12, RZ, RZ, 0x3 ;  /* 0x00000003ff0c7424 */ /* 0x000fe400078e00ff */
[----:B------:R-:W-:-:S07]  /*10ae0*/  IMAD.MOV.U32 R3, RZ, RZ, R14 ;  /* 0x000000ffff037224 */ /* 0x000fce00078e000e */
[----:B------:R-:W-:Y:S05]  /*10af0*/  WARPSYNC.COLLECTIVE R15, `(.L_x_1990) ;  /* 0x000000000f087348 */ /* 0x000fea0003c00000 */
[----:B------:R0:W1:Y:S02]  /*10b00*/  SHFL.IDX P6, R14, R13, R12, R11 ;  /* 0x0000000c0d0e7389 */ /* 0x00006400000c000b */
[----:B01----:R-:W-:Y:S01]  /*10b10*/  ENDCOLLECTIVE ;  /* 0x000000000000791b */ /* 0x003fe20003800000 */
.L_x_1990:
        /* <DEDUP_REMOVED lines=16> */
.L_x_1991:
[----:B------:R-:W-:Y:S05]  /*10c20*/  BRA `(.L_x_1992) ;  /* 0xffffffcc00407947 */ /* 0x000fea000383ffff */
.L_x_1936:
[----:B------:R-:W-:Y:S01]  /*10c30*/  IMAD.MOV.U32 R13, RZ, RZ, R5 ;  /* 0x000000ffff0d7224 */ /* 0x000fe200078e0005 */
[----:B------:R-:W-:Y:S01]  /*10c40*/  MOV R11, 0x1c1f ;  /* 0x00001c1f000b7802 */ /* 0x000fe20000000f00 */
[----:B------:R-:W-:Y:S02]  /*10c50*/  IMAD.MOV.U32 R12, RZ, RZ, RZ ;  /* 0x000000ffff0c7224 */ /* 0x000fe400078e00ff */
[----:B------:R-:W-:Y:S02]  /*10c60*/  IMAD.MOV.U32 R15, RZ, RZ, -0x1 ;  /* 0xffffffffff0f7424 */ /* 0x000fe400078e00ff */
[----:B------:R-:W-:-:S07]  /*10c70*/  IMAD.U32 R4, RZ, RZ, UR43 ;  /* 0x0000002bff047e24 */ /* 0x000fce000f8e00ff */
[----:B-----5:R-:W-:Y:S05]  /*10c80*/  WARPSYNC.COLLECTIVE R15, `(.L_x_1993) ;  /* 0x000000000f087348 */ /* 0x020fea0003c00000 */
[----:B------:R0:W1:Y:S02]  /*10c90*/  SHFL.IDX P6, R14, R13, R12, R11 ;  /* 0x0000000c0d0e7389 */ /* 0x00006400000c000b */
[----:B01---5:R-:W-:Y:S01]  /*10ca0*/  ENDCOLLECTIVE ;  /* 0x000000000000791b */ /* 0x023fe20003800000 */
.L_x_1993:
[----:B------:R-:W-:-:S05]  /*10cb0*/  IMAD R4, R4, 0xc0, R21 ;  /* 0x000000c004047824 */ /* 0x000fca00078e0215 */
[----:B------:R-:W-:Y:S01]  /*10cc0*/  ISETP.GE.AND P0, PT, R4, UR37, PT ;  /* 0x0000002504007c0c */ /* 0x000fe2000bf06270 */
[----:B------:R-:W-:Y:S02]  /*10cd0*/  IMAD.MOV.U32 R13, RZ, RZ, R0 ;  /* 0x000000ffff0d7224 */ /* 0x000fe400078e0000 */
[----:B------:R-:W-:-:S10]  /*10ce0*/  IMAD.MOV.U32 R2, RZ, RZ, R14 ;  /* 0x000000ffff027224 */ /* 0x000fd400078e000e */
[----:B------:R-:W-:Y:S05]  /*10cf0*/  WARPSYNC.COLLECTIVE R15, `(.L_x_1994) ;  /* 0x000000000f087348 */ /* 0x000fea0003c00000 */
[----:B------:R0:W1:Y:S02]  /*10d00*/  SHFL.IDX P6, R14, R13, R12, R11 ;  /* 0x0000000c0d0e7389 */ /* 0x00006400000c000b */
[----:B01----:R-:W-:Y:S01]  /*10d10*/  ENDCOLLECTIVE ;  /* 0x000000000000791b */ /* 0x003fe20003800000 */
.L_x_1994:
[----:B------:R-:W-:Y:S02]  /*10d20*/  IMAD.MOV.U32 R13, RZ, RZ, R5 ;  /* 0x000000ffff0d7224 */ /* 0x000fe400078e0005 */
[----:B------:R-:W-:Y:S02]  /*10d30*/  IMAD.MOV.U32 R12, RZ, RZ, 0x1 ;  /* 0x00000001ff0c7424 */ /* 0x000fe400078e00ff */
[----:B------:R-:W-:-:S07]  /*10d40*/  IMAD.MOV.U32 R3, RZ, RZ, R14 ;  /* 0x000000ffff037224 */ /* 0x000fce00078e000e */
[----:B------:R-:W-:Y:S05]  /*10d50*/  WARPSYNC.COLLECTIVE R15, `(.L_x_1995) ;  /* 0x000000000f087348 */ /* 0x000fea0003c00000 */
[----:B------:R0:W1:Y:S02]  /*10d60*/  SHFL.IDX P6, R14, R13, R12, R11 ;  /* 0x0000000c0d0e7389 */ /* 0x00006400000c000b */
[----:B01----:R-:W-:Y:S01]  /*10d70*/  ENDCOLLECTIVE ;  /* 0x000000000000791b */ /* 0x003fe20003800000 */
.L_x_1995:
        /* <DEDUP_REMOVED lines=12> */
[----:B0-----:R-:W-:-:S04]  /*10e40*/  IADD3 R2, R4, 0x20, RZ ;  /* 0x0000002004027810 */ /* 0x001fc80007ffe0ff */
[----:B------:R-:W-:Y:S01]  /*10e50*/  ISETP.GE.AND P0, PT, R2, UR37, PT ;  /* 0x0000002502007c0c */ /* 0x000fe2000bf06270 */
[----:B------:R-:W-:-:S12]  /*10e60*/  IMAD.MOV.U32 R2, RZ, RZ, R14 ;  /* 0x000000ffff027224 */ /* 0x000fd800078e000e */
[----:B------:R-:W-:Y:S05]  /*10e70*/  WARPSYNC.COLLECTIVE R15, `(.L_x_1996) ;  /* 0x000000000f087348 */ /* 0x000fea0003c00000 */
[----:B------:R0:W1:Y:S02]  /*10e80*/  SHFL.IDX P6, R14, R13, R12, R11 ;  /* 0x0000000c0d0e7389 */ /* 0x00006400000c000b */
[----:B01----:R-:W-:Y:S01]  /*10e90*/  ENDCOLLECTIVE ;  /* 0x000000000000791b */ /* 0x003fe20003800000 */
.L_x_1996:
[----:B------:R-:W-:Y:S02]  /*10ea0*/  IMAD.MOV.U32 R13, RZ, RZ, R5 ;  /* 0x000000ffff0d7224 */ /* 0x000fe400078e0005 */
[----:B------:R-:W-:Y:S02]  /*10eb0*/  IMAD.MOV.U32 R12, RZ, RZ, 0x2 ;  /* 0x00000002ff0c7424 */ /* 0x000fe400078e00ff */
[----:B------:R-:W-:-:S07]  /*10ec0*/  IMAD.MOV.U32 R3, RZ, RZ, R14 ;  /* 0x000000ffff037224 */ /* 0x000fce00078e000e */
[----:B------:R-:W-:Y:S05]  /*10ed0*/  WARPSYNC.COLLECTIVE R15, `(.L_x_1997) ;  /* 0x000000000f087348 */ /* 0x000fea0003c00000 */
[----:B------:R0:W1:Y:S02]  /*10ee0*/  SHFL.IDX P6, R14, R13, R12, R11 ;  /* 0x0000000c0d0e7389 */ /* 0x00006400000c000b */
[----:B01----:R-:W-:Y:S01]  /*10ef0*/  ENDCOLLECTIVE ;  /* 0x000000000000791b */ /* 0x003fe20003800000 */
.L_x_1997:
        /* <DEDUP_REMOVED lines=18> */
.L_x_1998:
[----:B------:R-:W-:Y:S01]  /*11020*/  MOV R13, R5 ;  /* 0x00000005000d7202 */ /* 0x000fe20000000f00 */
[----:B------:R-:W-:Y:S02]  /*11030*/  IMAD.MOV.U32 R12, RZ, RZ, 0x3 ;  /* 0x00000003ff0c7424 */ /* 0x000fe400078e00ff */
[----:B------:R-:W-:-:S07]  /*11040*/  IMAD.MOV.U32 R3, RZ, RZ, R14 ;  /* 0x000000ffff037224 */ /* 0x000fce00078e000e */
[----:B------:R-:W-:Y:S05]  /*11050*/  WARPSYNC.COLLECTIVE R15, `(.L_x_1999) ;  /* 0x000000000f087348 */ /* 0x000fea0003c00000 */
[----:B------:R0:W1:Y:S02]  /*11060*/  SHFL.IDX P6, R14, R13, R12, R11 ;  /* 0x0000000c0d0e7389 */ /* 0x00006400000c000b */
[----:B01----:R-:W-:Y:S01]  /*11070*/  ENDCOLLECTIVE ;  /* 0x000000000000791b */ /* 0x003fe20003800000 */
.L_x_1999:
        /* <DEDUP_REMOVED lines=10> */
.L_x_2000:
        /* <DEDUP_REMOVED lines=13> */
.L_x_2001:
[----:B------:R-:W-:-:S13]  /*111f0*/  ISETP.GE.AND P0, PT, R2, UR37, PT ;  /* 0x0000002502007c0c */ /* 0x000fda000bf06270 */
[----:B------:R-:W-:Y:S01]  /*11200*/  @!P0 LEA R8, P1, R20, R0, 0x1 ;  /* 0x0000000014088211 */ /* 0x000fe200078208ff */
[----:B------:R-:W-:Y:S02]  /*11210*/  VIADD R0, R4, 0x80 ;  /* 0x0000008004007836 */ /* 0x000fe40000000000 */
[----:B------:R-:W-:Y:S01]  /*11220*/  IMAD.MOV.U32 R13, RZ, RZ, R7 ;  /* 0x000000ffff0d7224 */ /* 0x000fe200078e0007 */
[----:B------:R-:W-:Y:S01]  /*11230*/  @!P0 MOV R2, R8 ;  /* 0x0000000800028202 */ /* 0x000fe20000000f00 */
[----:B------:R-:W-:-:S04]  /*11240*/  @!P0 IMAD.X R9, RZ, RZ, R5, P1 ;  /* 0x000000ffff098224 */ /* 0x000fc800008e0605 */
        /* <DEDUP_REMOVED lines=12> */
.L_x_2002:
[----:B------:R-:W-:Y:S02]  /*11310*/  IMAD.MOV.U32 R13, RZ, RZ, R6 ;  /* 0x000000ffff0d7224 */ /* 0x000fe400078e0006 */
[----:B------:R-:W-:Y:S01]  /*11320*/  IMAD.MOV.U32 R12, RZ, RZ, 0x1 ;  /* 0x00000001ff0c7424 */ /* 0x000fe200078e00ff */
[----:B------:R-:W-:-:S07]  /*11330*/  MOV R2, R14 ;  /* 0x0000000e00027202 */ /* 0x000fce0000000f00 */
[----:B------:R-:W-:Y:S05]  /*11340*/  WARPSYNC.COLLECTIVE R15, `(.L_x_2003) ;  /* 0x000000000f087348 */ /* 0x000fea0003c00000 */
[----:B------:R0:W1:Y:S02]  /*11350*/  SHFL.IDX P6, R14, R13, R12, R11 ;  /* 0x0000000c0d0e7389 */ /* 0x00006400000c000b */
[----:B01----:R-:W-:Y:S01]  /*11360*/  ENDCOLLECTIVE ;  /* 0x000000000000791b */ /* 0x003fe20003800000 */
.L_x_2003:
[----:B------:R-:W-:-:S05]  /*11370*/  @!P0 LEA R5, P1, R20, R2, 0x1 ;  /* 0x0000000214058211 */ /* 0x000fca00078208ff */
[----:B------:R-:W-:Y:S02]  /*11380*/  @!P0 IMAD.X R0, RZ, RZ, R0, P1 ;  /* 0x000000ffff008224 */ /* 0x000fe400008e0600 */
[----:B------:R-:W-:Y:S02]  /*11390*/  @!P0 IMAD.MOV.U32 R2, RZ, RZ, R5 ;  /* 0x000000ffff028224 */ /* 0x000fe400078e0005 */
[----:B------:R-:W-:Y:S01]  /*113a0*/  @!P0 IMAD.MOV.U32 R3, RZ, RZ, R0 ;  /* 0x000000ffff038224 */ /* 0x000fe200078e0000 */
[----:B------:R-:W-:-:S04]  /*113b0*/  MOV R13, R7 ;  /* 0x00000007000d7202 */ /* 0x000fc80000000f00 */
        /* <DEDUP_REMOVED lines=10> */
.L_x_2004:
[----:B------:R-:W-:Y:S05]  /*11460*/  BRA `(.L_x_2005) ;  /* 0xffffffd0002c7947 */ /* 0x000fea000383ffff */
.L_x_1939:
[----:B0-----:R0:W1:Y:S02]  /*11470*/  SYNCS.PHASECHK.TRANS64.TRYWAIT P0, [R17+URZ+0x2d820], R0 ;  /* 0x02d82000110075a7 */ /* 0x001064000800017f */
[----:B-1----:R-:W-:Y:S05]  /*11480*/  @!P0 NANOSLEEP.SYNCS 0x989680 ;  /* 0x009896800000895d */ /* 0x002fea0003900000 */
[----:B------:R-:W1:Y:S02]  /*11490*/  @!P0 SYNCS.PHASECHK.TRANS64 P0, [R17+URZ+0x2d820], R0 ;  /* 0x02d82000110085a7 */ /* 0x000e64000800007f */
[----:B-1----:R-:W-:Y:S05]  /*114a0*/  @!P0 BRA `(.L_x_1939) ;  /* 0xfffffffc00f08947 */ /* 0x002fea000383ffff */
[----:B------:R-:W-:Y:S05]  /*114b0*/  BRA `(.L_x_2006) ;  /* 0xffffffd000907947 */ /* 0x000fea000383ffff */
.L_x_1943:
[----:B0-----:R0:W1:Y:S02]  /*114c0*/  SYNCS.PHASECHK.TRANS64.TRYWAIT P0, [R6+URZ+0x2d840], R0 ;  /* 0x02d84000060075a7 */ /* 0x001064000800017f */
[----:B-1----:R-:W-:Y:S05]  /*114d0*/  @!P0 NANOSLEEP.SYNCS 0x989680 ;  /* 0x009896800000895d */ /* 0x002fea0003900000 */
[----:B------:R-:W1:Y:S02]  /*114e0*/  @!P0 SYNCS.PHASECHK.TRANS64 P0, [R6+URZ+0x2d840], R0 ;  /* 0x02d84000060085a7 */ /* 0x000e64000800007f */
[----:B-1----:R-:W-:Y:S05]  /*114f0*/  @!P0 BRA `(.L_x_1943) ;  /* 0xfffffffc00f08947 */ /* 0x002fea000383ffff */
[----:B------:R-:W-:Y:S05]  /*11500*/  BRA `(.L_x_2007) ;  /* 0xffffffd400647947 */ /* 0x000fea000383ffff */
.L_x_1944:
        /* <DEDUP_REMOVED lines=8> */
.L_x_2009:
[----:B------:R-:W-:Y:S05]  /*11590*/  BSYNC B1 ;  /* 0x0000000000017941 */ /* 0x000fea0003800000 */
.L_x_2008:
[----:B------:R-:W0:Y:S01]  /*115a0*/  S2R R27, SR_TID.X ;  /* 0x00000000001b7919 */ /* 0x000e220000002100 */
[----:B------:R-:W-:Y:S01]  /*115b0*/  IMAD.MOV.U32 R13, RZ, RZ, R7 ;  /* 0x000000ffff0d7224 */ /* 0x000fe200078e0007 */
[----:B------:R-:W-:Y:S01]  /*115c0*/  MOV R12, RZ ;  /* 0x000000ff000c7202 */ /* 0x000fe20000000f00 */
[----:B------:R-:W-:Y:S01]  /*115d0*/  IMAD.MOV.U32 R11, RZ, RZ, 0x1c1f ;  /* 0x00001c1fff0b7424 */ /* 0x000fe200078e00ff */
[----:B------:R-:W-:Y:S01]  /*115e0*/  LEA R8, R8, R17, 0x1 ;  /* 0x0000001108087211 */ /* 0x000fe200078e08ff */
[----:B------:R-:W-:Y:S02]  /*115f0*/  IMAD.MOV.U32 R15, RZ, RZ, -0x1 ;  /* 0xffffffffff0f7424 */ /* 0x000fe400078e00ff */
[----:B------:R-:W-:-:S07]  /*11600*/  IMAD.MOV.U32 R3, RZ, RZ, R14 ;  /* 0x000000ffff037224 */ /* 0x000fce00078e000e */
[----:B0-----:R-:W-:Y:S05]  /*11610*/  WARPSYNC.COLLECTIVE R15, `(.L_x_2010) ;  /* 0x000000000f087348 */ /* 0x001fea0003c00000 */
[----:B------:R1:W2:Y:S02]  /*11620*/  SHFL.IDX P6, R14, R13, R12, R11 ;  /* 0x0000000c0d0e7389 */ /* 0x0002a400000c000b */
[----:B012---:R-:W-:Y:S01]  /*11630*/  ENDCOLLECTIVE ;  /* 0x000000000000791b */ /* 0x007fe20003800000 */
.L_x_2010:
[----:B------:R-:W-:Y:S02]  /*11640*/  IMAD.MOV.U32 R13, RZ, RZ, R10 ;  /* 0x000000ffff0d7224 */ /* 0x000fe400078e000a */
[----:B------:R-:W-:Y:S02]  /*11650*/  IMAD.MOV.U32 R12, RZ, RZ, 0x1 ;  /* 0x00000001ff0c7424 */ /* 0x000fe400078e00ff */
[----:B------:R-:W-:Y:S02]  /*11660*/  IMAD.SHL.U32 R27, R27, 0x8, RZ ;  /* 0x000000081b1b7824 */ /* 0x000fe400078e00ff */
[----:B------:R-:W-:-:S07]  /*11670*/  IMAD.MOV.U32 R2, RZ, RZ, R14 ;  /* 0x000000ffff027224 */ /* 0x000fce00078e000e */
[----:B------:R-:W-:Y:S05]  /*11680*/  WARPSYNC.COLLECTIVE R15, `(.L_x_2011) ;  /* 0x000000000f087348 */ /* 0x000fea0003c00000 */
[----:B------:R0:W1:Y:S02]  /*11690*/  SHFL.IDX P6, R14, R13, R12, R11 ;  /* 0x0000000c0d0e7389 */ /* 0x00006400000c000b */
[----:B01----:R-:W-:Y:S01]  /*116a0*/  ENDCOLLECTIVE ;  /* 0x000000000000791b */ /* 0x003fe20003800000 */
.L_x_2011:
        /* <DEDUP_REMOVED lines=15> */
.L_x_2012:
[----:B------:R-:W-:Y:S01]  /*117a0*/  MOV R13, R10 ;  /* 0x0000000a000d7202 */ /* 0x000fe20000000f00 */
[----:B------:R-:W-:Y:S02]  /*117b0*/  IMAD.MOV.U32 R12, RZ, RZ, 0x2 ;  /* 0x00000002ff0c7424 */ /* 0x000fe400078e00ff */
[----:B------:R-:W-:-:S07]  /*117c0*/  IMAD.MOV.U32 R2, RZ, RZ, R14 ;  /* 0x000000ffff027224 */ /* 0x000fce00078e000e */
[----:B------:R-:W-:Y:S05]  /*117d0*/  WARPSYNC.COLLECTIVE R15, `(.L_x_2013) ;  /* 0x000000000f087348 */ /* 0x000fea0003c00000 */
[----:B------:R0:W1:Y:S02]  /*117e0*/  SHFL.IDX P6, R14, R13, R12, R11 ;  /* 0x0000000c0d0e7389 */ /* 0x00006400000c000b */
[----:B01----:R-:W-:Y:S01]  /*117f0*/  ENDCOLLECTIVE ;  /* 0x000000000000791b */ /* 0x003fe20003800000 */
.L_x_2013:
        /* <DEDUP_REMOVED lines=13> */
.L_x_2014:
[----:B------:R-:W-:Y:S01]  /*118d0*/  IMAD.MOV.U32 R13, RZ, RZ, R10 ;  /* 0x000000ffff0d7224 */ /* 0x000fe200078e000a */
[----:B------:R-:W-:Y:S01]  /*118e0*/  MOV R12, 0x3 ;  /* 0x00000003000c7802 */ /* 0x000fe20000000f00 */
[----:B------:R-:W-:-:S07]  /*118f0*/  IMAD.MOV.U32 R2, RZ, RZ, R14 ;  /* 0x000000ffff027224 */ /* 0x000fce00078e000e */
[----:B------:R-:W-:Y:S05]  /*11900*/  WARPSYNC.COLLECTIVE R15, `(.L_x_2015) ;  /* 0x000000000f087348 */ /* 0x000fea0003c00000 */
[----:B------:R0:W1:Y:S02]  /*11910*/  SHFL.IDX P6, R14, R13, R12, R11 ;  /* 0x0000000c0d0e7389 */ /* 0x00006400000c000b */
[----:B01----:R-:W-:Y:S01]  /*11920*/  ENDCOLLECTIVE ;  /* 0x000000000000791b */ /* 0x003fe20003800000 */
.L_x_2015:
        /* <DEDUP_REMOVED lines=13> */
.L_x_2016:
[----:B------:R-:W-:Y:S01]  /*11a00*/  IMAD.MOV.U32 R2, RZ, RZ, R14 ;  /* 0x000000ffff027224 */ /* 0x000fe200078e000e */
[----:B------:R-:W-:Y:S06]  /*11a10*/  BRA `(.L_x_2017) ;  /* 0xffffffd400107947 */ /* 0x000fec000383ffff */
.L_x_1949:
[----:B-1----:R1:W2:Y:S02]  /*11a20*/  SYNCS.PHASECHK.TRANS64.TRYWAIT P0, [R6+URZ+0x2d860], R2 ;  /* 0x02d86002060075a7 */ /* 0x0022a4000800017f */
[----:B--2---:R-:W-:Y:S05]  /*11a30*/  @!P0 NANOSLEEP.SYNCS 0x989680 ;  /* 0x009896800000895d */ /* 0x004fea0003900000 */
[----:B------:R-:W2:Y:S02]  /*11a40*/  @!P0 SYNCS.PHASECHK.TRANS64 P0, [R6+URZ+0x2d860], R2 ;  /* 0x02d86002060085a7 */ /* 0x000ea4000800007f */
[----:B--2---:R-:W-:Y:S05]  /*11a50*/  @!P0 BRA `(.L_x_1949) ;  /* 0xfffffffc00f08947 */ /* 0x004fea000383ffff */
[----:B------:R-:W-:Y:S05]  /*11a60*/  BRA `(.L_x_2018) ;  /* 0xffffffd400707947 */ /* 0x000fea000383ffff */
.L_x_1950:
        /* <DEDUP_REMOVED lines=8> */
.L_x_2020:
[----:B------:R-:W-:Y:S05]  /*11af0*/  BSYNC B1 ;  /* 0x0000000000017941 */ /* 0x000fea0003800000 */
.L_x_2019:
        /* <DEDUP_REMOVED lines=9> */
.L_x_2021:
[----:B------:R-:W-:Y:S02]  /*11b90*/  IMAD.MOV.U32 R13, RZ, RZ, R19 ;  /* 0x000000ffff0d7224 */ /* 0x000fe400078e0013 */
[----:B------:R-:W-:Y:S02]  /*11ba0*/  IMAD.MOV.U32 R12, RZ, RZ, 0x1 ;  /* 0x00000001ff0c7424 */ /* 0x000fe400078e00ff */
[----:B------:R-:W-:-:S07]  /*11bb0*/  IMAD.MOV.U32 R2, RZ, RZ, R14 ;  /* 0x000000ffff027224 */ /* 0x000fce00078e000e */
[----:B------:R-:W-:Y:S05]  /*11bc0*/  WARPSYNC.COLLECTIVE R15, `(.L_x_2022) ;  /* 0x000000000f087348 */ /* 0x000fea0003c00000 */
[----:B------:R0:W1:Y:S02]  /*11bd0*/  SHFL.IDX P6, R14, R13, R12, R11 ;  /* 0x0000000c0d0e7389 */ /* 0x00006400000c000b */
[----:B01----:R-:W-:Y:S01]  /*11be0*/  ENDCOLLECTIVE ;  /* 0x000000000000791b */ /* 0x003fe20003800000 */
.L_x_2022:
[----:B------:R-:W-:-:S04]  /*11bf0*/  IADD3 R2, P0, R2, R0, RZ ;  /* 0x0000000002027210 */ /* 0x000fc80007f1e0ff */
[----:B------:R-:W-:Y:S02]  /*11c00*/  IADD3.X R3, RZ, R3, RZ, P0, !PT ;  /* 0x00000003ff037210 */ /* 0x000fe400007fe4ff */
        /* <DEDUP_REMOVED lines=14> */
.L_x_2023:
[----:B------:R-:W-:Y:S02]  /*11cf0*/  IMAD.MOV.U32 R13, RZ, RZ, R19 ;  /* 0x000000ffff0d7224 */ /* 0x000fe400078e0013 */
[----:B------:R-:W-:Y:S02]  /*11d00*/  IMAD.MOV.U32 R12, RZ, RZ, 0x2 ;  /* 0x00000002ff0c7424 */ /* 0x000fe400078e00ff */
[----:B------:R-:W-:-:S07]  /*11d10*/  IMAD.MOV.U32 R2, RZ, RZ, R14 ;  /* 0x000000ffff027224 */ /* 0x000fce00078e000e */
[----:B------:R-:W-:Y:S05]  /*11d20*/  WARPSYNC.COLLECTIVE R15, `(.L_x_2024) ;  /* 0x000000000f087348 */ /* 0x000fea0003c00000 */
[----:B------:R0:W1:Y:S02]  /*11d30*/  SHFL.IDX P6, R14, R13, R12, R11 ;  /* 0x0000000c0d0e7389 */ /* 0x00006400000c000b */
[----:B01----:R-:W-:Y:S01]  /*11d40*/  ENDCOLLECTIVE ;  /* 0x000000000000791b */ /* 0x003fe20003800000 */
.L_x_2024:
        /* <DEDUP_REMOVED lines=16> */
.L_x_2025:
[----:B------:R-:W-:Y:S01]  /*11e50*/  MOV R13, R19 ;  /* 0x00000013000d7202 */ /* 0x000fe20000000f00 */
[----:B------:R-:W-:Y:S02]  /*11e60*/  IMAD.MOV.U32 R12, RZ, RZ, 0x3 ;  /* 0x00000003ff0c7424 */ /* 0x000fe400078e00ff */
[----:B------:R-:W-:-:S07]  /*11e70*/  IMAD.MOV.U32 R2, RZ, RZ, R14 ;  /* 0x000000ffff027224 */ /* 0x000fce00078e000e */
[----:B------:R-:W-:Y:S05]  /*11e80*/  WARPSYNC.COLLECTIVE R15, `(.L_x_2026) ;  /* 0x000000000f087348 */ /* 0x000fea0003c00000 */
[----:B------:R0:W1:Y:S02]  /*11e90*/  SHFL.IDX P6, R14, R13, R12, R11 ;  /* 0x0000000c0d0e7389 */ /* 0x00006400000c000b */
[----:B01----:R-:W-:Y:S01]  /*11ea0*/  ENDCOLLECTIVE ;  /* 0x000000000000791b */ /* 0x003fe20003800000 */
.L_x_2026:
        /* <DEDUP_REMOVED lines=13> */
.L_x_2027:
        /* <DEDUP_REMOVED lines=8> */
.L_x_1958:
[----:B0-----:R0:W1:Y:S02]  /*12000*/  SYNCS.PHASECHK.TRANS64.TRYWAIT P0, [R4+URZ+0x2d860], R3 ;  /* 0x02d86003040075a7 */ /* 0x001064000800017f */
[----:B-1----:R-:W-:Y:S05]  /*12010*/  @!P0 NANOSLEEP.SYNCS 0x989680 ;  /* 0x009896800000895d */ /* 0x002fea0003900000 */
[----:B------:R-:W1:Y:S02]  /*12020*/  @!P0 SYNCS.PHASECHK.TRANS64 P0, [R4+URZ+0x2d860], R3 ;  /* 0x02d86003040085a7 */ /* 0x000e64000800007f */
[----:B-1----:R-:W-:Y:S05]  /*12030*/  @!P0 BRA `(.L_x_1958) ;  /* 0xfffffffc00f08947 */ /* 0x002fea000383ffff */
[----:B------:R-:W-:Y:S05]  /*12040*/  BRA `(.L_x_2029) ;  /* 0xffffffd800007947 */ /* 0x000fea000383ffff */
.L_x_1959:
        /* <DEDUP_REMOVED lines=8> */
.L_x_2031:
[----:B------:R-:W-:Y:S05]  /*120d0*/  BSYNC B0 ;  /* 0x0000000000007941 */ /* 0x000fea0003800000 */
.L_x_2030:
[----:B------:R-:W0:Y:S01]  /*120e0*/  S2R R2, SR_TID.X ;  /* 0x0000000000027919 */ /* 0x000e220000002100 */
[----:B------:R-:W-:Y:S01]  /*120f0*/  IMAD.MOV.U32 R13, RZ, RZ, R18 ;  /* 0x000000ffff0d7224 */ /* 0x000fe200078e0012 */
[----:B------:R-:W-:Y:S01]  /*12100*/  MOV R15, 0xffffffff ;  /* 0xffffffff000f7802 */ /* 0x000fe20000000f00 */
[----:B------:R-:W-:Y:S02]  /*12110*/  IMAD.MOV.U32 R12, RZ, RZ, RZ ;  /* 0x000000ffff0c7224 */ /* 0x000fe400078e00ff */
[----:B------:R-:W-:Y:S02]  /*12120*/  IMAD.MOV.U32 R11, RZ, RZ, 0x1c1f ;  /* 0x00001c1fff0b7424 */ /* 0x000fe400078e00ff */
[----:B------:R-:W-:-:S07]  /*12130*/  IMAD.MOV.U32 R0, RZ, RZ, R14 ;  /* 0x000000ffff007224 */ /* 0x000fce00078e000e */
[----:B0-----:R-:W-:Y:S05]  /*12140*/  WARPSYNC.COLLECTIVE R15, `(.L_x_2032) ;  /* 0x000000000f087348 */ /* 0x001fea0003c00000 */
[----:B------:R1:W2:Y:S02]  /*12150*/  SHFL.IDX P6, R14, R13, R12, R11 ;  /* 0x0000000c0d0e7389 */ /* 0x0002a400000c000b */
[----:B012---:R-:W-:Y:S01]  /*12160*/  ENDCOLLECTIVE ;  /* 0x000000000000791b */ /* 0x007fe20003800000 */
.L_x_2032:
        /* <DEDUP_REMOVED lines=9> */
.L_x_2033:
[----:B------:R-:W-:Y:S01]  /*12200*/  IMAD.X R3, RZ, RZ, R0, P0 ;  /* 0x000000ffff037224 */ /* 0x000fe200000e0600 */
[----:B------:R-:W-:Y:S01]  /*12210*/  ISETP.LT.OR P0, PT, R5, 0x1, P4 ;  /* 0x000000010500780c */ /* 0x000fe20002701670 */
[----:B------:R-:W-:Y:S01]  /*12220*/  IMAD R0, R7, 0x2, R17 ;  /* 0x0000000207007824 */ /* 0x000fe200078e0211 */
        /* <DEDUP_REMOVED lines=13> */
.L_x_2034:
[----:B------:R-:W-:Y:S02]  /*12300*/  IMAD.MOV.U32 R13, RZ, RZ, R19 ;  /* 0x000000ffff0d7224 */ /* 0x000fe400078e0013 */
[----:B------:R-:W-:Y:S01]  /*12310*/  IMAD.MOV.U32 R12, RZ, RZ, 0x2 ;  /* 0x00000002ff0c7424 */ /* 0x000fe200078e00ff */
[----:B------:R-:W-:-:S13]  /*12320*/  IADD3 R2, P0, R14, R6, RZ ;  /* 0x000000060e027210 */ /* 0x000fda0007f1e0ff */
[----:B------:R-:W-:Y:S05]  /*12330*/  WARPSYNC.COLLECTIVE R15, `(.L_x_2035) ;  /* 0x000000000f087348 */ /* 0x000fea0003c00000 */
[----:B------:R0:W1:Y:S02]  /*12340*/  SHFL.IDX P6, R14, R13, R12, R11 ;  /* 0x0000000c0d0e7389 */ /* 0x00006400000c000b */
[----:B01----:R-:W-:Y:S01]  /*12350*/  ENDCOLLECTIVE ;  /* 0x000000000000791b */ /* 0x003fe20003800000 */
.L_x_2035:
        /* <DEDUP_REMOVED lines=15> */
.L_x_2036:
[----:B------:R-:W-:Y:S01]  /*12450*/  MOV R13, R19 ;  /* 0x00000013000d7202 */ /* 0x000fe20000000f00 */
[----:B------:R-:W-:Y:S01]  /*12460*/  IMAD.MOV.U32 R12, RZ, RZ, 0x3 ;  /* 0x00000003ff0c7424 */ /* 0x000fe200078e00ff */
[----:B------:R-:W-:-:S13]  /*12470*/  IADD3 R2, P0, R14, R6, RZ ;  /* 0x000000060e027210 */ /* 0x000fda0007f1e0ff */
[----:B------:R-:W-:Y:S05]  /*12480*/  WARPSYNC.COLLECTIVE R15, `(.L_x_2037) ;  /* 0x000000000f087348 */ /* 0x000fea0003c00000 */
[----:B------:R0:W1:Y:S02]  /*12490*/  SHFL.IDX P6, R14, R13, R12, R11 ;  /* 0x0000000c0d0e7389 */ /* 0x00006400000c000b */
[----:B01----:R-:W-:Y:S01]  /*124a0*/  ENDCOLLECTIVE ;  /* 0x000000000000791b */ /* 0x003fe20003800000 */
.L_x_2037:
        /* <DEDUP_REMOVED lines=12> */
.L_x_2038:
[----:B------:R-:W-:Y:S01]  /*12570*/  @!PT LDS RZ, [RZ] ;  /* 0x00000000fffff984 */ /* 0x000fe20000000800 */
[----:B------:R-:W-:Y:S01]  /*12580*/  @!PT LDS RZ, [RZ] ;  /* 0x00000000fffff984 */ /* 0x000fe20000000800 */
[----:B------:R-:W-:Y:S01]  /*12590*/  @!PT LDS RZ, [RZ] ;  /* 0x00000000fffff984 */ /* 0x000fe20000000800 */
[----:B------:R0:W-:Y:S01]  /*125a0*/  LDGSTS.E.BYPASS.LTC128B.128 [R0+0x3400], desc[UR50][R2.64+0x40], !P0 ;  /* 0x0340004002007fae */ /* 0x0001e2000c101d72 */
[----:B------:R-:W-:-:S13]  /*125b0*/  ISETP.LT.OR P0, PT, R5, 0x41, P1 ;  /* 0x000000410500780c */ /* 0x000fda0000f01670 */
[----:B------:R0:W-:Y:S01]  /*125c0*/  LDGSTS.E.BYPASS.LTC128B.128 [R0+0x5400], desc[UR50][R2.64+0x80], !P0 ;  /* 0x0540008002007fae */ /* 0x0001e2000c101d72 */
[----:B------:R-:W-:Y:S05]  /*125d0*/  BRA `(.L_x_2039) ;  /* 0xffffffd400787947 */ /* 0x000fea000383ffff */
.L_x_1964:
[----:B------:R-:W-:Y:S01]  /*125e0*/  BSSY B0, `(.L_x_2040) ;  /* 0x0000008000007945 */ /* 0x000fe20003800000 */
[----:B-----5:R-:W-:Y:S01]  /*125f0*/  IMAD.MOV.U32 R13, RZ, RZ, R2 ;  /* 0x000000ffff0d7224 */ /* 0x020fe200078e0002 */
[----:B------:R-:W-:Y:S01]  /*12600*/  MOV R15, 0xffffffff ;  /* 0xffffffff000f7802 */ /* 0x000fe20000000f00 */
[----:B------:R-:W-:Y:S02]  /*12610*/  IMAD.MOV.U32 R12, RZ, RZ, RZ ;  /* 0x000000ffff0c7224 */ /* 0x000fe400078e00ff */
[----:B------:R-:W-:-:S07]  /*12620*/  IMAD.MOV.U32 R11, RZ, RZ, 0x1f ;  /* 0x0000001fff0b7424 */ /* 0x000fce00078e00ff */
[----:B01----:R-:W-:Y:S05]  /*12630*/  WARPSYNC.COLLECTIVE R15, `(.L_x_2041) ;  /* 0x000000000f087348 */ /* 0x003fea0003c00000 */
[----:B------:R2:W3:Y:S02]  /*12640*/  SHFL.IDX P6, R14, R13, R12, R11 ;  /* 0x0000000c0d0e7389 */ /* 0x0004e400000c000b */
[----:B0123--:R-:W-:Y:S01]  /*12650*/  ENDCOLLECTIVE ;  /* 0x000000000000791b */ /* 0x00ffe20003800000 */
.L_x_2041:
[----:B------:R-:W-:Y:S05]  /*12660*/  BSYNC B0 ;  /* 0x0000000000007941 */ /* 0x000fea0003800000 */
.L_x_2040:
[----:B------:R-:W-:Y:S05]  /*12670*/  BRA `(.L_x_2042) ;  /* 0xffffffd8000c7947 */ /* 0x000fea000383ffff */
.L_x_1967:
[----:B-1----:R1:W2:Y:S02]  /*12680*/  SYNCS.PHASECHK.TRANS64.TRYWAIT P0, [R4+URZ+0x2d820], R0 ;  /* 0x02d82000040075a7 */ /* 0x0022a4000800017f */
[----:B--2---:R-:W-:Y:S05]  /*12690*/  @!P0 NANOSLEEP.SYNCS 0x989680 ;  /* 0x009896800000895d */ /* 0x004fea0003900000 */
[----:B------:R-:W2:Y:S02]  /*126a0*/  @!P0 SYNCS.PHASECHK.TRANS64 P0, [R4+URZ+0x2d820], R0 ;  /* 0x02d82000040085a7 */ /* 0x000ea4000800007f */
[----:B--2---:R-:W-:Y:S05]  /*126b0*/  @!P0 BRA `(.L_x_1967) ;  /* 0xfffffffc00f08947 */ /* 0x004fea000383ffff */
[----:B------:R-:W-:Y:S05]  /*126c0*/  BRA `(.L_x_2043) ;  /* 0xffffffd800587947 */ /* 0x000fea000383ffff */
.L_x_1968:
        /* <DEDUP_REMOVED lines=11> */
.L_x_2045:
[----:B------:R-:W-:Y:S05]  /*12780*/  BSYNC B0 ;  /* 0x0000000000007941 */ /* 0x000fea0003800000 */
.L_x_2044:
[----:B------:R-:W-:Y:S05]  /*12790*/  BRA `(.L_x_2046) ;  /* 0xffffffd800407947 */ /* 0x000fea000383ffff */
.L_x_1971:
[----:B------:R-:W-:Y:S01]  /*127a0*/  BSSY B1, `(.L_x_2047) ;  /* 0x0000006000017945 */ /* 0x000fe20003800000 */
[----:B------:R-:W-:-:S07]  /*127b0*/  IMAD.MOV.U32 R15, RZ, RZ, -0x1 ;  /* 0xffffffffff0f7424 */ /* 0x000fce00078e00ff */
[----:B01----:R-:W-:Y:S05]  /*127c0*/  WARPSYNC.COLLECTIVE R15, `(.L_x_2048) ;  /* 0x000000000f0c7348 */ /* 0x003fea0003c00000 */
[----:B------:R-:W-:Y:S02]  /*127d0*/  ELECT P6, UR62, PT ;  /* 0x00000000003e782f */ /* 0x000fe400038c0000 */
[----:B------:R-:W-:Y:S01]  /*127e0*/  MOV R14, UR62 ;  /* 0x0000003e000e7c02 */ /* 0x000fe20008000f00 */
[----:B01----:R-:W-:Y:S10]  /*127f0*/  ENDCOLLECTIVE ;  /* 0x000000000000791b */ /* 0x003ff40003800000 */
.L_x_2048:
[----:B------:R-:W-:Y:S05]  /*12800*/  BSYNC B1 ;  /* 0x0000000000017941 */ /* 0x000fea0003800000 */
.L_x_2047:
[----:B------:R-:W-:Y:S05]  /*12810*/  BRA `(.L_x_2049) ;  /* 0xffffffd800387947 */ /* 0x000fea000383ffff */
.L_x_1973:
[----:B-1----:R1:W2:Y:S02]  /*12820*/  SYNCS.PHASECHK.TRANS64.TRYWAIT P1, [R5+URZ+0x2d840], R0 ;  /* 0x02d84000050075a7 */ /* 0x0022a4000802017f */
[----:B--2---:R-:W-:Y:S05]  /*12830*/  @!P1 NANOSLEEP.SYNCS 0x989680 ;  /* 0x009896800000995d */ /* 0x004fea0003900000 */
[----:B------:R-:W2:Y:S02]  /*12840*/  @!P1 SYNCS.PHASECHK.TRANS64 P1, [R5+URZ+0x2d840], R0 ;  /* 0x02d84000050095a7 */ /* 0x000ea4000802007f */
[----:B--2---:R-:W-:Y:S05]  /*12850*/  @!P1 BRA `(.L_x_1973) ;  /* 0xfffffffc00f09947 */ /* 0x004fea000383ffff */
[----:B------:R-:W-:Y:S05]  /*12860*/  BRA `(.L_x_2050) ;  /* 0xffffffd800587947 */ /* 0x000fea000383ffff */
.L_x_1975:
[----:B--2---:R2:W3:Y:S02]  /*12870*/  SYNCS.PHASECHK.TRANS64.TRYWAIT P1, [R23+URZ+0x2d840], R2 ;  /* 0x02d84002170075a7 */ /* 0x0044e4000802017f */
[----:B---3--:R-:W-:Y:S05]  /*12880*/  @!P1 NANOSLEEP.SYNCS 0x989680 ;  /* 0x009896800000995d */ /* 0x008fea0003900000 */
[----:B------:R-:W3:Y:S02]  /*12890*/  @!P1 SYNCS.PHASECHK.TRANS64 P1, [R23+URZ+0x2d840], R2 ;  /* 0x02d84002170095a7 */ /* 0x000ee4000802007f */
[----:B---3--:R-:W-:Y:S05]  /*128a0*/  @!P1 BRA `(.L_x_1975) ;  /* 0xfffffffc00f09947 */ /* 0x008fea000383ffff */
[----:B------:R-:W-:Y:S05]  /*128b0*/  BRA `(.L_x_2051) ;  /* 0xffffffd800647947 */ /* 0x000fea000383ffff */
.L_x_1977:
[----:B---3--:R3:W4:Y:S02]  /*128c0*/  SYNCS.PHASECHK.TRANS64.TRYWAIT P1, [R5+URZ+0x2d860], R0 ;  /* 0x02d86000050075a7 */ /* 0x008724000802017f */
[----:B----4-:R-:W-:Y:S05]  /*128d0*/  @!P1 NANOSLEEP.SYNCS 0x989680 ;  /* 0x009896800000995d */ /* 0x010fea0003900000 */
[----:B------:R-:W4:Y:S02]  /*128e0*/  @!P1 SYNCS.PHASECHK.TRANS64 P1, [R5+URZ+0x2d860], R0 ;  /* 0x02d86000050095a7 */ /* 0x000f24000802007f */
[----:B----4-:R-:W-:Y:S05]  /*128f0*/  @!P1 BRA `(.L_x_1977) ;  /* 0xfffffffc00f09947 */ /* 0x010fea000383ffff */
[----:B------:R-:W-:Y:S05]  /*12900*/  BRA `(.L_x_2052) ;  /* 0xffffffd800607947 */ /* 0x000fea000383ffff */
.L_x_2053:
        /* <DEDUP_REMOVED lines=15> */
.L_x_2734:


//--------------------- .text._ZN7cutlass13device_kernelIN5flash11enable_sm90INS1_16FlashAttnFwdSm90INS1_25CollectiveMainloopFwdSm90ILi2EN4cute5tupleIJNS5_1CILi1EEES8_S8_EEENS6_IJNS7_ILi192EEENS7_ILi128EEENS7_ILi96EEEEEELi96ENS_6half_tEfNS_4arch4Sm90ELb1ELb0ELb1ELb1ELb1ELb0ELb0ELb0ELb1ELb1ELb0ELb0EEENS1_21CollectiveEpilogueFwdINS6_IJSA_SC_SB_EEES9_SE_SG_Li384ELb1ELb1ELb0ELb0EEENS1_36VarlenDynamicPersistentTileSchedulerILi192ELi128ELi384ELi128ELb0ELb1ELb1ELb1ELb1ELb1EEEEEEEEEvNT_6ParamsE --------------------------
	.section	.text._ZN7cutlass13device_kernelIN5flash11enable_sm90INS1_16FlashAttnFwdSm90INS1_25CollectiveMainloopFwdSm90ILi2EN4cute5tupleIJNS5_1CILi1EEES8_S8_EEENS6_IJNS7_ILi192EEENS7_ILi128EEENS7_ILi96EEEEEELi96ENS_6half_tEfNS_4arch4Sm90ELb1ELb0ELb1ELb1ELb1ELb0ELb0ELb0ELb1ELb1ELb0ELb0EEENS1_21CollectiveEpilogueFwdINS6_IJSA_SC_SB_EEES9_SE_SG_Li384ELb1ELb1ELb0ELb0EEENS1_36VarlenDynamicPersistentTileSchedulerILi192ELi128ELi384ELi128ELb0ELb1ELb1ELb1ELb1ELb1EEEEEEEEEvNT_6ParamsE,"ax",@progbits
	.align	128
.text._ZN7cutlass13device_kernelIN5flash11enable_sm90INS1_16FlashAttnFwdSm90INS1_25CollectiveMainloopFwdSm90ILi2EN4cute5tupleIJNS5_1CILi1EEES8_S8_EEENS6_IJNS7_ILi192EEENS7_ILi128EEENS7_ILi96EEEEEELi96ENS_6half_tEfNS_4arch4Sm90ELb1ELb0ELb1ELb1ELb1ELb0ELb0ELb0ELb1ELb1ELb0ELb0EEENS1_21CollectiveEpilogueFwdINS6_IJSA_SC_SB_EEES9_SE_SG_Li384ELb1ELb1ELb0ELb0EEENS1_36VarlenDynamicPersistentTileSchedulerILi192ELi128ELi384ELi128ELb0ELb1ELb1ELb1ELb1ELb1EEEEEEEEEvNT_6ParamsE:
        .type           _ZN7cutlass13device_kernelIN5flash11enable_sm90INS1_16FlashAttnFwdSm90INS1_25CollectiveMainloopFwdSm90ILi2EN4cute5tupleIJNS5_1CILi1EEES8_S8_EEENS6_IJNS7_ILi192EEENS7_ILi128EEENS7_ILi96EEEEEELi96ENS_6half_tEfNS_4arch4Sm90ELb1ELb0ELb1ELb1ELb1ELb0ELb0ELb0ELb1ELb1ELb0ELb0EEENS1_21CollectiveEpilogueFwdINS6_IJSA_SC_SB_EEES9_SE_SG_Li384ELb1ELb1ELb0ELb0EEENS1_36VarlenDynamicPersistentTileSchedulerILi192ELi128ELi384ELi128ELb0ELb1ELb1ELb1ELb1ELb1EEEEEEEEEvNT_6ParamsE,@function
        .size           _ZN7cutlass13device_kernelIN5flash11enable_sm90INS1_16FlashAttnFwdSm90INS1_25CollectiveMainloopFwdSm90ILi2EN4cute5tupleIJNS5_1CILi1EEES8_S8_EEENS6_IJNS7_ILi192EEENS7_ILi128EEENS7_ILi96EEEEEELi96ENS_6half_tEfNS_4arch4Sm90ELb1ELb0ELb1ELb1ELb1ELb0ELb0ELb0ELb1ELb1ELb0ELb0EEENS1_21CollectiveEpilogueFwdINS6_IJSA_SC_SB_EEES9_SE_SG_Li384ELb1ELb1ELb0ELb0EEENS1_36VarlenDynamicPersistentTileSchedulerILi192ELi128ELi384ELi128ELb0ELb1ELb1ELb1ELb1ELb1EEEEEEEEEvNT_6ParamsE,(.L_x_2735 - _ZN7cutlass13device_kernelIN5flash11enable_sm90INS1_16FlashAttnFwdSm90INS1_25CollectiveMainloopFwdSm90ILi2EN4cute5tupleIJNS5_1CILi1EEES8_S8_EEENS6_IJNS7_ILi192EEENS7_ILi128EEENS7_ILi96EEEEEELi96ENS_6half_tEfNS_4arch4Sm90ELb1ELb0ELb1ELb1ELb1ELb0ELb0ELb0ELb1ELb1ELb0ELb0EEENS1_21CollectiveEpilogueFwdINS6_IJSA_SC_SB_EEES9_SE_SG_Li384ELb1ELb1ELb0ELb0EEENS1_36VarlenDynamicPersistentTileSchedulerILi192ELi128ELi384ELi128ELb0ELb1ELb1ELb1ELb1ELb1EEEEEEEEEvNT_6ParamsE)
        .other          _ZN7cutlass13device_kernelIN5flash11enable_sm90INS1_16FlashAttnFwdSm90INS1_25CollectiveMainloopFwdSm90ILi2EN4cute5tupleIJNS5_1CILi1EEES8_S8_EEENS6_IJNS7_ILi192EEENS7_ILi128EEENS7_ILi96EEEEEELi96ENS_6half_tEfNS_4arch4Sm90ELb1ELb0ELb1ELb1ELb1ELb0ELb0ELb0ELb1ELb1ELb0ELb0EEENS1_21CollectiveEpilogueFwdINS6_IJSA_SC_SB_EEES9_SE_SG_Li384ELb1ELb1ELb0ELb0EEENS1_36VarlenDynamicPersistentTileSchedulerILi192ELi128ELi384ELi128ELb0ELb1ELb1ELb1ELb1ELb1EEEEEEEEEvNT_6ParamsE,@"STO_CUDA_ENTRY STV_DEFAULT"
_ZN7cutlass13device_kernelIN5flash11enable_sm90INS1_16FlashAttnFwdSm90INS1_25CollectiveMainloopFwdSm90ILi2EN4cute5tupleIJNS5_1CILi1EEES8_S8_EEENS6_IJNS7_ILi192EEENS7_ILi128EEENS7_ILi96EEEEEELi96ENS_6half_tEfNS_4arch4Sm90ELb1ELb0ELb1ELb1ELb1ELb0ELb0ELb0ELb1ELb1ELb0ELb0EEENS1_21CollectiveEpilogueFwdINS6_IJSA_SC_SB_EEES9_SE_SG_Li384ELb1ELb1ELb0ELb0EEENS1_36VarlenDynamicPersistentTileSchedulerILi192ELi128ELi384ELi128ELb0ELb1ELb1ELb1ELb1ELb1EEEEEEEEEvNT_6ParamsE:
        /* <DEDUP_REMOVED lines=45> */
.L_x_2054:
        /* <DEDUP_REMOVED lines=22> */
.L_x_2055:
        /* <DEDUP_REMOVED lines=18> */
.L_x_2056:
        /* <DEDUP_REMOVED lines=22> */
.L_x_2057:
        /* <DEDUP_REMOVED lines=22> */
.L_x_2058:
        /* <DEDUP_REMOVED lines=8> */
.L_x_2060:
        /* <DEDUP_REMOVED lines=24> */
[----:B------:R-:W-:-:S03]  /*0a10*/  LOP3.LUT R4, R2, 0xfffffff0, RZ, 0xc0, !PT ;  /* 0xfffffff002047812 */ /* 0x000fc600078ec0ff */
[C---:B------:R-:W-:Y:S02]  /*0a20*/  IMAD.IADD R150, R157.reuse, 0x1, -R150 ;  /* 0x000000019d967824 */ /* 0x040fe400078e0a96 */
[----:B------:R-:W-:-:S03]  /*0a30*/  IMAD.IADD R4, R157, 0x1, -R4 ;  /* 0x000000019d047824 */ /* 0x000fc600078e0a04 */
[----:B------:R-:W-:Y:S02]  /*0a40*/  SHF.R.S32.HI R11, RZ, 0x1f, R150 ;  /* 0x0000001fff0b7819 */ /* 0x000fe40000011496 */
[----:B------:R-:W-:Y:S02]  /*0a50*/  SHF.R.S32.HI R3, RZ, 0x1f, R4 ;  /* 0x0000001fff037819 */ /* 0x000fe40000011404 */
[----:B------:R-:W-:Y:S02]  /*0a60*/  LEA.HI R10, R11, R150, RZ, 0x2 ;  /* 0x000000960b0a7211 */ /* 0x000fe400078f10ff */
[----:B------:R-:W-:Y:S02]  /*0a70*/  LEA.HI R5, R0, R157, RZ, 0x5 ;  /* 0x0000009d00057211 */ /* 0x000fe400078f28ff */
[--C-:B------:R-:W-:Y:S02]  /*0a80*/  SHF.R.S32.HI R8, RZ, 0x2, R10.reuse ;  /* 0x00000002ff087819 */ /* 0x100fe4000001140a */
[----:B------:R-:W-:-:S02]  /*0a90*/  SHF.R.S32.HI R9, RZ, 0x1f, R10 ;  /* 0x0000001fff097819 */ /* 0x000fc4000001140a */
[----:B------:R-:W-:Y:S02]  /*0aa0*/  SHF.R.S32.HI R7, RZ, 0x4, R2 ;  /* 0x00000004ff077819 */ /* 0x000fe40000011402 */
[----:B------:R-:W-:Y:S02]  /*0ab0*/  LEA.HI R3, R3, R4, RZ, 0x3 ;  /* 0x0000000403037211 */ /* 0x000fe400078f18ff */
[----:B------:R-:W-:Y:S02]  /*0ac0*/  LEA.HI R6, R9, R8, RZ, 0x3 ;  /* 0x0000000809067211 */ /* 0x000fe400078f18ff */
[----:B------:R-:W-:Y:S02]  /*0ad0*/  SHF.R.S32.HI R9, RZ, 0x5, R5 ;  /* 0x00000005ff097819 */ /* 0x000fe40000011405 */
[----:B------:R-:W-:Y:S02]  /*0ae0*/  LEA.HI R2, R2, R7, RZ, 0x1 ;  /* 0x0000000702027211 */ /* 0x000fe400078f08ff */
[----:B------:R-:W-:-:S02]  /*0af0*/  LOP3.LUT R5, R3, 0xfffffff8, RZ, 0xc0, !PT ;  /* 0xfffffff803057812 */ /* 0x000fc400078ec0ff */
[----:B------:R-:W-:Y:S02]  /*0b00*/  SHF.R.S32.HI R151, RZ, 0x7, R151 ;  /* 0x00000007ff977819 */ /* 0x000fe40000011497 */
[----:B------:R-:W-:Y:S01]  /*0b10*/  LOP3.LUT R2, R2, 0x1ffffffe, RZ, 0xc0, !PT ;  /* 0x1ffffffe02027812 */ /* 0x000fe200078ec0ff */
[----:B------:R-:W-:Y:S01]  /*0b20*/  IMAD.IADD R5, R4, 0x1, -R5 ;  /* 0x0000000104057824 */ /* 0x000fe200078e0a05 */
[----:B------:R-:W-:Y:S01]  /*0b30*/  LOP3.LUT R13, R6, 0xfffffff8, RZ, 0xc0, !PT ;  /* 0xfffffff8060d7812 */ /* 0x000fe200078ec0ff */
[----:B------:R-:W-:-:S04]  /*0b40*/  IMAD.HI R6, R151, 0x55555556, RZ ;  /* 0x5555555697067827 */ /* 0x000fc800078e02ff */
[----:B------:R-:W-:Y:S01]  /*0b50*/  IMAD R14, R9, 0x10, R4 ;  /* 0x00000010090e7824 */ /* 0x000fe200078e0204 */
[----:B------:R-:W-:Y:S01]  /*0b60*/  IADD3 R12, R8, -R13, RZ ;  /* 0x8000000d080c7210 */ /* 0x000fe20007ffe0ff */
[----:B------:R-:W-:Y:S02]  /*0b70*/  IMAD.IADD R2, R7, 0x1, -R2 ;  /* 0x0000000107027824 */ /* 0x000fe400078e0a02 */
[----:B------:R-:W-:Y:S01]  /*0b80*/  IMAD.SHL.U32 R4, R5, 0x40, RZ ;  /* 0x0000004005047824 */ /* 0x000fe200078e00ff */
[----:B------:R-:W-:Y:S01]  /*0b90*/  LEA.HI R8, R6, R6, RZ, 0x1 ;  /* 0x0000000606087211 */ /* 0x000fe200078f08ff */
[----:B------:R-:W-:Y:S02]  /*0ba0*/  IMAD.SHL.U32 R6, R3, 0x40, RZ ;  /* 0x0000004003067824 */ /* 0x000fe400078e00ff */
[----:B------:R-:W-:Y:S01]  /*0bb0*/  IMAD.SHL.U32 R3, R2, 0x8, RZ ;  /* 0x0000000802037824 */ /* 0x000fe200078e00ff */
[----:B------:R-:W-:-:S03]  /*0bc0*/  LOP3.LUT R4, R4, 0x1c0, RZ, 0xc0, !PT ;  /* 0x000001c004047812 */ /* 0x000fc600078ec0ff */
[--C-:B------:R-:W-:Y:S01]  /*0bd0*/  IMAD.U32 R153, R14, 0x20, R3.reuse ;  /* 0x000000200e997824 */ /* 0x100fe200078e0003 */
[----:B------:R-:W-:Y:S02]  /*0be0*/  LOP3.LUT R3, R4, 0x8, R3, 0xf8, !PT ;  /* 0x0000000804037812 */ /* 0x000fe400078ef803 */
[----:B------:R-:W-:Y:S02]  /*0bf0*/  LOP3.LUT R6, R6, 0x7ffffe00, RZ, 0xc0, !PT ;  /* 0x7ffffe0006067812 */ /* 0x000fe400078ec0ff */
[----:B------:R-:W-:Y:S02]  /*0c00*/  SHF.R.U32.HI R4, RZ, 0x3, R4 ;  /* 0x00000003ff047819 */ /* 0x000fe40000011604 */
[----:B------:R-:W-:Y:S01]  /*0c10*/  LEA.HI R0, R0, R157, RZ, 0x2 ;  /* 0x0000009d00007211 */ /* 0x000fe200078f10ff */
[----:B------:R-:W-:Y:S01]  /*0c20*/  IMAD R6, R9, 0x400, R6 ;  /* 0x0000040009067824 */ /* 0x000fe200078e0206 */
[----:B------:R-:W-:Y:S02]  /*0c30*/  LOP3.LUT R3, R3, R4, RZ, 0x3c, !PT ;  /* 0x0000000403037212 */ /* 0x000fe400078e3cff */
[----:B------:R-:W-:-:S02]  /*0c40*/  LOP3.LUT R2, R0, 0xfffffffc, RZ, 0xc0, !PT ;  /* 0xfffffffc00027812 */ /* 0x000fc400078ec0ff */
[----:B------:R-:W-:Y:S01]  /*0c50*/  LEA.HI R11, R11, R150, RZ, 0x5 ;  /* 0x000000960b0b7211 */ /* 0x000fe200078f28ff */
[----:B------:R-:W-:Y:S01]  /*0c60*/  IMAD.IADD R3, R6, 0x1, R3 ;  /* 0x0000000106037824 */ /* 0x000fe200078e0203 */
[----:B------:R-:W-:Y:S01]  /*0c70*/  R2P PR, R5, 0x6 ;  /* 0x0000000605007804 */ /* 0x000fe20000000000 */
[----:B------:R-:W-:Y:S01]  /*0c80*/  IMAD.IADD R147, R157, 0x1, -R2 ;  /* 0x000000019d937824 */ /* 0x000fe200078e0a02 */
[----:B------:R-:W-:Y:S02]  /*0c90*/  SHF.R.S32.HI R11, RZ, 0x5, R11 ;  /* 0x00000005ff0b7819 */ /* 0x000fe4000001140b */
[----:B------:R-:W-:Y:S02]  /*0ca0*/  LEA R16, R3, UR41, 0x1 ;  /* 0x0000002903107c11 */ /* 0x000fe4000f8e08ff */
[----:B------:R-:W-:Y:S01]  /*0cb0*/  LEA.HI R4, R147, R147, RZ, 0x1 ;  /* 0x0000009393047211 */ /* 0x000fe200078f08ff */
[----:B------:R-:W-:Y:S01]  /*0cc0*/  IMAD.MOV.U32 R17, RZ, RZ, 0x40 ;  /* 0x00000040ff117424 */ /* 0x000fe200078e00ff */
[----:B------:R-:W-:Y:S01]  /*0cd0*/  LEA R11, R11, R12, 0x4 ;  /* 0x0000000c0b0b7211 */ /* 0x000fe200078e20ff */
[----:B------:R-:W-:Y:S01]  /*0ce0*/  IMAD.SHL.U32 R142, R147, 0x8, RZ ;  /* 0x00000008938e7824 */ /* 0x000fe200078e00ff */
[----:B------:R-:W-:Y:S01]  /*0cf0*/  LOP3.LUT R4, R4, 0x1ffffffe, RZ, 0xc0, !PT ;  /* 0x1ffffffe04047812 */ /* 0x000fe200078ec0ff */
[----:B------:R-:W-:-:S02]  /*0d00*/  IMAD R8, R8, -0x3, R151 ;  /* 0xfffffffd08087824 */ /* 0x000fc400078e0297 */
[----:B------:R-:W-:Y:S01]  /*0d10*/  VIADD R18, R16, 0x21800 ;  /* 0x0002180010127836 */ /* 0x000fe20000000000 */
[----:B------:R-:W-:Y:S01]  /*0d20*/  SEL R17, R17, 0xffffffc0, !P2 ;  /* 0xffffffc011117807 */ /* 0x000fe20005000000 */
[----:B------:R-:W-:Y:S01]  /*0d30*/  VIADD R144, R142, 0x20 ;  /* 0x000000208e907836 */ /* 0x000fe20000000000 */
[----:B------:R-:W-:Y:S01]  /*0d40*/  LOP3.LUT R139, R10, 0x7ffffffc, RZ, 0xc0, !PT ;  /* 0x7ffffffc0a8b7812 */ /* 0x000fe200078ec0ff */
[----:B------:R-:W-:Y:S02]  /*0d50*/  VIADD R146, R142, 0x40 ;  /* 0x000000408e927836 */ /* 0x000fe40000000000 */
[----:B------:R-:W-:Y:S02]  /*0d60*/  VIADD R22, R16, 0x21820 ;  /* 0x0002182010167836 */ /* 0x000fe40000000000 */
[----:B------:R-:W-:Y:S02]  /*0d70*/  IMAD R152, R8, 0x40, R11 ;  /* 0x0000004008987824 */ /* 0x000fe400078e020b */
[----:B------:R-:W-:-:S02]  /*0d80*/  IMAD.IADD R3, R147, 0x1, -R4 ;  /* 0x0000000193037824 */ /* 0x000fc400078e0a04 */
[C---:B------:R-:W-:Y:S01]  /*0d90*/  @P1 VIADD R22, R18.reuse, 0xffffffe0 ;  /* 0xffffffe012161836 */ /* 0x040fe20000000000 */
[----:B------:R-:W-:Y:S01]  /*0da0*/  MOV R2, RZ ;  /* 0x000000ff00027202 */ /* 0x000fe20000000f00 */
[----:B------:R-:W-:Y:S01]  /*0db0*/  IMAD.IADD R18, R18, 0x1, R17 ;  /* 0x0000000112127824 */ /* 0x000fe200078e0211 */
[----:B------:R-:W-:Y:S01]  /*0dc0*/  SHF.R.S32.HI R148, RZ, 0x2, R0 ;  /* 0x00000002ff947819 */ /* 0x000fe20000011400 */
[----:B------:R-:W-:Y:S01]  /*0dd0*/  IMAD.MOV.U32 R149, RZ, RZ, RZ ;  /* 0x000000ffff957224 */ /* 0x000fe200078e00ff */
[----:B------:R-:W-:Y:S01]  /*0de0*/  SHF.R.S32.HI R156, RZ, 0x1f, R144 ;  /* 0x0000001fff9c7819 */ /* 0x000fe20000011490 */
[----:B------:R-:W-:Y:S01]  /*0df0*/  IMAD R140, R3, 0x8, R152 ;  /* 0x00000008038c7824 */ /* 0x000fe200078e0298 */
[----:B------:R-:W-:Y:S01]  /*0e00*/  SHF.R.S32.HI R155, RZ, 0x1f, R146 ;  /* 0x0000001fff9b7819 */ /* 0x000fe20000011492 */
[----:B------:R-:W-:Y:S01]  /*0e10*/  IMAD.IADD R17, R17, 0x1, R22 ;  /* 0x0000000111117824 */ /* 0x000fe200078e0216 */
[----:B------:R-:W-:Y:S01]  /*0e20*/  IADD3 R139, R150, -R139, RZ ;  /* 0x8000008b968b7210 */ /* 0x000fe20007ffe0ff */
[----:B------:R-:W-:Y:S01]  /*0e30*/  VIADD R23, R22, 0x6000 ;  /* 0x0000600016177836 */ /* 0x000fe20000000000 */
[----:B------:R-:W-:Y:S01]  /*0e40*/  UMOV UR38, URZ ;  /* 0x0000003f00267c82 */ /* 0x000fe20008000000 */
[----:B--2---:R-:W-:-:S07]  /*0e50*/  LOP3.LUT R19, R15, 0x1, RZ, 0xfc, !PT ;  /* 0x000000010f137812 */ /* 0x004fce00078efcff */
.L_x_2112:
[----:B--2---:R-:W0:Y:S01]  /*0e60*/  LDC.64 R4, c[0x0][0xc88] ;  /* 0x00032200ff047b82 */ /* 0x004e220000000a00 */
[----:B------:R-:W-:Y:S01]  /*0e70*/  ULDC.64 UR4, c[0x0][0xa28] ;  /* 0x00028a0000047ab9 */ /* 0x000fe20000000a00 */
[----:B------:R-:W-:Y:S01]  /*0e80*/  ULDC.64 UR6, c[0x0][0xa18] ;  /* 0x0002860000067ab9 */ /* 0x000fe20000000a00 */
[----:B------:R-:W-:Y:S01]  /*0e90*/  IMAD.MOV.U32 R0, RZ, RZ, RZ ;  /* 0x000000ffff007224 */ /* 0x000fe200078e00ff */
[----:B------:R-:W-:Y:S01]  /*0ea0*/  ULDC.64 UR8, c[0x0][0xa20] ;  /* 0x0002880000087ab9 */ /* 0x000fe20000000a00 */
[----:B0-----:R-:W-:-:S05]  /*0eb0*/  IMAD.WIDE R4, R31, 0x4, R4 ;  /* 0x000000041f047825 */ /* 0x001fca00078e0204 */
[----:B------:R-:W2:Y:S01]  /*0ec0*/  LDG.E R141, desc[UR36][R4.64] ;  /* 0x00000024048d7981 */ /* 0x000ea2000c1e1900 */
[----:B------:R-:W-:Y:S02]  /*0ed0*/  ISETP.NE.U32.AND P0, PT, RZ, UR4, PT ;  /* 0x00000004ff007c0c */ /* 0x000fe4000bf05070 */
[----:B------:R-:W-:Y:S02]  /*0ee0*/  ISETP.NE.U32.AND P1, PT, RZ, UR6, PT ;  /* 0x00000006ff007c0c */ /* 0x000fe4000bf25070 */
[----:B------:R-:W-:Y:S02]  /*0ef0*/  ISETP.NE.AND.EX P0, PT, RZ, UR5, PT, P0 ;  /* 0x00000005ff007c0c */ /* 0x000fe4000bf05300 */
[----:B------:R-:W-:Y:S02]  /*0f00*/  ISETP.NE.AND.EX P1, PT, RZ, UR7, PT, P1 ;  /* 0x00000007ff007c0c */ /* 0x000fe4000bf25310 */
[----:B--2---:R-:W-:-:S09]  /*0f10*/  SHF.R.S32.HI R145, RZ, 0x1f, R141 ;  /* 0x0000001fff917819 */ /* 0x004fd2000001148d */
[----:B-1-3--:R-:W-:-:S04]  /*0f20*/  @P0 LEA R6, P2, R141, UR4, 0x2 ;  /* 0x000000048d060c11 */ /* 0x00afc8000f8410ff */
[C---:B------:R-:W-:Y:S01]  /*0f30*/  @P0 LEA.HI.X R7, R141.reuse, UR5, R145, 0x2, P2 ;  /* 0x000000058d070c11 */ /* 0x040fe200090f1491 */
[----:B------:R-:W-:Y:S01]  /*0f40*/  ULDC.64 UR4, c[0x0][0x418] ;  /* 0x0001060000047ab9 */ /* 0x000fe20000000a00 */
[----:B------:R-:W-:-:S03]  /*0f50*/  @P1 LEA R4, P2, R141, UR6, 0x2 ;  /* 0x000000068d041c11 */ /* 0x000fc6000f8410ff */
[----:B------:R0:W5:Y:S01]  /*0f60*/  @P0 LDG.E R0, desc[UR36][R6.64] ;  /* 0x0000002406000981 */ /* 0x000162000c1e1900 */
[----:B------:R-:W-:-:S05]  /*0f70*/  @P1 LEA.HI.X R5, R141, UR7, R145, 0x2, P2 ;  /* 0x000000078d051c11 */ /* 0x000fca00090f1491 */
[----:B------:R0:W5:Y:S01]  /*0f80*/  @P1 LDG.E R138, desc[UR36][R4.64] ;  /* 0x00000024048a1981 */ /* 0x000162000c1e1900 */
[----:B------:R-:W-:Y:S01]  /*0f90*/  UISETP.NE.U32.AND UP0, UPT, UR4, URZ, UPT ;  /* 0x0000003f0400728c */ /* 0x000fe2000bf05070 */
[----:B------:R-:W-:Y:S02]  /*0fa0*/  ISETP.NE.U32.AND P2, PT, RZ, UR8, PT ;  /* 0x00000008ff007c0c */ /* 0x000fe4000bf45070 */
[----:B------:R-:W-:Y:S01]  /*0fb0*/  ULDC UR4, c[0x0][0x424] ;  /* 0x0001090000047ab9 */ /* 0x000fe20000000800 */
[----:B------:R-:W-:Y:S01]  /*0fc0*/  UISETP.NE.AND.EX UP0, UPT, UR5, URZ, UPT, UP0 ;  /* 0x0000003f0500728c */ /* 0x000fe2000bf05300 */
[----:B------:R-:W-:Y:S02]  /*0fd0*/  ISETP.NE.AND.EX P2, PT, RZ, UR9, PT, P2 ;  /* 0x00000009ff007c0c */ /* 0x000fe4000bf45320 */
[----:B------:R-:W-:Y:S01]  /*0fe0*/  ULDC UR5, c[0x0][0x2f0] ;  /* 0x0000bc0000057ab9 */ /* 0x000fe20000000800 */
[----:B------:R-:W-:-:S04]  /*0ff0*/  USEL UR4, UR4, 0x1, UP0 ;  /* 0x0000000104047887 */ /* 0x000fc80008000000 */
[----:B------:R-:W-:Y:S01]  /*1000*/  UIMAD UR4, UR4, UR5, URZ ;  /* 0x00000005040472a4 */ /* 0x000fe2000f8e023f */
[----:B0---4-:R-:W-:Y:S11]  /*1010*/  @P1 BRA `(.L_x_2061) ;  /* 0x0000000000281947 */ /* 0x011ff60003800000 */
[----:B------:R-:W-:Y:S01]  /*1020*/  ULDC.64 UR6, c[0x0][0xa00] ;  /* 0x0002800000067ab9 */ /* 0x000fe20000000a00 */
[----:B-----5:R-:W0:Y:S01]  /*1030*/  LDC R138, c[0x0][0x288] ;  /* 0x0000a200ff8a7b82 */ /* 0x020e220000000800 */
[----:B------:R-:W-:-:S04]  /*1040*/  ISETP.NE.U32.AND P0, PT, RZ, UR6, PT ;  /* 0x00000006ff007c0c */ /* 0x000fc8000bf05070 */
[----:B------:R-:W-:-:S13]  /*1050*/  ISETP.NE.AND.EX P0, PT, RZ, UR7, PT, P0 ;  /* 0x00000007ff007c0c */ /* 0x000fda000bf05300 */
[----:B------:R-:W-:Y:S05]  /*1060*/  @!P0 BRA `(.L_x_2061) ;  /* 0x0000000000148947 */ /* 0x000fea0003800000 */
[----:B------:R-:W1:Y:S02]  /*1070*/  LDC.64 R4, c[0x0][0xa00] ;  /* 0x00028000ff047b82 */ /* 0x000e640000000a00 */
[----:B-1----:R-:W-:-:S05]  /*1080*/  IMAD.WIDE R4, R141, 0x4, R4 ;  /* 0x000000048d047825 */ /* 0x002fca00078e0204 */
[----:B0-----:R-:W2:Y:S04]  /*1090*/  LDG.E R138, desc[UR36][R4.64] ;  /* 0x00000024048a7981 */ /* 0x001ea8000c1e1900 */
[----:B------:R-:W2:Y:S02]  /*10a0*/  LDG.E R3, desc[UR36][R4.64+0x4] ;  /* 0x0000042404037981 */ /* 0x000ea4000c1e1900 */
[----:B--2---:R-:W-:-:S07]  /*10b0*/  IMAD.IADD R138, R3, 0x1, -R138 ;  /* 0x00000001038a7824 */ /* 0x004fce00078e0a8a */
.L_x_2061:
[----:B------:R-:W-:Y:S01]  /*10c0*/  IMAD.U32 R137, RZ, RZ, UR4 ;  /* 0x00000004ff897e24 */ /* 0x000fe2000f8e00ff */
[----:B------:R-:W-:Y:S01]  /*10d0*/  MOV R143, R30 ;  /* 0x0000001e008f7202 */ /* 0x000fe20000000f00 */
[----:B------:R-:W-:Y:S06]  /*10e0*/  @!P2 BRA `(.L_x_2062) ;  /* 0x000000000010a947 */ /* 0x000fec0003800000 */
[----:B------:R-:W-:-:S04]  /*10f0*/  LEA R4, P0, R141, UR8, 0x2 ;  /* 0x000000088d047c11 */ /* 0x000fc8000f8010ff */
[----:B------:R-:W-:-:S05]  /*1100*/  LEA.HI.X R5, R141, UR9, R145, 0x2, P0 ;  /* 0x000000098d057c11 */ /* 0x000fca00080f1491 */
[----:B------:R1:W5:Y:S01]  /*1110*/  LDG.E R137, desc[UR36][R4.64] ;  /* 0x0000002404897981 */ /* 0x000362000c1e1900 */
[----:B------:R-:W-:Y:S05]  /*1120*/  BRA `(.L_x_2063) ;  /* 0x0000000000247947 */ /* 0x000fea0003800000 */
.L_x_2062:
        /* <DEDUP_REMOVED lines=9> */
.L_x_2063:
[----:B------:R-:W2:Y:S01]  /*11c0*/  LDC R154, c[0x0][0x448] ;  /* 0x00011200ff9a7b82 */ /* 0x000ea20000000800 */
[----:B------:R-:W-:Y:S01]  /*11d0*/  IMAD R136, R29, 0xc0, RZ ;  /* 0x000000c01d887824 */ /* 0x000fe200078e02ff */
[----:B------:R-:W-:Y:S01]  /*11e0*/  CS2R R134, SRZ ;  /* 0x0000000000867805 */ /* 0x000fe2000001ff00 */
[----:B-----5:R-:W-:Y:S01]  /*11f0*/  IMAD.IADD R137, R137, 0x1, -R0 ;  /* 0x0000000189897824 */ /* 0x020fe200078e0a00 */
[----:B------:R-:W-:Y:S01]  /*1200*/  CS2R R132, SRZ ;  /* 0x0000000000847805 */ /* 0x000fe2000001ff00 */
[----:B------:R-:W-:Y:S01]  /*1210*/  VIADD R3, R136, 0xbf ;  /* 0x000000bf88037836 */ /* 0x000fe20000000000 */
        /* <DEDUP_REMOVED lines=12> */
[----:B------:R-:W-:Y:S01]  /*12e0*/  CS2R R106, SRZ ;  /* 0x00000000006a7805 */ /* 0x000fe2000001ff00 */
[----:B------:R-:W-:Y:S01]  /*12f0*/  IMAD.MOV.U32 R109, RZ, RZ, RZ ;  /* 0x000000ffff6d7224 */ /* 0x000fe200078e00ff */
[----:B------:R-:W-:Y:S02]  /*1300*/  CS2R R104, SRZ ;  /* 0x0000000000687805 */ /* 0x000fe4000001ff00 */
[----:B------:R-:W-:Y:S02]  /*1310*/  CS2R R102, SRZ ;  /* 0x0000000000667805 */ /* 0x000fe4000001ff00 */
[----:B------:R-:W-:-:S02]  /*1320*/  CS2R R100, SRZ ;  /* 0x0000000000647805 */ /* 0x000fc4000001ff00 */
[----:B------:R-:W-:Y:S02]  /*1330*/  CS2R R98, SRZ ;  /* 0x0000000000627805 */ /* 0x000fe4000001ff00 */
[----:B--2---:R-:W-:Y:S02]  /*1340*/  ISETP.NE.AND P0, PT, R154, 0x1, PT ;  /* 0x000000019a00780c */ /* 0x004fe40003f05270 */
[----:B------:R-:W-:Y:S02]  /*1350*/  CS2R R96, SRZ ;  /* 0x0000000000607805 */ /* 0x000fe4000001ff00 */
[----:B------:R-:W-:Y:S01]  /*1360*/  CS2R R94, SRZ ;  /* 0x00000000005e7805 */ /* 0x000fe2000001ff00 */
[----:B------:R-:W-:Y:S01]  /*1370*/  IMAD.MOV.U32 R93, RZ, RZ, RZ ;  /* 0x000000ffff5d7224 */ /* 0x000fe200078e00ff */
[----:B------:R-:W-:Y:S02]  /*1380*/  CS2R R6, SRZ ;  /* 0x0000000000067805 */ /* 0x000fe4000001ff00 */
[----:B------:R-:W-:Y:S01]  /*1390*/  CS2R R90, SRZ ;  /* 0x00000000005a7805 */ /* 0x000fe2000001ff00 */
[----:B------:R-:W-:-:S04]  /*13a0*/  IMAD.MOV.U32 R8, RZ, RZ, RZ ;  /* 0x000000ffff087224 */ /* 0x000fc800078e00ff */
[----:B-1----:R-:W1:Y:S08]  /*13b0*/  @P0 LDC R4, c[0x0][0x44c] ;  /* 0x00011300ff040b82 */ /* 0x002e700000000800 */
[----:B------:R-:W2:Y:S01]  /*13c0*/  @P0 LDC R5, c[0x0][0x450] ;  /* 0x00011400ff050b82 */ /* 0x000ea20000000800 */
[----:B-1----:R-:W-:Y:S01]  /*13d0*/  @P0 IMAD.HI.U32 R0, R3, R4, RZ ;  /* 0x0000000403000227 */ /* 0x002fe200078e00ff */
[----:B0-----:R-:W-:-:S04]  /*13e0*/  IADD3 R4, R137, 0x80, -R138 ;  /* 0x0000008089047810 */ /* 0x001fc80007ffe88a */
[----:B--2---:R-:W-:Y:S01]  /*13f0*/  @P0 SHF.R.U32.HI R3, RZ, R5, R0 ;  /* 0x00000005ff030219 */ /* 0x004fe20000011600 */
[----:B------:R-:W-:Y:S01]  /*1400*/  VIADD R0, R137, 0x7f ;  /* 0x0000007f89007836 */ /* 0x000fe20000000000 */
[----:B------:R-:W-:-:S03]  /*1410*/  PLOP3.LUT P0, PT, PT, PT, PT, 0x80, 0x0 ;  /* 0x000000000000781c */ /* 0x000fc60003f0f070 */
[----:B------:R-:W-:Y:S01]  /*1420*/  IMAD.IADD R4, R4, 0x1, R3 ;  /* 0x0000000104047824 */ /* 0x000fe200078e0203 */
[----:B------:R-:W-:-:S04]  /*1430*/  SHF.R.S32.HI R3, RZ, 0x1f, R0 ;  /* 0x0000001fff037819 */ /* 0x000fc80000011400 */
[----:B------:R-:W-:Y:S02]  /*1440*/  SHF.R.S32.HI R5, RZ, 0x1f, R4 ;  /* 0x0000001fff057819 */ /* 0x000fe40000011404 */
[----:B------:R-:W-:Y:S01]  /*1450*/  LEA.HI R3, R3, R0, RZ, 0x7 ;  /* 0x0000000003037211 */ /* 0x000fe200078f38ff */
[----:B------:R-:W-:Y:S01]  /*1460*/  IMAD.MOV.U32 R0, RZ, RZ, RZ ;  /* 0x000000ffff007224 */ /* 0x000fe200078e00ff */
[----:B------:R-:W-:Y:S02]  /*1470*/  LEA.HI R5, R5, R4, RZ, 0x7 ;  /* 0x0000000405057211 */ /* 0x000fe400078f38ff */
[----:B------:R-:W-:Y:S02]  /*1480*/  SHF.R.S32.HI R88, RZ, 0x7, R3 ;  /* 0x00000007ff587819 */ /* 0x000fe40000011403 */
[----:B------:R-:W-:Y:S02]  /*1490*/  SHF.R.S32.HI R5, RZ, 0x7, R5 ;  /* 0x00000007ff057819 */ /* 0x000fe40000011405 */
[----:B------:R-:W-:-:S02]  /*14a0*/  MOV R3, RZ ;  /* 0x000000ff00037202 */ /* 0x000fc40000000f00 */
[----:B------:R-:W-:-:S04]  /*14b0*/  VIMNMX R88, R88, R5, PT ;  /* 0x0000000558587248 */ /* 0x000fc80003fe0100 */
[----:B------:R-:W-:-:S13]  /*14c0*/  ISETP.GE.AND P1, PT, R88, 0x1, PT ;  /* 0x000000015800780c */ /* 0x000fda0003f26270 */
[----:B------:R-:W-:Y:S05]  /*14d0*/  @!P1 BRA `(.L_x_2064) ;  /* 0x0000009000949947 */ /* 0x000fea0003800000 */
        /* <DEDUP_REMOVED lines=21> */
[----:B------:R-:W-:Y:S01]  /*1630*/  MOV R5, UR5 ;  /* 0x0000000500057c02 */ /* 0x000fe20008000f00 */
[----:B------:R-:W-:Y:S01]  /*1640*/  ULDC.64 UR4, c[0x4][0x90] ;  /* 0x0100240000047ab9 */ /* 0x000fe20000000a00 */
        /* <DEDUP_REMOVED lines=9> */
.L_x_2065:
[----:B------:R-:W-:Y:S02]  /*16e0*/  LEA.HI R0, R149, R149, RZ, 0x1 ;  /* 0x0000009595007211 */ /* 0x000fe400078f08ff */
[----:B------:R-:W-:Y:S02]  /*16f0*/  ISETP.NE.AND P0, PT, R19, 0x3, PT ;  /* 0x000000031300780c */ /* 0x000fe40003f05270 */
[----:B------:R-:W-:-:S05]  /*1700*/  LOP3.LUT R0, R0, 0xfffffffe, RZ, 0xc0, !PT ;  /* 0xfffffffe00007812 */ /* 0x000fca00078ec0ff */
[----:B------:R-:W-:-:S05]  /*1710*/  IMAD.IADD R0, R149, 0x1, -R0 ;  /* 0x0000000195007824 */ /* 0x000fca00078e0a00 */
[----:B------:R-:W-:-:S04]  /*1720*/  SHF.L.U32 R0, R0, 0x1f, RZ ;  /* 0x0000001f00007819 */ /* 0x000fc800000006ff */
[----:B------:R-:W0:Y:S02]  /*1730*/  SYNCS.PHASECHK.TRANS64.TRYWAIT P1, [UR41+0x2d800], R0 ;  /* 0x02d80000ff0075a7 */ /* 0x000e240008020169 */
[----:B0-----:R-:W-:Y:S05]  /*1740*/  @!P1 BRA `(.L_x_2066) ;  /* 0x0000010000c09947 */ /* 0x001fea0003800000 */
.L_x_2197:
[----:B------:R-:W-:Y:S05]  /*1750*/  @!P0 BRA `(.L_x_2067) ;  /* 0x0000000000048947 */ /* 0x000fea0003800000 */
[----:B------:R-:W-:Y:S01]  /*1760*/  BPT.TRAP 0x1 ;  /* 0x000000040000795c */ /* 0x000fe20000300000 */
.L_x_2067:
[----:B0-----:R-:W-:Y:S01]  /*1770*/  IMAD.U32 R0, RZ, RZ, UR38 ;  /* 0x00000026ff007e24 */ /* 0x001fe2000f8e00ff */
[----:B------:R-:W-:-:S04]  /*1780*/  SHF.L.U32 R3, R2, 0x1f, RZ ;  /* 0x0000001f02037819 */ /* 0x000fc800000006ff */
[----:B------:R-:W-:-:S04]  /*1790*/  LEA R0, R0, UR41, 0x3 ;  /* 0x0000002900007c11 */ /* 0x000fc8000f8e18ff */
[----:B------:R0:W1:Y:S01]  /*17a0*/  SYNCS.PHASECHK.TRANS64.TRYWAIT P1, [R0+URZ+0x2d830], R3 ;  /* 0x02d83003000075a7 */ /* 0x000062000802017f */
[----:B------:R-:W-:Y:S05]  /*17b0*/  @!P0 BRA `(.L_x_2068) ;  /* 0x0000000000048947 */ /* 0x000fea0003800000 */
[----:B------:R-:W-:Y:S01]  /*17c0*/  BPT.TRAP 0x1 ;  /* 0x000000040000795c */ /* 0x000fe20000300000 */
.L_x_2068:
[----:B-1----:R-:W-:Y:S05]  /*17d0*/  @P1 BRA `(.L_x_2069) ;  /* 0x0000000000081947 */ /* 0x002fea0003800000 */
[----:B------:R-:W1:Y:S02]  /*17e0*/  SYNCS.PHASECHK.TRANS64.TRYWAIT P1, [R0+URZ+0x2d830], R3 ;  /* 0x02d83003000075a7 */ /* 0x000e64000802017f */
[----:B-1----:R-:W-:Y:S05]  /*17f0*/  @!P1 BRA `(.L_x_2070) ;  /* 0x0000010000ac9947 */ /* 0x002fea0003800000 */
.L_x_2069:
[----:B------:R-:W-:Y:S05]  /*1800*/  WARPSYNC.ALL ;  /* 0x0000000000007948 */ /* 0x000fea0003800000 */
[----:B------:R-:W-:Y:S01]  /*1810*/  UIADD3 UR4, UR41, 0x15400, URZ ;  /* 0x0001540029047890 */ /* 0x000fe2000fffe03f */
[----:B------:R-:W-:Y:S01]  /*1820*/  WARPGROUP.ARRIVE ;  /* 0x00000000000079c5 */ /* 0x000fe20000000000 */
[----:B------:R-:W-:Y:S02]  /*1830*/  ULOP3.LUT UR8, UR43, 0x10000, URZ, 0xfc, !UPT ;  /* 0x000100002b087892 */ /* 0x000fe4000f8efc3f */
[----:B------:R-:W-:Y:S01]  /*1840*/  USHF.R.U32.HI UR4, URZ, 0x4, UR4 ;  /* 0x000000043f047899 */ /* 0x000fe20008011604 */
[----:B------:R-:W-:Y:S01]  /*1850*/  UMOV UR9, 0x80000020 ;  /* 0x8000002000097882 */ /* 0x000fe20000000000 */
[----:B------:R-:W-:-:S02]  /*1860*/  UMOV UR11, 0x80000020 ;  /* 0x80000020000b7882 */ /* 0x000fc40000000000 */
[----:B------:R-:W-:Y:S02]  /*1870*/  ULOP3.LUT UR4, UR4, 0x3fff, URZ, 0xc0, !UPT ;  /* 0x00003fff04047892 */ /* 0x000fe4000f8ec03f */
[----:B------:R-:W-:Y:S02]  /*1880*/  UIADD3 UR12, UR8, 0x2, URZ ;  /* 0x00000002080c7890 */ /* 0x000fe4000fffe03f */
[----:B------:R-:W-:Y:S01]  /*1890*/  ULOP3.LUT UR4, UR4, 0x10000, URZ, 0xfc, !UPT ;  /* 0x0001000004047892 */ /* 0x000fe2000f8efc3f */
[----:B------:R-:W-:Y:S01]  /*18a0*/  UMOV UR13, 0x80000020 ;  /* 0x80000020000d7882 */ /* 0x000fe20000000000 */
[----:B------:R-:W-:Y:S02]  /*18b0*/  UMOV UR15, 0x80000020 ;  /* 0x80000020000f7882 */ /* 0x000fe40000000000 */
[----:B------:R-:W-:Y:S02]  /*18c0*/  UIMAD UR10, UR38, 0x600, UR4 ;  /* 0x00000600260a78a4 */ /* 0x000fe4000f8e0204 */
[----:B------:R-:W-:-:S02]  /*18d0*/  UIADD3 UR16, UR8, 0x300, URZ ;  /* 0x0000030008107890 */ /* 0x000fc4000fffe03f */
        /* <DEDUP_REMOVED lines=35> */
.L_x_2071:
[----:B------:R-:W-:Y:S01]  /*1b10*/  ISETP.NE.AND P4, PT, R154, 0x1, PT ;  /* 0x000000019a00780c */ /* 0x000fe20003f85270 */
[----:B------:R-:W-:Y:S01]  /*1b20*/  ULDC UR5, c[0x0][0x9d8] ;  /* 0x0002760000057ab9 */ /* 0x000fe20000000800 */
[----:B------:R-:W-:Y:S01]  /*1b30*/  ULDC UR6, c[0x0][0x988] ;  /* 0x0002620000067ab9 */ /* 0x000fe20000000800 */
[----:B------:R-:W-:Y:S01]  /*1b40*/  FMUL.FTZ R11, R26, UR5 ;  /* 0x000000051a0b7c20 */ /* 0x000fe20008410000 */
[----:B------:R-:W-:Y:S01]  /*1b50*/  FMUL.FTZ R89, R27, UR5 ;  /* 0x000000051b597c20 */ /* 0x000fe20008410000 */
[----:B------:R-:W-:Y:S01]  /*1b60*/  FMUL.FTZ R5, R29, UR5 ;  /* 0x000000051d057c20 */ /* 0x000fe20008410000 */
[----:B------:R-:W-:Y:S01]  /*1b70*/  FMUL.FTZ R29, R31, UR5 ;  /* 0x000000051f1d7c20 */ /* 0x000fe20008410000 */
[----:B------:R-:W-:Y:S02]  /*1b80*/  IMAD.IADD R31, R140, 0x1, R136 ;  /* 0x000000018c1f7824 */ /* 0x000fe400078e0288 */
[----:B------:R-:W-:Y:S01]  /*1b90*/  FMUL.FTZ R8, R37, UR5 ;  /* 0x0000000525087c20 */ /* 0x000fe20008410000 */
[----:B------:R-:W-:Y:S01]  /*1ba0*/  FMUL.FTZ R6, R33, UR5 ;  /* 0x0000000521067c20 */ /* 0x000fe20008410000 */
[----:B------:R-:W-:-:S02]  /*1bb0*/  IMAD.MOV.U32 R33, RZ, RZ, -0x80 ;  /* 0xffffff80ff217424 */ /* 0x000fc400078e00ff */
[----:B------:R-:W-:Y:S01]  /*1bc0*/  FMUL.FTZ R9, R32, UR5 ;  /* 0x0000000520097c20 */ /* 0x000fe20008410000 */
[----:B------:R-:W-:Y:S01]  /*1bd0*/  FMUL.FTZ R92, R38, UR5 ;  /* 0x00000005265c7c20 */ /* 0x000fe20008410000 */
[----:B------:R-:W2:Y:S01]  /*1be0*/  @P4 LDC R26, c[0x0][0x44c] ;  /* 0x00011300ff1a4b82 */ /* 0x000ea20000000800 */
[----:B------:R-:W-:Y:S02]  /*1bf0*/  IMAD R32, R88, R33, 0x80 ;  /* 0x0000008058207424 */ /* 0x000fe400078e0221 */
[----:B------:R-:W-:Y:S01]  /*1c00*/  FMUL.FTZ R7, R28, UR5 ;  /* 0x000000051c077c20 */ /* 0x000fe20008410000 */
[----:B------:R-:W-:Y:S01]  /*1c10*/  FMUL.FTZ R28, R30, UR5 ;  /* 0x000000051e1c7c20 */ /* 0x000fe20008410000 */
[----:B------:R-:W3:Y:S01]  /*1c20*/  MUFU.TANH R11, R11 ;  /* 0x0000000b000b7308 */ /* 0x000ee20000002400 */
[----:B------:R-:W-:Y:S02]  /*1c30*/  VIADD R38, R32, 0x1 ;  /* 0x0000000120267836 */ /* 0x000fe40000000000 */
[----:B------:R-:W-:Y:S01]  /*1c40*/  FMUL.FTZ R104, R34, UR5 ;  /* 0x0000000522687c20 */ /* 0x000fe20008410000 */
[----:B------:R-:W-:Y:S01]  /*1c50*/  IMAD.IADD R32, R137, 0x1, R32 ;  /* 0x0000000189207824 */ /* 0x000fe200078e0220 */
[----:B------:R-:W4:Y:S01]  /*1c60*/  @P4 LDC R27, c[0x0][0x450] ;  /* 0x00011400ff1b4b82 */ /* 0x000f220000000800 */
[----:B------:R-:W-:-:S02]  /*1c70*/  IMAD R38, R139, -0x2, R38 ;  /* 0xfffffffe8b267824 */ /* 0x000fc400078e0226 */
[----:B------:R-:W-:Y:S01]  /*1c80*/  FMUL.FTZ R102, R35, UR5 ;  /* 0x0000000523667c20 */ /* 0x000fe20008410000 */
[----:B------:R-:W-:Y:S01]  /*1c90*/  IMAD R33, R139, -0x2, R32 ;  /* 0xfffffffe8b217824 */ /* 0x000fe200078e0220 */
[----:B------:R-:W5:Y:S01]  /*1ca0*/  MUFU.TANH R89, R89 ;  /* 0x0000005900597308 */ /* 0x000f620000002400 */
[----:B------:R-:W-:Y:S01]  /*1cb0*/  FMUL.FTZ R100, R39, UR5 ;  /* 0x0000000527647c20 */ /* 0x000fe20008410000 */
[----:B------:R-:W-:Y:S01]  /*1cc0*/  IADD3 R108, -R138, R38, R137 ;  /* 0x000000268a6c7210 */ /* 0x000fe20007ffe189 */
        /* <DEDUP_REMOVED lines=8> */
[----:B------:R-:W-:Y:S01]  /*1d50*/  FMUL.FTZ R10, R36, UR5 ;  /* 0x00000005240a7c20 */ /* 0x000fe20008410000 */
[----:B--2---:R-:W-:-:S04]  /*1d60*/  @P4 IMAD.HI.U32 R26, R31, R26, RZ ;  /* 0x0000001a1f1a4227 */ /* 0x004fc800078e00ff */
[----:B------:R-:W-:Y:S01]  /*1d70*/  FMUL.FTZ R36, R55, UR5 ;  /* 0x0000000537247c20 */ /* 0x000fe20008410000 */
[----:B------:R-:W-:Y:S01]  /*1d80*/  FMUL.FTZ R58, R58, UR5 ;  /* 0x000000053a3a7c20 */ /* 0x000fe20008410000 */
[----:B------:R-:W-:Y:S01]  /*1d90*/  FMUL.FTZ R59, R59, UR5 ;  /* 0x000000053b3b7c20 */ /* 0x000fe20008410000 */
[----:B------:R-:W2:Y:S01]  /*1da0*/  MUFU.TANH R29, R29 ;  /* 0x0000001d001d7308 */ /* 0x000ea20000002400 */
[----:B------:R-:W-:Y:S01]  /*1db0*/  FMUL.FTZ R70, R70, UR5 ;  /* 0x0000000546467c20 */ /* 0x000fe20008410000 */
[----:B------:R-:W-:Y:S01]  /*1dc0*/  FMUL.FTZ R62, R62, UR5 ;  /* 0x000000053e3e7c20 */ /* 0x000fe20008410000 */
[----:B------:R-:W-:Y:S01]  /*1dd0*/  FMUL.FTZ R66, R66, UR5 ;  /* 0x0000000542427c20 */ /* 0x000fe20008410000 */
[----:B----4-:R-:W-:Y:S01]  /*1de0*/  @P4 SHF.R.U32.HI R31, RZ, R27, R26 ;  /* 0x0000001bff1f4219 */ /* 0x010fe2000001161a */
[----:B------:R-:W-:Y:S01]  /*1df0*/  FMUL.FTZ R27, R56, UR5 ;  /* 0x00000005381b7c20 */ /* 0x000fe20008410000 */
[----:B01----:R-:W-:Y:S01]  /*1e00*/  FMUL.FTZ R3, R25, UR5 ;  /* 0x0000000519037c20 */ /* 0x003fe20008410000 */
[----:B------:R-:W-:Y:S01]  /*1e10*/  FMUL.FTZ R25, R52, UR5 ;  /* 0x0000000534197c20 */ /* 0x000fe20008410000 */
[----:B------:R-:W0:Y:S01]  /*1e20*/  MUFU.TANH R104, R104 ;  /* 0x0000006800687308 */ /* 0x000e220000002400 */
[----:B------:R-:W1:Y:S01]  /*1e30*/  SHFL.IDX PT, R37, R31, 0x1, 0x1c1f ;  /* 0x003c1f001f257f89 */ /* 0x000e6200000e0000 */
        /* <DEDUP_REMOVED lines=15> */
[----:B------:R-:W4:Y:S01]  /*1f30*/  SHFL.IDX PT, R31, R31, RZ, 0x1c1f ;  /* 0x001c1fff1f1f7589 */ /* 0x000f2200000e0000 */
[----:B------:R-:W-:Y:S01]  /*1f40*/  FMUL.FTZ R4, R24, UR5 ;  /* 0x0000000518047c20 */ /* 0x000fe20008410000 */
[----:B------:R-:W-:Y:S01]  /*1f50*/  FMUL.FTZ R43, R68, UR5 ;  /* 0x00000005442b7c20 */ /* 0x000fe20008410000 */
[----:B------:R-:W-:Y:S01]  /*1f60*/  FMUL.FTZ R12, R41, UR5 ;  /* 0x00000005290c7c20 */ /* 0x000fe20008410000 */
[----:B------:R-:W-:Y:S01]  /*1f70*/  FMUL.FTZ R20, R49, UR5 ;  /* 0x0000000531147c20 */ /* 0x000fe20008410000 */
[----:B------:R-:W-:Y:S01]  /*1f80*/  FMUL.FTZ R49, R72, UR5 ;  /* 0x0000000548317c20 */ /* 0x000fe20008410000 */
[----:B------:R-:W-:Y:S01]  /*1f90*/  FMUL.FTZ R13, R45, UR5 ;  /* 0x000000052d0d7c20 */ /* 0x000fe20008410000 */
[----:B------:R-:W4:Y:S01]  /*1fa0*/  MUFU.TANH R100, R100 ;  /* 0x0000006400647308 */ /* 0x000f220000002400 */
[----:B-1----:R-:W-:Y:S01]  /*1fb0*/  VIADDMNMX R32, R37, R108, R33, PT ;  /* 0x0000006c25207246 */ /* 0x002fe20003800121 */
[----:B------:R-:W-:Y:S01]  /*1fc0*/  FMUL.FTZ R24, R53, UR5 ;  /* 0x0000000535187c20 */ /* 0x000fe20008410000 */
[----:B------:R-:W-:Y:S01]  /*1fd0*/  FMUL.FTZ R53, R76, UR5 ;  /* 0x000000054c357c20 */ /* 0x000fe20008410000 */
[----:B------:R-:W-:Y:S01]  /*1fe0*/  FMUL.FTZ R55, R80, UR5 ;  /* 0x0000000550377c20 */ /* 0x000fe20008410000 */
[C---:B------:R-:W-:Y:S01]  /*1ff0*/  ISETP.GT.AND P1, PT, R32.reuse, RZ, PT ;  /* 0x000000ff2000720c */ /* 0x040fe20003f24270 */
[----:B------:R-:W-:Y:S01]  /*2000*/  FMUL.FTZ R37, R61, UR5 ;  /* 0x000000053d257c20 */ /* 0x000fe20008410000 */
[C---:B------:R-:W-:Y:S01]  /*2010*/  ISETP.GT.AND P2, PT, R32.reuse, 0x1, PT ;  /* 0x000000012000780c */ /* 0x040fe20003f44270 */
[----:B------:R-:W1:Y:S01]  /*2020*/  MUFU.TANH R98, R98 ;  /* 0x0000006200627308 */ /* 0x000e620000002400 */
[----:B------:R-:W-:Y:S01]  /*2030*/  ISETP.GT.AND P3, PT, R32, 0x8, PT ;  /* 0x000000082000780c */ /* 0x000fe20003f64270 */
[----:B------:R-:W-:Y:S01]  /*2040*/  FMUL.FTZ R61, R84, UR5 ;  /* 0x00000005543d7c20 */ /* 0x000fe20008410000 */
[----:B---3--:R-:W-:Y:S01]  /*2050*/  FSEL R114, R11, -INF , P1 ;  /* 0xff8000000b727808 */ /* 0x008fe20000800000 */
[----:B------:R-:W-:Y:S01]  /*2060*/  FMUL.FTZ R26, R57, UR5 ;  /* 0x00000005391a7c20 */ /* 0x000fe20008410000 */
[----:B-----5:R-:W-:Y:S01]  /*2070*/  FSEL R112, R89, -INF , P2 ;  /* 0xff80000059707808 */ /* 0x020fe20001000000 */
[----:B------:R-:W-:Y:S01]  /*2080*/  FMUL.FTZ R41, R65, UR5 ;  /* 0x0000000541297c20 */ /* 0x000fe20008410000 */
[----:B------:R-:W-:Y:S01]  /*2090*/  ISETP.GT.AND P1, PT, R32, 0x9, PT ;  /* 0x000000092000780c */ /* 0x000fe20003f24270 */
[----:B------:R-:W3:Y:S01]  /*20a0*/  MUFU.TANH R96, R96 ;  /* 0x0000006000607308 */ /* 0x000ee20000002400 */
[----:B------:R-:W-:Y:S01]  /*20b0*/  FSEL R110, R28, -INF , P3 ;  /* 0xff8000001c6e7808 */ /* 0x000fe20001800000 */
[----:B------:R-:W-:Y:S01]  /*20c0*/  FMUL.FTZ R45, R69, UR5 ;  /* 0x00000005452d7c20 */ /* 0x000fe20008410000 */
[----:B------:R-:W-:Y:S01]  /*20d0*/  FMNMX.FTZ R11, R114, R112, !PT ;  /* 0x00000070720b7209 */ /* 0x000fe20007810000 */
[----:B------:R-:W-:Y:S01]  /*20e0*/  FMUL.FTZ R47, R73, UR5 ;  /* 0x00000005492f7c20 */ /* 0x000fe20008410000 */
[----:B------:R-:W-:Y:S01]  /*20f0*/  ISETP.GT.AND P2, PT, R32, 0x10, PT ;  /* 0x000000102000780c */ /* 0x000fe20003f44270 */
[----:B------:R-:W-:Y:S01]  /*2100*/  FMUL.FTZ R51, R77, UR5 ;  /* 0x000000054d337c20 */ /* 0x000fe20008410000 */
[----:B--2---:R-:W-:Y:S01]  /*2110*/  FSEL R106, R29, -INF , P1 ;  /* 0xff8000001d6a7808 */ /* 0x004fe20000800000 */
[----:B------:R-:W2:Y:S01]  /*2120*/  MUFU.TANH R94, R94 ;  /* 0x0000005e005e7308 */ /* 0x000ea20000002400 */
[----:B------:R-:W-:Y:S01]  /*2130*/  FMNMX.FTZ R11, R110, R11, !PT ;  /* 0x0000000b6e0b7209 */ /* 0x000fe20007810000 */
[----:B------:R-:W-:Y:S01]  /*2140*/  FMUL.FTZ R57, R81, UR5 ;  /* 0x0000000551397c20 */ /* 0x000fe20008410000 */
[----:B------:R-:W-:-:S02]  /*2150*/  ISETP.GT.AND P1, PT, R32, 0x11, PT ;  /* 0x000000112000780c */ /* 0x000fc40003f24270 */
[----:B------:R-:W-:Y:S02]  /*2160*/  CS2R R134, SRZ ;  /* 0x0000000000867805 */ /* 0x000fe4000001ff00 */
[----:B0-----:R-:W-:Y:S02]  /*2170*/  FSEL R104, R104, -INF , P2 ;  /* 0xff80000068687808 */ /* 0x001fe40001000000 */
[----:B------:R-:W-:Y:S02]  /*2180*/  CS2R R132, SRZ ;  /* 0x0000000000847805 */ /* 0x000fe4000001ff00 */
[----:B------:R-:W-:Y:S01]  /*2190*/  FMNMX.FTZ R11, R106, R11, !PT ;  /* 0x0000000b6a0b7209 */ /* 0x000fe20007810000 */
[----:B------:R-:W0:Y:S01]  /*21a0*/  MUFU.TANH R90, R90 ;  /* 0x0000005a005a7308 */ /* 0x000e220000002400 */
[----:B------:R-:W-:Y:S02]  /*21b0*/  ISETP.GT.AND P2, PT, R32, 0x18, PT ;  /* 0x000000182000780c */ /* 0x000fe40003f44270 */
[----:B------:R-:W-:-:S02]  /*21c0*/  CS2R R130, SRZ ;  /* 0x0000000000827805 */ /* 0x000fc4000001ff00 */
[----:B----4-:R-:W-:Y:S02]  /*21d0*/  FSEL R102, R102, -INF , P1 ;  /* 0xff80000066667808 */ /* 0x010fe40000800000 */
[----:B------:R-:W-:Y:S02]  /*21e0*/  CS2R R128, SRZ ;  /* 0x0000000000807805 */ /* 0x000fe4000001ff00 */
[----:B------:R-:W-:Y:S02]  /*21f0*/  FMNMX.FTZ R11, R104, R11, !PT ;  /* 0x0000000b680b7209 */ /* 0x000fe40007810000 */
[----:B------:R-:W-:Y:S02]  /*2200*/  CS2R R126, SRZ ;  /* 0x00000000007e7805 */ /* 0x000fe4000001ff00 */
[----:B------:R-:W-:Y:S01]  /*2210*/  ISETP.GT.AND P1, PT, R32, 0x19, PT ;  /* 0x000000192000780c */ /* 0x000fe20003f24270 */
[----:B------:R-:W4:Y:S01]  /*2220*/  MUFU.TANH R34, R34 ;  /* 0x0000002200227308 */ /* 0x000f220000002400 */
[----:B------:R-:W-:-:S02]  /*2230*/  FSEL R92, R92, -INF , P2 ;  /* 0xff8000005c5c7808 */ /* 0x000fc40001000000 */
[----:B------:R-:W-:Y:S02]  /*2240*/  CS2R R124, SRZ ;  /* 0x00000000007c7805 */ /* 0x000fe4000001ff00 */
[----:B------:R-:W-:Y:S02]  /*2250*/  FMNMX.FTZ R11, R102, R11, !PT ;  /* 0x0000000b660b7209 */ /* 0x000fe40007810000 */
[----:B------:R-:W-:Y:S02]  /*2260*/  ISETP.GT.AND P2, PT, R32, 0x20, PT ;  /* 0x000000202000780c */ /* 0x000fe40003f44270 */
[----:B------:R-:W-:Y:S01]  /*2270*/  FSEL R100, R100, -INF , P1 ;  /* 0xff80000064647808 */ /* 0x000fe20000800000 */
[----:B------:R-:W5:Y:S01]  /*2280*/  MUFU.TANH R30, R30 ;  /* 0x0000001e001e7308 */ /* 0x000f620000002400 */
[----:B------:R-:W-:Y:S02]  /*2290*/  FMNMX.FTZ R11, R92, R11, !PT ;  /* 0x0000000b5c0b7209 */ /* 0x000fe40007810000 */
[----:B------:R-:W-:-:S02]  /*22a0*/  ISETP.GT.AND P1, PT, R32, 0x21, PT ;  /* 0x000000212000780c */ /* 0x000fc40003f24270 */
[----:B-1----:R-:W-:Y:S02]  /*22b0*/  FSEL R98, R98, -INF , P2 ;  /* 0xff80000062627808 */ /* 0x002fe40001000000 */
[----:B------:R-:W-:Y:S01]  /*22c0*/  FMNMX.FTZ R11, R100, R11, !PT ;  /* 0x0000000b640b7209 */ /* 0x000fe20007810000 */
[----:B------:R-:W-:Y:S01]  /*22d0*/  MUFU.TANH R35, R35 ;  /* 0x0000002300237308 */ /* 0x000fe20000002400 */
[----:B------:R-:W-:Y:S02]  /*22e0*/  ISETP.GT.AND P2, PT, R32, 0x28, PT ;  /* 0x000000282000780c */ /* 0x000fe40003f44270 */
[----:B---3--:R-:W-:Y:S02]  /*22f0*/  FSEL R96, R96, -INF , P1 ;  /* 0xff80000060607808 */ /* 0x008fe40000800000 */
[----:B------:R-:W-:Y:S02]  /*2300*/  FMNMX.FTZ R11, R98, R11, !PT ;  /* 0x0000000b620b7209 */ /* 0x000fe40007810000 */
[----:B------:R-:W-:Y:S01]  /*2310*/  ISETP.GT.AND P1, PT, R32, 0x29, PT ;  /* 0x000000292000780c */ /* 0x000fe20003f24270 */
[----:B------:R-:W1:Y:S01]  /*2320*/  MUFU.TANH R36, R36 ;  /* 0x0000002400247308 */ /* 0x000e620000002400 */
[----:B--2---:R-:W-:-:S02]  /*2330*/  FSEL R94, R94, -INF , P2 ;  /* 0xff8000005e5e7808 */ /* 0x004fc40001000000 */
[----:B------:R-:W-:Y:S02]  /*2340*/  FMNMX.FTZ R11, R96, R11, !PT ;  /* 0x0000000b600b7209 */ /* 0x000fe40007810000 */
[----:B------:R-:W-:Y:S02]  /*2350*/  ISETP.GT.AND P2, PT, R32, 0x30, PT ;  /* 0x000000302000780c */ /* 0x000fe40003f44270 */
[----:B0-----:R-:W-:Y:S01]  /*2360*/  FSEL R90, R90, -INF , P1 ;  /* 0xff8000005a5a7808 */ /* 0x001fe20000800000 */
[----:B------:R-:W-:Y:S01]  /*2370*/  MUFU.TANH R39, R58 ;  /* 0x0000003a00277308 */ /* 0x000fe20000002400 */
[----:B------:R-:W-:Y:S01]  /*2380*/  FMNMX.FTZ R29, R94, R11, !PT ;  /* 0x0000000b5e1d7209 */ /* 0x000fe20007810000 */
[----:B------:R-:W-:Y:S01]  /*2390*/  FMUL.FTZ R11, R74, UR5 ;  /* 0x000000054a0b7c20 */ /* 0x000fe20008410000 */
[----:B------:R-:W-:Y:S02]  /*23a0*/  ISETP.GT.AND P1, PT, R32, 0x31, PT ;  /* 0x000000312000780c */ /* 0x000fe40003f24270 */
[----:B----4-:R-:W-:-:S02]  /*23b0*/  FSEL R74, R34, -INF , P2 ;  /* 0xff800000224a7808 */ /* 0x010fc40001000000 */
[----:B------:R-:W-:Y:S01]  /*23c0*/  FMNMX.FTZ R29, R90, R29, !PT ;  /* 0x0000001d5a1d7209 */ /* 0x000fe20007810000 */
[----:B------:R0:W2:Y:S01]  /*23d0*/  MUFU.TANH R56, R59 ;  /* 0x0000003b00387308 */ /* 0x0000a20000002400 */
[----:B------:R-:W-:Y:S02]  /*23e0*/  ISETP.GT.AND P2, PT, R32, 0x38, PT ;  /* 0x000000382000780c */ /* 0x000fe40003f44270 */
[----:B------:R-:W-:Y:S02]  /*23f0*/  FMNMX.FTZ R29, R74, R29, !PT ;  /* 0x0000001d4a1d7209 */ /* 0x000fe40007810000 */
[----:B------:R-:W-:-:S03]  /*2400*/  VIADDMNMX R108, R31, R108, R33, PT ;  /* 0x0000006c1f6c7246 */ /* 0x000fc60003800121 */
[----:B------:R5:W-:Y:S01]  /*2410*/  MUFU.TANH R46, R70 ;  /* 0x00000046002e7308 */ /* 0x000be20000002400 */
[----:B------:R-:W-:Y:S01]  /*2420*/  ISETP.GT.AND P3, PT, R108, 0x8, PT ;  /* 0x000000086c00780c */ /* 0x000fe20003f64270 */
[----:B0-----:R-:W-:-:S06]  /*2430*/  FMUL.FTZ R59, R85, UR5 ;  /* 0x00000005553b7c20 */ /* 0x001fcc0008410000 */
[----:B------:R-:W0:Y:S01]  /*2440*/  MUFU.TANH R54, R62 ;  /* 0x0000003e00367308 */ /* 0x000e220000002400 */
[----:B-----5:R-:W-:Y:S02]  /*2450*/  FSEL R70, R30, -INF , P1 ;  /* 0xff8000001e467808 */ /* 0x020fe40000800000 */
[----:B------:R-:W-:Y:S02]  /*2460*/  ISETP.GT.AND P1, PT, R32, 0x39, PT ;  /* 0x000000392000780c */ /* 0x000fe40003f24270 */
[----:B------:R-:W-:Y:S02]  /*2470*/  FMNMX.FTZ R29, R70, R29, !PT ;  /* 0x0000001d461d7209 */ /* 0x000fe40007810000 */
[----:B-1----:R-:W-:Y:S01]  /*2480*/  FSEL R58, R36, -INF , P1 ;  /* 0xff800000243a7808 */ /* 0x002fe20000800000 */
[----:B------:R1:W-:Y:S01]  /*2490*/  MUFU.TANH R52, R66 ;  /* 0x0000004200347308 */ /* 0x0003e20000002400 */
[----:B------:R-:W-:-:S04]  /*24a0*/  ISETP.GT.AND P1, PT, R32, 0x41, PT ;  /* 0x000000412000780c */ /* 0x000fc80003f24270 */
[----:B--2---:R-:W-:Y:S02]  /*24b0*/  FSEL R56, R56, -INF , P1 ;  /* 0xff80000038387808 */ /* 0x004fe40000800000 */
[----:B------:R-:W-:Y:S01]  /*24c0*/  ISETP.GT.AND P1, PT, R32, 0x49, PT ;  /* 0x000000492000780c */ /* 0x000fe20003f24270 */
[----:B------:R-:W2:Y:S01]  /*24d0*/  MUFU.TANH R50, R63 ;  /* 0x0000003f00327308 */ /* 0x000ea20000002400 */
[----:B-1----:R-:W-:Y:S01]  /*24e0*/  FSEL R66, R35, -INF , P2 ;  /* 0xff80000023427808 */ /* 0x002fe20001000000 */
[----:B------:R-:W-:Y:S01]  /*24f0*/  FMUL.FTZ R35, R60, UR5 ;  /* 0x000000053c237c20 */ /* 0x000fe20008410000 */
[----:B------:R-:W-:Y:S02]  /*2500*/  ISETP.GT.AND P2, PT, R32, 0x40, PT ;  /* 0x000000402000780c */ /* 0x000fe40003f44270 */
[----:B------:R-:W-:Y:S02]  /*2510*/  FMNMX.FTZ R29, R66, R29, !PT ;  /* 0x0000001d421d7209 */ /* 0x000fe40007810000 */
[----:B------:R-:W-:Y:S01]  /*2520*/  FSEL R62, R39, -INF , P2 ;  /* 0xff800000273e7808 */ /* 0x000fe20001000000 */
[----:B------:R-:W1:Y:S01]  /*2530*/  MUFU.TANH R48, R67 ;  /* 0x0000004300307308 */ /* 0x000e620000002400 */
[----:B------:R-:W-:Y:S01]  /*2540*/  FMNMX.FTZ R29, R58, R29, !PT ;  /* 0x0000001d3a1d7209 */ /* 0x000fe20007810000 */
[----:B------:R-:W-:Y:S01]  /*2550*/  FMUL.FTZ R39, R64, UR5 ;  /* 0x0000000540277c20 */ /* 0x000fe20008410000 */
[----:B------:R-:W-:-:S02]  /*2560*/  ISETP.GT.AND P2, PT, R32, 0x48, PT ;  /* 0x000000482000780c */ /* 0x000fc40003f44270 */
[----:B------:R-:W-:Y:S02]  /*2570*/  FMNMX.FTZ R29, R62, R29, !PT ;  /* 0x0000001d3e1d7209 */ /* 0x000fe40007810000 */
[----:B0-----:R-:W-:Y:S01]  /*2580*/  FSEL R54, R54, -INF , P2 ;  /* 0xff80000036367808 */ /* 0x001fe20001000000 */
[----:B------:R-:W0:Y:S01]  /*2590*/  MUFU.TANH R44, R71 ;  /* 0x00000047002c7308 */ /* 0x000e220000002400 */
[----:B------:R-:W-:Y:S02]  /*25a0*/  FMNMX.FTZ R29, R56, R29, !PT ;  /* 0x0000001d381d7209 */ /* 0x000fe40007810000 */
[----:B------:R-:W-:Y:S02]  /*25b0*/  ISETP.GT.AND P2, PT, R32, 0x50, PT ;  /* 0x000000502000780c */ /* 0x000fe40003f44270 */
[----:B--2---:R-:W-:Y:S02]  /*25c0*/  FSEL R50, R50, -INF , P1 ;  /* 0xff80000032327808 */ /* 0x004fe40000800000 */
[----:B------:R-:W-:Y:S01]  /*25d0*/  FMNMX.FTZ R29, R54, R29, !PT ;  /* 0x0000001d361d7209 */ /* 0x000fe20007810000 */
[----:B------:R-:W2:Y:S01]  /*25e0*/  MUFU.TANH R11, R11 ;  /* 0x0000000b000b7308 */ /* 0x000ea20000002400 */
[----:B------:R-:W-:-:S02]  /*25f0*/  ISETP.GT.AND P1, PT, R32, 0x51, PT ;  /* 0x000000512000780c */ /* 0x000fc40003f24270 */
[----:B------:R-:W-:Y:S02]  /*2600*/  FSEL R52, R52, -INF , P2 ;  /* 0xff80000034347808 */ /* 0x000fe40001000000 */
[----:B------:R-:W-:Y:S02]  /*2610*/  FMNMX.FTZ R29, R50, R29, !PT ;  /* 0x0000001d321d7209 */ /* 0x000fe40007810000 */
[----:B------:R-:W-:Y:S01]  /*2620*/  ISETP.GT.AND P2, PT, R32, 0x58, PT ;  /* 0x000000582000780c */ /* 0x000fe20003f44270 */
[----:B------:R-:W3:Y:S01]  /*2630*/  MUFU.TANH R40, R75 ;  /* 0x0000004b00287308 */ /* 0x000ee20000002400 */
[----:B-1----:R-:W-:Y:S02]  /*2640*/  FSEL R48, R48, -INF , P1 ;  /* 0xff80000030307808 */ /* 0x002fe40000800000 */
[----:B------:R-:W-:Y:S02]  /*2650*/  FMNMX.FTZ R29, R52, R29, !PT ;  /* 0x0000001d341d7209 */ /* 0x000fe40007810000 */
[----:B------:R-:W-:-:S02]  /*2660*/  ISETP.GT.AND P1, PT, R32, 0x59, PT ;  /* 0x000000592000780c */ /* 0x000fc40003f24270 */
[----:B------:R-:W-:Y:S01]  /*2670*/  FSEL R46, R46, -INF , P2 ;  /* 0xff8000002e2e7808 */ /* 0x000fe20001000000 */
[----:B------:R-:W1:Y:S01]  /*2680*/  MUFU.TANH R38, R78 ;  /* 0x0000004e00267308 */ /* 0x000e620000002400 */
[----:B------:R-:W-:Y:S02]  /*2690*/  FMNMX.FTZ R29, R48, R29, !PT ;  /* 0x0000001d301d7209 */ /* 0x000fe40007810000 */
[----:B------:R-:W-:Y:S02]  /*26a0*/  ISETP.GT.AND P2, PT, R32, 0x60, PT ;  /* 0x000000602000780c */ /* 0x000fe40003f44270 */
[----:B0-----:R-:W-:Y:S02]  /*26b0*/  FSEL R44, R44, -INF , P1 ;  /* 0xff8000002c2c7808 */ /* 0x001fe40000800000 */
[----:B------:R-:W-:Y:S01]  /*26c0*/  FMNMX.FTZ R29, R46, R29, !PT ;  /* 0x0000001d2e1d7209 */ /* 0x000fe20007810000 */
[----:B------:R-:W0:Y:S01]  /*26d0*/  MUFU.TANH R36, R79 ;  /* 0x0000004f00247308 */ /* 0x000e220000002400 */
[----:B------:R-:W-:-:S02]  /*26e0*/  ISETP.GT.AND P1, PT, R32, 0x61, PT ;  /* 0x000000612000780c */ /* 0x000fc40003f24270 */
[----:B--2---:R-:W-:Y:S02]  /*26f0*/  FSEL R42, R11, -INF , P2 ;  /* 0xff8000000b2a7808 */ /* 0x004fe40001000000 */
[----:B------:R-:W-:Y:S02]  /*2700*/  FMNMX.FTZ R29, R44, R29, !PT ;  /* 0x0000001d2c1d7209 */ /* 0x000fe40007810000 */
[----:B------:R-:W-:Y:S01]  /*2710*/  ISETP.GT.AND P2, PT, R32, 0x68, PT ;  /* 0x000000682000780c */ /* 0x000fe20003f44270 */
[----:B------:R-:W2:Y:S01]  /*2720*/  MUFU.TANH R34, R82 ;  /* 0x0000005200227308 */ /* 0x000ea20000002400 */
[----:B---3--:R-:W-:Y:S02]  /*2730*/  FSEL R40, R40, -INF , P1 ;  /* 0xff80000028287808 */ /* 0x008fe40000800000 */
[----:B------:R-:W-:Y:S02]  /*2740*/  FMNMX.FTZ R29, R42, R29, !PT ;  /* 0x0000001d2a1d7209 */ /* 0x000fe40007810000 */
[----:B------:R-:W-:-:S02]  /*2750*/  ISETP.GT.AND P1, PT, R32, 0x69, PT ;  /* 0x000000692000780c */ /* 0x000fc40003f24270 */
[----:B-1----:R-:W-:Y:S01]  /*2760*/  FSEL R38, R38, -INF , P2 ;  /* 0xff80000026267808 */ /* 0x002fe20001000000 */
        /* <DEDUP_REMOVED lines=11> */
[----:B-1----:R-:W-:Y:S02]  /*2820*/  FSEL R30, R30, -INF , P1 ;  /* 0xff8000001e1e7808 */ /* 0x002fe40000800000 */
[----:B------:R-:W-:Y:S02]  /*2830*/  FMNMX.FTZ R29, R34, R29, !PT ;  /* 0x0000001d221d7209 */ /* 0x000fe40007810000 */
[----:B------:R-:W-:-:S02]  /*2840*/  ISETP.GT.AND P1, PT, R32, 0x79, PT ;  /* 0x000000792000780c */ /* 0x000fc40003f24270 */
[----:B------:R-:W-:Y:S01]  /*2850*/  FMNMX.FTZ R29, R30, R29, !PT ;  /* 0x0000001d1e1d7209 */ /* 0x000fe20007810000 */
[----:B------:R-:W-:Y:S01]  /*2860*/  MUFU.TANH R4, R4 ;  /* 0x0000000400047308 */ /* 0x000fe20000002400 */
[----:B0-----:R-:W-:Y:S02]  /*2870*/  FSEL R32, R86, -INF , P2 ;  /* 0xff80000056207808 */ /* 0x001fe40001000000 */
[----:B------:R-:W-:Y:S02]  /*2880*/  MOV R11, UR6 ;  /* 0x00000006000b7c02 */ /* 0x000fe40008000f00 */
[----:B------:R-:W-:Y:S02]  /*2890*/  FMNMX.FTZ R29, R32, R29, !PT ;  /* 0x0000001d201d7209 */ /* 0x000fe40007810000 */
[----:B------:R-:W-:Y:S01]  /*28a0*/  ISETP.GT.AND P2, PT, R108, 0x1, PT ;  /* 0x000000016c00780c */ /* 0x000fe20003f44270 */
[----:B------:R-:W0:Y:S01]  /*28b0*/  MUFU.TANH R3, R3 ;  /* 0x0000000300037308 */ /* 0x000e220000002400 */
[----:B--2---:R-:W-:-:S02]  /*28c0*/  FSEL R28, R28, -INF , P1 ;  /* 0xff8000001c1c7808 */ /* 0x004fc40000800000 */
[----:B------:R-:W-:Y:S02]  /*28d0*/  R2UR UR5, R0 ;  /* 0x00000000000572ca */ /* 0x000fe400000e0000 */
[----:B------:R-:W-:-:S03]  /*28e0*/  FMNMX.FTZ R29, R28, R29, !PT ;  /* 0x0000001d1c1d7209 */ /* 0x000fc60007810000 */
[----:B------:R-:W-:Y:S02]  /*28f0*/  MUFU.TANH R7, R7 ;  /* 0x0000000700077308 */ /* 0x000fe40000002400 */
[----:B------:R-:W1:Y:S06]  /*2900*/  SHFL.BFLY PT, R60, R29, 0x2, 0x1f ;  /* 0x0c401f001d3c7f89 */ /* 0x000e6c00000e0000 */
[----:B------:R-:W-:Y:S01]  /*2910*/  MUFU.TANH R5, R5 ;  /* 0x0000000500057308 */ /* 0x000fe20000002400 */
[----:B0-----:R-:W-:Y:S01]  /*2920*/  FSEL R3, R3, -INF , P2 ;  /* 0xff80000003037808 */ /* 0x001fe20001000000 */
[----:B------:R-:W-:Y:S01]  /*2930*/  UIADD3 UR5, UR5, 0x2d840, URZ ;  /* 0x0002d84005057890 */ /* 0x000fe2000fffe03f */
[----:B------:R-:W-:-:S03]  /*2940*/  ISETP.GT.AND P2, PT, R108, 0x10, PT ;  /* 0x000000106c00780c */ /* 0x000fc60003f44270 */
[----:B------:R-:W-:Y:S02]  /*2950*/  UPRMT UR5, UR42, 0x654, UR5 ;  /* 0x000006542a057896 */ /* 0x000fe40008000005 */
[----:B------:R-:W0:Y:S07]  /*2960*/  MUFU.TANH R9, R9 ;  /* 0x0000000900097308 */ /* 0x000e2e0000002400 */
[----:B------:R-:W-:Y:S01]  /*2970*/  SYNCS.ARRIVE.TRANS64.RED.A1T0 RZ, [UR5], RZ ;  /* 0x000000ffffff79a7 */ /* 0x000fe20008100405 */
[----:B------:R-:W-:Y:S01]  /*2980*/  MUFU.TANH R6, R6 ;  /* 0x0000000600067308 */ /* 0x000fe20000002400 */
[----:B-1----:R-:W-:-:S05]  /*2990*/  FMNMX.FTZ R60, R29, R60, !PT ;  /* 0x0000003c1d3c7209 */ /* 0x002fca0007810000 */
[----:B------:R-:W1:Y:S02]  /*29a0*/  SHFL.BFLY PT, R63, R60, 0x1, 0x1f ;  /* 0x0c201f003c3f7f89 */ /* 0x000e6400000e0000 */
[----:B------:R-:W2:Y:S01]  /*29b0*/  MUFU.TANH R10, R10 ;  /* 0x0000000a000a7308 */ /* 0x000ea20000002400 */
[----:B0-----:R-:W-:Y:S02]  /*29c0*/  FSEL R72, R9, -INF , P2 ;  /* 0xff80000009487808 */ /* 0x001fe40001000000 */
[----:B------:R-:W-:-:S05]  /*29d0*/  ISETP.GT.AND P2, PT, R108, 0x18, PT ;  /* 0x000000186c00780c */ /* 0x000fca0003f44270 */
[----:B------:R-:W-:Y:S08]  /*29e0*/  MUFU.TANH R8, R8 ;  /* 0x0000000800087308 */ /* 0x000ff00000002400 */
[----:B------:R-:W0:Y:S01]  /*29f0*/  MUFU.TANH R14, R14 ;  /* 0x0000000e000e7308 */ /* 0x000e220000002400 */
[----:B--2---:R-:W-:Y:S02]  /*2a00*/  FSEL R76, R10, -INF , P2 ;  /* 0xff8000000a4c7808 */ /* 0x004fe40001000000 */
[----:B------:R-:W-:-:S02]  /*2a10*/  ISETP.GT.AND P2, PT, R108, 0x20, PT ;  /* 0x000000206c00780c */ /* 0x000fc40003f44270 */
[----:B-1----:R-:W-:-:S03]  /*2a20*/  FMNMX.FTZ R63, R60, R63, !PT ;  /* 0x0000003f3c3f7209 */ /* 0x002fc60007810000 */
[----:B------:R-:W1:Y:S01]  /*2a30*/  MUFU.TANH R12, R12 ;  /* 0x0000000c000c7308 */ /* 0x000e620000002400 */
[----:B------:R-:W-:Y:S02]  /*2a40*/  FSEL R60, R7, -INF , P3 ;  /* 0xff800000073c7808 */ /* 0x000fe40001800000 */
[C---:B------:R-:W-:Y:S01]  /*2a50*/  FSETP.NEU.FTZ.AND P1, PT, R63.reuse, -INF , PT ;  /* 0xff8000003f00780b */ /* 0x040fe20003f3d000 */
[----:B------:R-:W-:-:S04]  /*2a60*/  FMUL.FTZ R29, R63, R11 ;  /* 0x0000000b3f1d7220 */ /* 0x000fc80000410000 */
[----:B------:R-:W2:Y:S01]  /*2a70*/  MUFU.TANH R15, R15 ;  /* 0x0000000f000f7308 */ /* 0x000ea20000002400 */
[----:B------:R-:W-:Y:S02]  /*2a80*/  FSEL R29, R29, RZ, P1 ;  /* 0x000000ff1d1d7208 */ /* 0x000fe40000800000 */
[----:B------:R-:W-:Y:S02]  /*2a90*/  ISETP.GT.AND P1, PT, R108, RZ, PT ;  /* 0x000000ff6c00720c */ /* 0x000fe40003f24270 */
[----:B0-----:R-:W-:Y:S01]  /*2aa0*/  FSEL R80, R14, -INF , P2 ;  /* 0xff8000000e507808 */ /* 0x001fe20001000000 */
[-CC-:B------:R-:W-:Y:S01]  /*2ab0*/  FFMA.FTZ R9, R104, R11.reuse, -R29.reuse ;  /* 0x0000000b68097223 */ /* 0x180fe2000001081d */
[----:B------:R-:W-:Y:S01]  /*2ac0*/  FSEL R4, R4, -INF , P1 ;  /* 0xff80000004047808 */ /* 0x000fe20000800000 */
[----:B------:R-:W0:Y:S01]  /*2ad0*/  MUFU.TANH R13, R13 ;  /* 0x0000000d000d7308 */ /* 0x000e220000002400 */
[----:B------:R-:W-:Y:S01]  /*2ae0*/  ISETP.GT.AND P1, PT, R108, 0x9, PT ;  /* 0x000000096c00780c */ /* 0x000fe20003f24270 */
[--C-:B------:R-:W-:Y:S01]  /*2af0*/  FFMA.FTZ R106, R106, R11, -R29.reuse ;  /* 0x0000000b6a6a7223 */ /* 0x100fe2000001081d */
[----:B------:R-:W-:Y:S01]  /*2b00*/  FMNMX.FTZ R7, R4, R3, !PT ;  /* 0x0000000304077209 */ /* 0x000fe20007810000 */
[-CC-:B------:R-:W-:Y:S01]  /*2b10*/  FFMA.FTZ R110, R110, R11.reuse, -R29.reuse ;  /* 0x0000000b6e6e7223 */ /* 0x180fe2000001081d */
[----:B------:R-:W-:Y:S01]  /*2b20*/  FSEL R68, R5, -INF , P1 ;  /* 0xff80000005447808 */ /* 0x000fe20000800000 */
[--C-:B------:R-:W-:Y:S01]  /*2b30*/  FFMA.FTZ R64, R112, R11, -R29.reuse ;  /* 0x0000000b70407223 */ /* 0x100fe2000001081d */
[----:B------:R-:W-:Y:S01]  /*2b40*/  FMNMX.FTZ R5, R60, R7, !PT ;  /* 0x000000073c057209 */ /* 0x000fe20007810000 */
[----:B------:R-:W3:Y:S01]  /*2b50*/  MUFU.TANH R21, R21 ;  /* 0x0000001500157308 */ /* 0x000ee20000002400 */
[----:B------:R-:W-:Y:S01]  /*2b60*/  ISETP.GT.AND P1, PT, R108, 0x11, PT ;  /* 0x000000116c00780c */ /* 0x000fe20003f24270 */
[--C-:B------:R-:W-:Y:S01]  /*2b70*/  FFMA.FTZ R31, R114, R11, -R29.reuse ;  /* 0x0000000b721f7223 */ /* 0x100fe2000001081d */
[----:B------:R-:W-:Y:S01]  /*2b80*/  FMNMX.FTZ R5, R68, R5, !PT ;  /* 0x0000000544057209 */ /* 0x000fe20007810000 */
[-CC-:B------:R-:W-:Y:S01]  /*2b90*/  FFMA.FTZ R33, R66, R11.reuse, -R29.reuse ;  /* 0x0000000b42217223 */ /* 0x180fe2000001081d */
[----:B------:R-:W-:Y:S01]  /*2ba0*/  FSEL R6, R6, -INF , P1 ;  /* 0xff80000006067808 */ /* 0x000fe20000800000 */
[--C-:B------:R-:W-:Y:S01]  /*2bb0*/  FFMA.FTZ R70, R70, R11, -R29.reuse ;  /* 0x0000000b46467223 */ /* 0x100fe2000001081d */
[----:B------:R-:W-:Y:S01]  /*2bc0*/  FMNMX.FTZ R5, R72, R5, !PT ;  /* 0x0000000548057209 */ /* 0x000fe20007810000 */
[----:B------:R-:W4:Y:S01]  /*2bd0*/  MUFU.TANH R20, R20 ;  /* 0x0000001400147308 */ /* 0x000f220000002400 */
[----:B------:R-:W-:Y:S01]  /*2be0*/  ISETP.GT.AND P1, PT, R108, 0x19, PT ;  /* 0x000000196c00780c */ /* 0x000fe20003f24270 */
[--C-:B------:R-:W-:Y:S01]  /*2bf0*/  FFMA.FTZ R58, R58, R11, -R29.reuse ;  /* 0x0000000b3a3a7223 */ /* 0x100fe2000001081d */
[----:B------:R-:W-:Y:S01]  /*2c00*/  FMNMX.FTZ R5, R6, R5, !PT ;  /* 0x0000000506057209 */ /* 0x000fe20007810000 */
[-CC-:B------:R-:W-:Y:S01]  /*2c10*/  FFMA.FTZ R56, R56, R11.reuse, -R29.reuse ;  /* 0x0000000b38387223 */ /* 0x180fe2000001081d */
[----:B------:R-:W-:Y:S01]  /*2c20*/  FSEL R8, R8, -INF , P1 ;  /* 0xff80000008087808 */ /* 0x000fe20000800000 */
[--C-:B------:R-:W-:Y:S01]  /*2c30*/  FFMA.FTZ R50, R50, R11, -R29.reuse ;  /* 0x0000000b32327223 */ /* 0x100fe2000001081d */
[----:B------:R-:W-:Y:S01]  /*2c40*/  FMNMX.FTZ R5, R76, R5, !PT ;  /* 0x000000054c057209 */ /* 0x000fe20007810000 */
[----:B------:R-:W5:Y:S01]  /*2c50*/  MUFU.TANH R25, R25 ;  /* 0x0000001900197308 */ /* 0x000f620000002400 */
[----:B------:R-:W-:Y:S01]  /*2c60*/  ISETP.GT.AND P1, PT, R108, 0x21, PT ;  /* 0x000000216c00780c */ /* 0x000fe20003f24270 */
[--C-:B------:R-:W-:Y:S01]  /*2c70*/  FFMA.FTZ R48, R48, R11, -R29.reuse ;  /* 0x0000000b30307223 */ /* 0x100fe2000001081d */
[----:B------:R-:W-:Y:S01]  /*2c80*/  FMNMX.FTZ R5, R8, R5, !PT ;  /* 0x0000000508057209 */ /* 0x000fe20007810000 */
[-CC-:B------:R-:W-:Y:S01]  /*2c90*/  FFMA.FTZ R44, R44, R11.reuse, -R29.reuse ;  /* 0x0000000b2c2c7223 */ /* 0x180fe2000001081d */
[----:B------:R-:W-:Y:S01]  /*2ca0*/  ISETP.GT.AND P2, PT, R108, 0x28, PT ;  /* 0x000000286c00780c */ /* 0x000fe20003f44270 */
[--C-:B------:R-:W-:Y:S01]  /*2cb0*/  FFMA.FTZ R40, R40, R11, -R29.reuse ;  /* 0x0000000b28287223 */ /* 0x100fe2000001081d */
[----:B-1----:R-:W-:Y:S01]  /*2cc0*/  FSEL R14, R12, -INF , P1 ;  /* 0xff8000000c0e7808 */ /* 0x002fe20000800000 */
[----:B------:R-:W1:Y:S01]  /*2cd0*/  MUFU.TANH R24, R24 ;  /* 0x0000001800187308 */ /* 0x000e620000002400 */
[----:B------:R-:W-:Y:S01]  /*2ce0*/  FMNMX.FTZ R5, R80, R5, !PT ;  /* 0x0000000550057209 */ /* 0x000fe20007810000 */
[-CC-:B------:R-:W-:Y:S01]  /*2cf0*/  FFMA.FTZ R12, R102, R11.reuse, -R29.reuse ;  /* 0x0000000b660c7223 */ /* 0x180fe2000001081d */
[----:B------:R-:W-:Y:S01]  /*2d00*/  ISETP.GT.AND P1, PT, R108, 0x29, PT ;  /* 0x000000296c00780c */ /* 0x000fe20003f24270 */
[-CC-:B------:R-:W-:Y:S01]  /*2d10*/  FFMA.FTZ R36, R36, R11.reuse, -R29.reuse ;  /* 0x0000000b24247223 */ /* 0x180fe2000001081d */
[----:B--2---:R-:W-:Y:S01]  /*2d20*/  FSEL R82, R15, -INF , P2 ;  /* 0xff8000000f527808 */ /* 0x004fe20001000000 */
[--C-:B------:R-:W-:Y:S01]  /*2d30*/  FFMA.FTZ R15, R92, R11, -R29.reuse ;  /* 0x0000000b5c0f7223 */ /* 0x100fe2000001081d */
[----:B------:R-:W-:Y:S01]  /*2d40*/  FMNMX.FTZ R5, R14, R5, !PT ;  /* 0x000000050e057209 */ /* 0x000fe20007810000 */
[----:B------:R-:W2:Y:S01]  /*2d50*/  MUFU.TANH R27, R27 ;  /* 0x0000001b001b7308 */ /* 0x000ea20000002400 */
[----:B------:R-:W-:Y:S01]  /*2d60*/  ISETP.GT.AND P2, PT, R108, 0x30, PT ;  /* 0x000000306c00780c */ /* 0x000fe20003f44270 */
[-CC-:B------:R-:W-:Y:S01]  /*2d70*/  FFMA.FTZ R34, R34, R11.reuse, -R29.reuse ;  /* 0x0000000b22227223 */ /* 0x180fe2000001081d */
[----:B0-----:R-:W-:Y:S01]  /*2d80*/  FSEL R84, R13, -INF , P1 ;  /* 0xff8000000d547808 */ /* 0x001fe20000800000 */
[----:B------:R-:W-:Y:S01]  /*2d90*/  FFMA.FTZ R28, R28, R11, -R29 ;  /* 0x0000000b1c1c7223 */ /* 0x000fe2000001081d */
[----:B------:R-:W-:-:S02]  /*2da0*/  FMNMX.FTZ R5, R82, R5, !PT ;  /* 0x0000000552057209 */ /* 0x000fc40007810000 */
[----:B------:R-:W-:Y:S01]  /*2db0*/  ISETP.GT.AND P1, PT, R108, 0x31, PT ;  /* 0x000000316c00780c */ /* 0x000fe20003f24270 */
[----:B------:R-:W0:Y:S01]  /*2dc0*/  MUFU.TANH R26, R26 ;  /* 0x0000001a001a7308 */ /* 0x000e220000002400 */
[----:B---3--:R-:W-:Y:S01]  /*2dd0*/  FSEL R86, R21, -INF , P2 ;  /* 0xff80000015567808 */ /* 0x008fe20001000000 */
[--C-:B------:R-:W-:Y:S01]  /*2de0*/  FFMA.FTZ R21, R74, R11, -R29.reuse ;  /* 0x0000000b4a157223 */ /* 0x100fe2000001081d */
[----:B------:R-:W-:Y:S02]  /*2df0*/  FMNMX.FTZ R5, R84, R5, !PT ;  /* 0x0000000554057209 */ /* 0x000fe40007810000 */
[----:B------:R-:W-:Y:S02]  /*2e00*/  ISETP.GT.AND P2, PT, R108, 0x38, PT ;  /* 0x000000386c00780c */ /* 0x000fe40003f44270 */
[----:B----4-:R-:W-:Y:S01]  /*2e10*/  FSEL R92, R20, -INF , P1 ;  /* 0xff800000145c7808 */ /* 0x010fe20000800000 */
[----:B------:R-:W3:Y:S01]  /*2e20*/  MUFU.TANH R35, R35 ;  /* 0x0000002300237308 */ /* 0x000ee20000002400 */
[----:B------:R-:W-:Y:S01]  /*2e30*/  FMNMX.FTZ R5, R86, R5, !PT ;  /* 0x0000000556057209 */ /* 0x000fe20007810000 */
[----:B------:R-:W-:Y:S01]  /*2e40*/  FFMA.FTZ R20, R100, R11, -R29 ;  /* 0x0000000b64147223 */ /* 0x000fe2000001081d */
[----:B------:R-:W-:-:S02]  /*2e50*/  ISETP.GT.AND P1, PT, R108, 0x39, PT ;  /* 0x000000396c00780c */ /* 0x000fc40003f24270 */
[----:B-----5:R-:W-:Y:S01]  /*2e60*/  FSEL R100, R25, -INF , P2 ;  /* 0xff80000019647808 */ /* 0x020fe20001000000 */
[--C-:B------:R-:W-:Y:S01]  /*2e70*/  FFMA.FTZ R25, R98, R11, -R29.reuse ;  /* 0x0000000b62197223 */ /* 0x100fe2000001081d */
[----:B------:R-:W-:Y:S01]  /*2e80*/  FMNMX.FTZ R5, R92, R5, !PT ;  /* 0x000000055c057209 */ /* 0x000fe20007810000 */
[----:B------:R-:W-:Y:S01]  /*2e90*/  MUFU.TANH R37, R37 ;  /* 0x0000002500257308 */ /* 0x000fe20000002400 */
[----:B------:R-:W-:Y:S02]  /*2ea0*/  ISETP.GT.AND P2, PT, R108, 0x40, PT ;  /* 0x000000406c00780c */ /* 0x000fe40003f44270 */
[----:B-1----:R-:W-:Y:S01]  /*2eb0*/  FSEL R102, R24, -INF , P1 ;  /* 0xff80000018667808 */ /* 0x002fe20000800000 */
[--C-:B------:R-:W-:Y:S01]  /*2ec0*/  FFMA.FTZ R24, R96, R11, -R29.reuse ;  /* 0x0000000b60187223 */ /* 0x100fe2000001081d */
[----:B------:R-:W-:Y:S02]  /*2ed0*/  FMNMX.FTZ R5, R100, R5, !PT ;  /* 0x0000000564057209 */ /* 0x000fe40007810000 */
[----:B------:R-:W-:Y:S01]  /*2ee0*/  ISETP.GT.AND P1, PT, R108, 0x41, PT ;  /* 0x000000416c00780c */ /* 0x000fe20003f24270 */
[----:B------:R-:W1:Y:S01]  /*2ef0*/  MUFU.TANH R39, R39 ;  /* 0x0000002700277308 */ /* 0x000e620000002400 */
[----:B--2---:R-:W-:Y:S01]  /*2f00*/  FSEL R98, R27, -INF , P2 ;  /* 0xff8000001b627808 */ /* 0x004fe20001000000 */
[----:B------:R-:W-:Y:S01]  /*2f10*/  FFMA.FTZ R27, R94, R11, -R29 ;  /* 0x0000000b5e1b7223 */ /* 0x000fe2000001081d */
[----:B------:R-:W-:-:S02]  /*2f20*/  FMNMX.FTZ R5, R102, R5, !PT ;  /* 0x0000000566057209 */ /* 0x000fc40007810000 */
[----:B------:R-:W-:Y:S02]  /*2f30*/  ISETP.GT.AND P2, PT, R108, 0x48, PT ;  /* 0x000000486c00780c */ /* 0x000fe40003f44270 */
[----:B0-----:R-:W-:Y:S01]  /*2f40*/  FSEL R104, R26, -INF , P1 ;  /* 0xff8000001a687808 */ /* 0x001fe20000800000 */
[----:B------:R-:W-:Y:S01]  /*2f50*/  MUFU.TANH R41, R41 ;  /* 0x0000002900297308 */ /* 0x000fe20000002400 */
[----:B------:R-:W-:Y:S01]  /*2f60*/  FMNMX.FTZ R5, R98, R5, !PT ;  /* 0x0000000562057209 */ /* 0x000fe20007810000 */
[-CC-:B------:R-:W-:Y:S01]  /*2f70*/  FFMA.FTZ R26, R90, R11.reuse, -R29.reuse ;  /* 0x0000000b5a1a7223 */ /* 0x180fe2000001081d */
[----:B------:R-:W-:Y:S02]  /*2f80*/  ISETP.GT.AND P1, PT, R108, 0x49, PT ;  /* 0x000000496c00780c */ /* 0x000fe40003f24270 */
[----:B---3--:R-:W-:Y:S01]  /*2f90*/  FSEL R96, R35, -INF , P2 ;  /* 0xff80000023607808 */ /* 0x008fe20001000000 */
[----:B------:R-:W-:Y:S01]  /*2fa0*/  FFMA.FTZ R35, R54, R11, -R29 ;  /* 0x0000000b36237223 */ /* 0x000fe2000001081d */
[----:B------:R-:W-:Y:S01]  /*2fb0*/  FMNMX.FTZ R5, R104, R5, !PT ;  /* 0x0000000568057209 */ /* 0x000fe20007810000 */
[----:B------:R-:W0:Y:S01]  /*2fc0*/  MUFU.TANH R43, R43 ;  /* 0x0000002b002b7308 */ /* 0x000e220000002400 */
[----:B------:R-:W-:-:S02]  /*2fd0*/  ISETP.GT.AND P2, PT, R108, 0x50, PT ;  /* 0x000000506c00780c */ /* 0x000fc40003f44270 */
[----:B------:R-:W-:Y:S02]  /*2fe0*/  FMNMX.FTZ R5, R96, R5, !PT ;  /* 0x0000000560057209 */ /* 0x000fe40007810000 */
[----:B-1----:R-:W-:Y:S01]  /*2ff0*/  FSEL R94, R39, -INF , P2 ;  /* 0xff800000275e7808 */ /* 0x002fe20001000000 */
[-CC-:B------:R-:W-:Y:S01]  /*3000*/  FFMA.FTZ R39, R42, R11.reuse, -R29.reuse ;  /* 0x0000000b2a277223 */ /* 0x180fe2000001081d */
[----:B------:R-:W-:Y:S01]  /*3010*/  ISETP.GT.AND P2, PT, R108, 0x58, PT ;  /* 0x000000586c00780c */ /* 0x000fe20003f44270 */
[----:B------:R-:W-:Y:S08]  /*3020*/  MUFU.TANH R45, R45 ;  /* 0x0000002d002d7308 */ /* 0x000ff00000002400 */
[----:B------:R1:W-:Y:S01]  /*3030*/  MUFU.EX2 R10, R106 ;  /* 0x0000006a000a7308 */ /* 0x0003e20000000800 */
[----:B0-----:R-:W-:Y:S01]  /*3040*/  FSEL R90, R43, -INF , P2 ;  /* 0xff8000002b5a7808 */ /* 0x001fe20001000000 */
[----:B------:R-:W-:Y:S01]  /*3050*/  FFMA.FTZ R43, R52, R11, -R29 ;  /* 0x0000000b342b7223 */ /* 0x000fe2000001081d */
[----:B------:R-:W-:-:S05]  /*3060*/  ISETP.GT.AND P2, PT, R108, 0x60, PT ;  /* 0x000000606c00780c */ /* 0x000fca0003f44270 */
[----:B------:R-:W0:Y:S01]  /*3070*/  MUFU.TANH R49, R49 ;  /* 0x0000003100317308 */ /* 0x000e220000002400 */
[----:B-1----:R-:W-:Y:S01]  /*3080*/  FSEL R106, R37, -INF , P1 ;  /* 0xff800000256a7808 */ /* 0x002fe20000800000 */
[----:B------:R-:W-:Y:S01]  /*3090*/  FFMA.FTZ R37, R38, R11, -R29 ;  /* 0x0000000b26257223 */ /* 0x000fe2000001081d */
[----:B------:R-:W-:Y:S02]  /*30a0*/  ISETP.GT.AND P1, PT, R108, 0x51, PT ;  /* 0x000000516c00780c */ /* 0x000fe40003f24270 */
[----:B------:R-:W-:-:S03]  /*30b0*/  FMNMX.FTZ R5, R106, R5, !PT ;  /* 0x000000056a057209 */ /* 0x000fc60007810000 */
[----:B------:R-:W1:Y:S01]  /*30c0*/  MUFU.TANH R47, R47 ;  /* 0x0000002f002f7308 */ /* 0x000e620000002400 */
[----:B------:R-:W-:-:S07]  /*30d0*/  FMNMX.FTZ R5, R94, R5, !PT ;  /* 0x000000055e057209 */ /* 0x000fce0007810000 */
[----:B------:R2:W-:Y:S01]  /*30e0*/  MUFU.EX2 R7, R110 ;  /* 0x0000006e00077308 */ /* 0x0005e20000000800 */
[----:B0-----:R-:W-:Y:S02]  /*30f0*/  FSEL R74, R49, -INF , P2 ;  /* 0xff800000314a7808 */ /* 0x001fe40001000000 */
[----:B------:R-:W-:-:S05]  /*3100*/  ISETP.GT.AND P2, PT, R108, 0x68, PT ;  /* 0x000000686c00780c */ /* 0x000fca0003f44270 */
[----:B------:R-:W0:Y:S01]  /*3110*/  MUFU.TANH R53, R53 ;  /* 0x0000003500357308 */ /* 0x000e220000002400 */
[----:B--2---:R-:W-:Y:S01]  /*3120*/  FSEL R110, R41, -INF , P1 ;  /* 0xff800000296e7808 */ /* 0x004fe20000800000 */
[--C-:B------:R-:W-:Y:S01]  /*3130*/  FFMA.FTZ R41, R46, R11, -R29.reuse ;  /* 0x0000000b2e297223 */ /* 0x100fe2000001081d */
[----:B------:R-:W-:Y:S02]  /*3140*/  ISETP.GT.AND P1, PT, R108, 0x59, PT ;  /* 0x000000596c00780c */ /* 0x000fe40003f24270 */
[----:B------:R-:W-:Y:S02]  /*3150*/  FMNMX.FTZ R5, R110, R5, !PT ;  /* 0x000000056e057209 */ /* 0x000fe40007810000 */
[----:B------:R-:W-:Y:S01]  /*3160*/  FSEL R112, R45, -INF , P1 ;  /* 0xff8000002d707808 */ /* 0x000fe20000800000 */
[----:B------:R-:W2:Y:S01]  /*3170*/  MUFU.TANH R51, R51 ;  /* 0x0000003300337308 */ /* 0x000ea20000002400 */
[----:B------:R-:W-:Y:S01]  /*3180*/  FMNMX.FTZ R5, R90, R5, !PT ;  /* 0x000000055a057209 */ /* 0x000fe20007810000 */
[----:B------:R-:W-:Y:S01]  /*3190*/  FFMA.FTZ R45, R62, R11, -R29 ;  /* 0x0000000b3e2d7223 */ /* 0x000fe2000001081d */
[----:B------:R-:W-:-:S02]  /*31a0*/  ISETP.GT.AND P1, PT, R108, 0x61, PT ;  /* 0x000000616c00780c */ /* 0x000fc40003f24270 */
[----:B------:R-:W-:Y:S02]  /*31b0*/  FMNMX.FTZ R5, R112, R5, !PT ;  /* 0x0000000570057209 */ /* 0x000fe40007810000 */
[----:B-1----:R-:W-:Y:S01]  /*31c0*/  FSEL R114, R47, -INF , P1 ;  /* 0xff8000002f727808 */ /* 0x002fe20000800000 */
[----:B------:R-:W1:Y:S01]  /*31d0*/  MUFU.TANH R55, R55 ;  /* 0x0000003700377308 */ /* 0x000e620000002400 */
[----:B------:R-:W-:Y:S01]  /*31e0*/  FMNMX.FTZ R5, R74, R5, !PT ;  /* 0x000000054a057209 */ /* 0x000fe20007810000 */
[-CC-:B------:R-:W-:Y:S01]  /*31f0*/  FFMA.FTZ R47, R30, R11.reuse, -R29.reuse ;  /* 0x0000000b1e2f7223 */ /* 0x180fe2000001081d */
[----:B------:R-:W-:Y:S01]  /*3200*/  ISETP.GT.AND P1, PT, R108, 0x69, PT ;  /* 0x000000696c00780c */ /* 0x000fe20003f24270 */
[----:B------:R-:W-:Y:S01]  /*3210*/  FFMA.FTZ R30, R32, R11, -R29 ;  /* 0x0000000b201e7223 */ /* 0x000fe2000001081d */
        /* <DEDUP_REMOVED lines=12> */
[----:B------:R-:W1:Y:S01]  /*32e0*/  MUFU.TANH R59, R59 ;  /* 0x0000003b003b7308 */ /* 0x000e620000002400 */
[----:B0-----:R-:W-:Y:S02]  /*32f0*/  FSEL R120, R57, -INF , P1 ;  /* 0xff80000039787808 */ /* 0x001fe40000800000 */
[----:B------:R-:W-:Y:S02]  /*3300*/  ISETP.GT.AND P1, PT, R108, 0x79, PT ;  /* 0x000000796c00780c */ /* 0x000fe40003f24270 */
[----:B------:R-:W-:-:S03]  /*3310*/  FMNMX.FTZ R5, R120, R5, !PT ;  /* 0x0000000578057209 */ /* 0x000fc60007810000 */
[----:B------:R-:W-:Y:S01]  /*3320*/  MUFU.EX2 R31, R31 ;  /* 0x0000001f001f7308 */ /* 0x000fe20000000800 */
[----:B--2---:R-:W-:-:S04]  /*3330*/  FSEL R108, R61, -INF , P2 ;  /* 0xff8000003d6c7808 */ /* 0x004fc80001000000 */
[----:B------:R-:W-:-:S03]  /*3340*/  FMNMX.FTZ R5, R108, R5, !PT ;  /* 0x000000056c057209 */ /* 0x000fc60007810000 */
[----:B------:R-:W0:Y:S01]  /*3350*/  MUFU.EX2 R64, R64 ;  /* 0x0000004000407308 */ /* 0x000e220000000800 */
[----:B-1----:R-:W-:-:S04]  /*3360*/  FSEL R122, R59, -INF , P1 ;  /* 0xff8000003b7a7808 */ /* 0x002fc80000800000 */
[----:B------:R-:W-:-:S03]  /*3370*/  FMNMX.FTZ R5, R122, R5, !PT ;  /* 0x000000057a057209 */ /* 0x000fc60007810000 */
[----:B------:R-:W1:Y:S02]  /*3380*/  MUFU.EX2 R9, R9 ;  /* 0x0000000900097308 */ /* 0x000e640000000800 */
[----:B------:R-:W2:Y:S06]  /*3390*/  SHFL.BFLY PT, R62, R5, 0x2, 0x1f ;  /* 0x0c401f00053e7f89 */ /* 0x000eac00000e0000 */
[----:B------:R-:W3:Y:S08]  /*33a0*/  MUFU.EX2 R12, R12 ;  /* 0x0000000c000c7308 */ /* 0x000ef00000000800 */
[----:B------:R-:W4:Y:S08]  /*33b0*/  MUFU.EX2 R15, R15 ;  /* 0x0000000f000f7308 */ /* 0x000f300000000800 */
[----:B------:R-:W5:Y:S01]  /*33c0*/  MUFU.EX2 R20, R20 ;  /* 0x0000001400147308 */ /* 0x000f620000000800 */
[----:B--2---:R-:W-:-:S05]  /*33d0*/  FMNMX.FTZ R62, R5, R62, !PT ;  /* 0x0000003e053e7209 */ /* 0x004fca0007810000 */
[----:B------:R-:W2:Y:S02]  /*33e0*/  SHFL.BFLY PT, R5, R62, 0x1, 0x1f ;  /* 0x0c201f003e057f89 */ /* 0x000ea400000e0000 */
[----:B------:R-:W-:Y:S08]  /*33f0*/  MUFU.EX2 R25, R25 ;  /* 0x0000001900197308 */ /* 0x000ff00000000800 */
[----:B------:R-:W-:Y:S08]  /*3400*/  MUFU.EX2 R24, R24 ;  /* 0x0000001800187308 */ /* 0x000ff00000000800 */
[----:B------:R-:W-:Y:S01]  /*3410*/  MUFU.EX2 R27, R27 ;  /* 0x0000001b001b7308 */ /* 0x000fe20000000800 */
[----:B--2---:R-:W-:-:S07]  /*3420*/  FMNMX.FTZ R78, R62, R5, !PT ;  /* 0x000000053e4e7209 */ /* 0x004fce0007810000 */
[----:B------:R-:W-:Y:S01]  /*3430*/  MUFU.EX2 R26, R26 ;  /* 0x0000001a001a7308 */ /* 0x000fe20000000800 */
[C---:B------:R-:W-:Y:S01]  /*3440*/  FSETP.NEU.FTZ.AND P1, PT, R78.reuse, -INF , PT ;  /* 0xff8000004e00780b */ /* 0x040fe20003f3d000 */
[----:B------:R-:W-:-:S06]  /*3450*/  FMUL.FTZ R5, R78, R11 ;  /* 0x0000000b4e057220 */ /* 0x000fcc0000410000 */
[----:B------:R-:W-:Y:S01]  /*3460*/  MUFU.EX2 R21, R21 ;  /* 0x0000001500157308 */ /* 0x000fe20000000800 */
[----:B------:R-:W-:-:S05]  /*3470*/  FSEL R5, R5, RZ, P1 ;  /* 0x000000ff05057208 */ /* 0x000fca0000800000 */
        /* <DEDUP_REMOVED lines=8> */
[----:B0-----:R-:W-:Y:S01]  /*3500*/  FADD.FTZ R6, R31, R64 ;  /* 0x000000401f067221 */ /* 0x001fe20000010000 */
[-CC-:B------:R-:W-:Y:S01]  /*3510*/  FFMA.FTZ R55, R8, R11.reuse, -R5.reuse ;  /* 0x0000000b08377223 */ /* 0x180fe20000010805 */
[-CC-:B------:R-:W-:Y:S01]  /*3520*/  FFMA.FTZ R8, R80, R11.reuse, -R5.reuse ;  /* 0x0000000b50087223 */ /* 0x180fe20000010805 */
[-CC-:B------:R-:W-:Y:S01]  /*3530*/  FFMA.FTZ R53, R14, R11.reuse, -R5.reuse ;  /* 0x0000000b0e357223 */ /* 0x180fe20000010805 */
[----:B------:R-:W-:Y:S01]  /*3540*/  FADD.FTZ R67, R7, R6 ;  /* 0x0000000607437221 */ /* 0x000fe20000010000 */
[-CC-:B------:R-:W-:Y:S01]  /*3550*/  FFMA.FTZ R46, R82, R11.reuse, -R5.reuse ;  /* 0x0000000b522e7223 */ /* 0x180fe20000010805 */
[----:B------:R-:W0:Y:S01]  /*3560*/  MUFU.EX2 R3, R3 ;  /* 0x0000000300037308 */ /* 0x000e220000000800 */
[-C--:B------:R-:W-:Y:S01]  /*3570*/  FFMA.FTZ R57, R84, R11.reuse, -R5 ;  /* 0x0000000b54397223 */ /* 0x080fe20000010805 */
[----:B------:R-:W-:Y:S01]  /*3580*/  FADD.FTZ R14, R10, R67 ;  /* 0x000000430a0e7221 */ /* 0x000fe20000010000 */
[--C-:B------:R-:W-:Y:S01]  /*3590*/  FFMA.FTZ R52, R86, R11, -R5.reuse ;  /* 0x0000000b56347223 */ /* 0x100fe20000010805 */
[----:B------:R-:W-:Y:S01]  /*35a0*/  F2FP.F16.F32.PACK_AB R7, R10, R7 ;  /* 0x000000070a07723e */ /* 0x000fe200000000ff */
[-CC-:B------:R-:W-:Y:S01]  /*35b0*/  FFMA.FTZ R59, R92, R11.reuse, -R5.reuse ;  /* 0x0000000b5c3b7223 */ /* 0x180fe20000010805 */
[----:B-1----:R-:W-:Y:S01]  /*35c0*/  FADD.FTZ R67, R9, R14 ;  /* 0x0000000e09437221 */ /* 0x002fe20000010000 */
[-CC-:B------:R-:W-:Y:S01]  /*35d0*/  FFMA.FTZ R54, R100, R11.reuse, -R5.reuse ;  /* 0x0000000b64367223 */ /* 0x180fe20000010805 */
[----:B------:R-:W1:Y:S01]  /*35e0*/  MUFU.EX2 R32, R32 ;  /* 0x0000002000207308 */ /* 0x000e620000000800 */
[-C--:B------:R-:W-:Y:S01]  /*35f0*/  FFMA.FTZ R61, R102, R11.reuse, -R5 ;  /* 0x0000000b663d7223 */ /* 0x080fe20000010805 */
[----:B---3--:R-:W-:Y:S01]  /*3600*/  FADD.FTZ R14, R12, R67 ;  /* 0x000000430c0e7221 */ /* 0x008fe20000010000 */
[-CC-:B------:R-:W-:Y:S01]  /*3610*/  FFMA.FTZ R60, R98, R11.reuse, -R5.reuse ;  /* 0x0000000b623c7223 */ /* 0x180fe20000010805 */
[-CC-:B------:R-:W-:Y:S01]  /*3620*/  FFMA.FTZ R65, R104, R11.reuse, -R5.reuse ;  /* 0x0000000b68417223 */ /* 0x180fe20000010805 */
[----:B------:R-:W-:Y:S01]  /*3630*/  FFMA.FTZ R96, R96, R11, -R5 ;  /* 0x0000000b60607223 */ /* 0x000fe20000010805 */
[----:B----4-:R-:W-:Y:S01]  /*3640*/  FADD.FTZ R69, R15, R14 ;  /* 0x0000000e0f457221 */ /* 0x010fe20000010000 */
[----:B-----5:R-:W-:Y:S01]  /*3650*/  F2FP.F16.F32.PACK_AB R15, R20, R15 ;  /* 0x0000000f140f723e */ /* 0x020fe200000000ff */
[----:B------:R-:W2:Y:S01]  /*3660*/  MUFU.EX2 R49, R49 ;  /* 0x0000003100317308 */ /* 0x000ea20000000800 */
[----:B0-----:R-:W-:Y:S01]  /*3670*/  FADD.FTZ R13, R4, R3 ;  /* 0x00000003040d7221 */ /* 0x001fe20000010000 */
[----:B------:R-:W-:Y:S01]  /*3680*/  FADD.FTZ R10, R20, R69 ;  /* 0x00000045140a7221 */ /* 0x000fe20000010000 */
[----:B------:R-:W-:Y:S01]  /*3690*/  F2FP.F16.F32.PACK_AB R4, R3, R4 ;  /* 0x000000040304723e */ /* 0x000fe200000000ff */
        /* <DEDUP_REMOVED lines=9> */
[-CC-:B------:R-:W-:Y:S01]  /*3730*/  FFMA.FTZ R116, R116, R11.reuse, -R5.reuse ;  /* 0x0000000b74747223 */ /* 0x180fe20000010805 */
[-CC-:B------:R-:W-:Y:S01]  /*3740*/  FFMA.FTZ R118, R118, R11.reuse, -R5.reuse ;  /* 0x0000000b76767223 */ /* 0x180fe20000010805 */
[-CC-:B------:R-:W-:Y:S01]  /*3750*/  FFMA.FTZ R66, R66, R11.reuse, -R5.reuse ;  /* 0x0000000b42427223 */ /* 0x180fe20000010805 */
[----:B------:R-:W1:Y:S01]  /*3760*/  MUFU.EX2 R51, R51 ;  /* 0x0000003300337308 */ /* 0x000e620000000800 */
[----:B--2---:R-:W-:Y:S01]  /*3770*/  FADD.FTZ R13, R49, R6 ;  /* 0x00000006310d7221 */ /* 0x004fe20000010000 */
[-CC-:B------:R-:W-:Y:S01]  /*3780*/  FFMA.FTZ R120, R120, R11.reuse, -R5.reuse ;  /* 0x0000000b78787223 */ /* 0x180fe20000010805 */
[-CC-:B------:R-:W-:Y:S01]  /*3790*/  FFMA.FTZ R108, R108, R11.reuse, -R5.reuse ;  /* 0x0000000b6c6c7223 */ /* 0x180fe20000010805 */
[----:B------:R-:W-:Y:S01]  /*37a0*/  FFMA.FTZ R122, R122, R11, -R5 ;  /* 0x0000000b7a7a7223 */ /* 0x000fe20000010805 */
[----:B------:R-:W-:-:S02]  /*37b0*/  F2FP.F16.F32.PACK_AB R5, R64, R31 ;  /* 0x0000001f4005723e */ /* 0x000fc400000000ff */
[----:B------:R-:W-:Y:S02]  /*37c0*/  CS2R R106, SRZ ;  /* 0x00000000006a7805 */ /* 0x000fe4000001ff00 */
[----:B------:R-:W-:Y:S01]  /*37d0*/  CS2R R104, SRZ ;  /* 0x0000000000687805 */ /* 0x000fe2000001ff00 */
[----:B------:R-:W2:Y:S01]  /*37e0*/  MUFU.EX2 R42, R42 ;  /* 0x0000002a002a7308 */ /* 0x000ea20000000800 */
[----:B0-----:R-:W-:Y:S01]  /*37f0*/  FADD.FTZ R6, R38, R13 ;  /* 0x0000000d26067221 */ /* 0x001fe20000010000 */
[----:B------:R-:W-:Y:S02]  /*3800*/  F2FP.F16.F32.PACK_AB R13, R12, R9 ;  /* 0x000000090c0d723e */ /* 0x000fe400000000ff */
[----:B------:R-:W-:Y:S02]  /*3810*/  CS2R R102, SRZ ;  /* 0x0000000000667805 */ /* 0x000fe4000001ff00 */
[----:B------:R-:W-:Y:S02]  /*3820*/  CS2R R100, SRZ ;  /* 0x0000000000647805 */ /* 0x000fe4000001ff00 */
[----:B------:R-:W-:-:S02]  /*3830*/  CS2R R98, SRZ ;  /* 0x0000000000627805 */ /* 0x000fc4000001ff00 */
[----:B------:R-:W-:Y:S02]  /*3840*/  CS2R R94, SRZ ;  /* 0x00000000005e7805 */ /* 0x000fe4000001ff00 */
[----:B------:R-:W-:Y:S01]  /*3850*/  CS2R R92, SRZ ;  /* 0x00000000005c7805 */ /* 0x000fe2000001ff00 */
[----:B------:R-:W0:Y:S01]  /*3860*/  MUFU.EX2 R55, R55 ;  /* 0x0000003700377308 */ /* 0x000e220000000800 */
[C---:B-1----:R-:W-:Y:S01]  /*3870*/  FADD.FTZ R67, R51.reuse, R6 ;  /* 0x0000000633437221 */ /* 0x042fe20000010000 */
[----:B------:R-:W-:-:S06]  /*3880*/  F2FP.F16.F32.PACK_AB R12, R51, R38 ;  /* 0x00000026330c723e */ /* 0x000fcc00000000ff */
[----:B------:R-:W1:Y:S01]  /*3890*/  MUFU.EX2 R8, R8 ;  /* 0x0000000800087308 */ /* 0x000e620000000800 */
[----:B--2---:R-:W-:-:S07]  /*38a0*/  FADD.FTZ R6, R42, R67 ;  /* 0x000000432a067221 */ /* 0x004fce0000010000 */
[----:B------:R-:W2:Y:S01]  /*38b0*/  MUFU.EX2 R53, R53 ;  /* 0x0000003500357308 */ /* 0x000ea20000000800 */
[----:B0-----:R-:W-:Y:S01]  /*38c0*/  FADD.FTZ R3, R55, R6 ;  /* 0x0000000637037221 */ /* 0x001fe20000010000 */
[----:B------:R-:W-:Y:S01]  /*38d0*/  F2FP.F16.F32.PACK_AB R6, R49, R32 ;  /* 0x000000203106723e */ /* 0x000fe200000000ff */
[----:B------:R-:W-:Y:S01]  /*38e0*/  FADD.FTZ R49, R25, R10 ;  /* 0x0000000a19317221 */ /* 0x000fe20000010000 */
[----:B------:R-:W-:Y:S02]  /*38f0*/  F2FP.F16.F32.PACK_AB R14, R55, R42 ;  /* 0x0000002a370e723e */ /* 0x000fe400000000ff */
[C---:B------:R-:W-:Y:S01]  /*3900*/  F2FP.F16.F32.PACK_AB R25, R24.reuse, R25 ;  /* 0x000000191819723e */ /* 0x040fe200000000ff */
[----:B------:R-:W-:Y:S01]  /*3910*/  FADD.FTZ R20, R24, R49 ;  /* 0x0000003118147221 */ /* 0x000fe20000010000 */
[----:B------:R-:W0:Y:S01]  /*3920*/  MUFU.EX2 R46, R46 ;  /* 0x0000002e002e7308 */ /* 0x000e220000000800 */
[----:B-1----:R-:W-:Y:S01]  /*3930*/  FADD.FTZ R10, R8, R3 ;  /* 0x00000003080a7221 */ /* 0x002fe20000010000 */
[----:B------:R1:W-:Y:S01]  /*3940*/  STSM.16.M88.4 [R16+0x21800], R4 ;  /* 0x0218000410007844 */ /* 0x0003e20000000200 */
[----:B------:R-:W-:Y:S01]  /*3950*/  FADD.FTZ R49, R27, R20 ;  /* 0x000000141b317221 */ /* 0x000fe20000010000 */
[----:B------:R-:W-:-:S02]  /*3960*/  F2FP.F16.F32.PACK_AB R27, R26, R27 ;  /* 0x0000001b1a1b723e */ /* 0x000fc400000000ff */
[----:B------:R3:W-:Y:S01]  /*3970*/  STSM.16.M88.4 [R22], R12 ;  /* 0x0000000c16007844 */ /* 0x0007e20000000200 */
[----:B------:R-:W-:Y:S01]  /*3980*/  FADD.FTZ R20, R26, R49 ;  /* 0x000000311a147221 */ /* 0x000fe20000010000 */
[----:B------:R-:W4:Y:S01]  /*3990*/  MUFU.EX2 R57, R57 ;  /* 0x0000003900397308 */ /* 0x000f220000000800 */
[C---:B--2---:R-:W-:Y:S01]  /*39a0*/  FADD.FTZ R3, R53.reuse, R10 ;  /* 0x0000000a35037221 */ /* 0x044fe20000010000 */
[----:B------:R-:W-:Y:S01]  /*39b0*/  F2FP.F16.F32.PACK_AB R24, R53, R8 ;  /* 0x000000083518723e */ /* 0x000fe200000000ff */
[----:B------:R-:W-:-:S05]  /*39c0*/  FADD.FTZ R49, R21, R20 ;  /* 0x0000001415317221 */ /* 0x000fca0000010000 */
[----:B------:R-:W2:Y:S01]  /*39d0*/  MUFU.EX2 R52, R52 ;  /* 0x0000003400347308 */ /* 0x000ea20000000800 */
[----:B0-----:R-:W-:-:S07]  /*39e0*/  FADD.FTZ R10, R46, R3 ;  /* 0x000000032e0a7221 */ /* 0x001fce0000010000 */
[----:B------:R-:W0:Y:S01]  /*39f0*/  MUFU.EX2 R70, R70 ;  /* 0x0000004600467308 */ /* 0x000e220000000800 */
[C---:B----4-:R-:W-:Y:S01]  /*3a00*/  FADD.FTZ R3, R57.reuse, R10 ;  /* 0x0000000a39037221 */ /* 0x050fe20000010000 */
[----:B------:R-:W-:-:S05]  /*3a10*/  F2FP.F16.F32.PACK_AB R26, R57, R46 ;  /* 0x0000002e391a723e */ /* 0x000fca00000000ff */
[----:B------:R-:W-:Y:S01]  /*3a20*/  STSM.16.M88.4 [R18], R24 ;  /* 0x0000001812007844 */ /* 0x000fe20000000200 */
[----:B------:R-:W4:Y:S01]  /*3a30*/  MUFU.EX2 R59, R59 ;  /* 0x0000003b003b7308 */ /* 0x000f220000000800 */
[----:B--2---:R-:W-:-:S07]  /*3a40*/  FADD.FTZ R10, R52, R3 ;  /* 0x00000003340a7221 */ /* 0x004fce0000010000 */
[----:B------:R-:W2:Y:S01]  /*3a50*/  MUFU.EX2 R54, R54 ;  /* 0x0000003600367308 */ /* 0x000ea20000000800 */
[C---:B0-----:R-:W-:Y:S01]  /*3a60*/  FADD.FTZ R20, R70.reuse, R49 ;  /* 0x0000003146147221 */ /* 0x041fe20000010000 */
[----:B-1----:R-:W-:-:S06]  /*3a70*/  F2FP.F16.F32.PACK_AB R5, R70, R21 ;  /* 0x000000154605723e */ /* 0x002fcc00000000ff */
[----:B------:R-:W0:Y:S01]  /*3a80*/  MUFU.EX2 R33, R33 ;  /* 0x0000002100217308 */ /* 0x000e220000000800 */
[C---:B----4-:R-:W-:Y:S01]  /*3a90*/  FADD.FTZ R49, R59.reuse, R10 ;  /* 0x0000000a3b317221 */ /* 0x050fe20000010000 */
[----:B------:R-:W-:-:S06]  /*3aa0*/  F2FP.F16.F32.PACK_AB R4, R59, R52 ;  /* 0x000000343b04723e */ /* 0x000fcc00000000ff */
[----:B------:R-:W3:Y:S01]  /*3ab0*/  MUFU.EX2 R61, R61 ;  /* 0x0000003d003d7308 */ /* 0x000ee20000000800 */
[----:B--2---:R-:W-:-:S07]  /*3ac0*/  FADD.FTZ R6, R54, R49 ;  /* 0x0000003136067221 */ /* 0x004fce0000010000 */
[----:B------:R-:W1:Y:S01]  /*3ad0*/  MUFU.EX2 R58, R58 ;  /* 0x0000003a003a7308 */ /* 0x000e620000000800 */
[----:B0-----:R-:W-:-:S07]  /*3ae0*/  FADD.FTZ R7, R33, R20 ;  /* 0x0000001421077221 */ /* 0x001fce0000010000 */
[----:B------:R-:W0:Y:S01]  /*3af0*/  MUFU.EX2 R60, R60 ;  /* 0x0000003c003c7308 */ /* 0x000e220000000800 */
[C---:B---3--:R-:W-:Y:S01]  /*3b00*/  FADD.FTZ R13, R61.reuse, R6 ;  /* 0x000000063d0d7221 */ /* 0x048fe20000010000 */
[----:B------:R-:W-:-:S06]  /*3b10*/  F2FP.F16.F32.PACK_AB R6, R61, R54 ;  /* 0x000000363d06723e */ /* 0x000fcc00000000ff */
[----:B------:R-:W2:Y:S01]  /*3b20*/  MUFU.EX2 R45, R45 ;  /* 0x0000002d002d7308 */ /* 0x000ea20000000800 */
[C---:B-1----:R-:W-:Y:S01]  /*3b30*/  FADD.FTZ R8, R58.reuse, R7 ;  /* 0x000000073a087221 */ /* 0x042fe20000010000 */
[----:B------:R-:W-:-:S05]  /*3b40*/  F2FP.F16.F32.PACK_AB R7, R58, R33 ;  /* 0x000000213a07723e */ /* 0x000fca00000000ff */
[----:B------:R1:W-:Y:S01]  /*3b50*/  STSM.16.M88.4 [R17], R4 ;  /* 0x0000000411007844 */ /* 0x0003e20000000200 */
[----:B------:R-:W3:Y:S01]  /*3b60*/  MUFU.EX2 R65, R65 ;  /* 0x0000004100417308 */ /* 0x000ee20000000800 */
[----:B0-----:R-:W-:-:S07]  /*3b70*/  FADD.FTZ R10, R60, R13 ;  /* 0x0000000d3c0a7221 */ /* 0x001fce0000010000 */
[----:B------:R-:W0:Y:S01]  /*3b80*/  MUFU.EX2 R56, R56 ;  /* 0x0000003800387308 */ /* 0x000e220000000800 */
[----:B--2---:R-:W-:-:S07]  /*3b90*/  FADD.FTZ R13, R45, R8 ;  /* 0x000000082d0d7221 */ /* 0x004fce0000010000 */
[----:B------:R2:W4:Y:S01]  /*3ba0*/  MUFU.EX2 R0, R96 ;  /* 0x0000006000007308 */ /* 0x0005220000000800 */
[C---:B---3--:R-:W-:Y:S01]  /*3bb0*/  FADD.FTZ R15, R65.reuse, R10 ;  /* 0x0000000a410f7221 */ /* 0x048fe20000010000 */
[----:B------:R-:W-:-:S06]  /*3bc0*/  F2FP.F16.F32.PACK_AB R12, R65, R60 ;  /* 0x0000003c410c723e */ /* 0x000fcc00000000ff */
[----:B------:R-:W3:Y:S01]  /*3bd0*/  MUFU.EX2 R35, R35 ;  /* 0x0000002300237308 */ /* 0x000ee20000000800 */
[C---:B0-----:R-:W-:Y:S01]  /*3be0*/  FADD.FTZ R8, R56.reuse, R13 ;  /* 0x0000000d38087221 */ /* 0x041fe20000010000 */
[----:B------:R-:W-:Y:S02]  /*3bf0*/  F2FP.F16.F32.PACK_AB R13, R56, R45 ;  /* 0x0000002d380d723e */ /* 0x000fe400000000ff */
[----:B--2---:R-:W-:Y:S01]  /*3c00*/  CS2R R96, SRZ ;  /* 0x0000000000607805 */ /* 0x004fe2000001ff00 */
[----:B------:R-:W0:Y:S03]  /*3c10*/  @P4 LDC R45, c[0x0][0x44c] ;  /* 0x00011300ff2d4b82 */ /* 0x000e260000000800 */
[----:B------:R-:W2:Y:S01]  /*3c20*/  MUFU.EX2 R29, R29 ;  /* 0x0000001d001d7308 */ /* 0x000ea20000000800 */
[----:B----4-:R-:W-:-:S07]  /*3c30*/  FADD.FTZ R10, R0, R15 ;  /* 0x0000000f000a7221 */ /* 0x010fce0000010000 */
[----:B------:R-:W4:Y:S01]  /*3c40*/  MUFU.EX2 R50, R50 ;  /* 0x0000003200327308 */ /* 0x000f220000000800 */
[----:B---3--:R-:W-:-:S07]  /*3c50*/  FADD.FTZ R15, R35, R8 ;  /* 0x00000008230f7221 */ /* 0x008fce0000010000 */
[----:B------:R-:W3:Y:S01]  /*3c60*/  MUFU.EX2 R62, R62 ;  /* 0x0000003e003e7308 */ /* 0x000ee20000000800 */
[C---:B--2---:R-:W-:Y:S01]  /*3c70*/  FADD.FTZ R33, R29.reuse, R10 ;  /* 0x0000000a1d217221 */ /* 0x044fe20000010000 */
[----:B------:R-:W-:Y:S01]  /*3c80*/  F2FP.F16.F32.PACK_AB R14, R29, R0 ;  /* 0x000000001d0e723e */ /* 0x000fe200000000ff */
[----:B------:R-:W-:Y:S02]  /*3c90*/  IMAD.MOV.U32 R10, RZ, RZ, R136 ;  /* 0x000000ffff0a7224 */ /* 0x000fe400078e0088 */
[----:B0-----:R-:W-:-:S03]  /*3ca0*/  @P4 IMAD.HI.U32 R20, R136, R45, RZ ;  /* 0x0000002d88144227 */ /* 0x001fc600078e00ff */
[----:B------:R-:W1:Y:S01]  /*3cb0*/  MUFU.EX2 R43, R43 ;  /* 0x0000002b002b7308 */ /* 0x000e620000000800 */
[C---:B----4-:R-:W-:Y:S01]  /*3cc0*/  FADD.FTZ R8, R50.reuse, R15 ;  /* 0x0000000f32087221 */ /* 0x050fe20000010000 */
[----:B------:R-:W-:-:S05]  /*3cd0*/  F2FP.F16.F32.PACK_AB R15, R50, R35 ;  /* 0x00000023320f723e */ /* 0x000fca00000000ff */
[----:B------:R0:W-:Y:S01]  /*3ce0*/  STSM.16.M88.4 [R16+0x27800], R12 ;  /* 0x0278000c10007844 */ /* 0x0001e20000000200 */
[----:B------:R2:W4:Y:S01]  /*3cf0*/  MUFU.EX2 R31, R110 ;  /* 0x0000006e001f7308 */ /* 0x0005220000000800 */
[----:B---3--:R-:W-:Y:S02]  /*3d00*/  FADD.FTZ R0, R62, R33 ;  /* 0x000000213e007221 */ /* 0x008fe40000010000 */
[----:B------:R-:W3:Y:S05]  /*3d10*/  @P4 LDC R33, c[0x0][0x450] ;  /* 0x00011400ff214b82 */ /* 0x000eea0000000800 */
[----:B------:R-:W5:Y:S01]  /*3d20*/  MUFU.EX2 R48, R48 ;  /* 0x0000003000307308 */ /* 0x000f620000000800 */
[----:B-1----:R-:W-:Y:S01]  /*3d30*/  FADD.FTZ R5, R43, R8 ;  /* 0x000000082b057221 */ /* 0x002fe20000010000 */
[----:B--2---:R-:W-:-:S06]  /*3d40*/  CS2R R110, SRZ ;  /* 0x00000000006e7805 */ /* 0x004fcc000001ff00 */
[----:B------:R1:W2:Y:S01]  /*3d50*/  MUFU.EX2 R9, R90 ;  /* 0x0000005a00097308 */ /* 0x0002a20000000800 */
[C---:B----4-:R-:W-:Y:S01]  /*3d60*/  FADD.FTZ R0, R31.reuse, R0 ;  /* 0x000000001f007221 */ /* 0x050fe20000010000 */
[----:B------:R-:W-:-:S06]  /*3d70*/  F2FP.F16.F32.PACK_AB R4, R31, R62 ;  /* 0x0000003e1f04723e */ /* 0x000fcc00000000ff */
[----:B------:R-:W4:Y:S01]  /*3d80*/  MUFU.EX2 R41, R41 ;  /* 0x0000002900297308 */ /* 0x000f220000000800 */
[C---:B-----5:R-:W-:Y:S01]  /*3d90*/  FADD.FTZ R6, R48.reuse, R5 ;  /* 0x0000000530067221 */ /* 0x060fe20000010000 */
[----:B------:R-:W-:Y:S02]  /*3da0*/  F2FP.F16.F32.PACK_AB R5, R48, R43 ;  /* 0x0000002b3005723e */ /* 0x000fe400000000ff */
[----:B-1----:R-:W-:Y:S02]  /*3db0*/  CS2R R90, SRZ ;  /* 0x00000000005a7805 */ /* 0x002fe4000001ff00 */
[----:B---3--:R-:W-:Y:S02]  /*3dc0*/  @P4 SHF.R.U32.HI R10, RZ, R33, R20 ;  /* 0x00000021ff0a4219 */ /* 0x008fe40000011614 */
[----:B------:R-:W1:Y:S01]  /*3dd0*/  MUFU.EX2 R112, R112 ;  /* 0x0000007000707308 */ /* 0x000e620000000800 */
[----:B--2---:R-:W-:-:S07]  /*3de0*/  FADD.FTZ R7, R9, R0 ;  /* 0x0000000009077221 */ /* 0x004fce0000010000 */
[----:B------:R-:W2:Y:S01]  /*3df0*/  MUFU.EX2 R44, R44 ;  /* 0x0000002c002c7308 */ /* 0x000ea20000000800 */
[----:B----4-:R-:W-:-:S07]  /*3e00*/  FADD.FTZ R27, R41, R6 ;  /* 0x00000006291b7221 */ /* 0x010fce0000010000 */
[----:B------:R-:W3:Y:S01]  /*3e10*/  MUFU.EX2 R74, R74 ;  /* 0x0000004a004a7308 */ /* 0x000ee20000000800 */
[C---:B-1----:R-:W-:Y:S01]  /*3e20*/  FADD.FTZ R29, R112.reuse, R7 ;  /* 0x00000007701d7221 */ /* 0x042fe20000010000 */
[----:B------:R-:W-:Y:S02]  /*3e30*/  F2FP.F16.F32.PACK_AB R6, R112, R9 ;  /* 0x000000097006723e */ /* 0x000fe400000000ff */
[----:B------:R-:W-:-:S04]  /*3e40*/  CS2R R112, SRZ ;  /* 0x0000000000707805 */ /* 0x000fc8000001ff00 */
[----:B------:R-:W1:Y:S01]  /*3e50*/  MUFU.EX2 R39, R39 ;  /* 0x0000002700277308 */ /* 0x000e620000000800 */
[C---:B--2---:R-:W-:Y:S01]  /*3e60*/  FADD.FTZ R0, R44.reuse, R27 ;  /* 0x0000001b2c007221 */ /* 0x044fe20000010000 */
[----:B------:R-:W-:-:S05]  /*3e70*/  F2FP.F16.F32.PACK_AB R7, R44, R41 ;  /* 0x000000292c07723e */ /* 0x000fca00000000ff */
[----:B------:R2:W-:Y:S01]  /*3e80*/  STSM.16.M88.4 [R23], R4 ;  /* 0x0000000417007844 */ /* 0x0005e20000000200 */
[----:B------:R4:W5:Y:S01]  /*3e90*/  MUFU.EX2 R3, R114 ;  /* 0x0000007200037308 */ /* 0x0009620000000800 */
[----:B---3--:R-:W-:-:S07]  /*3ea0*/  FADD.FTZ R8, R74, R29 ;  /* 0x0000001d4a087221 */ /* 0x008fce0000010000 */
[----:B------:R-:W3:Y:S01]  /*3eb0*/  MUFU.EX2 R40, R40 ;  /* 0x0000002800287308 */ /* 0x000ee20000000800 */
[----:B-1----:R-:W-:Y:S01]  /*3ec0*/  FADD.FTZ R27, R39, R0 ;  /* 0x00000000271b7221 */ /* 0x002fe20000010000 */
[----:B----4-:R-:W-:-:S06]  /*3ed0*/  CS2R R114, SRZ ;  /* 0x0000000000727805 */ /* 0x010fcc000001ff00 */
[----:B------:R-:W1:Y:S01]  /*3ee0*/  MUFU.EX2 R116, R116 ;  /* 0x0000007400747308 */ /* 0x000e620000000800 */
[C---:B-----5:R-:W-:Y:S01]  /*3ef0*/  FADD.FTZ R29, R3.reuse, R8 ;  /* 0x00000008031d7221 */ /* 0x060fe20000010000 */
[----:B0-----:R-:W-:-:S06]  /*3f00*/  F2FP.F16.F32.PACK_AB R12, R3, R74 ;  /* 0x0000004a030c723e */ /* 0x001fcc00000000ff */
[----:B------:R-:W0:Y:S01]  /*3f10*/  MUFU.EX2 R37, R37 ;  /* 0x0000002500257308 */ /* 0x000e220000000800 */
[----:B---3--:R-:W-:-:S07]  /*3f20*/  FADD.FTZ R0, R40, R27 ;  /* 0x0000001b28007221 */ /* 0x008fce0000010000 */
[----:B------:R-:W3:Y:S01]  /*3f30*/  MUFU.EX2 R36, R36 ;  /* 0x0000002400247308 */ /* 0x000ee20000000800 */
[----:B-1----:R-:W-:-:S07]  /*3f40*/  FADD.FTZ R8, R116, R29 ;  /* 0x0000001d74087221 */ /* 0x002fce0000010000 */
[----:B------:R1:W4:Y:S01]  /*3f50*/  MUFU.EX2 R21, R118 ;  /* 0x0000007600157308 */ /* 0x0003220000000800 */
[----:B0-----:R-:W-:-:S07]  /*3f60*/  FADD.FTZ R13, R37, R0 ;  /* 0x00000000250d7221 */ /* 0x001fce0000010000 */
[----:B------:R-:W2:Y:S01]  /*3f70*/  MUFU.EX2 R34, R34 ;  /* 0x0000002200227308 */ /* 0x000ea20000000800 */
[----:B---3--:R-:W-:Y:S01]  /*3f80*/  FADD.FTZ R3, R36, R13 ;  /* 0x0000000d24037221 */ /* 0x008fe20000010000 */
[----:B------:R-:W-:Y:S02]  /*3f90*/  F2FP.F16.F32.PACK_AB R13, R40, R39 ;  /* 0x00000027280d723e */ /* 0x000fe400000000ff */
[----:B-1----:R-:W-:-:S04]  /*3fa0*/  CS2R R118, SRZ ;  /* 0x0000000000767805 */ /* 0x002fc8000001ff00 */
[----:B------:R-:W0:Y:S01]  /*3fb0*/  MUFU.EX2 R66, R66 ;  /* 0x0000004200427308 */ /* 0x000e220000000800 */
[C---:B----4-:R-:W-:Y:S01]  /*3fc0*/  FADD.FTZ R15, R21.reuse, R8 ;  /* 0x00000008150f7221 */ /* 0x050fe20000010000 */
[----:B------:R-:W-:Y:S02]  /*3fd0*/  F2FP.F16.F32.PACK_AB R14, R21, R116 ;  /* 0x00000074150e723e */ /* 0x000fe400000000ff */
[----:B------:R-:W-:-:S04]  /*3fe0*/  CS2R R116, SRZ ;  /* 0x0000000000747805 */ /* 0x000fc8000001ff00 */
[----:B------:R-:W1:Y:S01]  /*3ff0*/  MUFU.EX2 R47, R47 ;  /* 0x0000002f002f7308 */ /* 0x000e620000000800 */
[----:B--2---:R-:W-:-:S07]  /*4000*/  FADD.FTZ R4, R34, R3 ;  /* 0x0000000322047221 */ /* 0x004fce0000010000 */
[----:B------:R2:W3:Y:S01]  /*4010*/  MUFU.EX2 R25, R120 ;  /* 0x0000007800197308 */ /* 0x0004e20000000800 */
[----:B0-----:R-:W-:Y:S01]  /*4020*/  FADD.FTZ R0, R66, R15 ;  /* 0x0000000f42007221 */ /* 0x001fe20000010000 */
[----:B------:R-:W-:-:S05]  /*4030*/  F2FP.F16.F32.PACK_AB R15, R36, R37 ;  /* 0x00000025240f723e */ /* 0x000fca00000000ff */
[----:B------:R0:W-:Y:S01]  /*4040*/  STSM.16.M88.4 [R18+0x6000], R12 ;  /* 0x0060000c12007844 */ /* 0x0001e20000000200 */
[----:B------:R-:W4:Y:S01]  /*4050*/  MUFU.EX2 R30, R30 ;  /* 0x0000001e001e7308 */ /* 0x000f220000000800 */
[----:B-1----:R-:W-:Y:S01]  /*4060*/  FADD.FTZ R5, R47, R4 ;  /* 0x000000042f057221 */ /* 0x002fe20000010000 */
[----:B------:R-:W-:Y:S02]  /*4070*/  IADD3 R4, R10, R137, -R138 ;  /* 0x000000890a047210 */ /* 0x000fe40007ffe88a */
[----:B--2---:R-:W-:-:S04]  /*4080*/  CS2R R120, SRZ ;  /* 0x0000000000787805 */ /* 0x004fc8000001ff00 */
[----:B------:R-:W-:Y:S01]  /*4090*/  MUFU.EX2 R108, R108 ;  /* 0x0000006c006c7308 */ /* 0x000fe20000000800 */
[C---:B---3--:R-:W-:Y:S01]  /*40a0*/  FADD.FTZ R3, R25.reuse, R0 ;  /* 0x0000000019037221 */ /* 0x048fe20000010000 */
[----:B------:R-:W-:Y:S02]  /*40b0*/  F2FP.F16.F32.PACK_AB R24, R25, R66 ;  /* 0x000000421918723e */ /* 0x000fe400000000ff */
[----:B------:R-:W-:-:S04]  /*40c0*/  F2FP.F16.F32.PACK_AB R25, R47, R34 ;  /* 0x000000222f19723e */ /* 0x000fc800000000ff */
[----:B------:R1:W2:Y:S01]  /*40d0*/  MUFU.EX2 R9, R122 ;  /* 0x0000007a00097308 */ /* 0x0002a20000000800 */
[----:B----4-:R-:W-:Y:S01]  /*40e0*/  FADD.FTZ R0, R30, R5 ;  /* 0x000000051e007221 */ /* 0x010fe20000010000 */
[----:B------:R-:W-:-:S04]  /*40f0*/  SHF.R.S32.HI R5, RZ, 0x1f, R4 ;  /* 0x0000001fff057819 */ /* 0x000fc80000011404 */
[----:B------:R-:W-:Y:S01]  /*4100*/  LEA.HI R4, R5, R4, RZ, 0x7 ;  /* 0x0000000405047211 */ /* 0x000fe200078f38ff */
[----:B------:R-:W-:Y:S01]  /*4110*/  VIADD R5, R88, 0xfffffffe ;  /* 0xfffffffe58057836 */ /* 0x000fe20000000000 */
[----:B------:R-:W3:Y:S01]  /*4120*/  MUFU.EX2 R29, R28 ;  /* 0x0000001c001d7308 */ /* 0x000ee20000000800 */
[----:B-1----:R-:W-:Y:S02]  /*4130*/  CS2R R122, SRZ ;  /* 0x00000000007a7805 */ /* 0x002fe4000001ff00 */
[----:B------:R-:W-:Y:S02]  /*4140*/  SHF.R.S32.HI R4, RZ, 0x7, R4 ;  /* 0x00000007ff047819 */ /* 0x000fe40000011404 */
[----:B------:R-:W-:Y:S02]  /*4150*/  CS2R R88, SRZ ;  /* 0x0000000000587805 */ /* 0x000fe4000001ff00 */
[----:B------:R-:W-:Y:S02]  /*4160*/  VIMNMX R4, RZ, R4, !PT ;  /* 0x00000004ff047248 */ /* 0x000fe40007fe0100 */
[----:B--2---:R-:W-:Y:S01]  /*4170*/  F2FP.F16.F32.PACK_AB R26, R9, R108 ;  /* 0x0000006c091a723e */ /* 0x004fe200000000ff */
[----:B------:R-:W-:Y:S01]  /*4180*/  FADD.FTZ R108, R108, R3 ;  /* 0x000000036c6c7221 */ /* 0x000fe20000010000 */
[----:B------:R-:W-:-:S03]  /*4190*/  ISETP.GE.AND P1, PT, R5, R4, PT ;  /* 0x000000040500720c */ /* 0x000fc60003f26270 */
[----:B------:R-:W-:Y:S01]  /*41a0*/  FADD.FTZ R3, R9, R108 ;  /* 0x0000006c09037221 */ /* 0x000fe20000010000 */
[----:B------:R-:W-:Y:S02]  /*41b0*/  CS2R R108, SRZ ;  /* 0x00000000006c7805 */ /* 0x000fe4000001ff00 */
[C---:B---3--:R-:W-:Y:S01]  /*41c0*/  F2FP.F16.F32.PACK_AB R27, R29.reuse, R30 ;  /* 0x0000001e1d1b723e */ /* 0x048fe200000000ff */
[----:B------:R-:W-:-:S04]  /*41d0*/  FADD.FTZ R0, R29, R0 ;  /* 0x000000001d007221 */ /* 0x000fc80000010000 */
[----:B------:R0:W-:Y:S01]  /*41e0*/  STSM.16.M88.4 [R17+0x6000], R24 ;  /* 0x0060001811007844 */ /* 0x0001e20000000200 */
[----:B------:R1:W-:Y:S06]  /*41f0*/  MEMBAR.ALL.CTA ;  /* 0x0000000000007992 */ /* 0x0003ec0000008000 */
[----:B-1----:R-:W1:Y:S02]  /*4200*/  FENCE.VIEW.ASYNC.S ;  /* 0x00000000000073c6 */ /* 0x002e640000000000 */
[----:B-1----:R-:W-:Y:S01]  /*4210*/  NOP ;  /* 0x0000000000007918 */ /* 0x002fe20000000000 */
[----:B------:R-:W-:Y:S05]  /*4220*/  @!P1 BRA `(.L_x_2072) ;  /* 0x00000030008c9947 */ /* 0x000fea0003800000 */
[----:B------:R-:W-:Y:S01]  /*4230*/  IMAD.MOV.U32 R8, RZ, RZ, R63 ;  /* 0x000000ffff087224 */ /* 0x000fe200078e003f */
[----:B------:R-:W-:Y:S01]  /*4240*/  UMOV UR6, UR38 ;  /* 0x0000002600067c82 */ /* 0x000fe20008000000 */
[----:B------:R-:W-:Y:S01]  /*4250*/  IMAD.MOV.U32 R7, RZ, RZ, R78 ;  /* 0x000000ffff077224 */ /* 0x000fe200078e004e */
[----:B------:R-:W-:Y:S01]  /*4260*/  ULDC UR5, c[0x0][0x9d8] ;  /* 0x0002760000057ab9 */ /* 0x000fe20000000800 */
[----:B------:R-:W-:Y:S02]  /*4270*/  IMAD.MOV.U32 R6, RZ, RZ, R2 ;  /* 0x000000ffff067224 */ /* 0x000fe400078e0002 */
[----:B------:R-:W-:-:S07]  /*4280*/  IMAD.MOV.U32 R135, RZ, RZ, RZ ;  /* 0x000000ffff877224 */ /* 0x000fce00078e00ff */
.L_x_2083:
[----:B------:R-:W-:Y:S01]  /*4290*/  ISETP.NE.AND P2, PT, RZ, UR40, PT ;  /* 0x00000028ff007c0c */ /* 0x000fe2000bf45270 */
[----:B------:R-:W-:-:S04]  /*42a0*/  UISETP.NE.AND UP0, UPT, UR6, 0x1, UPT ;  /* 0x000000010600788c */ /* 0x000fc8000bf05270 */
[----:B------:R-:W-:-:S06]  /*42b0*/  USEL UR7, URZ, 0x1, UP0 ;  /* 0x000000013f077887 */ /* 0x000fcc0008000000 */
[----:B------:R-:W-:Y:S02]  /*42c0*/  LOP3.LUT R2, R6, UR7, RZ, 0x3c, !PT ;  /* 0x0000000706027c12 */ /* 0x000fe4000f8e3cff */
[----:B------:R-:W-:Y:S05]  /*42d0*/  @P2 BRA `(.L_x_2073) ;  /* 0x0000000000342947 */ /* 0x000fea0003800000 */
[----:B------:R-:W-:Y:S05]  /*42e0*/  @!P0 BRA `(.L_x_2074) ;  /* 0x0000000000048947 */ /* 0x000fea0003800000 */
[----:B------:R-:W-:Y:S01]  /*42f0*/  BPT.TRAP 0x1 ;  /* 0x000000040000795c */ /* 0x000fe20000300000 */
.L_x_2074:
[----:B------:R-:W-:Y:S01]  /*4300*/  UIADD3 UR7, UR6, 0x1, URZ ;  /* 0x0000000106077890 */ /* 0x000fe2000fffe03f */
[----:B------:R-:W-:-:S03]  /*4310*/  SHF.L.U32 R9, R2, 0x1f, RZ ;  /* 0x0000001f02097819 */ /* 0x000fc600000006ff */
[----:B------:R-:W-:-:S04]  /*4320*/  UISETP.NE.AND UP0, UPT, UR7, 0x2, UPT ;  /* 0x000000020700788c */ /* 0x000fc8000bf05270 */
[----:B------:R-:W-:-:S04]  /*4330*/  USEL UR7, UR7, URZ, UP0 ;  /* 0x0000003f07077287 */ /* 0x000fc80008000000 */
[----:B------:R-:W-:-:S09]  /*4340*/  ULEA UR7, UR7, UR41, 0x3 ;  /* 0x0000002907077291 */ /* 0x000fd2000f8e183f */
[----:B------:R1:W2:Y:S01]  /*4350*/  SYNCS.PHASECHK.TRANS64.TRYWAIT P1, [UR7+0x2d830], R9 ;  /* 0x02d83009ff0075a7 */ /* 0x0002a20008020147 */
[----:B------:R-:W-:Y:S05]  /*4360*/  @!P0 BRA `(.L_x_2075) ;  /* 0x0000000000048947 */ /* 0x000fea0003800000 */
[----:B------:R-:W-:Y:S01]  /*4370*/  BPT.TRAP 0x1 ;  /* 0x000000040000795c */ /* 0x000fe20000300000 */
.L_x_2075:
[----:B--2---:R-:W-:Y:S05]  /*4380*/  @P1 BRA `(.L_x_2073) ;  /* 0x0000000000081947 */ /* 0x004fea0003800000 */
[----:B------:R-:W2:Y:S02]  /*4390*/  SYNCS.PHASECHK.TRANS64.TRYWAIT P1, [UR7+0x2d830], R9 ;  /* 0x02d83009ff0075a7 */ /* 0x000ea40008020147 */
[----:B--2---:R-:W-:Y:S05]  /*43a0*/  @!P1 BRA `(.L_x_2076) ;  /* 0x000000d400d49947 */ /* 0x004fea0003800000 */
.L_x_2073:
        /* <DEDUP_REMOVED lines=16> */
[----:B--2---:R-:W-:-:S04]  /*44b0*/  SHF.R.U32.HI R10, RZ, 0x7, R10 ;  /* 0x00000007ff0a7819 */ /* 0x004fc8000001160a */
[----:B-1----:R-:W-:-:S05]  /*44c0*/  IADD3 R9, R10, 0x8, RZ ;  /* 0x000000080a097810 */ /* 0x002fca0007ffe0ff */
        /* <DEDUP_REMOVED lines=22> */
.L_x_2078:
[----:B------:R-:W-:Y:S01]  /*4630*/  ULEA UR7, UR6, UR41, 0x3 ;  /* 0x0000002906077291 */ /* 0x000fe2000f8e183f */
[----:B------:R-:W-:-:S08]  /*4640*/  SHF.L.U32 R6, R6, 0x1f, RZ ;  /* 0x0000001f06067819 */ /* 0x000fd000000006ff */
[----:B------:R0:W1:Y:S01]  /*4650*/  SYNCS.PHASECHK.TRANS64.TRYWAIT P1, [UR7+0x2d850], R6 ;  /* 0x02d85006ff0075a7 */ /* 0x0000620008020147 */
[----:B------:R-:W-:Y:S05]  /*4660*/  @!P0 BRA `(.L_x_2079) ;  /* 0x0000000000048947 */ /* 0x000fea0003800000 */
[----:B------:R-:W-:Y:S01]  /*4670*/  BPT.TRAP 0x1 ;  /* 0x000000040000795c */ /* 0x000fe20000300000 */
.L_x_2079:
[----:B-1----:R-:W-:Y:S05]  /*4680*/  @P1 BRA `(.L_x_2077) ;  /* 0x0000000000081947 */ /* 0x002fea0003800000 */
[----:B------:R-:W1:Y:S02]  /*4690*/  SYNCS.PHASECHK.TRANS64.TRYWAIT P1, [UR7+0x2d850], R6 ;  /* 0x02d85006ff0075a7 */ /* 0x000e640008020147 */
[----:B-1----:R-:W-:Y:S05]  /*46a0*/  @!P1 BRA `(.L_x_2080) ;  /* 0x000000d4002c9947 */ /* 0x002fea0003800000 */
.L_x_2077:
        /* <DEDUP_REMOVED lines=70> */
.L_x_2081:
[----:B------:R-:W-:Y:S01]  /*4b10*/  ISETP.NE.AND P1, PT, R154, 0x1, PT ;  /* 0x000000019a00780c */ /* 0x000fe20003f25270 */
[----:B0-----:R-:W-:Y:S02]  /*4b20*/  IMAD.IADD R6, R140, 0x1, R136 ;  /* 0x000000018c067824 */ /* 0x001fe400078e0288 */
        /* <DEDUP_REMOVED lines=15> */
[----:B------:R-:W-:Y:S01]  /*4c20*/  MUFU.TANH R13, R13 ;  /* 0x0000000d000d7308 */ /* 0x000fe20000002400 */
[----:B------:R-:W-:Y:S01]  /*4c30*/  FMUL.FTZ R15, R30, UR5 ;  /* 0x000000051e0f7c20 */ /* 0x000fe20008410000 */
[----:B------:R-:W-:Y:S01]  /*4c40*/  FMUL.FTZ R44, R60, UR5 ;  /* 0x000000053c2c7c20 */ /* 0x000fe20008410000 */
[----:B------:R-:W-:Y:S01]  /*4c50*/  FMUL.FTZ R29, R38, UR5 ;  /* 0x00000005261d7c20 */ /* 0x000fe20008410000 */
[----:B------:R-:W1:Y:S01]  /*4c60*/  @P1 LDC R10, c[0x0][0x450] ;  /* 0x00011400ff0a1b82 */ /* 0x000e620000000800 */
[----:B------:R-:W-:Y:S01]  /*4c70*/  FMUL.FTZ R30, R39, UR5 ;  /* 0x00000005271e7c20 */ /* 0x000fe20008410000 */
[----:B------:R-:W-:Y:S01]  /*4c80*/  FMUL.FTZ R38, R48, UR5 ;  /* 0x0000000530267c20 */ /* 0x000fe20008410000 */
[----:B------:R-:W-:Y:S01]  /*4c90*/  FMUL.FTZ R39, R49, UR5 ;  /* 0x0000000531277c20 */ /* 0x000fe20008410000 */
[----:B------:R-:W-:Y:S01]  /*4ca0*/  MUFU.TANH R14, R14 ;  /* 0x0000000e000e7308 */ /* 0x000fe20000002400 */
[----:B------:R-:W-:Y:S01]  /*4cb0*/  FMUL.FTZ R40, R52, UR5 ;  /* 0x0000000534287c20 */ /* 0x000fe20008410000 */
[----:B------:R-:W-:Y:S01]  /*4cc0*/  FMUL.FTZ R41, R53, UR5 ;  /* 0x0000000535297c20 */ /* 0x000fe20008410000 */
[----:B------:R-:W-:Y:S01]  /*4cd0*/  FMUL.FTZ R37, R46, UR5 ;  /* 0x000000052e257c20 */ /* 0x000fe20008410000 */
[----:B------:R-:W-:Y:S01]  /*4ce0*/  FMUL.FTZ R46, R64, UR5 ;  /* 0x00000005402e7c20 */ /* 0x000fe20008410000 */
[----:B------:R-:W-:Y:S01]  /*4cf0*/  FMUL.FTZ R48, R65, UR5 ;  /* 0x0000000541307c20 */ /* 0x000fe20008410000 */
[----:B------:R-:W-:Y:S01]  /*4d00*/  FMUL.FTZ R49, R68, UR5 ;  /* 0x0000000544317c20 */ /* 0x000fe20008410000 */
[----:B------:R-:W-:Y:S01]  /*4d10*/  FMUL.FTZ R52, R69, UR5 ;  /* 0x0000000545347c20 */ /* 0x000fe20008410000 */
[----:B------:R-:W-:Y:S01]  /*4d20*/  MUFU.TANH R21, R21 ;  /* 0x0000001500157308 */ /* 0x000fe20000002400 */
[----:B------:R-:W-:Y:S01]  /*4d30*/  FMUL.FTZ R53, R72, UR5 ;  /* 0x0000000548357c20 */ /* 0x000fe20008410000 */
[----:B------:R-:W-:Y:S01]  /*4d40*/  FMUL.FTZ R76, R76, UR5 ;  /* 0x000000054c4c7c20 */ /* 0x000fe20008410000 */
[----:B------:R-:W-:Y:S01]  /*4d50*/  FMUL.FTZ R50, R50, UR5 ;  /* 0x0000000532327c20 */ /* 0x000fe20008410000 */
[----:B0-----:R-:W-:-:S04]  /*4d60*/  @P1 IMAD.HI.U32 R9, R6, R9, RZ ;  /* 0x0000000906091227 */ /* 0x001fc800078e00ff */
[----:B------:R-:W-:Y:S01]  /*4d70*/  FMUL.FTZ R51, R51, UR5 ;  /* 0x0000000533337c20 */ /* 0x000fe20008410000 */
[----:B------:R-:W-:Y:S01]  /*4d80*/  FMUL.FTZ R54, R54, UR5 ;  /* 0x0000000536367c20 */ /* 0x000fe20008410000 */
[----:B------:R-:W-:Y:S01]  /*4d90*/  FMUL.FTZ R55, R55, UR5 ;  /* 0x0000000537377c20 */ /* 0x000fe20008410000 */
[----:B------:R-:W-:Y:S01]  /*4da0*/  MUFU.TANH R27, R27 ;  /* 0x0000001b001b7308 */ /* 0x000fe20000002400 */
        /* <DEDUP_REMOVED lines=8> */
[----:B------:R-:W0:Y:S01]  /*4e30*/  SHFL.IDX PT, R61, R6, RZ, 0x1c1f ;  /* 0x001c1fff063d7589 */ /* 0x000e2200000e0000 */
[----:B------:R-:W-:-:S02]  /*4e40*/  IMAD.MOV.U32 R56, RZ, RZ, -0x80 ;  /* 0xffffff80ff387424 */ /* 0x000fc400078e00ff */
[----:B------:R-:W-:Y:S01]  /*4e50*/  FMUL.FTZ R10, R25, UR5 ;  /* 0x00000005190a7c20 */ /* 0x000fe20008410000 */
[----:B------:R-:W1:Y:S01]  /*4e60*/  MUFU.TANH R9, R9 ;  /* 0x0000000900097308 */ /* 0x000e620000002400 */
[----:B------:R-:W-:Y:S01]  /*4e70*/  FMUL.FTZ R25, R34, UR5 ;  /* 0x0000000522197c20 */ /* 0x000fe20008410000 */
[----:B------:R-:W-:Y:S02]  /*4e80*/  IMAD R56, R5, R56, 0x1 ;  /* 0x0000000105387424 */ /* 0x000fe400078e0238 */
[----:B------:R-:W-:Y:S01]  /*4e90*/  FMUL.FTZ R34, R43, UR5 ;  /* 0x000000052b227c20 */ /* 0x000fe20008410000 */
[----:B------:R-:W-:Y:S01]  /*4ea0*/  FMUL.FTZ R43, R57, UR5 ;  /* 0x00000005392b7c20 */ /* 0x000fe20008410000 */
[----:B------:R-:W-:Y:S01]  /*4eb0*/  FMUL.FTZ R57, R73, UR5 ;  /* 0x0000000549397c20 */ /* 0x000fe20008410000 */
[----:B------:R-:W-:Y:S02]  /*4ec0*/  IMAD R56, R139, -0x2, R56 ;  /* 0xfffffffe8b387824 */ /* 0x000fe400078e0238 */
[----:B------:R-:W-:Y:S01]  /*4ed0*/  FMUL.FTZ R70, R70, UR5 ;  /* 0x0000000546467c20 */ /* 0x000fe20008410000 */
[----:B------:R-:W2:Y:S01]  /*4ee0*/  MUFU.TANH R10, R10 ;  /* 0x0000000a000a7308 */ /* 0x000ea20000002400 */
[----:B------:R-:W-:Y:S01]  /*4ef0*/  FMUL.FTZ R71, R71, UR5 ;  /* 0x0000000547477c20 */ /* 0x000fe20008410000 */
[----:B------:R-:W-:Y:S01]  /*4f00*/  FMUL.FTZ R87, R87, UR5 ;  /* 0x0000000557577c20 */ /* 0x000fe20008410000 */
[----:B------:R-:W-:Y:S01]  /*4f10*/  IADD3 R56, -R138, R56, R137 ;  /* 0x000000388a387210 */ /* 0x000fe20007ffe189 */
[----:B------:R-:W-:-:S04]  /*4f20*/  ULEA UR7, UR38, UR41, 0x3 ;  /* 0x0000002926077291 */ /* 0x000fc8000f8e183f */
[----:B------:R-:W3:Y:S01]  /*4f30*/  MUFU.TANH R24, R24 ;  /* 0x0000001800187308 */ /* 0x000ee20000002400 */
[----:B------:R-:W-:Y:S01]  /*4f40*/  UIADD3 UR7, UR7, 0x2d840, URZ ;  /* 0x0002d84007077890 */ /* 0x000fe2000fffe03f */
[----:B0-----:R-:W-:Y:S02]  /*4f50*/  IMAD.IADD R60, R56, 0x1, R61 ;  /* 0x00000001383c7824 */ /* 0x001fe400078e023d */
[----:B------:R-:W-:Y:S01]  /*4f60*/  FMUL.FTZ R61, R47, UR5 ;  /* 0x000000052f3d7c20 */ /* 0x000fe20008410000 */
[----:B------:R-:W-:-:S03]  /*4f70*/  UPRMT UR7, UR42, 0x654, UR7 ;  /* 0x000006542a077896 */ /* 0x000fc60008000007 */
[----:B------:R-:W0:Y:S01]  /*4f80*/  MUFU.TANH R28, R28 ;  /* 0x0000001c001c7308 */ /* 0x000e220000002400 */
[C---:B------:R-:W-:Y:S02]  /*4f90*/  ISETP.GT.AND P1, PT, R60.reuse, RZ, PT ;  /* 0x000000ff3c00720c */ /* 0x040fe40003f24270 */
[----:B------:R-:W-:Y:S02]  /*4fa0*/  ISETP.GT.AND P3, PT, R60, 0x1, PT ;  /* 0x000000013c00780c */ /* 0x000fe40003f64270 */
[----:B-1----:R-:W-:-:S03]  /*4fb0*/  FSEL R9, R9, -INF , P1 ;  /* 0xff80000009097808 */ /* 0x002fc60000800000 */
[----:B------:R-:W1:Y:S01]  /*4fc0*/  MUFU.TANH R31, R31 ;  /* 0x0000001f001f7308 */ /* 0x000e620000002400 */
[----:B--2---:R-:W-:Y:S01]  /*4fd0*/  FSEL R10, R10, -INF , P3 ;  /* 0xff8000000a0a7808 */ /* 0x004fe20001800000 */
[----:B------:R-:W-:Y:S01]  /*4fe0*/  SYNCS.ARRIVE.TRANS64.RED.A1T0 RZ, [UR7], RZ ;  /* 0x000000ffffff79a7 */ /* 0x000fe20008100407 */
[C---:B------:R-:W-:Y:S02]  /*4ff0*/  ISETP.GT.AND P2, PT, R60.reuse, 0x8, PT ;  /* 0x000000083c00780c */ /* 0x040fe40003f44270 */
[C---:B------:R-:W-:Y:S02]  /*5000*/  ISETP.GT.AND P5, PT, R60.reuse, 0x9, PT ;  /* 0x000000093c00780c */ /* 0x040fe40003fa4270 */
[C---:B------:R-:W-:Y:S01]  /*5010*/  ISETP.GT.AND P4, PT, R60.reuse, 0x10, PT ;  /* 0x000000103c00780c */ /* 0x040fe20003f84270 */
[----:B------:R-:W2:Y:S01]  /*5020*/  MUFU.TANH R32, R32 ;  /* 0x0000002000207308 */ /* 0x000ea20000002400 */
[C---:B------:R-:W-:Y:S02]  /*5030*/  ISETP.GT.AND P1, PT, R60.reuse, 0x11, PT ;  /* 0x000000113c00780c */ /* 0x040fe40003f24270 */
[----:B------:R-:W-:-:S02]  /*5040*/  ISETP.GT.AND P3, PT, R60, 0x18, PT ;  /* 0x000000183c00780c */ /* 0x000fc40003f64270 */
[----:B------:R-:W-:Y:S02]  /*5050*/  FSEL R13, R13, -INF , P2 ;  /* 0xff8000000d0d7808 */ /* 0x000fe40001000000 */
[----:B------:R-:W-:Y:S01]  /*5060*/  FSEL R14, R14, -INF , P5 ;  /* 0xff8000000e0e7808 */ /* 0x000fe20002800000 */
[----:B------:R-:W4:Y:S01]  /*5070*/  MUFU.TANH R35, R35 ;  /* 0x0000002300237308 */ /* 0x000f220000002400 */
[----:B------:R-:W-:Y:S02]  /*5080*/  FSEL R21, R21, -INF , P4 ;  /* 0xff80000015157808 */ /* 0x000fe40002000000 */
[----:B---3--:R-:W-:Y:S02]  /*5090*/  FSEL R24, R24, -INF , P1 ;  /* 0xff80000018187808 */ /* 0x008fe40000800000 */
[----:B------:R-:W-:Y:S02]  /*50a0*/  FSEL R27, R27, -INF , P3 ;  /* 0xff8000001b1b7808 */ /* 0x000fe40001800000 */
[C---:B------:R-:W-:Y:S01]  /*50b0*/  ISETP.GT.AND P2, PT, R60.reuse, 0x19, PT ;  /* 0x000000193c00780c */ /* 0x040fe20003f44270 */
[----:B------:R-:W3:Y:S01]  /*50c0*/  MUFU.TANH R36, R36 ;  /* 0x0000002400247308 */ /* 0x000ee20000002400 */
[----:B------:R-:W-:-:S02]  /*50d0*/  ISETP.GT.AND P5, PT, R60, 0x20, PT ;  /* 0x000000203c00780c */ /* 0x000fc40003fa4270 */
[C---:B------:R-:W-:Y:S02]  /*50e0*/  ISETP.GT.AND P4, PT, R60.reuse, 0x21, PT ;  /* 0x000000213c00780c */ /* 0x040fe40003f84270 */
[C---:B------:R-:W-:Y:S02]  /*50f0*/  ISETP.GT.AND P1, PT, R60.reuse, 0x28, PT ;  /* 0x000000283c00780c */ /* 0x040fe40003f24270 */
[----:B------:R-:W-:Y:S01]  /*5100*/  ISETP.GT.AND P3, PT, R60, 0x29, PT ;  /* 0x000000293c00780c */ /* 0x000fe20003f64270 */
[----:B------:R-:W5:Y:S01]  /*5110*/  MUFU.TANH R38, R38 ;  /* 0x0000002600267308 */ /* 0x000f620000002400 */
[----:B0-----:R-:W-:Y:S02]  /*5120*/  FSEL R28, R28, -INF , P2 ;  /* 0xff8000001c1c7808 */ /* 0x001fe40001000000 */
[----:B-1----:R-:W-:Y:S02]  /*5130*/  FSEL R31, R31, -INF , P5 ;  /* 0xff8000001f1f7808 */ /* 0x002fe40002800000 */
[----:B--2---:R-:W-:-:S02]  /*5140*/  FSEL R32, R32, -INF , P4 ;  /* 0xff80000020207808 */ /* 0x004fc40002000000 */
[----:B----4-:R-:W-:Y:S01]  /*5150*/  FSEL R35, R35, -INF , P1 ;  /* 0xff80000023237808 */ /* 0x010fe20000800000 */
[----:B------:R-:W0:Y:S01]  /*5160*/  MUFU.TANH R39, R39 ;  /* 0x0000002700277308 */ /* 0x000e220000002400 */
[----:B---3--:R-:W-:Y:S02]  /*5170*/  FSEL R36, R36, -INF , P3 ;  /* 0xff80000024247808 */ /* 0x008fe40001800000 */
[C---:B------:R-:W-:Y:S02]  /*5180*/  ISETP.GT.AND P2, PT, R60.reuse, 0x30, PT ;  /* 0x000000303c00780c */ /* 0x040fe40003f44270 */
[C---:B------:R-:W-:Y:S02]  /*5190*/  ISETP.GT.AND P5, PT, R60.reuse, 0x31, PT ;  /* 0x000000313c00780c */ /* 0x040fe40003fa4270 */
[C---:B------:R-:W-:Y:S01]  /*51a0*/  ISETP.GT.AND P4, PT, R60.reuse, 0x38, PT ;  /* 0x000000383c00780c */ /* 0x040fe20003f84270 */
[----:B------:R-:W1:Y:S01]  /*51b0*/  MUFU.TANH R40, R40 ;  /* 0x0000002800287308 */ /* 0x000e620000002400 */
[----:B------:R-:W-:-:S02]  /*51c0*/  ISETP.GT.AND P1, PT, R60, 0x39, PT ;  /* 0x000000393c00780c */ /* 0x000fc40003f24270 */
[----:B------:R-:W-:Y:S02]  /*51d0*/  ISETP.GT.AND P3, PT, R60, 0x40, PT ;  /* 0x000000403c00780c */ /* 0x000fe40003f64270 */
[----:B-----5:R-:W-:Y:S02]  /*51e0*/  FSEL R38, R38, -INF , P2 ;  /* 0xff80000026267808 */ /* 0x020fe40001000000 */
[C---:B------:R-:W-:Y:S01]  /*51f0*/  ISETP.GT.AND P2, PT, R60.reuse, 0x41, PT ;  /* 0x000000413c00780c */ /* 0x040fe20003f44270 */
[----:B------:R-:W2:Y:S01]  /*5200*/  MUFU.TANH R41, R41 ;  /* 0x0000002900297308 */ /* 0x000ea20000002400 */
[----:B0-----:R-:W-:Y:S02]  /*5210*/  FSEL R39, R39, -INF , P5 ;  /* 0xff80000027277808 */ /* 0x001fe40002800000 */
[----:B------:R-:W-:Y:S02]  /*5220*/  ISETP.GT.AND P5, PT, R60, 0x48, PT ;  /* 0x000000483c00780c */ /* 0x000fe40003fa4270 */
[----:B------:R-:W-:-:S03]  /*5230*/  FMNMX.FTZ R65, R9, R7, !PT ;  /* 0x0000000709417209 */ /* 0x000fc60007810000 */
[----:B------:R-:W0:Y:S01]  /*5240*/  MUFU.TANH R42, R42 ;  /* 0x0000002a002a7308 */ /* 0x000e220000002400 */
[----:B-1----:R-:W-:Y:S02]  /*5250*/  FSEL R40, R40, -INF , P4 ;  /* 0xff80000028287808 */ /* 0x002fe40002000000 */
[----:B------:R-:W-:-:S05]  /*5260*/  ISETP.GT.AND P4, PT, R60, 0x49, PT ;  /* 0x000000493c00780c */ /* 0x000fca0003f84270 */
[----:B------:R-:W1:Y:S01]  /*5270*/  MUFU.TANH R43, R43 ;  /* 0x0000002b002b7308 */ /* 0x000e620000002400 */
[----:B--2---:R-:W-:Y:S02]  /*5280*/  FSEL R41, R41, -INF , P1 ;  /* 0xff80000029297808 */ /* 0x004fe40000800000 */
[----:B------:R-:W-:-:S05]  /*5290*/  ISETP.GT.AND P1, PT, R60, 0x50, PT ;  /* 0x000000503c00780c */ /* 0x000fca0003f24270 */
[----:B------:R-:W2:Y:S01]  /*52a0*/  MUFU.TANH R44, R44 ;  /* 0x0000002c002c7308 */ /* 0x000ea20000002400 */
[----:B0-----:R-:W-:Y:S02]  /*52b0*/  FSEL R42, R42, -INF , P3 ;  /* 0xff8000002a2a7808 */ /* 0x001fe40001800000 */
[----:B------:R-:W-:-:S05]  /*52c0*/  ISETP.GT.AND P3, PT, R60, 0x51, PT ;  /* 0x000000513c00780c */ /* 0x000fca0003f64270 */
        /* <DEDUP_REMOVED lines=24> */
[----:B------:R-:W-:Y:S01]  /*5450*/  MUFU.TANH R11, R11 ;  /* 0x0000000b000b7308 */ /* 0x000fe20000002400 */
[----:B0-----:R-:W-:Y:S02]  /*5460*/  FSEL R57, R57, -INF , P1 ;  /* 0xff80000039397808 */ /* 0x001fe40000800000 */
[----:B------:R-:W-:-:S05]  /*5470*/  ISETP.GT.AND P1, PT, R60, 0x78, PT ;  /* 0x000000783c00780c */ /* 0x000fca0003f24270 */
[----:B------:R-:W-:Y:S01]  /*5480*/  MUFU.TANH R15, R15 ;  /* 0x0000000f000f7308 */ /* 0x000fe20000002400 */
[----:B-1----:R-:W-:Y:S02]  /*5490*/  FSEL R47, R47, -INF , P3 ;  /* 0xff8000002f2f7808 */ /* 0x002fe40001800000 */
[----:B------:R-:W-:Y:S02]  /*54a0*/  ISETP.GT.AND P3, PT, R60, 0x79, PT ;  /* 0x000000793c00780c */ /* 0x000fe40003f64270 */
[----:B------:R-:W-:-:S03]  /*54b0*/  FMNMX.FTZ R60, R10, R65, !PT ;  /* 0x000000410a3c7209 */ /* 0x000fc60007810000 */
[----:B------:R-:W-:Y:S01]  /*54c0*/  MUFU.TANH R20, R20 ;  /* 0x0000001400147308 */ /* 0x000fe20000002400 */
[----:B------:R-:W-:-:S04]  /*54d0*/  FMNMX.FTZ R65, R13, R60, !PT ;  /* 0x0000003c0d417209 */ /* 0x000fc80007810000 */
        /* <DEDUP_REMOVED lines=11> */
[----:B------:R-:W-:Y:S01]  /*5590*/  FMNMX.FTZ R65, R35, R60, !PT ;  /* 0x0000003c23417209 */ /* 0x000fe20007810000 */
[----:B------:R-:W-:Y:S01]  /*55a0*/  FMUL.FTZ R60, R62, UR5 ;  /* 0x000000053e3c7c20 */ /* 0x000fe20008410000 */
[----:B------:R-:W-:Y:S02]  /*55b0*/  FMUL.FTZ R62, R63, UR5 ;  /* 0x000000053f3e7c20 */ /* 0x000fe40008410000 */
        /* <DEDUP_REMOVED lines=9> */
[----:B------:R-:W-:-:S03]  /*5650*/  FMUL.FTZ R63, R77, UR5 ;  /* 0x000000054d3f7c20 */ /* 0x000fc60008410000 */
[----:B------:R-:W-:Y:S01]  /*5660*/  FMNMX.FTZ R65, R43, R64, !PT ;  /* 0x000000402b417209 */ /* 0x000fe20007810000 */
[----:B------:R-:W-:Y:S02]  /*5670*/  FMUL.FTZ R64, R80, UR5 ;  /* 0x0000000550407c20 */ /* 0x000fe40008410000 */
[----:B------:R-:W0:Y:S01]  /*5680*/  MUFU.TANH R63, R63 ;  /* 0x0000003f003f7308 */ /* 0x000e220000002400 */
[----:B------:R-:W-:-:S04]  /*5690*/  FMNMX.FTZ R68, R44, R65, !PT ;  /* 0x000000412c447209 */ /* 0x000fc80007810000 */
[----:B------:R-:W-:-:S03]  /*56a0*/  FMNMX.FTZ R65, R45, R68, !PT ;  /* 0x000000442d417209 */ /* 0x000fc60007810000 */
[----:B------:R-:W1:Y:S01]  /*56b0*/  MUFU.TANH R64, R64 ;  /* 0x0000004000407308 */ /* 0x000e620000002400 */
[----:B------:R-:W-:Y:S01]  /*56c0*/  FMNMX.FTZ R69, R46, R65, !PT ;  /* 0x000000412e457209 */ /* 0x000fe20007810000 */
[----:B------:R-:W-:Y:S02]  /*56d0*/  FMUL.FTZ R65, R81, UR5 ;  /* 0x0000000551417c20 */ /* 0x000fe40008410000 */
[----:B------:R-:W2:Y:S01]  /*56e0*/  SHFL.IDX PT, R81, R6, 0x1, 0x1c1f ;  /* 0x003c1f0006517f89 */ /* 0x000ea200000e0000 */
[----:B------:R-:W-:-:S03]  /*56f0*/  FMNMX.FTZ R68, R48, R69, !PT ;  /* 0x0000004530447209 */ /* 0x000fc60007810000 */
[----:B------:R-:W3:Y:S01]  /*5700*/  MUFU.TANH R65, R65 ;  /* 0x0000004100417308 */ /* 0x000ee20000002400 */
[----:B------:R-:W-:Y:S01]  /*5710*/  FMNMX.FTZ R69, R49, R68, !PT ;  /* 0x0000004431457209 */ /* 0x000fe20007810000 */
[----:B------:R-:W-:Y:S01]  /*5720*/  FMUL.FTZ R68, R84, UR5 ;  /* 0x0000000554447c20 */ /* 0x000fe20008410000 */
[----:B0-----:R-:W-:Y:S01]  /*5730*/  FSEL R63, R63, -INF , P2 ;  /* 0xff8000003f3f7808 */ /* 0x001fe20001000000 */
[----:B------:R-:W-:Y:S01]  /*5740*/  FMUL.FTZ R84, R79, UR5 ;  /* 0x000000054f547c20 */ /* 0x000fe20008410000 */
[----:B------:R-:W-:Y:S01]  /*5750*/  FMNMX.FTZ R72, R52, R69, !PT ;  /* 0x0000004534487209 */ /* 0x000fe20007810000 */
[----:B------:R-:W-:Y:S02]  /*5760*/  FMUL.FTZ R69, R85, UR5 ;  /* 0x0000000555457c20 */ /* 0x000fe40008410000 */
[----:B------:R-:W0:Y:S01]  /*5770*/  MUFU.TANH R68, R68 ;  /* 0x0000004400447308 */ /* 0x000e220000002400 */
[----:B------:R-:W-:Y:S02]  /*5780*/  FMNMX.FTZ R72, R53, R72, !PT ;  /* 0x0000004835487209 */ /* 0x000fe40007810000 */
[----:B-1----:R-:W-:-:S02]  /*5790*/  FSEL R64, R64, -INF , P5 ;  /* 0xff80000040407808 */ /* 0x002fc40002800000 */
[----:B------:R-:W-:-:S03]  /*57a0*/  FMNMX.FTZ R72, R57, R72, !PT ;  /* 0x0000004839487209 */ /* 0x000fc60007810000 */
[----:B------:R-:W1:Y:S01]  /*57b0*/  MUFU.TANH R69, R69 ;  /* 0x0000004500457308 */ /* 0x000e620000002400 */
[----:B------:R-:W-:Y:S02]  /*57c0*/  FMNMX.FTZ R72, R47, R72, !PT ;  /* 0x000000482f487209 */ /* 0x000fe40007810000 */
[----:B---3--:R-:W-:Y:S01]  /*57d0*/  FSEL R65, R65, -INF , P4 ;  /* 0xff80000041417808 */ /* 0x008fe20002000000 */
[----:B--2---:R-:W-:Y:S01]  /*57e0*/  IMAD.IADD R56, R56, 0x1, R81 ;  /* 0x0000000138387824 */ /* 0x004fe200078e0251 */
[----:B------:R-:W-:-:S03]  /*57f0*/  FMNMX.FTZ R73, R63, R72, !PT ;  /* 0x000000483f497209 */ /* 0x000fc60007810000 */
[----:B------:R-:W2:Y:S01]  /*5800*/  MUFU.TANH R51, R51 ;  /* 0x0000003300337308 */ /* 0x000ea20000002400 */
[----:B------:R-:W-:Y:S01]  /*5810*/  FMNMX.FTZ R72, R64, R73, !PT ;  /* 0x0000004940487209 */ /* 0x000fe20007810000 */
[----:B------:R-:W-:Y:S01]  /*5820*/  FMUL.FTZ R73, R67, UR5 ;  /* 0x0000000543497c20 */ /* 0x000fe20008410000 */
[----:B0-----:R-:W-:Y:S02]  /*5830*/  FSEL R67, R68, -INF , P1 ;  /* 0xff80000044437808 */ /* 0x001fe40000800000 */
[----:B------:R-:W-:Y:S02]  /*5840*/  FMNMX.FTZ R72, R65, R72, !PT ;  /* 0x0000004841487209 */ /* 0x000fe40007810000 */
[----:B------:R-:W-:Y:S01]  /*5850*/  ISETP.GT.AND P4, PT, R56, RZ, PT ;  /* 0x000000ff3800720c */ /* 0x000fe20003f84270 */
[----:B------:R-:W0:Y:S01]  /*5860*/  MUFU.TANH R54, R54 ;  /* 0x0000003600367308 */ /* 0x000e220000002400 */
[----:B-1----:R-:W-:Y:S02]  /*5870*/  FSEL R69, R69, -INF , P3 ;  /* 0xff80000045457808 */ /* 0x002fe40001800000 */
[----:B------:R-:W-:-:S02]  /*5880*/  FMNMX.FTZ R72, R67, R72, !PT ;  /* 0x0000004843487209 */ /* 0x000fc40007810000 */
[----:B------:R-:W-:Y:S02]  /*5890*/  ISETP.GT.AND P2, PT, R56, 0x8, PT ;  /* 0x000000083800780c */ /* 0x000fe40003f44270 */
[----:B------:R-:W-:Y:S01]  /*58a0*/  FMNMX.FTZ R76, R69, R72, !PT ;  /* 0x00000048454c7209 */ /* 0x000fe20007810000 */
[----:B------:R-:W-:Y:S01]  /*58b0*/  FMUL.FTZ R72, R74, UR5 ;  /* 0x000000054a487c20 */ /* 0x000fe20008410000 */
[----:B------:R-:W-:Y:S01]  /*58c0*/  MUFU.TANH R55, R55 ;  /* 0x0000003700377308 */ /* 0x000fe20000002400 */
[----:B------:R-:W-:Y:S01]  /*58d0*/  FMUL.FTZ R74, R78, UR5 ;  /* 0x000000054e4a7c20 */ /* 0x000fe20008410000 */
[C---:B------:R-:W-:Y:S01]  /*58e0*/  ISETP.GT.AND P3, PT, R56.reuse, 0x9, PT ;  /* 0x000000093800780c */ /* 0x040fe20003f64270 */
[----:B------:R-:W1:Y:S01]  /*58f0*/  SHFL.BFLY PT, R77, R76, 0x2, 0x1f ;  /* 0x0c401f004c4d7f89 */ /* 0x000e6200000e0000 */
[----:B------:R-:W-:Y:S02]  /*5900*/  ISETP.GT.AND P5, PT, R56, 0x10, PT ;  /* 0x000000103800780c */ /* 0x000fe40003fa4270 */
[----:B------:R-:W-:-:S02]  /*5910*/  FSEL R15, R15, -INF , P2 ;  /* 0xff8000000f0f7808 */ /* 0x000fc40001000000 */
[----:B------:R-:W3:Y:S01]  /*5920*/  MUFU.TANH R58, R58 ;  /* 0x0000003a003a7308 */ /* 0x000ee20000002400 */
[----:B------:R-:W-:Y:S02]  /*5930*/  FSEL R20, R20, -INF , P3 ;  /* 0xff80000014147808 */ /* 0x000fe40001800000 */
[----:B------:R-:W-:Y:S02]  /*5940*/  FSEL R25, R25, -INF , P5 ;  /* 0xff80000019197808 */ /* 0x000fe40002800000 */
[C---:B------:R-:W-:Y:S02]  /*5950*/  ISETP.GT.AND P2, PT, R56.reuse, 0x19, PT ;  /* 0x000000193800780c */ /* 0x040fe40003f44270 */
[C---:B------:R-:W-:Y:S01]  /*5960*/  ISETP.GT.AND P3, PT, R56.reuse, 0x20, PT ;  /* 0x000000203800780c */ /* 0x040fe20003f64270 */
[----:B------:R-:W4:Y:S01]  /*5970*/  MUFU.TANH R59, R59 ;  /* 0x0000003b003b7308 */ /* 0x000f220000002400 */
[----:B------:R-:W-:Y:S02]  /*5980*/  ISETP.GT.AND P5, PT, R56, 0x21, PT ;  /* 0x000000213800780c */ /* 0x000fe40003fa4270 */
[----:B------:R-:W-:-:S02]  /*5990*/  FSEL R30, R30, -INF , P2 ;  /* 0xff8000001e1e7808 */ /* 0x000fc40001000000 */
[----:B------:R-:W-:Y:S02]  /*59a0*/  FSEL R33, R33, -INF , P3 ;  /* 0xff80000021217808 */ /* 0x000fe40001800000 */
[----:B------:R-:W-:Y:S01]  /*59b0*/  FSEL R34, R34, -INF , P5 ;  /* 0xff80000022227808 */ /* 0x000fe20002800000 */
[----:B------:R-:W5:Y:S01]  /*59c0*/  MUFU.TANH R60, R60 ;  /* 0x0000003c003c7308 */ /* 0x000f620000002400 */
[----:B------:R-:W-:Y:S02]  /*59d0*/  ISETP.GT.AND P2, PT, R56, 0x30, PT ;  /* 0x000000303800780c */ /* 0x000fe40003f44270 */
[----:B-1----:R-:W-:Y:S01]  /*59e0*/  FMNMX.FTZ R80, R76, R77, !PT ;  /* 0x0000004d4c507209 */ /* 0x002fe20007810000 */
[----:B------:R-:W-:Y:S01]  /*59f0*/  FMUL.FTZ R76, R83, UR5 ;  /* 0x00000005534c7c20 */ /* 0x000fe20008410000 */
[----:B------:R-:W-:Y:S01]  /*5a00*/  ISETP.GT.AND P3, PT, R56, 0x31, PT ;  /* 0x000000313800780c */ /* 0x000fe20003f64270 */
[----:B------:R-:W-:Y:S01]  /*5a10*/  FMUL.FTZ R77, R86, UR5 ;  /* 0x00000005564d7c20 */ /* 0x000fe20008410000 */
[----:B------:R-:W-:Y:S01]  /*5a20*/  ISETP.GT.AND P5, PT, R56, 0x38, PT ;  /* 0x000000383800780c */ /* 0x000fe20003fa4270 */
[----:B------:R-:W1:Y:S01]  /*5a30*/  SHFL.BFLY PT, R79, R80, 0x1, 0x1f ;  /* 0x0c201f00504f7f89 */ /* 0x000e6200000e0000 */
[----:B------:R-:W-:Y:S01]  /*5a40*/  MUFU.TANH R62, R62 ;  /* 0x0000003e003e7308 */ /* 0x000fe20000002400 */
[----:B------:R-:W-:-:S02]  /*5a50*/  FSEL R50, R50, -INF , P2 ;  /* 0xff80000032327808 */ /* 0x000fc40001000000 */
[----:B--2---:R-:W-:Y:S02]  /*5a60*/  FSEL R51, R51, -INF , P3 ;  /* 0xff80000033337808 */ /* 0x004fe40001800000 */
[----:B0-----:R-:W-:Y:S02]  /*5a70*/  FSEL R54, R54, -INF , P5 ;  /* 0xff80000036367808 */ /* 0x001fe40002800000 */
[C---:B------:R-:W-:Y:S01]  /*5a80*/  ISETP.GT.AND P2, PT, R56.reuse, 0x40, PT ;  /* 0x000000403800780c */ /* 0x040fe20003f44270 */
[----:B------:R0:W-:Y:S01]  /*5a90*/  MUFU.TANH R68, R73 ;  /* 0x0000004900447308 */ /* 0x0001e20000002400 */
[C---:B------:R-:W-:Y:S02]  /*5aa0*/  ISETP.GT.AND P3, PT, R56.reuse, 0x41, PT ;  /* 0x000000413800780c */ /* 0x040fe40003f64270 */
[----:B------:R-:W-:Y:S02]  /*5ab0*/  ISETP.GT.AND P5, PT, R56, 0x48, PT ;  /* 0x000000483800780c */ /* 0x000fe40003fa4270 */
[----:B---3--:R-:W-:-:S02]  /*5ac0*/  FSEL R58, R58, -INF , P2 ;  /* 0xff8000003a3a7808 */ /* 0x008fc40001000000 */
[----:B----4-:R-:W-:Y:S01]  /*5ad0*/  FSEL R59, R59, -INF , P3 ;  /* 0xff8000003b3b7808 */ /* 0x010fe20001800000 */
[----:B------:R-:W2:Y:S01]  /*5ae0*/  MUFU.TANH R12, R12 ;  /* 0x0000000c000c7308 */ /* 0x000ea20000002400 */
[----:B0-----:R-:W-:Y:S01]  /*5af0*/  FMUL.FTZ R73, R75, UR5 ;  /* 0x000000054b497c20 */ /* 0x001fe20008410000 */
[----:B-----5:R-:W-:Y:S01]  /*5b00*/  FSEL R60, R60, -INF , P5 ;  /* 0xff8000003c3c7808 */ /* 0x020fe20002800000 */
[----:B------:R-:W-:Y:S01]  /*5b10*/  FMUL.FTZ R75, R82, UR5 ;  /* 0x00000005524b7c20 */ /* 0x000fe20008410000 */
[C---:B------:R-:W-:Y:S02]  /*5b20*/  ISETP.GT.AND P1, PT, R56.reuse, 0x1, PT ;  /* 0x000000013800780c */ /* 0x040fe40003f24270 */
[----:B------:R-:W-:Y:S02]  /*5b30*/  ISETP.GT.AND P2, PT, R56, 0x50, PT ;  /* 0x000000503800780c */ /* 0x000fe40003f44270 */
[----:B-1----:R-:W-:Y:S01]  /*5b40*/  FMNMX.FTZ R78, R80, R79, !PT ;  /* 0x0000004f504e7209 */ /* 0x002fe20007810000 */
[----:B------:R-:W0:Y:S01]  /*5b50*/  MUFU.TANH R66, R66 ;  /* 0x0000004200427308 */ /* 0x000e220000002400 */
[----:B------:R-:W-:-:S02]  /*5b60*/  FSEL R80, R11, -INF , P4 ;  /* 0xff8000000b507808 */ /* 0x000fc40002000000 */
[C---:B------:R-:W-:Y:S01]  /*5b70*/  ISETP.GT.AND P4, PT, R56.reuse, 0x11, PT ;  /* 0x000000113800780c */ /* 0x040fe20003f84270 */
[----:B------:R-:W1:Y:S01]  /*5b80*/  LDC R11, c[0x0][0x988] ;  /* 0x00026200ff0b7b82 */ /* 0x000e620000000800 */
[----:B------:R-:W-:Y:S02]  /*5b90*/  ISETP.GT.AND P3, PT, R56, 0x51, PT ;  /* 0x000000513800780c */ /* 0x000fe40003f64270 */
[----:B------:R-:W-:Y:S01]  /*5ba0*/  FSEL R26, R26, -INF , P4 ;  /* 0xff8000001a1a7808 */ /* 0x000fe20002000000 */
[----:B------:R-:W3:Y:S01]  /*5bb0*/  MUFU.TANH R70, R70 ;  /* 0x0000004600467308 */ /* 0x000ee20000002400 */
[C---:B------:R-:W-:Y:S02]  /*5bc0*/  ISETP.GT.AND P4, PT, R56.reuse, 0x28, PT ;  /* 0x000000283800780c */ /* 0x040fe40003f84270 */
[----:B------:R-:W-:Y:S02]  /*5bd0*/  ISETP.GT.AND P5, PT, R56, 0x58, PT ;  /* 0x000000583800780c */ /* 0x000fe40003fa4270 */
[----:B------:R-:W-:-:S02]  /*5be0*/  FSEL R37, R37, -INF , P4 ;  /* 0xff80000025257808 */ /* 0x000fc40002000000 */
[----:B------:R-:W-:Y:S01]  /*5bf0*/  ISETP.GT.AND P4, PT, R56, 0x39, PT ;  /* 0x000000393800780c */ /* 0x000fe20003f84270 */
[----:B------:R-:W4:Y:S01]  /*5c00*/  MUFU.TANH R71, R71 ;  /* 0x0000004700477308 */ /* 0x000f220000002400 */
[----:B--2---:R-:W-:Y:S02]  /*5c10*/  FSEL R12, R12, -INF , P1 ;  /* 0xff8000000c0c7808 */ /* 0x004fe40000800000 */
[----:B------:R-:W-:Y:S02]  /*5c20*/  FSEL R55, R55, -INF , P4 ;  /* 0xff80000037377808 */ /* 0x000fe40002000000 */
[----:B------:R-:W-:Y:S02]  /*5c30*/  ISETP.GT.AND P4, PT, R56, 0x49, PT ;  /* 0x000000493800780c */ /* 0x000fe40003f84270 */
[----:B0-----:R-:W-:Y:S01]  /*5c40*/  FSEL R66, R66, -INF , P2 ;  /* 0xff80000042427808 */ /* 0x001fe20001000000 */
[----:B------:R-:W0:Y:S01]  /*5c50*/  MUFU.TANH R29, R29 ;  /* 0x0000001d001d7308 */ /* 0x000e220000002400 */
[----:B------:R-:W-:-:S02]  /*5c60*/  FSEL R62, R62, -INF , P4 ;  /* 0xff8000003e3e7808 */ /* 0x000fc40002000000 */
[----:B------:R-:W-:Y:S01]  /*5c70*/  ISETP.GT.AND P4, PT, R56, 0x59, PT ;  /* 0x000000593800780c */ /* 0x000fe20003f84270 */
[----:B-1----:R-:W-:Y:S01]  /*5c80*/  FMUL.FTZ R82, R78, R11 ;  /* 0x0000000b4e527220 */ /* 0x002fe20000410000 */
[----:B------:R-:W-:Y:S02]  /*5c90*/  FSEL R68, R68, -INF , P3 ;  /* 0xff80000044447808 */ /* 0x000fe40001800000 */
[----:B---3--:R-:W-:Y:S01]  /*5ca0*/  FSEL R70, R70, -INF , P5 ;  /* 0xff80000046467808 */ /* 0x008fe20002800000 */
[----:B------:R-:W1:Y:S01]  /*5cb0*/  MUFU.TANH R72, R72 ;  /* 0x0000004800487308 */ /* 0x000e620000002400 */
[----:B----4-:R-:W-:Y:S02]  /*5cc0*/  FSEL R71, R71, -INF , P4 ;  /* 0xff80000047477808 */ /* 0x010fe40002000000 */
[C---:B------:R-:W-:Y:S02]  /*5cd0*/  ISETP.GT.AND P1, PT, R56.reuse, 0x18, PT ;  /* 0x000000183800780c */ /* 0x040fe40003f24270 */
[----:B------:R-:W-:-:S02]  /*5ce0*/  ISETP.GT.AND P2, PT, R56, 0x60, PT ;  /* 0x000000603800780c */ /* 0x000fc40003f44270 */
[C---:B------:R-:W-:Y:S01]  /*5cf0*/  ISETP.GT.AND P3, PT, R56.reuse, 0x61, PT ;  /* 0x000000613800780c */ /* 0x040fe20003f64270 */
[----:B------:R-:W2:Y:S01]  /*5d00*/  MUFU.TANH R73, R73 ;  /* 0x0000004900497308 */ /* 0x000ea20000002400 */
[C---:B------:R-:W-:Y:S02]  /*5d10*/  ISETP.GT.AND P5, PT, R56.reuse, 0x68, PT ;  /* 0x000000683800780c */ /* 0x040fe40003fa4270 */
[----:B------:R-:W-:Y:S02]  /*5d20*/  ISETP.GT.AND P4, PT, R56, 0x69, PT ;  /* 0x000000693800780c */ /* 0x000fe40003f84270 */
[----:B------:R-:W-:Y:S02]  /*5d30*/  FMNMX.FTZ R81, R80, R8, !PT ;  /* 0x0000000850517209 */ /* 0x000fe40007810000 */
[----:B0-----:R-:W-:Y:S01]  /*5d40*/  FSEL R29, R29, -INF , P1 ;  /* 0xff8000001d1d7808 */ /* 0x001fe20000800000 */
[----:B------:R-:W0:Y:S01]  /*5d50*/  MUFU.TANH R74, R74 ;  /* 0x0000004a004a7308 */ /* 0x000e220000002400 */
[----:B-1----:R-:W-:-:S02]  /*5d60*/  FSEL R72, R72, -INF , P2 ;  /* 0xff80000048487808 */ /* 0x002fc40001000000 */
[C---:B------:R-:W-:Y:S02]  /*5d70*/  ISETP.GT.AND P1, PT, R56.reuse, 0x29, PT ;  /* 0x000000293800780c */ /* 0x040fe40003f24270 */
[----:B------:R-:W-:-:S03]  /*5d80*/  ISETP.GT.AND P2, PT, R56, 0x70, PT ;  /* 0x000000703800780c */ /* 0x000fc60003f44270 */
[----:B------:R-:W1:Y:S01]  /*5d90*/  MUFU.TANH R6, R84 ;  /* 0x0000005400067308 */ /* 0x000e620000002400 */
[----:B--2---:R-:W-:Y:S02]  /*5da0*/  FSEL R73, R73, -INF , P3 ;  /* 0xff80000049497808 */ /* 0x004fe40001800000 */
[----:B------:R-:W-:-:S05]  /*5db0*/  ISETP.GT.AND P3, PT, R56, 0x71, PT ;  /* 0x000000713800780c */ /* 0x000fca0003f64270 */
[----:B------:R-:W2:Y:S01]  /*5dc0*/  MUFU.TANH R61, R61 ;  /* 0x0000003d003d7308 */ /* 0x000ea20000002400 */
[----:B0-----:R-:W-:Y:S02]  /*5dd0*/  FSEL R74, R74, -INF , P5 ;  /* 0xff8000004a4a7808 */ /* 0x001fe40002800000 */
[----:B------:R-:W-:-:S05]  /*5de0*/  ISETP.GT.AND P5, PT, R56, 0x78, PT ;  /* 0x000000783800780c */ /* 0x000fca0003fa4270 */
[----:B------:R-:W-:Y:S01]  /*5df0*/  MUFU.TANH R75, R75 ;  /* 0x0000004b004b7308 */ /* 0x000fe20000002400 */
[----:B-1----:R-:W-:Y:S02]  /*5e00*/  FSEL R6, R6, -INF , P4 ;  /* 0xff80000006067808 */ /* 0x002fe40002000000 */
[----:B------:R-:W-:Y:S02]  /*5e10*/  ISETP.GT.AND P4, PT, R56, 0x79, PT ;  /* 0x000000793800780c */ /* 0x000fe40003f84270 */
[----:B------:R-:W-:-:S03]  /*5e20*/  FMNMX.FTZ R56, R12, R81, !PT ;  /* 0x000000510c387209 */ /* 0x000fc60007810000 */
[----:B------:R-:W-:Y:S01]  /*5e30*/  MUFU.TANH R76, R76 ;  /* 0x0000004c004c7308 */ /* 0x000fe20000002400 */
[----:B------:R-:W-:Y:S02]  /*5e40*/  FMNMX.FTZ R81, R15, R56, !PT ;  /* 0x000000380f517209 */ /* 0x000fe40007810000 */
[----:B--2---:R-:W-:Y:S02]  /*5e50*/  FSEL R61, R61, -INF , P1 ;  /* 0xff8000003d3d7808 */ /* 0x004fe40000800000 */
[----:B------:R-:W-:Y:S02]  /*5e60*/  FMNMX.FTZ R56, R20, R81, !PT ;  /* 0x0000005114387209 */ /* 0x000fe40007810000 */
[----:B------:R-:W-:Y:S01]  /*5e70*/  FSETP.NEU.FTZ.AND P1, PT, R78, -INF , PT ;  /* 0xff8000004e00780b */ /* 0x000fe20003f3d000 */
[----:B------:R-:W0:Y:S01]  /*5e80*/  MUFU.TANH R77, R77 ;  /* 0x0000004d004d7308 */ /* 0x000e220000002400 */
[----:B------:R-:W-:Y:S02]  /*5e90*/  FMNMX.FTZ R81, R25, R56, !PT ;  /* 0x0000003819517209 */ /* 0x000fe40007810000 */
[----:B------:R-:W-:-:S02]  /*5ea0*/  FSEL R82, R82, RZ, P1 ;  /* 0x000000ff52527208 */ /* 0x000fc40000800000 */
[----:B------:R-:W-:-:S03]  /*5eb0*/  FMNMX.FTZ R56, R26, R81, !PT ;  /* 0x000000511a387209 */ /* 0x000fc60007810000 */
[-CC-:B------:R-:W-:Y:S01]  /*5ec0*/  FFMA.FTZ R83, R32, R11.reuse, -R82.reuse ;  /* 0x0000000b20537223 */ /* 0x180fe20000010852 */
[----:B------:R-:W-:Y:S01]  /*5ed0*/  FMNMX.FTZ R81, R29, R56, !PT ;  /* 0x000000381d517209 */ /* 0x000fe20007810000 */
[-CC-:B------:R-:W-:Y:S01]  /*5ee0*/  FFMA.FTZ R84, R35, R11.reuse, -R82.reuse ;  /* 0x0000000b23547223 */ /* 0x180fe20000010852 */
[----:B------:R-:W1:Y:S01]  /*5ef0*/  MUFU.TANH R79, R87 ;  /* 0x00000057004f7308 */ /* 0x000e620000002400 */
[--C-:B------:R-:W-:Y:S01]  /*5f00*/  FFMA.FTZ R9, R9, R11, -R82.reuse ;  /* 0x0000000b09097223 */ /* 0x100fe20000010852 */
[----:B------:R-:W-:Y:S01]  /*5f10*/  FMNMX.FTZ R56, R30, R81, !PT ;  /* 0x000000511e387209 */ /* 0x000fe20007810000 */
[-CC-:B------:R-:W-:Y:S01]  /*5f20*/  FFMA.FTZ R10, R10, R11.reuse, -R82.reuse ;  /* 0x0000000b0a0a7223 */ /* 0x180fe20000010852 */
[-CC-:B------:R-:W-:Y:S01]  /*5f30*/  FFMA.FTZ R13, R13, R11.reuse, -R82.reuse ;  /* 0x0000000b0d0d7223 */ /* 0x180fe20000010852 */
[-CC-:B------:R-:W-:Y:S01]  /*5f40*/  FFMA.FTZ R14, R14, R11.reuse, -R82.reuse ;  /* 0x0000000b0e0e7223 */ /* 0x180fe20000010852 */
[----:B------:R-:W-:Y:S01]  /*5f50*/  FMNMX.FTZ R81, R33, R56, !PT ;  /* 0x0000003821517209 */ /* 0x000fe20007810000 */
[-CC-:B------:R-:W-:Y:S01]  /*5f60*/  FFMA.FTZ R21, R21, R11.reuse, -R82.reuse ;  /* 0x0000000b15157223 */ /* 0x180fe20000010852 */
[----:B0-----:R-:W-:Y:S01]  /*5f70*/  FSEL R77, R77, -INF , P5 ;  /* 0xff8000004d4d7808 */ /* 0x001fe20002800000 */
[--C-:B------:R-:W-:Y:S01]  /*5f80*/  FFMA.FTZ R24, R24, R11, -R82.reuse ;  /* 0x0000000b18187223 */ /* 0x100fe20000010852 */
[----:B------:R-:W-:Y:S01]  /*5f90*/  FMNMX.FTZ R56, R34, R81, !PT ;  /* 0x0000005122387209 */ /* 0x000fe20007810000 */
[-CC-:B------:R-:W-:Y:S01]  /*5fa0*/  FFMA.FTZ R27, R27, R11.reuse, -R82.reuse ;  /* 0x0000000b1b1b7223 */ /* 0x180fe20000010852 */
[-CC-:B------:R-:W-:Y:S01]  /*5fb0*/  FFMA.FTZ R28, R28, R11.reuse, -R82.reuse ;  /* 0x0000000b1c1c7223 */ /* 0x180fe20000010852 */
[-CC-:B------:R-:W-:Y:S01]  /*5fc0*/  FFMA.FTZ R31, R31, R11.reuse, -R82.reuse ;  /* 0x0000000b1f1f7223 */ /* 0x180fe20000010852 */
[----:B------:R-:W-:Y:S01]  /*5fd0*/  FMNMX.FTZ R32, R37, R56, !PT ;  /* 0x0000003825207209 */ /* 0x000fe20007810000 */
[-CC-:B------:R-:W-:Y:S01]  /*5fe0*/  FFMA.FTZ R36, R36, R11.reuse, -R82.reuse ;  /* 0x0000000b24247223 */ /* 0x180fe20000010852 */
[----:B------:R-:W-:Y:S01]  /*5ff0*/  MUFU.EX2 R56, R83 ;  /* 0x0000005300387308 */ /* 0x000fe20000000800 */
[----:B-1----:R-:W-:Y:S01]  /*6000*/  FSEL R79, R79, -INF , P4 ;  /* 0xff8000004f4f7808 */ /* 0x002fe20002000000 */
[-CC-:B------:R-:W-:Y:S01]  /*6010*/  FFMA.FTZ R38, R38, R11.reuse, -R82.reuse ;  /* 0x0000000b26267223 */ /* 0x180fe20000010852 */
[----:B------:R-:W-:Y:S01]  /*6020*/  FMNMX.FTZ R81, R61, R32, !PT ;  /* 0x000000203d517209 */ /* 0x000fe20007810000 */
[-CC-:B------:R-:W-:Y:S01]  /*6030*/  FFMA.FTZ R39, R39, R11.reuse, -R82.reuse ;  /* 0x0000000b27277223 */ /* 0x180fe20000010852 */
[-CC-:B------:R-:W-:Y:S01]  /*6040*/  FFMA.FTZ R40, R40, R11.reuse, -R82.reuse ;  /* 0x0000000b28287223 */ /* 0x180fe20000010852 */
[--C-:B------:R-:W-:Y:S01]  /*6050*/  FFMA.FTZ R41, R41, R11, -R82.reuse ;  /* 0x0000000b29297223 */ /* 0x100fe20000010852 */
[----:B------:R-:W-:Y:S01]  /*6060*/  FMNMX.FTZ R32, R50, R81, !PT ;  /* 0x0000005132207209 */ /* 0x000fe20007810000 */
[-CC-:B------:R-:W-:Y:S01]  /*6070*/  FFMA.FTZ R42, R42, R11.reuse, -R82.reuse ;  /* 0x0000000b2a2a7223 */ /* 0x180fe20000010852 */
[----:B------:R0:W-:Y:S01]  /*6080*/  MUFU.EX2 R81, R84 ;  /* 0x0000005400517308 */ /* 0x0001e20000000800 */
[-CC-:B------:R-:W-:Y:S01]  /*6090*/  FFMA.FTZ R43, R43, R11.reuse, -R82.reuse ;  /* 0x0000000b2b2b7223 */ /* 0x180fe20000010852 */
[----:B------:R-:W-:Y:S01]  /*60a0*/  FMNMX.FTZ R35, R51, R32, !PT ;  /* 0x0000002033237209 */ /* 0x000fe20007810000 */
[-CC-:B------:R-:W-:Y:S01]  /*60b0*/  FFMA.FTZ R44, R44, R11.reuse, -R82.reuse ;  /* 0x0000000b2c2c7223 */ /* 0x180fe20000010852 */
[-CC-:B------:R-:W-:Y:S01]  /*60c0*/  FFMA.FTZ R45, R45, R11.reuse, -R82.reuse ;  /* 0x0000000b2d2d7223 */ /* 0x180fe20000010852 */
[--C-:B------:R-:W-:Y:S01]  /*60d0*/  FFMA.FTZ R46, R46, R11, -R82.reuse ;  /* 0x0000000b2e2e7223 */ /* 0x100fe20000010852 */
[----:B------:R-:W-:Y:S01]  /*60e0*/  FMNMX.FTZ R32, R54, R35, !PT ;  /* 0x0000002336207209 */ /* 0x000fe20007810000 */
[-CC-:B------:R-:W-:Y:S01]  /*60f0*/  FFMA.FTZ R48, R48, R11.reuse, -R82.reuse ;  /* 0x0000000b30307223 */ /* 0x180fe20000010852 */
[-CC-:B------:R-:W-:Y:S01]  /*6100*/  FFMA.FTZ R49, R49, R11.reuse, -R82.reuse ;  /* 0x0000000b31317223 */ /* 0x180fe20000010852 */
[-CC-:B0-----:R-:W-:Y:S01]  /*6110*/  FFMA.FTZ R84, R57, R11.reuse, -R82.reuse ;  /* 0x0000000b39547223 */ /* 0x181fe20000010852 */
[----:B------:R-:W-:Y:S01]  /*6120*/  FMNMX.FTZ R35, R55, R32, !PT ;  /* 0x0000002037237209 */ /* 0x000fe20007810000 */
[-CC-:B------:R-:W-:Y:S01]  /*6130*/  FFMA.FTZ R52, R52, R11.reuse, -R82.reuse ;  /* 0x0000000b34347223 */ /* 0x180fe20000010852 */
[-CC-:B------:R-:W-:Y:S01]  /*6140*/  FFMA.FTZ R53, R53, R11.reuse, -R82.reuse ;  /* 0x0000000b35357223 */ /* 0x180fe20000010852 */
[--C-:B------:R-:W-:Y:S01]  /*6150*/  FFMA.FTZ R47, R47, R11, -R82.reuse ;  /* 0x0000000b2f2f7223 */ /* 0x100fe20000010852 */
[----:B------:R-:W-:Y:S01]  /*6160*/  FMNMX.FTZ R32, R58, R35, !PT ;  /* 0x000000233a207209 */ /* 0x000fe20007810000 */
[-CC-:B------:R-:W-:Y:S01]  /*6170*/  FFMA.FTZ R64, R64, R11.reuse, -R82.reuse ;  /* 0x0000000b40407223 */ /* 0x180fe20000010852 */
[-CC-:B------:R-:W-:Y:S01]  /*6180*/  FFMA.FTZ R65, R65, R11.reuse, -R82.reuse ;  /* 0x0000000b41417223 */ /* 0x180fe20000010852 */
[-CC-:B------:R-:W-:Y:S01]  /*6190*/  FFMA.FTZ R67, R67, R11.reuse, -R82.reuse ;  /* 0x0000000b43437223 */ /* 0x180fe20000010852 */
[----:B------:R-:W-:Y:S01]  /*61a0*/  FMNMX.FTZ R35, R59, R32, !PT ;  /* 0x000000203b237209 */ /* 0x000fe20007810000 */
[----:B------:R-:W-:Y:S01]  /*61b0*/  FFMA.FTZ R69, R69, R11, -R82 ;  /* 0x0000000b45457223 */ /* 0x000fe20000010852 */
[----:B------:R-:W-:Y:S02]  /*61c0*/  MUFU.EX2 R9, R9 ;  /* 0x0000000900097308 */ /* 0x000fe40000000800 */
        /* <DEDUP_REMOVED lines=11> */
[----:B------:R-:W-:Y:S01]  /*6280*/  FSEL R32, R75, -INF , P2 ;  /* 0xff8000004b207808 */ /* 0x000fe20001000000 */
        /* <DEDUP_REMOVED lines=9> */
[----:B------:R-:W-:Y:S01]  /*6320*/  FMNMX.FTZ R75, R79, R76, !PT ;  /* 0x0000004c4f4b7209 */ /* 0x000fe20007810000 */
[----:B------:R-:W-:Y:S02]  /*6330*/  FFMA.FTZ R76, R63, R11, -R82 ;  /* 0x0000000b3f4c7223 */ /* 0x000fe40000010852 */
[----:B------:R-:W-:Y:S02]  /*6340*/  MUFU.EX2 R28, R28 ;  /* 0x0000001c001c7308 */ /* 0x000fe40000000800 */
[----:B------:R-:W0:Y:S06]  /*6350*/  SHFL.BFLY PT, R83, R75, 0x2, 0x1f ;  /* 0x0c401f004b537f89 */ /* 0x000e2c00000e0000 */
[----:B------:R-:W-:Y:S08]  /*6360*/  MUFU.EX2 R31, R31 ;  /* 0x0000001f001f7308 */ /* 0x000ff00000000800 */
[----:B------:R-:W-:Y:S08]  /*6370*/  MUFU.EX2 R36, R36 ;  /* 0x0000002400247308 */ /* 0x000ff00000000800 */
        /* <DEDUP_REMOVED lines=8> */
[C---:B------:R-:W-:Y:S01]  /*6400*/  FSETP.NEU.FTZ.AND P2, PT, R63.reuse, -INF , PT ;  /* 0xff8000003f00780b */ /* 0x040fe20003f5d000 */
[----:B-1----:R-:W-:-:S06]  /*6410*/  FMUL.FTZ R84, R63, R11 ;  /* 0x0000000b3f547220 */ /* 0x002fcc0000410000 */
[----:B------:R-:W-:Y:S01]  /*6420*/  MUFU.EX2 R42, R42 ;  /* 0x0000002a002a7308 */ /* 0x000fe20000000800 */
[----:B------:R-:W-:-:S05]  /*6430*/  FSEL R84, R84, RZ, P2 ;  /* 0x000000ff54547208 */ /* 0x000fca0001000000 */
[-CC-:B------:R-:W-:Y:S01]  /*6440*/  FFMA.FTZ R83, R34, R11.reuse, -R84.reuse ;  /* 0x0000000b22537223 */ /* 0x180fe20000010854 */
[----:B------:R-:W-:Y:S01]  /*6450*/  FSEL R34, R78, RZ, P1 ;  /* 0x000000ff4e227208 */ /* 0x000fe20000800000 */
[-CC-:B------:R-:W-:Y:S01]  /*6460*/  FFMA.FTZ R82, R80, R11.reuse, -R84.reuse ;  /* 0x0000000b50527223 */ /* 0x180fe20000010854 */
[-CC-:B------:R-:W-:Y:S01]  /*6470*/  FFMA.FTZ R87, R12, R11.reuse, -R84.reuse ;  /* 0x0000000b0c577223 */ /* 0x180fe20000010854 */
[-CC-:B------:R-:W-:Y:S01]  /*6480*/  FFMA.FTZ R80, R15, R11.reuse, -R84.reuse ;  /* 0x0000000b0f507223 */ /* 0x180fe20000010854 */
[-CC-:B------:R-:W-:Y:S01]  /*6490*/  FFMA.FTZ R86, R20, R11.reuse, -R84.reuse ;  /* 0x0000000b14567223 */ /* 0x180fe20000010854 */
[----:B------:R-:W-:Y:S01]  /*64a0*/  FADD.FTZ R34, -R34, R7 ;  /* 0x0000000722227221 */ /* 0x000fe20000010100 */
[----:B------:R-:W-:Y:S01]  /*64b0*/  FSEL R7, R63, RZ, P2 ;  /* 0x000000ff3f077208 */ /* 0x000fe20001000000 */
[----:B------:R-:W-:Y:S01]  /*64c0*/  MUFU.EX2 R82, R82 ;  /* 0x0000005200527308 */ /* 0x000fe20000000800 */
[-CC-:B------:R-:W-:Y:S01]  /*64d0*/  FFMA.FTZ R25, R25, R11.reuse, -R84.reuse ;  /* 0x0000000b19197223 */ /* 0x180fe20000010854 */
[-CC-:B------:R-:W-:Y:S01]  /*64e0*/  FFMA.FTZ R26, R26, R11.reuse, -R84.reuse ;  /* 0x0000000b1a1a7223 */ /* 0x180fe20000010854 */
[-C--:B------:R-:W-:Y:S01]  /*64f0*/  FFMA.FTZ R20, R50, R11.reuse, -R84 ;  /* 0x0000000b32147223 */ /* 0x080fe20000010854 */
[----:B------:R-:W-:Y:S01]  /*6500*/  FADD.FTZ R8, -R7, R8 ;  /* 0x0000000807087221 */ /* 0x000fe20000010100 */
[-C--:B------:R-:W-:Y:S01]  /*6510*/  FMUL.FTZ R7, R34, R11.reuse ;  /* 0x0000000b22077220 */ /* 0x080fe20000410000 */
[-CC-:B------:R-:W-:Y:S01]  /*6520*/  FFMA.FTZ R29, R29, R11.reuse, -R84.reuse ;  /* 0x0000000b1d1d7223 */ /* 0x180fe20000010854 */
[-CC-:B------:R-:W-:Y:S01]  /*6530*/  FFMA.FTZ R50, R55, R11.reuse, -R84.reuse ;  /* 0x0000000b37327223 */ /* 0x180fe20000010854 */
[-C--:B------:R-:W-:Y:S01]  /*6540*/  FMUL.FTZ R8, R8, R11.reuse ;  /* 0x0000000b08087220 */ /* 0x080fe20000410000 */
        /* <DEDUP_REMOVED lines=8> */
[----:B------:R-:W0:Y:S01]  /*65d0*/  MUFU.EX2 R7, R7 ;  /* 0x0000000700077308 */ /* 0x000e220000000800 */
[-CC-:B------:R-:W-:Y:S01]  /*65e0*/  FFMA.FTZ R37, R61, R11.reuse, -R84.reuse ;  /* 0x0000000b3d257223 */ /* 0x180fe20000010854 */
[-CC-:B------:R-:W-:Y:S01]  /*65f0*/  FFMA.FTZ R30, R51, R11.reuse, -R84.reuse ;  /* 0x0000000b331e7223 */ /* 0x180fe20000010854 */
[-CC-:B------:R-:W-:Y:S01]  /*6600*/  FFMA.FTZ R15, R54, R11.reuse, -R84.reuse ;  /* 0x0000000b360f7223 */ /* 0x180fe20000010854 */
[-CC-:B------:R-:W-:Y:S01]  /*6610*/  FFMA.FTZ R54, R58, R11.reuse, -R84.reuse ;  /* 0x0000000b3a367223 */ /* 0x180fe20000010854 */
[-CC-:B------:R-:W-:Y:S01]  /*6620*/  FFMA.FTZ R60, R60, R11.reuse, -R84.reuse ;  /* 0x0000000b3c3c7223 */ /* 0x180fe20000010854 */
[-CC-:B------:R-:W-:Y:S01]  /*6630*/  FFMA.FTZ R51, R6, R11.reuse, -R84.reuse ;  /* 0x0000000b06337223 */ /* 0x180fe20000010854 */
[-CC-:B------:R-:W-:Y:S01]  /*6640*/  FFMA.FTZ R6, R77, R11.reuse, -R84.reuse ;  /* 0x0000000b4d067223 */ /* 0x180fe20000010854 */
[----:B------:R-:W1:Y:S01]  /*6650*/  MUFU.EX2 R8, R8 ;  /* 0x0000000800087308 */ /* 0x000e620000000800 */
[-CC-:B------:R-:W-:Y:S01]  /*6660*/  FFMA.FTZ R62, R62, R11.reuse, -R84.reuse ;  /* 0x0000000b3e3e7223 */ /* 0x180fe20000010854 */
[-CC-:B------:R-:W-:Y:S01]  /*6670*/  FFMA.FTZ R66, R66, R11.reuse, -R84.reuse ;  /* 0x0000000b42427223 */ /* 0x180fe20000010854 */
[-CC-:B------:R-:W-:Y:S01]  /*6680*/  FFMA.FTZ R68, R68, R11.reuse, -R84.reuse ;  /* 0x0000000b44447223 */ /* 0x180fe20000010854 */
[-CC-:B------:R-:W-:Y:S01]  /*6690*/  FFMA.FTZ R70, R70, R11.reuse, -R84.reuse ;  /* 0x0000000b46467223 */ /* 0x180fe20000010854 */
[-CC-:B------:R-:W-:Y:S01]  /*66a0*/  FFMA.FTZ R71, R71, R11.reuse, -R84.reuse ;  /* 0x0000000b47477223 */ /* 0x180fe20000010854 */
[-CC-:B------:R-:W-:Y:S01]  /*66b0*/  FFMA.FTZ R61, R74, R11.reuse, -R84.reuse ;  /* 0x0000000b4a3d7223 */ /* 0x180fe20000010854 */
[--C-:B------:R-:W-:Y:S01]  /*66c0*/  FFMA.FTZ R35, R35, R11, -R84.reuse ;  /* 0x0000000b23237223 */ /* 0x100fe20000010854 */
[----:B------:R-:W2:Y:S01]  /*66d0*/  MUFU.EX2 R80, R80 ;  /* 0x0000005000507308 */ /* 0x000ea20000000800 */
[----:B0-----:R-:W-:Y:S01]  /*66e0*/  FFMA.FTZ R3, R7, R3, R9 ;  /* 0x0000000307037223 */ /* 0x001fe20000010009 */
[----:B------:R-:W-:-:S03]  /*66f0*/  FFMA.FTZ R84, R79, R11, -R84 ;  /* 0x0000000b4f547223 */ /* 0x000fc60000010854 */
[----:B------:R-:W-:-:S03]  /*6700*/  FADD.FTZ R32, R10, R3 ;  /* 0x000000030a207221 */ /* 0x000fc60000010000 */
[----:B------:R-:W0:Y:S01]  /*6710*/  MUFU.EX2 R86, R86 ;  /* 0x0000005600567308 */ /* 0x000e220000000800 */
[----:B-1----:R-:W-:Y:S01]  /*6720*/  FFMA.FTZ R0, R8, R0, R82 ;  /* 0x0000000008007223 */ /* 0x002fe20000010052 */
[----:B------:R-:W-:-:S03]  /*6730*/  FADD.FTZ R73, R13, R32 ;  /* 0x000000200d497221 */ /* 0x000fc60000010000 */
[----:B------:R-:W-:Y:S01]  /*6740*/  FADD.FTZ R3, R87, R0 ;  /* 0x0000000057037221 */ /* 0x000fe20000010000 */
[----:B------:R-:W-:Y:S02]  /*6750*/  FADD.FTZ R0, R14, R73 ;  /* 0x000000490e007221 */ /* 0x000fe40000010000 */
[----:B------:R-:W1:Y:S01]  /*6760*/  MUFU.EX2 R25, R25 ;  /* 0x0000001900197308 */ /* 0x000e620000000800 */
[----:B--2---:R-:W-:-:S07]  /*6770*/  FADD.FTZ R3, R80, R3 ;  /* 0x0000000350037221 */ /* 0x004fce0000010000 */
[----:B------:R-:W2:Y:S01]  /*6780*/  MUFU.EX2 R26, R26 ;  /* 0x0000001a001a7308 */ /* 0x000ea20000000800 */
[----:B0-----:R-:W-:Y:S01]  /*6790*/  FADD.FTZ R32, R86, R3 ;  /* 0x0000000356207221 */ /* 0x001fe20000010000 */
[----:B------:R-:W-:-:S04]  /*67a0*/  FADD.FTZ R3, R21, R0 ;  /* 0x0000000015037221 */ /* 0x000fc80000010000 */
[----:B------:R-:W-:Y:S02]  /*67b0*/  FADD.FTZ R0, R24, R3 ;  /* 0x0000000318007221 */ /* 0x000fe40000010000 */
[----:B------:R-:W0:Y:S02]  /*67c0*/  MUFU.EX2 R29, R29 ;  /* 0x0000001d001d7308 */ /* 0x000e240000000800 */
[----:B------:R-:W-:-:S04]  /*67d0*/  FADD.FTZ R3, R27, R0 ;  /* 0x000000001b037221 */ /* 0x000fc80000010000 */
[----:B------:R-:W-:Y:S02]  /*67e0*/  FADD.FTZ R0, R28, R3 ;  /* 0x000000031c007221 */ /* 0x000fe40000010000 */
[----:B------:R-:W3:Y:S02]  /*67f0*/  MUFU.EX2 R85, R85 ;  /* 0x0000005500557308 */ /* 0x000ee40000000800 */
[----:B------:R-:W-:-:S04]  /*6800*/  FADD.FTZ R3, R31, R0 ;  /* 0x000000001f037221 */ /* 0x000fc80000010000 */
[----:B------:R-:W-:Y:S02]  /*6810*/  FADD.FTZ R0, R56, R3 ;  /* 0x0000000338007221 */ /* 0x000fe40000010000 */
[----:B------:R-:W4:Y:S08]  /*6820*/  MUFU.EX2 R57, R57 ;  /* 0x0000003900397308 */ /* 0x000f300000000800 */
[----:B------:R1:W-:Y:S08]  /*6830*/  MUFU.EX2 R72, R59 ;  /* 0x0000003b00487308 */ /* 0x0003f00000000800 */
[----:B------:R-:W5:Y:S01]  /*6840*/  MUFU.EX2 R83, R83 ;  /* 0x0000005300537308 */ /* 0x000f620000000800 */
[----:B-1----:R-:W-:-:S04]  /*6850*/  FADD.FTZ R59, R25, R32 ;  /* 0x00000020193b7221 */ /* 0x002fc80000010000 */
[----:B--2---:R-:W-:Y:S01]  /*6860*/  FADD.FTZ R32, R26, R59 ;  /* 0x0000003b1a207221 */ /* 0x004fe20000010000 */
[----:B------:R-:W-:Y:S02]  /*6870*/  FADD.FTZ R59, R81, R0 ;  /* 0x00000000513b7221 */ /* 0x000fe40000010000 */
[----:B------:R-:W1:Y:S01]  /*6880*/  MUFU.EX2 R12, R12 ;  /* 0x0000000c000c7308 */ /* 0x000e620000000800 */
[----:B0-----:R-:W-:Y:S01]  /*6890*/  FADD.FTZ R32, R29, R32 ;  /* 0x000000201d207221 */ /* 0x001fe20000010000 */
[----:B------:R-:W-:-:S03]  /*68a0*/  FADD.FTZ R59, R36, R59 ;  /* 0x0000003b243b7221 */ /* 0x000fc60000010000 */
[----:B---3--:R-:W-:-:S03]  /*68b0*/  FADD.FTZ R32, R85, R32 ;  /* 0x0000002055207221 */ /* 0x008fc60000010000 */
[----:B------:R-:W0:Y:S01]  /*68c0*/  MUFU.EX2 R37, R37 ;  /* 0x0000002500257308 */ /* 0x000e220000000800 */
[----:B----4-:R-:W-:-:S04]  /*68d0*/  FADD.FTZ R32, R57, R32 ;  /* 0x0000002039207221 */ /* 0x010fc80000010000 */
[----:B-----5:R-:W-:-:S03]  /*68e0*/  FADD.FTZ R3, R83, R32 ;  /* 0x0000002053037221 */ /* 0x020fc60000010000 */
[----:B------:R-:W2:Y:S01]  /*68f0*/  MUFU.EX2 R20, R20 ;  /* 0x0000001400147308 */ /* 0x000ea20000000800 */
[----:B-1----:R-:W-:-:S07]  /*6900*/  FADD.FTZ R0, R12, R3 ;  /* 0x000000030c007221 */ /* 0x002fce0000010000 */
        /* <DEDUP_REMOVED lines=16> */
[----:B-1----:R-:W-:-:S07]  /*6a10*/  FADD.FTZ R3, R54, R3 ;  /* 0x0000000336037221 */ /* 0x002fce0000010000 */
[----:B------:R-:W1:Y:S08]  /*6a20*/  MUFU.EX2 R77, R60 ;  /* 0x0000003c004d7308 */ /* 0x000e700000000800 */
[----:B------:R-:W3:Y:S08]  /*6a30*/  MUFU.EX2 R45, R45 ;  /* 0x0000002d002d7308 */ /* 0x000ef00000000800 */
[----:B------:R-:W4:Y:S08]  /*6a40*/  MUFU.EX2 R79, R62 ;  /* 0x0000003e004f7308 */ /* 0x000f300000000800 */
[----:B------:R-:W5:Y:S08]  /*6a50*/  MUFU.EX2 R46, R46 ;  /* 0x0000002e002e7308 */ /* 0x000f700000000800 */
[----:B------:R-:W5:Y:S08]  /*6a60*/  MUFU.EX2 R73, R66 ;  /* 0x0000004200497308 */ /* 0x000f700000000800 */
[----:B------:R-:W5:Y:S08]  /*6a70*/  MUFU.EX2 R48, R48 ;  /* 0x0000003000307308 */ /* 0x000f700000000800 */
[----:B------:R0:W-:Y:S08]  /*6a80*/  MUFU.EX2 R66, R33 ;  /* 0x0000002100427308 */ /* 0x0001f00000000800 */
[----:B------:R-:W5:Y:S01]  /*6a90*/  MUFU.EX2 R74, R68 ;  /* 0x00000044004a7308 */ /* 0x000f620000000800 */
[----:B0-----:R-:W-:Y:S01]  /*6aa0*/  FADD.FTZ R33, R43, R0 ;  /* 0x000000002b217221 */ /* 0x001fe20000010000 */
[----:B------:R-:W-:-:S03]  /*6ab0*/  FADD.FTZ R0, R72, R3 ;  /* 0x0000000348007221 */ /* 0x000fc60000010000 */
[----:B--2---:R-:W-:Y:S01]  /*6ac0*/  FADD.FTZ R32, R44, R33 ;  /* 0x000000212c207221 */ /* 0x004fe20000010000 */
[----:B-1----:R-:W-:Y:S02]  /*6ad0*/  FADD.FTZ R0, R77, R0 ;  /* 0x000000004d007221 */ /* 0x002fe40000010000 */
[----:B------:R-:W0:Y:S01]  /*6ae0*/  MUFU.EX2 R49, R49 ;  /* 0x0000003100317308 */ /* 0x000e220000000800 */
[----:B---3--:R-:W-:Y:S01]  /*6af0*/  FADD.FTZ R3, R45, R32 ;  /* 0x000000202d037221 */ /* 0x008fe20000010000 */
[----:B----4-:R-:W-:-:S03]  /*6b00*/  FADD.FTZ R0, R79, R0 ;  /* 0x000000004f007221 */ /* 0x010fc60000010000 */
[----:B-----5:R-:W-:Y:S01]  /*6b10*/  FADD.FTZ R3, R46, R3 ;  /* 0x000000032e037221 */ /* 0x020fe20000010000 */
[----:B------:R-:W-:Y:S02]  /*6b20*/  FADD.FTZ R33, R73, R0 ;  /* 0x0000000049217221 */ /* 0x000fe40000010000 */
[----:B------:R-:W1:Y:S01]  /*6b30*/  MUFU.EX2 R70, R70 ;  /* 0x0000004600467308 */ /* 0x000e620000000800 */
[----:B------:R-:W-:Y:S01]  /*6b40*/  FADD.FTZ R0, R48, R3 ;  /* 0x0000000330007221 */ /* 0x000fe20000010000 */
        /* <DEDUP_REMOVED lines=11> */
[----:B-1----:R-:W-:-:S04]  /*6c00*/  FADD.FTZ R32, R53, R32 ;  /* 0x0000002035207221 */ /* 0x002fc80000010000 */
        /* <DEDUP_REMOVED lines=27> */
.L_x_2082:
[----:B------:R-:W-:Y:S01]  /*6dc0*/  ULEA UR6, UR6, UR41, 0x3 ;  /* 0x0000002906067291 */ /* 0x000fe2000f8e183f */
[----:B------:R-:W-:Y:S01]  /*6dd0*/  F2FP.F16.F32.PACK_AB R25, R26, R25 ;  /* 0x000000191a19723e */ /* 0x000fe200000000ff */
[----:B------:R-:W-:Y:S01]  /*6de0*/  FMUL.FTZ R88, R88, R7 ;  /* 0x0000000758587220 */ /* 0x000fe20000410000 */
[----:B------:R-:W-:Y:S01]  /*6df0*/  F2FP.F16.F32.PACK_AB R32, R10, R9 ;  /* 0x000000090a20723e */ /* 0x000fe200000000ff */
[----:B------:R-:W-:Y:S01]  /*6e00*/  UIADD3 UR6, UR6, 0x2d860, URZ ;  /* 0x0002d86006067890 */ /* 0x000fe2000fffe03f */
[----:B------:R-:W-:Y:S01]  /*6e10*/  F2FP.F16.F32.PACK_AB R33, R87, R82 ;  /* 0x000000525721723e */ /* 0x000fe200000000ff */
[----:B------:R-:W-:Y:S01]  /*6e20*/  FMUL.FTZ R89, R89, R7 ;  /* 0x0000000759597220 */ /* 0x000fe20000410000 */
[----:B------:R-:W-:Y:S01]  /*6e30*/  F2FP.F16.F32.PACK_AB R34, R14, R13 ;  /* 0x0000000d0e22723e */ /* 0x000fe200000000ff */
[----:B------:R-:W-:Y:S01]  /*6e40*/  UPRMT UR6, UR42, 0x654, UR6 ;  /* 0x000006542a067896 */ /* 0x000fe20008000006 */
[----:B------:R-:W-:Y:S01]  /*6e50*/  F2FP.F16.F32.PACK_AB R35, R86, R80 ;  /* 0x000000505623723e */ /* 0x000fe200000000ff */
[----:B------:R-:W-:Y:S01]  /*6e60*/  FMUL.FTZ R92, R92, R7 ;  /* 0x000000075c5c7220 */ /* 0x000fe20000410000 */
[----:B------:R-:W-:Y:S01]  /*6e70*/  F2FP.F16.F32.PACK_AB R26, R28, R27 ;  /* 0x0000001b1c1a723e */ /* 0x000fe200000000ff */
[----:B------:R-:W-:Y:S01]  /*6e80*/  FMUL.FTZ R93, R93, R7 ;  /* 0x000000075d5d7220 */ /* 0x000fe20000410000 */
[----:B------:R-:W-:Y:S01]  /*6e90*/  F2FP.F16.F32.PACK_AB R24, R24, R21 ;  /* 0x000000151818723e */ /* 0x000fe200000000ff */
[----:B------:R-:W-:Y:S01]  /*6ea0*/  FMUL.FTZ R96, R96, R7 ;  /* 0x0000000760607220 */ /* 0x000fe20000410000 */
[----:B------:R-:W-:Y:S01]  /*6eb0*/  F2FP.F16.F32.PACK_AB R27, R85, R29 ;  /* 0x0000001d551b723e */ /* 0x000fe200000000ff */
[----:B------:R-:W-:Y:S01]  /*6ec0*/  FMUL.FTZ R97, R97, R7 ;  /* 0x0000000761617220 */ /* 0x000fe20000410000 */
[----:B------:R-:W-:Y:S01]  /*6ed0*/  SYNCS.ARRIVE.TRANS64.RED.A1T0 RZ, [UR6], RZ ;  /* 0x000000ffffff79a7 */ /* 0x000fe20008100406 */
[----:B------:R-:W-:Y:S01]  /*6ee0*/  F2FP.F16.F32.PACK_AB R56, R56, R31 ;  /* 0x0000001f3838723e */ /* 0x000fe200000000ff */
[----:B------:R-:W-:Y:S01]  /*6ef0*/  STSM.16.M88.4 [R16+0x21800], R32 ;  /* 0x0218002010007844 */ /* 0x000fe20000000200 */
[----:B------:R-:W-:Y:S01]  /*6f00*/  F2FP.F16.F32.PACK_AB R57, R83, R57 ;  /* 0x000000395339723e */ /* 0x000fe200000000ff */
[----:B------:R-:W-:Y:S01]  /*6f10*/  UMOV UR6, UR38 ;  /* 0x0000002600067c82 */ /* 0x000fe20008000000 */
        /* <DEDUP_REMOVED lines=44> */
[----:B------:R-:W-:Y:S01]  /*71e0*/  ISETP.GT.AND P1, PT, R5, R4, PT ;  /* 0x000000040500720c */ /* 0x000fe20003f24270 */
[-C--:B------:R-:W-:Y:S01]  /*71f0*/  FMUL.FTZ R132, R132, R7.reuse ;  /* 0x0000000784847220 */ /* 0x080fe20000410000 */
[----:B------:R-:W-:Y:S01]  /*7200*/  FMUL.FTZ R133, R133, R7 ;  /* 0x0000000785857220 */ /* 0x000fe20000410000 */
        /* <DEDUP_REMOVED lines=36> */
[----:B-1----:R-:W-:Y:S05]  /*7450*/  @P1 BRA `(.L_x_2083) ;  /* 0xffffffcc008c1947 */ /* 0x002fea000383ffff */
.L_x_2072:
[----:B------:R-:W-:-:S13]  /*7460*/  ISETP.GE.AND P1, PT, R5, RZ, PT ;  /* 0x000000ff0500720c */ /* 0x000fda0003f26270 */
[----:B------:R-:W-:Y:S05]  /*7470*/  @!P1 BRA `(.L_x_2084) ;  /* 0x0000002800389947 */ /* 0x000fea0003800000 */
[----:B------:R-:W-:Y:S01]  /*7480*/  IMAD.MOV.U32 R6, RZ, RZ, R63 ;  /* 0x000000ffff067224 */ /* 0x000fe200078e003f */
[----:B------:R-:W-:Y:S01]  /*7490*/  UMOV UR6, UR38 ;  /* 0x0000002600067c82 */ /* 0x000fe20008000000 */
[----:B------:R-:W-:Y:S01]  /*74a0*/  IMAD.MOV.U32 R4, RZ, RZ, R78 ;  /* 0x000000ffff047224 */ /* 0x000fe200078e004e */
[----:B------:R-:W-:Y:S01]  /*74b0*/  ULDC UR5, c[0x0][0x9d8] ;  /* 0x0002760000057ab9 */ /* 0x000fe20000000800 */
[----:B------:R-:W-:-:S07]  /*74c0*/  IMAD.MOV.U32 R7, RZ, RZ, R2 ;  /* 0x000000ffff077224 */ /* 0x000fce00078e0002 */
.L_x_2095:
[----:B------:R-:W-:Y:S01]  /*74d0*/  ISETP.NE.AND P2, PT, RZ, UR40, PT ;  /* 0x00000028ff007c0c */ /* 0x000fe2000bf45270 */
[----:B------:R-:W-:-:S04]  /*74e0*/  UISETP.NE.AND UP0, UPT, UR6, 0x1, UPT ;  /* 0x000000010600788c */ /* 0x000fc8000bf05270 */
[----:B------:R-:W-:-:S06]  /*74f0*/  USEL UR7, URZ, 0x1, UP0 ;  /* 0x000000013f077887 */ /* 0x000fcc0008000000 */
[----:B------:R-:W-:Y:S02]  /*7500*/  LOP3.LUT R2, R7, UR7, RZ, 0x3c, !PT ;  /* 0x0000000707027c12 */ /* 0x000fe4000f8e3cff */
[----:B------:R-:W-:Y:S05]  /*7510*/  @P2 BRA `(.L_x_2085) ;  /* 0x0000000000342947 */ /* 0x000fea0003800000 */
[----:B------:R-:W-:Y:S05]  /*7520*/  @!P0 BRA `(.L_x_2086) ;  /* 0x0000000000048947 */ /* 0x000fea0003800000 */
[----:B------:R-:W-:Y:S01]  /*7530*/  BPT.TRAP 0x1 ;  /* 0x000000040000795c */ /* 0x000fe20000300000 */
.L_x_2086:
        /* <DEDUP_REMOVED lines=8> */
.L_x_2087:
[----:B--2---:R-:W-:Y:S05]  /*75c0*/  @P1 BRA `(.L_x_2085) ;  /* 0x0000000000081947 */ /* 0x004fea0003800000 */
[----:B------:R-:W2:Y:S02]  /*75d0*/  SYNCS.PHASECHK.TRANS64.TRYWAIT P1, [UR7+0x2d830], R8 ;  /* 0x02d83008ff0075a7 */ /* 0x000ea40008020147 */
[----:B--2---:R-:W-:Y:S05]  /*75e0*/  @!P1 BRA `(.L_x_2088) ;  /* 0x000000a400749947 */ /* 0x004fea0003800000 */
.L_x_2085:
        /* <DEDUP_REMOVED lines=40> */
.L_x_2090:
[----:B------:R-:W-:Y:S01]  /*7870*/  ULEA UR7, UR6, UR41, 0x3 ;  /* 0x0000002906077291 */ /* 0x000fe2000f8e183f */
[----:B------:R-:W-:-:S08]  /*7880*/  SHF.L.U32 R7, R7, 0x1f, RZ ;  /* 0x0000001f07077819 */ /* 0x000fd000000006ff */
[----:B------:R0:W1:Y:S01]  /*7890*/  SYNCS.PHASECHK.TRANS64.TRYWAIT P1, [UR7+0x2d850], R7 ;  /* 0x02d85007ff0075a7 */ /* 0x0000620008020147 */
[----:B------:R-:W-:Y:S05]  /*78a0*/  @!P0 BRA `(.L_x_2091) ;  /* 0x0000000000048947 */ /* 0x000fea0003800000 */
[----:B------:R-:W-:Y:S01]  /*78b0*/  BPT.TRAP 0x1 ;  /* 0x000000040000795c */ /* 0x000fe20000300000 */
.L_x_2091:
[----:B-1----:R-:W-:Y:S05]  /*78c0*/  @P1 BRA `(.L_x_2089) ;  /* 0x0000000000081947 */ /* 0x002fea0003800000 */
[----:B------:R-:W1:Y:S02]  /*78d0*/  SYNCS.PHASECHK.TRANS64.TRYWAIT P1, [UR7+0x2d850], R7 ;  /* 0x02d85007ff0075a7 */ /* 0x000e640008020147 */
[----:B-1----:R-:W-:Y:S05]  /*78e0*/  @!P1 BRA `(.L_x_2092) ;  /* 0x000000a000cc9947 */ /* 0x002fea0003800000 */
.L_x_2089:
        /* <DEDUP_REMOVED lines=70> */
.L_x_2093:
        /* <DEDUP_REMOVED lines=73> */
[----:B------:R-:W-:-:S04]  /*81e0*/  ULEA UR7, UR38, UR41, 0x3 ;  /* 0x0000002926077291 */ /* 0x000fc8000f8e183f */
[----:B------:R-:W-:Y:S01]  /*81f0*/  UIADD3 UR7, UR7, 0x2d840, URZ ;  /* 0x0002d84007077890 */ /* 0x000fe2000fffe03f */
[----:B------:R-:W0:Y:S01]  /*8200*/  MUFU.TANH R24, R24 ;  /* 0x0000001800187308 */ /* 0x000e220000002400 */
[----:B-1----:R-:W-:Y:S02]  /*8210*/  FMNMX.FTZ R63, R15, R70, !PT ;  /* 0x000000460f3f7209 */ /* 0x002fe40007810000 */
[----:B------:R-:W-:-:S05]  /*8220*/  UPRMT UR7, UR42, 0x654, UR7 ;  /* 0x000006542a077896 */ /* 0x000fca0008000007 */
[----:B------:R-:W1:Y:S01]  /*8230*/  MUFU.TANH R21, R21 ;  /* 0x0000001500157308 */ /* 0x000e620000002400 */
[----:B--2---:R-:W-:-:S03]  /*8240*/  FMNMX.FTZ R68, R20, R11, !PT ;  /* 0x0000000b14447209 */ /* 0x004fc60007810000 */
[----:B------:R-:W-:Y:S04]  /*8250*/  SYNCS.ARRIVE.TRANS64.RED.A1T0 RZ, [UR7], RZ ;  /* 0x000000ffffff79a7 */ /* 0x000fe80008100407 */
[----:B------:R-:W2:Y:S01]  /*8260*/  MUFU.TANH R25, R25 ;  /* 0x0000001900197308 */ /* 0x000ea20000002400 */
[----:B0-----:R-:W-:-:S07]  /*8270*/  FMNMX.FTZ R70, R24, R63, !PT ;  /* 0x0000003f18467209 */ /* 0x001fce0007810000 */
[----:B------:R-:W0:Y:S01]  /*8280*/  MUFU.TANH R26, R26 ;  /* 0x0000001a001a7308 */ /* 0x000e220000002400 */
[----:B-1----:R-:W-:Y:S01]  /*8290*/  FMNMX.FTZ R11, R21, R68, !PT ;  /* 0x00000044150b7209 */ /* 0x002fe20007810000 */
[----:B------:R-:W-:Y:S01]  /*82a0*/  FMUL.FTZ R68, R77, UR5 ;  /* 0x000000054d447c20 */ /* 0x000fe20008410000 */
[----:B------:R-:W-:-:S05]  /*82b0*/  FMUL.FTZ R77, R86, UR5 ;  /* 0x00000005564d7c20 */ /* 0x000fca0008410000 */
        /* <DEDUP_REMOVED lines=16> */
[----:B------:R-:W-:Y:S01]  /*83c0*/  FMUL.FTZ R70, R79, UR5 ;  /* 0x000000054f467c20 */ /* 0x000fe20008410000 */
[----:B------:R-:W-:-:S05]  /*83d0*/  FMUL.FTZ R79, R87, UR5 ;  /* 0x00000005574f7c20 */ /* 0x000fca0008410000 */
        /* <DEDUP_REMOVED lines=93> */
[----:B-1----:R-:W-:-:S05]  /*89b0*/  FMNMX.FTZ R82, R81, R78, !PT ;  /* 0x0000004e51527209 */ /* 0x002fca0007810000 */
[----:B------:R-:W1:Y:S01]  /*89c0*/  SHFL.BFLY PT, R63, R82, 0x1, 0x1f ;  /* 0x0c201f00523f7f89 */ /* 0x000e6200000e0000 */
[----:B0-----:R-:W-:Y:S02]  /*89d0*/  FMNMX.FTZ R83, R80, R11, !PT ;  /* 0x0000000b50537209 */ /* 0x001fe40007810000 */
[----:B------:R-:W0:Y:S03]  /*89e0*/  LDC R11, c[0x0][0x988] ;  /* 0x00026200ff0b7b82 */ /* 0x000e260000000800 */
[----:B------:R-:W2:Y:S01]  /*89f0*/  SHFL.BFLY PT, R84, R83, 0x1, 0x1f ;  /* 0x0c201f0053547f89 */ /* 0x000ea200000e0000 */
[----:B-1----:R-:W-:-:S05]  /*8a00*/  FMNMX.FTZ R78, R82, R63, !PT ;  /* 0x0000003f524e7209 */ /* 0x002fca0007810000 */
[C---:B------:R-:W-:Y:S01]  /*8a10*/  FADD.FTZ R4, -R78.reuse, R4 ;  /* 0x000000044e047221 */ /* 0x040fe20000010100 */
[-C--:B0-----:R-:W-:Y:S01]  /*8a20*/  FMUL.FTZ R80, R78, R11.reuse ;  /* 0x0000000b4e507220 */ /* 0x081fe20000410000 */
[----:B--2---:R-:W-:Y:S02]  /*8a30*/  FMNMX.FTZ R63, R83, R84, !PT ;  /* 0x00000054533f7209 */ /* 0x004fe40007810000 */
[-C--:B------:R-:W-:Y:S01]  /*8a40*/  FMUL.FTZ R84, R4, R11.reuse ;  /* 0x0000000b04547220 */ /* 0x080fe20000410000 */
[-CC-:B------:R-:W-:Y:S01]  /*8a50*/  FFMA.FTZ R7, R7, R11.reuse, -R80.reuse ;  /* 0x0000000b07077223 */ /* 0x180fe20000010850 */
[-CC-:B------:R-:W-:Y:S01]  /*8a60*/  FFMA.FTZ R81, R34, R11.reuse, -R80.reuse ;  /* 0x0000000b22517223 */ /* 0x180fe20000010850 */
[-C--:B------:R-:W-:Y:S01]  /*8a70*/  FFMA.FTZ R8, R8, R11.reuse, -R80 ;  /* 0x0000000b08087223 */ /* 0x080fe20000010850 */
[C---:B------:R-:W-:Y:S01]  /*8a80*/  FADD.FTZ R4, -R63.reuse, R6 ;  /* 0x000000063f047221 */ /* 0x040fe20000010100 */
[-C--:B------:R-:W-:Y:S01]  /*8a90*/  FMUL.FTZ R138, R63, R11.reuse ;  /* 0x0000000b3f8a7220 */ /* 0x080fe20000410000 */
[----:B------:R-:W-:Y:S01]  /*8aa0*/  MUFU.EX2 R6, R84 ;  /* 0x0000005400067308 */ /* 0x000fe20000000800 */
[-C--:B------:R-:W-:Y:S01]  /*8ab0*/  FFMA.FTZ R12, R12, R11.reuse, -R80 ;  /* 0x0000000b0c0c7223 */ /* 0x080fe20000010850 */
[-C--:B------:R-:W-:Y:S01]  /*8ac0*/  FMUL.FTZ R4, R4, R11.reuse ;  /* 0x0000000b04047220 */ /* 0x080fe20000410000 */
[-CC-:B------:R-:W-:Y:S01]  /*8ad0*/  FFMA.FTZ R34, R9, R11.reuse, -R138.reuse ;  /* 0x0000000b09227223 */ /* 0x180fe2000001088a */
[-C--:B------:R-:W-:Y:S01]  /*8ae0*/  FFMA.FTZ R86, R10, R11.reuse, -R138 ;  /* 0x0000000b0a567223 */ /* 0x080fe2000001088a */
[-C--:B------:R-:W-:Y:S01]  /*8af0*/  FFMA.FTZ R82, R35, R11.reuse, -R80 ;  /* 0x0000000b23527223 */ /* 0x080fe20000010850 */
[-C--:B------:R-:W-:Y:S01]  /*8b00*/  FFMA.FTZ R35, R14, R11.reuse, -R138 ;  /* 0x0000000b0e237223 */ /* 0x080fe2000001088a */
[-C--:B------:R-:W-:Y:S01]  /*8b10*/  FFMA.FTZ R13, R13, R11.reuse, -R80 ;  /* 0x0000000b0d0d7223 */ /* 0x080fe20000010850 */
[----:B------:R-:W0:Y:S01]  /*8b20*/  MUFU.EX2 R7, R7 ;  /* 0x0000000700077308 */ /* 0x000e220000000800 */
[-C--:B------:R-:W-:Y:S01]  /*8b30*/  FFMA.FTZ R85, R15, R11.reuse, -R138 ;  /* 0x0000000b0f557223 */ /* 0x080fe2000001088a */
        /* <DEDUP_REMOVED lines=31> */
[-CC-:B------:R-:W-:Y:S01]  /*8d30*/  FFMA.FTZ R25, R25, R11.reuse, -R138.reuse ;  /* 0x0000000b19197223 */ /* 0x180fe2000001088a */
[-CC-:B------:R-:W-:Y:S01]  /*8d40*/  FFMA.FTZ R14, R32, R11.reuse, -R138.reuse ;  /* 0x0000000b200e7223 */ /* 0x180fe2000001088a */
[----:B------:R-:W-:Y:S01]  /*8d50*/  FFMA.FTZ R32, R57, R11, -R138 ;  /* 0x0000000b39207223 */ /* 0x000fe2000001088a */
[----:B0-----:R-:W-:Y:S01]  /*8d60*/  FFMA.FTZ R3, R6, R3, R7 ;  /* 0x0000000306037223 */ /* 0x001fe20000010007 */
[----:B-1----:R-:W-:Y:S01]  /*8d70*/  FFMA.FTZ R57, R4, R0, R34 ;  /* 0x0000000004397223 */ /* 0x002fe20000010022 */
[-CC-:B------:R-:W-:Y:S01]  /*8d80*/  FFMA.FTZ R28, R28, R11.reuse, -R138.reuse ;  /* 0x0000000b1c1c7223 */ /* 0x180fe2000001088a */
[-CC-:B------:R-:W-:Y:S01]  /*8d90*/  FFMA.FTZ R84, R29, R11.reuse, -R138.reuse ;  /* 0x0000000b1d547223 */ /* 0x180fe2000001088a */
[----:B------:R-:W0:Y:S01]  /*8da0*/  MUFU.EX2 R12, R12 ;  /* 0x0000000c000c7308 */ /* 0x000e220000000800 */
[----:B--2---:R-:W-:Y:S01]  /*8db0*/  FADD.FTZ R3, R8, R3 ;  /* 0x0000000308037221 */ /* 0x004fe20000010000 */
[-CC-:B------:R-:W-:Y:S01]  /*8dc0*/  FFMA.FTZ R10, R40, R11.reuse, -R138.reuse ;  /* 0x0000000b280a7223 */ /* 0x180fe2000001088a */
        /* <DEDUP_REMOVED lines=25> */
[----:B------:R-:W-:-:S04]  /*8f60*/  FFMA.FTZ R79, R79, R11, -R138 ;  /* 0x0000000b4f4f7223 */ /* 0x000fc8000001088a */
        /* <DEDUP_REMOVED lines=25> */
[----:B------:R-:W-:Y:S08]  /*9100*/  MUFU.EX2 R15, R15 ;  /* 0x0000000f000f7308 */ /* 0x000ff00000000800 */
[----:B------:R-:W1:Y:S01]  /*9110*/  MUFU.EX2 R82, R82 ;  /* 0x0000005200527308 */ /* 0x000e620000000800 */
[----:B0-----:R-:W-:-:S07]  /*9120*/  FADD.FTZ R3, R81, R0 ;  /* 0x0000000051037221 */ /* 0x001fce0000010000 */
[----:B------:R-:W-:Y:S08]  /*9130*/  MUFU.EX2 R36, R36 ;  /* 0x0000002400247308 */ /* 0x000ff00000000800 */
[----:B------:R-:W0:Y:S01]  /*9140*/  MUFU.EX2 R38, R38 ;  /* 0x0000002600267308 */ /* 0x000e220000000800 */
[----:B-1----:R-:W-:-:S07]  /*9150*/  FADD.FTZ R3, R82, R3 ;  /* 0x0000000352037221 */ /* 0x002fce0000010000 */
[----:B------:R-:W-:Y:S08]  /*9160*/  MUFU.EX2 R10, R10 ;  /* 0x0000000a000a7308 */ /* 0x000ff00000000800 */
[----:B------:R1:W-:Y:S01]  /*9170*/  MUFU.EX2 R70, R52 ;  /* 0x0000003400467308 */ /* 0x0003e20000000800 */
[----:B0-----:R-:W-:-:S07]  /*9180*/  FADD.FTZ R0, R38, R3 ;  /* 0x0000000326007221 */ /* 0x001fce0000010000 */
[----:B------:R-:W0:Y:S01]  /*9190*/  MUFU.EX2 R39, R39 ;  /* 0x0000002700277308 */ /* 0x000e220000000800 */
[----:B-1----:R-:W-:-:S04]  /*91a0*/  FADD.FTZ R52, R14, R61 ;  /* 0x0000003d0e347221 */ /* 0x002fc80000010000 */
[----:B------:R-:W-:-:S03]  /*91b0*/  FADD.FTZ R52, R83, R52 ;  /* 0x0000003453347221 */ /* 0x000fc60000010000 */
[----:B------:R-:W-:Y:S08]  /*91c0*/  MUFU.EX2 R41, R41 ;  /* 0x0000002900297308 */ /* 0x000ff00000000800 */
[----:B------:R-:W1:Y:S01]  /*91d0*/  MUFU.EX2 R42, R42 ;  /* 0x0000002a002a7308 */ /* 0x000e620000000800 */
[----:B0-----:R-:W-:-:S07]  /*91e0*/  FADD.FTZ R3, R39, R0 ;  /* 0x0000000027037221 */ /* 0x001fce0000010000 */
[----:B------:R-:W-:Y:S08]  /*91f0*/  MUFU.EX2 R9, R9 ;  /* 0x0000000900097308 */ /* 0x000ff00000000800 */
[----:B------:R0:W-:Y:S01]  /*9200*/  MUFU.EX2 R74, R53 ;  /* 0x00000035004a7308 */ /* 0x0001e20000000800 */
[----:B-1----:R-:W-:-:S07]  /*9210*/  FADD.FTZ R0, R42, R3 ;  /* 0x000000032a007221 */ /* 0x002fce0000010000 */
[----:B------:R-:W1:Y:S01]  /*9220*/  MUFU.EX2 R43, R43 ;  /* 0x0000002b002b7308 */ /* 0x000e620000000800 */
[----:B0-----:R-:W-:-:S04]  /*9230*/  FADD.FTZ R53, R15, R52 ;  /* 0x000000340f357221 */ /* 0x001fc80000010000 */
[----:B------:R-:W-:-:S03]  /*9240*/  FADD.FTZ R53, R36, R53 ;  /* 0x0000003524357221 */ /* 0x000fc60000010000 */
[----:B------:R-:W-:Y:S08]  /*9250*/  MUFU.EX2 R29, R29 ;  /* 0x0000001d001d7308 */ /* 0x000ff00000000800 */
[----:B------:R-:W0:Y:S01]  /*9260*/  MUFU.EX2 R46, R46 ;  /* 0x0000002e002e7308 */ /* 0x000e220000000800 */
[----:B-1----:R-:W-:-:S07]  /*9270*/  FADD.FTZ R3, R43, R0 ;  /* 0x000000002b037221 */ /* 0x002fce0000010000 */
[----:B------:R-:W1:Y:S08]  /*9280*/  MUFU.EX2 R49, R87 ;  /* 0x0000005700317308 */ /* 0x000e700000000800 */
[----:B------:R2:W-:Y:S01]  /*9290*/  MUFU.EX2 R57, R24 ;  /* 0x0000001800397308 */ /* 0x0005e20000000800 */
[----:B0-----:R-:W-:-:S07]  /*92a0*/  FADD.FTZ R0, R46, R3 ;  /* 0x000000032e007221 */ /* 0x001fce0000010000 */
[----:B------:R-:W-:Y:S01]  /*92b0*/  MUFU.EX2 R47, R47 ;  /* 0x0000002f002f7308 */ /* 0x000fe20000000800 */
[----:B--2---:R-:W-:-:S04]  /*92c0*/  FADD.FTZ R24, R10, R53 ;  /* 0x000000350a187221 */ /* 0x004fc80000010000 */
[----:B------:R-:W-:-:S03]  /*92d0*/  FADD.FTZ R24, R41, R24 ;  /* 0x0000001829187221 */ /* 0x000fc60000010000 */
[----:B------:R0:W2:Y:S01]  /*92e0*/  MUFU.EX2 R56, R37 ;  /* 0x0000002500387308 */ /* 0x0000a20000000800 */
[----:B------:R-:W-:-:S04]  /*92f0*/  FADD.FTZ R24, R9, R24 ;  /* 0x0000001809187221 */ /* 0x000fc80000010000 */
[----:B------:R-:W-:-:S03]  /*9300*/  FADD.FTZ R24, R29, R24 ;  /* 0x000000181d187221 */ /* 0x000fc60000010000 */
[----:B------:R-:W3:Y:S01]  /*9310*/  MUFU.EX2 R50, R50 ;  /* 0x0000003200327308 */ /* 0x000ee20000000800 */
[----:B-1----:R-:W-:Y:S01]  /*9320*/  FADD.FTZ R3, R49, R24 ;  /* 0x0000001831037221 */ /* 0x002fe20000010000 */
[----:B0-----:R-:W-:-:S06]  /*9330*/  FFMA.FTZ R37, R77, R11, -R138 ;  /* 0x0000000b4d257223 */ /* 0x001fcc000001088a */
[----:B------:R-:W0:Y:S01]  /*9340*/  MUFU.EX2 R51, R51 ;  /* 0x0000003300337308 */ /* 0x000e220000000800 */
[----:B--2---:R-:W-:-:S04]  /*9350*/  FADD.FTZ R3, R56, R3 ;  /* 0x0000000338037221 */ /* 0x004fc80000010000 */
[----:B------:R-:W-:-:S03]  /*9360*/  FADD.FTZ R3, R70, R3 ;  /* 0x0000000346037221 */ /* 0x000fc60000010000 */
[----:B------:R-:W1:Y:S08]  /*9370*/  MUFU.EX2 R54, R54 ;  /* 0x0000003600367308 */ /* 0x000e700000000800 */
[----:B------:R-:W2:Y:S08]  /*9380*/  MUFU.EX2 R55, R55 ;  /* 0x0000003700377308 */ /* 0x000eb00000000800 */
[----:B------:R4:W-:Y:S08]  /*9390*/  MUFU.EX2 R66, R33 ;  /* 0x0000002100427308 */ /* 0x0009f00000000800 */
[----:B------:R-:W5:Y:S01]  /*93a0*/  MUFU.EX2 R69, R32 ;  /* 0x0000002000457308 */ /* 0x000f620000000800 */
[----:B----4-:R-:W-:-:S04]  /*93b0*/  FADD.FTZ R33, R47, R0 ;  /* 0x000000002f217221 */ /* 0x010fc80000010000 */
[----:B---3--:R-:W-:-:S03]  /*93c0*/  FADD.FTZ R0, R50, R33 ;  /* 0x0000002132007221 */ /* 0x008fc60000010000 */
[----:B------:R-:W3:Y:S01]  /*93d0*/  MUFU.EX2 R58, R58 ;  /* 0x0000003a003a7308 */ /* 0x000ee20000000800 */
[----:B0-----:R-:W-:Y:S01]  /*93e0*/  FADD.FTZ R33, R51, R0 ;  /* 0x0000000033217221 */ /* 0x001fe20000010000 */
[----:B------:R-:W-:-:S03]  /*93f0*/  FADD.FTZ R0, R74, R3 ;  /* 0x000000034a007221 */ /* 0x000fc60000010000 */
[----:B-1----:R-:W-:Y:S01]  /*9400*/  FADD.FTZ R24, R54, R33 ;  /* 0x0000002136187221 */ /* 0x002fe20000010000 */
[----:B------:R-:W-:Y:S02]  /*9410*/  FADD.FTZ R0, R57, R0 ;  /* 0x0000000039007221 */ /* 0x000fe40000010000 */
[----:B------:R-:W0:Y:S01]  /*9420*/  MUFU.EX2 R61, R60 ;  /* 0x0000003c003d7308 */ /* 0x000e220000000800 */
[----:B--2---:R-:W-:Y:S01]  /*9430*/  FADD.FTZ R3, R55, R24 ;  /* 0x0000001837037221 */ /* 0x004fe20000010000 */
[----:B-----5:R-:W-:-:S06]  /*9440*/  FADD.FTZ R0, R69, R0 ;  /* 0x0000000045007221 */ /* 0x020fcc0000010000 */
[----:B------:R-:W1:Y:S01]  /*9450*/  MUFU.EX2 R59, R59 ;  /* 0x0000003b003b7308 */ /* 0x000e620000000800 */
[----:B---3--:R-:W-:-:S07]  /*9460*/  FADD.FTZ R24, R58, R3 ;  /* 0x000000033a187221 */ /* 0x008fce0000010000 */
        /* <DEDUP_REMOVED lines=37> */
.L_x_2094:
        /* <DEDUP_REMOVED lines=22> */
[----:B------:R-:W-:Y:S01]  /*9820*/  UMOV UR6, UR38 ;  /* 0x0000002600067c82 */ /* 0x000fe20008000000 */
[----:B------:R-:W-:Y:S01]  /*9830*/  F2FP.F16.F32.PACK_AB R15, R36, R15 ;  /* 0x0000000f240f723e */ /* 0x000fe200000000ff */
[----:B------:R1:W-:Y:S01]  /*9840*/  STSM.16.M88.4 [R22], R24 ;  /* 0x0000001816007844 */ /* 0x0003e20000000200 */
        /* <DEDUP_REMOVED lines=35> */
[----:B------:R1:W-:Y:S01]  /*9a80*/  STSM.16.M88.4 [R18+0x6000], R64 ;  /* 0x0060004012007844 */ /* 0x0003e20000000200 */
[----:B------:R-:W-:Y:S01]  /*9a90*/  F2FP.F16.F32.PACK_AB R73, R45, R73 ;  /* 0x000000492d49723e */ /* 0x000fe200000000ff */
[-C--:B------:R-:W-:Y:S01]  /*9aa0*/  FMUL.FTZ R125, R125, R6.reuse ;  /* 0x000000067d7d7220 */ /* 0x080fe20000410000 */
        /* <DEDUP_REMOVED lines=39> */
[----:B------:R-:W-:Y:S02]  /*9d20*/  IMAD.MOV.U32 R4, RZ, RZ, R78 ;  /* 0x000000ffff047224 */ /* 0x000fe400078e004e */
[----:B------:R-:W-:Y:S01]  /*9d30*/  IMAD.MOV.U32 R7, RZ, RZ, R2 ;  /* 0x000000ffff077224 */ /* 0x000fe200078e0002 */
[----:B0-----:R-:W-:Y:S01]  /*9d40*/  NOP ;  /* 0x0000000000007918 */ /* 0x001fe20000000000 */
[----:B-1----:R-:W-:Y:S05]  /*9d50*/  @P1 BRA `(.L_x_2095) ;  /* 0xffffffd400dc1947 */ /* 0x002fea000383ffff */
.L_x_2084:
[----:B------:R-:W-:Y:S06]  /*9d60*/  BAR.ARV 0x8, 0x200 ;  /* 0x0208000000007b1d */ /* 0x000fec0000002000 */
[----:B------:R-:W-:Y:S05]  /*9d70*/  @!P0 BRA `(.L_x_2096) ;  /* 0x0000000000048947 */ /* 0x000fea0003800000 */
[----:B------:R-:W-:Y:S01]  /*9d80*/  BPT.TRAP 0x1 ;  /* 0x000000040000795c */ /* 0x000fe20000300000 */
.L_x_2096:
[----:B------:R-:W-:Y:S01]  /*9d90*/  ULEA UR4, UR38, UR41, 0x3 ;  /* 0x0000002926047291 */ /* 0x000fe2000f8e183f */
[----:B------:R-:W-:-:S08]  /*9da0*/  SHF.L.U32 R4, R2, 0x1f, RZ ;  /* 0x0000001f02047819 */ /* 0x000fd000000006ff */
[----:B------:R1:W2:Y:S01]  /*9db0*/  SYNCS.PHASECHK.TRANS64.TRYWAIT P1, [UR4+0x2d850], R4 ;  /* 0x02d85004ff0075a7 */ /* 0x0002a20008020144 */
[----:B------:R-:W-:Y:S05]  /*9dc0*/  @!P0 BRA `(.L_x_2097) ;  /* 0x0000000000048947 */ /* 0x000fea0003800000 */
[----:B------:R-:W-:Y:S01]  /*9dd0*/  BPT.TRAP 0x1 ;  /* 0x000000040000795c */ /* 0x000fe20000300000 */
.L_x_2097:
[----:B--2---:R-:W-:Y:S05]  /*9de0*/  @P1 BRA `(.L_x_2098) ;  /* 0x0000000000081947 */ /* 0x004fea0003800000 */
[----:B------:R-:W2:Y:S02]  /*9df0*/  SYNCS.PHASECHK.TRANS64.TRYWAIT P1, [UR4+0x2d850], R4 ;  /* 0x02d85004ff0075a7 */ /* 0x000ea40008020144 */
[----:B--2---:R-:W-:Y:S05]  /*9e00*/  @!P1 BRA `(.L_x_2099) ;  /* 0x0000007c009c9947 */ /* 0x004fea0003800000 */
.L_x_2098:
        /* <DEDUP_REMOVED lines=10> */
[----:B------:R-:W-:-:S02]  /*9eb0*/  UMOV UR8, UR39 ;  /* 0x0000002700087c82 */ /* 0x000fc40008000000 */
[----:B------:R-:W-:-:S04]  /*9ec0*/  ULOP3.LUT UR5, UR41, 0x2000000, URZ, 0xfc, !UPT ;  /* 0x0200000029057892 */ /* 0x000fc8000f8efc3f */
[----:B------:R-:W-:-:S07]  /*9ed0*/  UIMAD UR5, UR38, 0x600, UR5 ;  /* 0x00000600260578a4 */ /* 0x000fce000f8e0205 */
        /* <DEDUP_REMOVED lines=8> */
[----:B--2---:R-:W-:Y:S01]  /*9f60*/  FADD.FTZ R6, R5, R0 ;  /* 0x0000000005067221 */ /* 0x004fe20000010000 */
[----:B------:R-:W-:Y:S01]  /*9f70*/  MOV R0, 0xff800000 ;  /* 0xff80000000007802 */ /* 0x000fe20000000f00 */
[----:B------:R-:W0:Y:S04]  /*9f80*/  SHFL.BFLY PT, R5, R4, 0x1, 0x1f ;  /* 0x0c201f0004057f89 */ /* 0x000e2800000e0000 */
[----:B------:R-:W1:Y:S01]  /*9f90*/  SHFL.BFLY PT, R7, R6, 0x1, 0x1f ;  /* 0x0c201f0006077f89 */ /* 0x000e6200000e0000 */
[----:B0-----:R-:W-:Y:S01]  /*9fa0*/  FADD.FTZ R12, R4, R5 ;  /* 0x00000005040c7221 */ /* 0x001fe20000010000 */
[----:B------:R-:W-:-:S02]  /*9fb0*/  IMAD.MOV.U32 R5, RZ, RZ, RZ ;  /* 0x000000ffff057224 */ /* 0x000fc400078e00ff */
        /* <DEDUP_REMOVED lines=61> */
.L_x_2100:
        /* <DEDUP_REMOVED lines=55> */
[----:B------:R-:W-:Y:S01]  /*a700*/  VIADD R149, R149, 0x1 ;  /* 0x0000000195957836 */ /* 0x000fe20000000000 */
[----:B------:R-:W-:Y:S01]  /*a710*/  LOP3.LUT R2, R2, UR4, RZ, 0x3c, !PT ;  /* 0x0000000402027c12 */ /* 0x000fe2000f8e3cff */
[----:B------:R-:W-:-:S12]  /*a720*/  USEL UR38, UR38, URZ, UP0 ;  /* 0x0000003f26267287 */ /* 0x000fd80008000000 */
.L_x_2064:
        /* <DEDUP_REMOVED lines=9> */
[----:B------:R-:W-:Y:S01]  /*a7c0*/  BAR.SYNC.DEFER_BLOCKING 0x1, 0x180 ;  /* 0x0046000000007b1d */ /* 0x000fe20000010000 */
[----:B------:R-:W-:Y:S01]  /*a7d0*/  F2FP.F16.F32.PACK_AB R6, R93, R6 ;  /* 0x000000065d06723e */ /* 0x000fe200000000ff */
[----:B------:R-:W-:Y:S01]  /*a7e0*/  IMAD.MOV.U32 R40, RZ, RZ, RZ ;  /* 0x000000ffff287224 */ /* 0x000fe200078e00ff */
[----:B------:R-:W-:-:S02]  /*a7f0*/  F2FP.F16.F32.PACK_AB R14, R109, R14 ;  /* 0x0000000e6d0e723e */ /* 0x000fc400000000ff */
[----:B------:R-:W-:Y:S01]  /*a800*/  F2FP.F16.F32.PACK_AB R15, R15, R110 ;  /* 0x0000006e0f0f723e */ /* 0x000fe200000000ff */
[----:B------:R-:W-:Y:S01]  /*a810*/  UMOV UR4, UR41 ;  /* 0x0000002900047c82 */ /* 0x000fe20008000000 */
[----:B-1----:R-:W-:Y:S01]  /*a820*/  UMOV UR5, UR6 ;  /* 0x0000000600057c82 */ /* 0x002fe20008000000 */
[----:B------:R-:W-:Y:S02]  /*a830*/  IMAD.U32 R20, RZ, RZ, UR4 ;  /* 0x00000004ff147e24 */ /* 0x000fe4000f8e00ff */
        /* <DEDUP_REMOVED lines=14> */
[----:B------:R-:W-:Y:S01]  /*a920*/  LOP3.LUT R10, R33, 0x180, RZ, 0xc0, !PT ;  /* 0x00000180210a7812 */ /* 0x000fe200078ec0ff */
[----:B------:R-:W-:Y:S01]  /*a930*/  IMAD.X R27, RZ, RZ, R5, P0 ;  /* 0x000000ffff1b7224 */ /* 0x000fe200000e0605 */
[----:B------:R-:W-:Y:S02]  /*a940*/  MOV R34, R4 ;  /* 0x0000000400227202 */ /* 0x000fe40000000f00 */
[----:B------:R-:W-:Y:S02]  /*a950*/  F2FP.F16.F32.PACK_AB R4, R8, R7 ;  /* 0x000000070804723e */ /* 0x000fe400000000ff */
[----:B------:R-:W-:Y:S02]  /*a960*/  LOP3.LUT R8, R37, 0x180, RZ, 0xc0, !PT ;  /* 0x0000018025087812 */ /* 0x000fe400078ec0ff */
[----:B------:R-:W-:-:S02]  /*a970*/  LOP3.LUT R12, R35, 0x180, RZ, 0xc0, !PT ;  /* 0x00000180230c7812 */ /* 0x000fc400078ec0ff */
[----:B------:R-:W-:Y:S02]  /*a980*/  SHF.R.U64 R10, R10, 0x3, RZ ;  /* 0x000000030a0a7819 */ /* 0x000fe400000012ff */
[----:B------:R-:W-:Y:S02]  /*a990*/  SHF.R.U64 R8, R8, 0x3, RZ ;  /* 0x0000000308087819 */ /* 0x000fe400000012ff */
[----:B------:R-:W-:Y:S02]  /*a9a0*/  LOP3.LUT R24, R39, 0x180, RZ, 0xc0, !PT ;  /* 0x0000018027187812 */ /* 0x000fe400078ec0ff */
[----:B------:R-:W-:Y:S02]  /*a9b0*/  LOP3.LUT R26, R41, 0x180, RZ, 0xc0, !PT ;  /* 0x00000180291a7812 */ /* 0x000fe400078ec0ff */
[----:B------:R-:W-:Y:S02]  /*a9c0*/  SHF.R.U64 R12, R12, 0x3, RZ ;  /* 0x000000030c0c7819 */ /* 0x000fe400000012ff */
[----:B------:R-:W-:-:S02]  /*a9d0*/  LOP3.LUT R10, R10, R33, RZ, 0x3c, !PT ;  /* 0x000000210a0a7212 */ /* 0x000fc400078e3cff */
[----:B------:R-:W-:Y:S01]  /*a9e0*/  IADD3.X R9, RZ, R5, RZ, P2, !PT ;  /* 0x00000005ff097210 */ /* 0x000fe200017fe4ff */
[----:B------:R-:W1:Y:S01]  /*a9f0*/  LDC.64 R32, c[0x0][0xc00] ;  /* 0x00030000ff207b82 */ /* 0x000e620000000a00 */
[----:B------:R-:W-:Y:S02]  /*aa00*/  LOP3.LUT R8, R8, R37, RZ, 0x3c, !PT ;  /* 0x0000002508087212 */ /* 0x000fe400078e3cff */
[----:B------:R-:W-:Y:S02]  /*aa10*/  SHF.R.U64 R24, R24, 0x3, RZ ;  /* 0x0000000318187819 */ /* 0x000fe400000012ff */
[----:B------:R-:W-:Y:S02]  /*aa20*/  SHF.R.U64 R26, R26, 0x3, RZ ;  /* 0x000000031a1a7819 */ /* 0x000fe400000012ff */
[----:B------:R-:W-:Y:S02]  /*aa30*/  LOP3.LUT R12, R12, R35, RZ, 0x3c, !PT ;  /* 0x000000230c0c7212 */ /* 0x000fe400078e3cff */
[----:B------:R-:W-:-:S02]  /*aa40*/  F2FP.F16.F32.PACK_AB R5, R91, R90 ;  /* 0x0000005a5b05723e */ /* 0x000fc400000000ff */
[----:B------:R-:W-:Y:S02]  /*aa50*/  F2FP.F16.F32.PACK_AB R7, R95, R94 ;  /* 0x0000005e5f07723e */ /* 0x000fe400000000ff */
[----:B------:R-:W-:Y:S02]  /*aa60*/  MOV R37, R10 ;  /* 0x0000000a00257202 */ /* 0x000fe40000000f00 */
[----:B------:R-:W-:Y:S01]  /*aa70*/  MOV R36, R8 ;  /* 0x0000000800247202 */ /* 0x000fe20000000f00 */
[----:B------:R2:W-:Y:S01]  /*aa80*/  STSM.16.M88.4 [R34], R4 ;  /* 0x0000000422007844 */ /* 0x0005e20000000200 */
[----:B------:R-:W-:Y:S02]  /*aa90*/  LOP3.LUT R24, R24, R39, RZ, 0x3c, !PT ;  /* 0x0000002718187212 */ /* 0x000fe400078e3cff */
[----:B------:R-:W-:Y:S02]  /*aaa0*/  LOP3.LUT R26, R26, R41, RZ, 0x3c, !PT ;  /* 0x000000291a1a7212 */ /* 0x000fe400078e3cff */
[----:B------:R-:W-:-:S02]  /*aab0*/  F2FP.F16.F32.PACK_AB R8, R97, R96 ;  /* 0x000000606108723e */ /* 0x000fc400000000ff */
[----:B------:R-:W-:Y:S02]  /*aac0*/  F2FP.F16.F32.PACK_AB R9, R99, R98 ;  /* 0x000000626309723e */ /* 0x000fe400000000ff */
[----:B------:R-:W-:Y:S02]  /*aad0*/  F2FP.F16.F32.PACK_AB R10, R101, R100 ;  /* 0x00000064650a723e */ /* 0x000fe400000000ff */
[----:B------:R-:W-:Y:S02]  /*aae0*/  F2FP.F16.F32.PACK_AB R11, R103, R102 ;  /* 0x00000066670b723e */ /* 0x000fe400000000ff */
[----:B0-----:R-:W-:Y:S02]  /*aaf0*/  MOV R28, R12 ;  /* 0x0000000c001c7202 */ /* 0x001fe40000000f00 */
[----:B------:R-:W-:Y:S01]  /*ab00*/  F2FP.F16.F32.PACK_AB R12, R105, R104 ;  /* 0x00000068690c723e */ /* 0x000fe200000000ff */
[----:B------:R0:W-:Y:S01]  /*ab10*/  STSM.16.M88.4 [R37], R8 ;  /* 0x0000000825007844 */ /* 0x0001e20000000200 */
[----:B------:R-:W-:-:S02]  /*ab20*/  F2FP.F16.F32.PACK_AB R13, R107, R106 ;  /* 0x0000006a6b0d723e */ /* 0x000fc400000000ff */
[----:B------:R-:W-:Y:S02]  /*ab30*/  MOV R35, R24 ;  /* 0x0000001800237202 */ /* 0x000fe40000000f00 */
[----:B--2---:R-:W-:Y:S01]  /*ab40*/  MOV R34, R26 ;  /* 0x0000001a00227202 */ /* 0x004fe20000000f00 */
[----:B------:R2:W-:Y:S01]  /*ab50*/  STSM.16.M88.4 [R28], R12 ;  /* 0x0000000c1c007844 */ /* 0x0005e20000000200 */
[----:B------:R-:W-:Y:S02]  /*ab60*/  F2FP.F16.F32.PACK_AB R4, R113, R112 ;  /* 0x000000707104723e */ /* 0x000fe400000000ff */
[----:B------:R-:W-:Y:S02]  /*ab70*/  F2FP.F16.F32.PACK_AB R5, R115, R114 ;  /* 0x000000727305723e */ /* 0x000fe400000000ff */
[----:B------:R-:W-:Y:S02]  /*ab80*/  F2FP.F16.F32.PACK_AB R6, R117, R116 ;  /* 0x000000747506723e */ /* 0x000fe400000000ff */
[----:B------:R-:W-:-:S02]  /*ab90*/  F2FP.F16.F32.PACK_AB R7, R119, R118 ;  /* 0x000000767707723e */ /* 0x000fc400000000ff */
[----:B------:R-:W-:Y:S01]  /*aba0*/  F2FP.F16.F32.PACK_AB R24, R121, R120 ;  /* 0x000000787918723e */ /* 0x000fe200000000ff */
[----:B0-----:R-:W-:Y:S01]  /*abb0*/  IMAD.SHL.U32 R37, R141, 0x4, RZ ;  /* 0x000000048d257824 */ /* 0x001fe200078e00ff */
[----:B------:R-:W-:Y:S01]  /*abc0*/  F2FP.F16.F32.PACK_AB R25, R123, R122 ;  /* 0x0000007a7b19723e */ /* 0x000fe200000000ff */
[----:B------:R0:W-:Y:S01]  /*abd0*/  STSM.16.M88.4 [R36], R4 ;  /* 0x0000000424007844 */ /* 0x0001e20000000200 */
[----:B------:R-:W-:Y:S02]  /*abe0*/  F2FP.F16.F32.PACK_AB R26, R125, R124 ;  /* 0x0000007c7d1a723e */ /* 0x000fe400000000ff */
[----:B------:R-:W-:Y:S01]  /*abf0*/  F2FP.F16.F32.PACK_AB R27, R127, R126 ;  /* 0x0000007e7f1b723e */ /* 0x000fe200000000ff */
[----:B--2---:R-:W2:Y:S01]  /*ac00*/  LDC R28, c[0x0][0xbe8] ;  /* 0x0002fa00ff1c7b82 */ /* 0x004ea20000000800 */
[----:B------:R-:W-:Y:S02]  /*ac10*/  F2FP.F16.F32.PACK_AB R8, R129, R128 ;  /* 0x000000808108723e */ /* 0x000fe400000000ff */
[----:B------:R-:W-:Y:S01]  /*ac20*/  F2FP.F16.F32.PACK_AB R9, R131, R130 ;  /* 0x000000828309723e */ /* 0x000fe200000000ff */
[----:B------:R3:W-:Y:S01]  /*ac30*/  STSM.16.M88.4 [R35], R24 ;  /* 0x0000001823007844 */ /* 0x0007e20000000200 */
[----:B------:R-:W-:-:S02]  /*ac40*/  F2FP.F16.F32.PACK_AB R10, R133, R132 ;  /* 0x00000084850a723e */ /* 0x000fc400000000ff */
[----:B------:R-:W-:Y:S02]  /*ac50*/  F2FP.F16.F32.PACK_AB R11, R135, R134 ;  /* 0x00000086870b723e */ /* 0x000fe400000000ff */
[----:B------:R-:W-:Y:S02]  /*ac60*/  ISETP.NE.U32.AND P2, PT, RZ, UR4, PT ;  /* 0x00000004ff007c0c */ /* 0x000fe4000bf45070 */
[----:B-1----:R-:W-:Y:S01]  /*ac70*/  ISETP.NE.U32.AND P0, PT, R32, RZ, PT ;  /* 0x000000ff2000720c */ /* 0x002fe20003f05070 */
[----:B------:R3:W-:Y:S01]  /*ac80*/  STSM.16.M88.4 [R34], R8 ;  /* 0x0000000822007844 */ /* 0x0007e20000000200 */
[----:B------:R-:W-:Y:S01]  /*ac90*/  BAR.SYNC.DEFER_BLOCKING 0x1, 0x180 ;  /* 0x0046000000007b1d */ /* 0x000fe20000010000 */
[----:B------:R-:W-:Y:S02]  /*aca0*/  ISETP.NE.AND.EX P2, PT, RZ, UR5, PT, P2 ;  /* 0x00000005ff007c0c */ /* 0x000fe4000bf45320 */
[----:B------:R-:W-:Y:S02]  /*acb0*/  ISETP.NE.AND.EX P0, PT, R33, RZ, PT, P0 ;  /* 0x000000ff2100720c */ /* 0x000fe40003f05300 */
[----:B------:R-:W-:-:S02]  /*acc0*/  SHF.L.U64.HI R12, R141, 0x2, R145 ;  /* 0x000000028d0c7819 */ /* 0x000fc40000010291 */
[----:B------:R-:W-:-:S05]  /*acd0*/  IADD3 R32, P1, R37, R32, RZ ;  /* 0x0000002025207210 */ /* 0x000fca0007f3e0ff */
[C---:B------:R-:W-:Y:S02]  /*ace0*/  IMAD.X R33, R12.reuse, 0x1, R33, P1 ;  /* 0x000000010c217824 */ /* 0x040fe400008e0621 */
[----:B0-----:R-:W-:Y:S01]  /*acf0*/  @P2 IADD3 R4, P3, R37, UR4, RZ ;  /* 0x0000000425042c10 */ /* 0x001fe2000ff7e0ff */
[----:B------:R-:W-:Y:S02]  /*ad00*/  ULDC UR4, c[0x0][0xa88] ;  /* 0x0002a20000047ab9 */ /* 0x000fe40000000800 */
[----:B------:R-:W-:Y:S01]  /*ad10*/  IMAD.U32 R7, RZ, RZ, UR4 ;  /* 0x00000004ff077e24 */ /* 0x000fe2000f8e00ff */
[----:B------:R-:W-:Y:S01]  /*ad20*/  @P2 IADD3.X R5, R12, UR5, RZ, P3, !PT ;  /* 0x000000050c052c10 */ /* 0x000fe20009ffe4ff */
[----:B------:R3:W5:Y:S01]  /*ad30*/  @P0 LDG.E R40, desc[UR36][R32.64] ;  /* 0x0000002420280981 */ /* 0x000762000c1e1900 */
[----:B--2---:R-:W-:Y:S02]  /*ad40*/  ISETP.NE.AND P1, PT, R28, 0x1, PT ;  /* 0x000000011c00780c */ /* 0x004fe40003f25270 */
[----:B------:R-:W-:Y:S01]  /*ad50*/  IADD3 R15, R140, R136, RZ ;  /* 0x000000888c0f7210 */ /* 0x000fe20007ffe0ff */
        /* <DEDUP_REMOVED lines=8> */
.L_x_2103:
        /* <DEDUP_REMOVED lines=12> */
[----:B------:R-:W-:Y:S01]  /*aea0*/  IADD3 R14, R152, R136, RZ ;  /* 0x00000088980e7210 */ /* 0x000fe20007ffe0ff */
[----:B------:R-:W-:Y:S01]  /*aeb0*/  IMAD.WIDE.U32 R4, R143, UR4, R40 ;  /* 0x000000048f047c25 */ /* 0x000fe2000f8e0028 */
[----:B------:R-:W-:Y:S01]  /*aec0*/  ULDC.64 UR4, c[0x0][0xb98] ;  /* 0x0002e60000047ab9 */ /* 0x000fe20000000a00 */
[----:B------:R-:W-:-:S02]  /*aed0*/  ULDC.64 UR6, c[0x0][0xa80] ;  /* 0x0002a00000067ab9 */ /* 0x000fc40000000a00 */
[----:B------:R-:W-:-:S04]  /*aee0*/  IMAD.WIDE R20, R11, 0x2, R20 ;  /* 0x000000020b147825 */ /* 0x000fc800078e0214 */
[----:B------:R-:W-:Y:S01]  /*aef0*/  IMAD.MOV R11, RZ, RZ, -R9 ;  /* 0x000000ffff0b7224 */ /* 0x000fe200078e0a09 */
[----:B------:R-:W-:Y:S01]  /*af00*/  IADD3 R25, P6, R20, 0x3000, RZ ;  /* 0x0000300014197810 */ /* 0x000fe20007fde0ff */
[----:B------:R-:W-:Y:S01]  /*af10*/  IMAD.IADD R5, R5, 0x1, R13 ;  /* 0x0000000105057824 */ /* 0x000fe200078e020d */
[----:B------:R-:W-:Y:S01]  /*af20*/  SHF.R.S32.HI R13, RZ, 0x1f, R9 ;  /* 0x0000001fff0d7819 */ /* 0x000fe20000011409 */
[----:B------:R-:W-:Y:S01]  /*af30*/  IMAD R11, R28, R11, R15 ;  /* 0x0000000b1c0b7224 */ /* 0x000fe200078e020f */
[C---:B------:R-:W-:Y:S01]  /*af40*/  IADD3 R15, P2, R20.reuse, 0x1800, RZ ;  /* 0x00001800140f7810 */ /* 0x040fe20007f5e0ff */
[----:B------:R-:W-:Y:S01]  /*af50*/  IMAD R6, R145, UR4, RZ ;  /* 0x0000000491067c24 */ /* 0x000fe2000f8e02ff */
[----:B------:R-:W-:Y:S01]  /*af60*/  IADD3 R33, P4, R20, 0x6000, RZ ;  /* 0x0000600014217810 */ /* 0x000fe20007f9e0ff */
[----:B------:R-:W-:Y:S01]  /*af70*/  IMAD.WIDE.U32 R4, R141, UR4, R4 ;  /* 0x000000048d047c25 */ /* 0x000fe2000f8e0004 */
[----:B------:R-:W-:Y:S02]  /*af80*/  LOP3.LUT R8, R15, 0x180, RZ, 0xc0, !PT ;  /* 0x000001800f087812 */ /* 0x000fe400078ec0ff */
[----:B------:R-:W-:Y:S01]  /*af90*/  LOP3.LUT R24, R25, 0x180, RZ, 0xc0, !PT ;  /* 0x0000018019187812 */ /* 0x000fe200078ec0ff */
[----:B------:R-:W-:Y:S01]  /*afa0*/  IMAD R10, R141, UR5, R6 ;  /* 0x000000058d0a7c24 */ /* 0x000fe2000f8e0206 */
[----:B------:R-:W-:Y:S01]  /*afb0*/  SHF.R.S32.HI R6, RZ, 0x1f, R11 ;  /* 0x0000001fff067819 */ /* 0x000fe2000001140b */
[----:B------:R-:W-:Y:S01]  /*afc0*/  ULDC.64 UR4, c[0x0][0xb88] ;  /* 0x0002e20000047ab9 */ /* 0x000fe20000000a00 */
[----:B------:R-:W-:Y:S01]  /*afd0*/  IADD3 R4, P0, R9, R4, RZ ;  /* 0x0000000409047210 */ /* 0x000fe20007f1e0ff */
[----:B------:R-:W-:Y:S01]  /*afe0*/  IMAD R47, R7, R28, RZ ;  /* 0x0000001c072f7224 */ /* 0x000fe200078e02ff */
[----:B------:R-:W-:Y:S01]  /*aff0*/  SHF.R.U64 R8, R8, 0x3, RZ ;  /* 0x0000000308087819 */ /* 0x000fe200000012ff */
[----:B------:R-:W-:Y:S01]  /*b000*/  IMAD R12, R6, UR4, RZ ;  /* 0x00000004060c7c24 */ /* 0x000fe2000f8e02ff */
[----:B------:R-:W-:Y:S01]  /*b010*/  IADD3.X R5, R13, R5, R10, P0, !PT ;  /* 0x000000050d057210 */ /* 0x000fe200007fe40a */
[----:B------:R-:W-:Y:S01]  /*b020*/  IMAD.X R7, RZ, RZ, R21, P2 ;  /* 0x000000ffff077224 */ /* 0x000fe200010e0615 */
[----:B------:R-:W-:Y:S01]  /*b030*/  LOP3.LUT R6, R8, R15, RZ, 0x3c, !PT ;  /* 0x0000000f08067212 */ /* 0x000fe200078e3cff */
[C---:B------:R-:W-:Y:S01]  /*b040*/  IMAD R9, R11.reuse, UR5, R12 ;  /* 0x000000050b097c24 */ /* 0x040fe2000f8e020c */
[----:B------:R-:W-:Y:S01]  /*b050*/  IADD3 R13, P5, R20, 0x4800, RZ ;  /* 0x00004800140d7810 */ /* 0x000fe20007fbe0ff */
[----:B------:R-:W-:Y:S01]  /*b060*/  IMAD.WIDE.U32 R4, R11, UR4, R4 ;  /* 0x000000040b047c25 */ /* 0x000fe2000f8e0004 */
[----:B------:R-:W-:Y:S01]  /*b070*/  ULDC.64 UR4, c[0x0][0xb50] ;  /* 0x0002d40000047ab9 */ /* 0x000fe20000000a00 */
[----:B------:R-:W-:-:S02]  /*b080*/  LOP3.LUT R32, R33, 0x180, RZ, 0xc0, !PT ;  /* 0x0000018021207812 */ /* 0x000fc400078ec0ff */
[----:B------:R-:W-:Y:S01]  /*b090*/  IMAD.IADD R5, R5, 0x1, R9 ;  /* 0x0000000105057824 */ /* 0x000fe200078e0209 */
[----:B------:R-:W-:Y:S02]  /*b0a0*/  LEA R8, P0, R4, UR4, 0x2 ;  /* 0x0000000404087c11 */ /* 0x000fe4000f8010ff */
        /* <DEDUP_REMOVED lines=11> */
[----:B------:R-:W-:Y:S01]  /*b160*/  SHF.R.U64 R9, R9, 0x3, RZ ;  /* 0x0000000309097819 */ /* 0x000fe200000012ff */
[----:B------:R-:W2:Y:S01]  /*b170*/  SHFL.IDX PT, R45, R10, 0x1, 0x1c1f ;  /* 0x003c1f000a2d7f89 */ /* 0x000ea200000e0000 */
[----:B------:R-:W-:Y:S01]  /*b180*/  IMAD R41, R41, UR4, RZ ;  /* 0x0000000429297c24 */ /* 0x000fe2000f8e02ff */
[----:B------:R-:W-:Y:S02]  /*b190*/  IADD3 R5, P3, R20, 0x7800, RZ ;  /* 0x0000780014057810 */ /* 0x000fe40007f7e0ff */
[----:B------:R-:W-:Y:S02]  /*b1a0*/  SHF.R.U64 R24, R24, 0x3, RZ ;  /* 0x0000000318187819 */ /* 0x000fe400000012ff */
[----:B------:R-:W-:Y:S01]  /*b1b0*/  SHF.R.U64 R12, R12, 0x3, RZ ;  /* 0x000000030c0c7819 */ /* 0x000fe200000012ff */
[----:B------:R-:W-:Y:S01]  /*b1c0*/  IMAD.X R37, RZ, RZ, R21, P3 ;  /* 0x000000ffff257224 */ /* 0x000fe200018e0615 */
[----:B------:R-:W-:-:S02]  /*b1d0*/  SHF.R.U64 R32, R32, 0x3, RZ ;  /* 0x0000000320207819 */ /* 0x000fc400000012ff */
[----:B------:R-:W-:Y:S02]  /*b1e0*/  LOP3.LUT R20, R9, R20, RZ, 0x3c, !PT ;  /* 0x0000001409147212 */ /* 0x000fe400078e3cff */
[----:B------:R-:W-:Y:S01]  /*b1f0*/  LOP3.LUT R24, R24, R25, RZ, 0x3c, !PT ;  /* 0x0000001918187212 */ /* 0x000fe200078e3cff */
[--C-:B------:R-:W-:Y:S01]  /*b200*/  IMAD.X R25, RZ, RZ, R21.reuse, P6 ;  /* 0x000000ffff197224 */ /* 0x100fe200030e0615 */
[----:B------:R-:W-:Y:S01]  /*b210*/  LOP3.LUT R12, R12, R13, RZ, 0x3c, !PT ;  /* 0x0000000d0c0c7212 */ /* 0x000fe200078e3cff */
[--C-:B------:R-:W-:Y:S01]  /*b220*/  IMAD.X R13, RZ, RZ, R21.reuse, P5 ;  /* 0x000000ffff0d7224 */ /* 0x100fe200028e0615 */
[----:B-1----:R1:W-:Y:S01]  /*b230*/  @!P2 ST.E desc[UR36][R42.64], R0 ;  /* 0x000000002a00a985 */ /* 0x0023e2000c101924 */
[----:B------:R-:W-:Y:S01]  /*b240*/  LOP3.LUT R32, R32, R33, RZ, 0x3c, !PT ;  /* 0x0000002120207212 */ /* 0x000fe200078e3cff */
[----:B------:R-:W-:Y:S01]  /*b250*/  IMAD.X R33, RZ, RZ, R21, P4 ;  /* 0x000000ffff217224 */ /* 0x000fe200020e0615 */
[----:B------:R-:W-:-:S04]  /*b260*/  LOP3.LUT R4, R5, 0x180, RZ, 0xc0, !PT ;  /* 0x0000018005047812 */ /* 0x000fc800078ec0ff */
[----:B------:R-:W-:Y:S01]  /*b270*/  SHF.R.U64 R4, R4, 0x3, RZ ;  /* 0x0000000304047819 */ /* 0x000fe200000012ff */
[----:B--2---:R2:W-:Y:S03]  /*b280*/  @!P0 ST.E desc[UR36][R44.64], R3 ;  /* 0x000000032c008985 */ /* 0x0045e6000c101924 */
[----:B------:R-:W-:Y:S01]  /*b290*/  LOP3.LUT R36, R4, R5, RZ, 0x3c, !PT ;  /* 0x0000000504247212 */ /* 0x000fe200078e3cff */
[C---:B-1----:R-:W-:Y:S01]  /*b2a0*/  IMAD R43, R40.reuse, UR5, R41 ;  /* 0x00000005282b7c24 */ /* 0x042fe2000f8e0229 */
[----:B------:R1:W5:Y:S01]  /*b2b0*/  LD.E.128 R8, desc[UR36][R20.64] ;  /* 0x0000002414087980 */ /* 0x000362000c101d00 */
[----:B--2---:R-:W2:Y:S01]  /*b2c0*/  @P1 LDC R45, c[0x0][0xbf0] ;  /* 0x0002fc00ff2d1b82 */ /* 0x004ea20000000800 */
[----:B------:R-:W-:Y:S01]  /*b2d0*/  IMAD.WIDE.U32 R40, R40, UR4, RZ ;  /* 0x0000000428287c25 */ /* 0x000fe2000f8e00ff */
[----:B------:R-:W-:Y:S01]  /*b2e0*/  ULDC.64 UR4, c[0x0][0xae8] ;  /* 0x0002ba0000047ab9 */ /* 0x000fe20000000a00 */
[----:B------:R-:W5:Y:S02]  /*b2f0*/  LD.E.128 R4, desc[UR36][R6.64] ;  /* 0x0000002406047980 */ /* 0x000f64000c101d00 */
[----:B------:R-:W-:Y:S01]  /*b300*/  IMAD R3, R147, 0x60, R148 ;  /* 0x0000006093037824 */ /* 0x000fe200078e0294 */
[----:B-1----:R-:W-:Y:S01]  /*b310*/  IADD3 R21, R41, R43, RZ ;  /* 0x0000002b29157210 */ /* 0x002fe20007ffe0ff */
[----:B------:R-:W-:Y:S01]  /*b320*/  IMAD R0, R46, UR4, RZ ;  /* 0x000000042e007c24 */ /* 0x000fe2000f8e02ff */
[----:B------:R-:W5:Y:S01]  /*b330*/  LD.E.128 R24, desc[UR36][R24.64] ;  /* 0x0000002418187980 */ /* 0x000f62000c101d00 */
[----:B------:R-:W-:-:S02]  /*b340*/  IMAD.MOV.U32 R20, RZ, RZ, R40 ;  /* 0x000000ffff147224 */ /* 0x000fc400078e0028 */
[----:B------:R-:W-:Y:S01]  /*b350*/  IMAD.IADD R42, R136, 0x1, R3 ;  /* 0x00000001882a7824 */ /* 0x000fe200078e0203 */
[----:B------:R-:W5:Y:S01]  /*b360*/  LD.E.128 R12, desc[UR36][R12.64] ;  /* 0x000000240c0c7980 */ /* 0x000f62000c101d00 */
[C---:B------:R-:W-:Y:S02]  /*b370*/  IMAD R3, R143.reuse, UR5, R0 ;  /* 0x000000058f037c24 */ /* 0x040fe4000f8e0200 */
[----:B------:R-:W-:Y:S01]  /*b380*/  IMAD.WIDE.U32 R20, R143, UR4, R20 ;  /* 0x000000048f147c25 */ /* 0x000fe2000f8e0014 */
[----:B------:R-:W-:Y:S01]  /*b390*/  ULDC.64 UR4, c[0x0][0xaf0] ;  /* 0x0002bc0000047ab9 */ /* 0x000fe20000000a00 */
[----:B------:R-:W5:Y:S02]  /*b3a0*/  LD.E.128 R32, desc[UR36][R32.64] ;  /* 0x0000002420207980 */ /* 0x000f64000c101d00 */
[----:B0-----:R-:W-:Y:S02]  /*b3b0*/  @P1 IMAD.HI.U32 R0, R42, R49, RZ ;  /* 0x000000312a001227 */ /* 0x001fe400078e00ff */
[----:B------:R-:W5:Y:S01]  /*b3c0*/  LD.E.128 R36, desc[UR36][R36.64] ;  /* 0x0000002424247980 */ /* 0x000f62000c101d00 */
[----:B------:R-:W-:Y:S01]  /*b3d0*/  BSSY B1, `(.L_x_2104) ;  /* 0x0000032000017945 */ /* 0x000fe20003800000 */
[----:B------:R-:W-:-:S02]  /*b3e0*/  IMAD.IADD R21, R21, 0x1, R3 ;  /* 0x0000000115157824 */ /* 0x000fc400078e0203 */
[----:B------:R-:W-:Y:S01]  /*b3f0*/  IMAD.MOV.U32 R3, RZ, RZ, R42 ;  /* 0x000000ffff037224 */ /* 0x000fe200078e002a */
[----:B--2---:R-:W-:Y:S01]  /*b400*/  @P1 SHF.R.U32.HI R3, RZ, R45, R0 ;  /* 0x0000002dff031219 */ /* 0x004fe20000011600 */
[----:B------:R-:W-:Y:S01]  /*b410*/  IMAD R40, R145, UR4, RZ ;  /* 0x0000000491287c24 */ /* 0x000fe2000f8e02ff */
[----:B------:R-:W-:Y:S01]  /*b420*/  @!PT LDS RZ, [RZ] ;  /* 0x00000000fffff984 */ /* 0x000fe20000000800 */
[----:B------:R-:W-:Y:S01]  /*b430*/  @!PT LDS RZ, [RZ] ;  /* 0x00000000fffff984 */ /* 0x000fe20000000800 */
[----:B------:R-:W-:Y:S01]  /*b440*/  @!PT LDS RZ, [RZ] ;  /* 0x00000000fffff984 */ /* 0x000fe20000000800 */
[----:B------:R-:W-:Y:S01]  /*b450*/  @!PT LDS RZ, [RZ] ;  /* 0x00000000fffff984 */ /* 0x000fe20000000800 */
[----:B------:R0:W-:Y:S06]  /*b460*/  MEMBAR.ALL.CTA ;  /* 0x0000000000007992 */ /* 0x0001ec0000008000 */
[----:B0-----:R-:W0:Y:S01]  /*b470*/  FENCE.VIEW.ASYNC.S ;  /* 0x00000000000073c6 */ /* 0x001e220000000000 */
        /* <DEDUP_REMOVED lines=11> */
[----:B------:R-:W-:-:S03]  /*b530*/  ULDC.64 UR4, c[0x0][0xad8] ;  /* 0x0002b60000047ab9 */ /* 0x000fc60000000a00 */
[----:B------:R-:W-:Y:S01]  /*b540*/  IADD3 R21, R21, R43, RZ ;  /* 0x0000002b15157210 */ /* 0x000fe20007ffe0ff */
[----:B------:R-:W-:-:S04]  /*b550*/  IMAD R0, R0, UR4, RZ ;  /* 0x0000000400007c24 */ /* 0x000fc8000f8e02ff */
[C---:B------:R-:W-:Y:S02]  /*b560*/  IMAD R3, R41.reuse, UR5, R0 ;  /* 0x0000000529037c24 */ /* 0x040fe4000f8e0200 */
[----:B------:R-:W-:Y:S02]  /*b570*/  IMAD.IADD R0, R148, 0x1, R136 ;  /* 0x0000000194007824 */ /* 0x000fe400078e0288 */
[----:B------:R-:W-:Y:S01]  /*b580*/  IMAD.WIDE.U32 R20, R41, UR4, R20 ;  /* 0x0000000429147c25 */ /* 0x000fe2000f8e0014 */
[----:B------:R-:W-:Y:S02]  /*b590*/  UIADD3 UR4, UR41, 0x2d820, URZ ;  /* 0x0002d82029047890 */ /* 0x000fe4000fffe03f */
[----:B------:R-:W-:Y:S01]  /*b5a0*/  ISETP.GE.AND P0, PT, R0, R47, PT ;  /* 0x0000002f0000720c */ /* 0x000fe20003f06270 */
[----:B------:R-:W-:Y:S01]  /*b5b0*/  IMAD.IADD R3, R21, 0x1, R3 ;  /* 0x0000000115037824 */ /* 0x000fe200078e0203 */
[----:B------:R-:W-:Y:S01]  /*b5c0*/  LEA R28, P1, R20, UR6, 0x1 ;  /* 0x00000006141c7c11 */ /* 0x000fe2000f8208ff */
[----:B------:R-:W-:-:S03]  /*b5d0*/  UPRMT UR4, URZ, 0x654, UR4 ;  /* 0x000006543f047896 */ /* 0x000fc60008000004 */
[----:B------:R-:W-:Y:S01]  /*b5e0*/  LEA.HI.X R3, R20, UR7, R3, 0x1, P1 ;  /* 0x0000000714037c11 */ /* 0x000fe200088f0c03 */
[----:B0-----:R0:W1:Y:S04]  /*b5f0*/  SHFL.IDX PT, R40, R28, RZ, 0x1c1f ;  /* 0x001c1fff1c287589 */ /* 0x00106800000e0000 */
        /* <DEDUP_REMOVED lines=15> */
.L_x_2105:
[----:B------:R-:W-:Y:S05]  /*b6f0*/  BSYNC B1 ;  /* 0x0000000000017941 */ /* 0x000fea0003800000 */
.L_x_2104:
        /* <DEDUP_REMOVED lines=19> */
.L_x_2102:
        /* <DEDUP_REMOVED lines=23> */
[----:B--2---:R-:W-:-:S07]  /*b9a0*/  IMAD.IADD R0, R0, 0x1, -R5 ;  /* 0x0000000100007824 */ /* 0x004fce00078e0a05 */
.L_x_2107:
        /* <DEDUP_REMOVED lines=8> */
[----:B---3--:R-:W-:Y:S01]  /*ba30*/  IMAD R4, R0, R14, RZ ;  /* 0x0000000e00047224 */ /* 0x008fe200078e02ff */
[----:B--2---:R-:W-:-:S04]  /*ba40*/  IADD3 R11, R136, -0x80, R5 ;  /* 0xffffff80880b7810 */ /* 0x004fc80007ffe005 */
        /* <DEDUP_REMOVED lines=11> */
[----:B------:R-:W2:Y:S01]  /*bb00*/  @P0 LDC R6, c[0x0][0xbec] ;  /* 0x0002fb00ff060b82 */ /* 0x000ea20000000800 */
[----:B------:R-:W-:Y:S02]  /*bb10*/  IMAD.IADD R5, R5, 0x1, R9 ;  /* 0x0000000105057824 */ /* 0x000fe400078e0209 */
[----:B------:R-:W-:-:S05]  /*bb20*/  IMAD.WIDE.U32 R4, R141, UR4, R4 ;  /* 0x000000048d047c25 */ /* 0x000fca000f8e0004 */
[----:B------:R-:W3:Y:S01]  /*bb30*/  @P0 LDC R13, c[0x0][0xbf0] ;  /* 0x0002fc00ff0d0b82 */ /* 0x000ee20000000800 */
[----:B--2---:R-:W-:-:S05]  /*bb40*/  @P0 IMAD.HI.U32 R6, R11, R6, RZ ;  /* 0x000000060b060227 */ /* 0x004fca00078e00ff */
[----:B---3--:R-:W-:Y:S01]  /*bb50*/  @P0 SHF.R.U32.HI R7, RZ, R13, R6 ;  /* 0x0000000dff070219 */ /* 0x008fe20000011606 */
        /* <DEDUP_REMOVED lines=18> */
.L_x_2109:
[----:B------:R-:W-:Y:S05]  /*bc80*/  BSYNC B1 ;  /* 0x0000000000017941 */ /* 0x000fea0003800000 */
.L_x_2108:
[----:B------:R-:W3:Y:S01]  /*bc90*/  @P2 LDC R9, c[0x0][0xbf0] ;  /* 0x0002fc00ff092b82 */ /* 0x000ee20000000800 */
[----:B------:R-:W-:Y:S01]  /*bca0*/  ULDC.64 UR4, c[0x0][0xaa0] ;  /* 0x0002a80000047ab9 */ /* 0x000fe20000000a00 */
[----:B------:R-:W-:Y:S01]  /*bcb0*/  BSSY B1, `(.L_x_2110) ;  /* 0x0000037000017945 */ /* 0x000fe20003800000 */
[----:B------:R-:W-:-:S04]  /*bcc0*/  IMAD R4, R10, UR4, RZ ;  /* 0x000000040a047c24 */ /* 0x000fc8000f8e02ff */
[C---:B--2---:R-:W-:Y:S02]  /*bcd0*/  IMAD R7, R3.reuse, UR5, R4 ;  /* 0x0000000503077c24 */ /* 0x044fe4000f8e0204 */
[----:B------:R-:W-:Y:S01]  /*bce0*/  IMAD.WIDE.U32 R4, R3, UR4, RZ ;  /* 0x0000000403047c25 */ /* 0x000fe2000f8e00ff */
[----:B------:R-:W-:-:S03]  /*bcf0*/  ULDC.64 UR4, c[0x0][0xae8] ;  /* 0x0002ba0000047ab9 */ /* 0x000fc60000000a00 */
[----:B------:R-:W-:Y:S01]  /*bd00*/  IMAD R3, R147, 0x60, R148 ;  /* 0x0000006093037824 */ /* 0x000fe200078e0294 */
[----:B------:R-:W-:Y:S01]  /*bd10*/  IADD3 R5, R5, R7, RZ ;  /* 0x0000000705057210 */ /* 0x000fe20007ffe0ff */
[----:B------:R-:W-:Y:S02]  /*bd20*/  IMAD R6, R12, UR4, RZ ;  /* 0x000000040c067c24 */ /* 0x000fe4000f8e02ff */
[----:B------:R-:W-:Y:S02]  /*bd30*/  IMAD.IADD R11, R136, 0x1, R3 ;  /* 0x00000001880b7824 */ /* 0x000fe400078e0203 */
[----:B------:R-:W-:Y:S02]  /*bd40*/  IMAD R7, R143, UR5, R6 ;  /* 0x000000058f077c24 */ /* 0x000fe4000f8e0206 */
[----:B-1----:R-:W-:-:S04]  /*bd50*/  @P2 IMAD.HI.U32 R6, R11, R20, RZ ;  /* 0x000000140b062227 */ /* 0x002fc800078e00ff */
[----:B------:R-:W-:Y:S01]  /*bd60*/  IMAD.WIDE.U32 R4, R143, UR4, R4 ;  /* 0x000000048f047c25 */ /* 0x000fe2000f8e0004 */
[----:B------:R-:W-:-:S03]  /*bd70*/  ULDC.64 UR4, c[0x0][0xaf0] ;  /* 0x0002bc0000047ab9 */ /* 0x000fc60000000a00 */
[----:B------:R-:W-:Y:S01]  /*bd80*/  IMAD.MOV.U32 R3, RZ, RZ, R11 ;  /* 0x000000ffff037224 */ /* 0x000fe200078e000b */
[----:B---3--:R-:W-:Y:S01]  /*bd90*/  @P2 SHF.R.U32.HI R3, RZ, R9, R6 ;  /* 0x00000009ff032219 */ /* 0x008fe20000011606 */
[----:B------:R-:W-:Y:S02]  /*bda0*/  IMAD.IADD R5, R5, 0x1, R7 ;  /* 0x0000000105057824 */ /* 0x000fe400078e0207 */
[----:B------:R-:W-:Y:S01]  /*bdb0*/  IMAD R7, R145, UR4, RZ ;  /* 0x0000000491077c24 */ /* 0x000fe2000f8e02ff */
[--C-:B------:R-:W-:Y:S01]  /*bdc0*/  SHF.R.S32.HI R6, RZ, 0x1f, R3.reuse ;  /* 0x0000001fff067819 */ /* 0x100fe20000011403 */
[----:B------:R-:W-:Y:S02]  /*bdd0*/  IMAD.MOV R8, RZ, RZ, -R3 ;  /* 0x000000ffff087224 */ /* 0x000fe400078e0a03 */
        /* <DEDUP_REMOVED lines=12> */
[----:B------:R-:W-:Y:S01]  /*bea0*/  IMAD R15, R0, R15, RZ ;  /* 0x0000000f000f7224 */ /* 0x000fe200078e02ff */
[----:B------:R-:W-:Y:S01]  /*beb0*/  IADD3 R0, R148, R136, RZ ;  /* 0x0000008894007210 */ /* 0x000fe20007ffe0ff */
[C---:B------:R-:W-:Y:S02]  /*bec0*/  IMAD R3, R7.reuse, UR5, R6 ;  /* 0x0000000507037c24 */ /* 0x040fe4000f8e0206 */
[----:B------:R-:W-:Y:S01]  /*bed0*/  IMAD.WIDE.U32 R4, R7, UR4, R4 ;  /* 0x0000000407047c25 */ /* 0x000fe2000f8e0004 */
[----:B------:R-:W-:Y:S01]  /*bee0*/  ISETP.GE.AND P0, PT, R0, R15, PT ;  /* 0x0000000f0000720c */ /* 0x000fe20003f06270 */
[----:B------:R-:W-:-:S02]  /*bef0*/  ULDC.64 UR4, c[0x0][0xa80] ;  /* 0x0002a00000047ab9 */ /* 0x000fc40000000a00 */
[----:B------:R-:W-:Y:S01]  /*bf00*/  IMAD.IADD R3, R5, 0x1, R3 ;  /* 0x0000000105037824 */ /* 0x000fe200078e0203 */
        /* <DEDUP_REMOVED lines=10> */
[----:B------:R-:W-:Y:S02]  /*bfb0*/  @!P4 LEA R12, P1, R146, R4, 0x1 ;  /* 0x00000004920cc211 */ /* 0x000fe400078208ff */
[----:B---3--:R-:W-:Y:S01]  /*bfc0*/  @!P2 IMAD.WIDE R8, R142, 0x2, R4 ;  /* 0x000000028e08a825 */ /* 0x008fe200078e0204 */
[-C--:B------:R-:W-:Y:S02]  /*bfd0*/  @!P3 LEA.HI.X R11, R144, R5.reuse, R156, 0x1, P0 ;  /* 0x00000005900bb211 */ /* 0x080fe400000f0c9c */
[----:B------:R-:W-:Y:S02]  /*bfe0*/  @!P4 LEA.HI.X R13, R146, R5, R155, 0x1, P1 ;  /* 0x00000005920dc211 */ /* 0x000fe400008f0c9b */
[----:B------:R4:W-:Y:S04]  /*bff0*/  @!P2 ST.E.128 desc[UR36][R8.64], RZ ;  /* 0x000000ff0800a985 */ /* 0x0009e8000c101d24 */
[----:B------:R4:W-:Y:S04]  /*c000*/  @!P3 ST.E.128 desc[UR36][R10.64], RZ ;  /* 0x000000ff0a00b985 */ /* 0x0009e8000c101d24 */
[----:B------:R4:W-:Y:S02]  /*c010*/  @!P4 ST.E.128 desc[UR36][R12.64], RZ ;  /* 0x000000ff0c00c985 */ /* 0x0009e4000c101d24 */
.L_x_2111:
[----:B------:R-:W-:Y:S05]  /*c020*/  BSYNC B1 ;  /* 0x0000000000017941 */ /* 0x000fea0003800000 */
.L_x_2110:
        /* <DEDUP_REMOVED lines=10> */
[----:B------:R-:W-:Y:S02]  /*c0d0*/  @!P4 LEA R10, P1, R146, R4, 0x1 ;  /* 0x00000004920ac211 */ /* 0x000fe400078208ff */
[----:B01----:R-:W-:Y:S01]  /*c0e0*/  @!P2 IMAD.WIDE R6, R142, 0x2, R4 ;  /* 0x000000028e06a825 */ /* 0x003fe200078e0204 */
[-C--:B------:R-:W-:Y:S02]  /*c0f0*/  @!P3 LEA.HI.X R9, R144, R5.reuse, R156, 0x1, P0 ;  /* 0x000000059009b211 */ /* 0x080fe400000f0c9c */
[----:B------:R-:W-:Y:S02]  /*c100*/  @!P4 LEA.HI.X R11, R146, R5, R155, 0x1, P1 ;  /* 0x00000005920bc211 */ /* 0x000fe400008f0c9b */
[----:B------:R3:W-:Y:S04]  /*c110*/  @!P2 ST.E.128 desc[UR36][R6.64], RZ ;  /* 0x000000ff0600a985 */ /* 0x0007e8000c101d24 */
[----:B------:R3:W-:Y:S04]  /*c120*/  @!P3 ST.E.128 desc[UR36][R8.64], RZ ;  /* 0x000000ff0800b985 */ /* 0x0007e8000c101d24 */
[----:B------:R3:W-:Y:S02]  /*c130*/  @!P4 ST.E.128 desc[UR36][R10.64], RZ ;  /* 0x000000ff0a00c985 */ /* 0x0007e4000c101d24 */
.L_x_2106:
[----:B------:R-:W-:Y:S05]  /*c140*/  BSYNC B0 ;  /* 0x0000000000007941 */ /* 0x000fea0003800000 */
.L_x_2101:
[----:B------:R-:W-:Y:S02]  /*c150*/  ULDC UR4, c[0x0][0xc3c] ;  /* 0x00030f0000047ab9 */ /* 0x000fe40000000800 */
[----:B0-----:R-:W-:-:S13]  /*c160*/  ISETP.GE.AND P0, PT, R31, UR4, PT ;  /* 0x000000041f007c0c */ /* 0x001fda000bf06270 */
[----:B------:R-:W-:Y:S05]  /*c170*/  @!P0 BRA `(.L_x_2112) ;  /* 0xffffff4c00388947 */ /* 0x000fea000383ffff */
[----:B------:R-:W-:Y:S05]  /*c180*/  EXIT ;  /* 0x000000000000794d */ /* 0x000fea0003800000 */
.L_x_2059:
        /* <DEDUP_REMOVED lines=16> */
.L_x_2113:
        /* <DEDUP_REMOVED lines=40> */
.L_x_2119:
        /* <DEDUP_REMOVED lines=12> */
.L_x_2118:
[----:B------:R-:W-:Y:S05]  /*c5d0*/  BSYNC B0 ;  /* 0x0000000000007941 */ /* 0x000fea0003800000 */
.L_x_2117:
        /* <DEDUP_REMOVED lines=20> */
.L_x_2115:
[----:B------:R-:W-:-:S04]  /*c720*/  IMAD.IADD R13, R4, 0x1, -R3 ;  /* 0x00000001040d7824 */ /* 0x000fc800078e0a03 */
[----:B------:R-:W-:-:S05]  /*c730*/  IMAD R2, R6, UR5, R13 ;  /* 0x0000000506027c24 */ /* 0x000fca000f8e020d */
[----:B------:R-:W-:Y:S02]  /*c740*/  ISETP.GT.AND P0, PT, R2, UR6, PT ;  /* 0x0000000602007c0c */ /* 0x000fe4000bf04270 */
[----:B------:R-:W0:Y:S11]  /*c750*/  LDC.64 R2, c[0x0][0xc90] ;  /* 0x00032400ff027b82 */ /* 0x000e360000000a00 */
[----:B------:R-:W-:-:S04]  /*c760*/  VOTE.ANY R9, PT, !P0 ;  /* 0x0000000000097806 */ /* 0x000fc800040e0100 */
[----:B------:R-:W1:Y:S02]  /*c770*/  POPC R15, R9 ;  /* 0x00000009000f7309 */ /* 0x000e640000000000 */
[----:B-1----:R-:W-:-:S05]  /*c780*/  IADD3 R19, R15, UR4, RZ ;  /* 0x000000040f137c10 */ /* 0x002fca000fffe0ff */
        /* <DEDUP_REMOVED lines=14> */
.L_x_2120:
        /* <DEDUP_REMOVED lines=8> */
[----:B------:R-:W-:Y:S01]  /*c8f0*/  IMAD.MOV.U32 R3, RZ, RZ, R6 ;  /* 0x000000ffff037224 */ /* 0x000fe200078e0006 */
[----:B------:R-:W-:-:S03]  /*c900*/  MOV R6, R10 ;  /* 0x0000000a00067202 */ /* 0x000fc60000000f00 */
        /* <DEDUP_REMOVED lines=12> */
[----:B------:R-:W-:Y:S01]  /*c9d0*/  IMAD R6, R7, R2, RZ ;  /* 0x0000000207067224 */ /* 0x000fe200078e02ff */
[----:B------:R-:W-:-:S03]  /*c9e0*/  IADD3 R2, -R2, RZ, RZ ;  /* 0x000000ff02027210 */ /* 0x000fc60007ffe1ff */
        /* <DEDUP_REMOVED lines=26> */
[----:B------:R-:W-:-:S06]  /*cb90*/  @P0 IADD3 R2, R2, 0x1, RZ ;  /* 0x0000000102020810 */ /* 0x000fcc0007ffe0ff */
[----:B------:R-:W-:Y:S01]  /*cba0*/  @!P2 IMAD.MOV R2, RZ, RZ, -R2 ;  /* 0x000000ffff02a224 */ /* 0x000fe200078e0a02 */
[----:B------:R-:W-:Y:S01]  /*cbb0*/  @!P1 LOP3.LUT R2, RZ, R7, RZ, 0x33, !PT ;  /* 0x00000007ff029212 */ /* 0x000fe200078e33ff */
[----:B------:R-:W-:-:S03]  /*cbc0*/  IMAD.MOV R7, RZ, RZ, -R7 ;  /* 0x000000ffff077224 */ /* 0x000fc600078e0a07 */
[----:B------:R-:W-:Y:S01]  /*cbd0*/  LOP3.LUT R17, RZ, R2, RZ, 0x33, !PT ;  /* 0x00000002ff117212 */ /* 0x000fe200078e33ff */
[----:B------:R-:W-:-:S04]  /*cbe0*/  IMAD R18, R2, R7, R3 ;  /* 0x0000000702127224 */ /* 0x000fc800078e0203 */
[----:B------:R-:W-:Y:S01]  /*cbf0*/  IMAD.IADD R17, R0, 0x1, R17 ;  /* 0x0000000100117824 */ /* 0x000fe200078e0211 */
[----:B------:R-:W-:Y:S06]  /*cc00*/  BRA `(.L_x_2121) ;  /* 0x0000000000147947 */ /* 0x000fec0003800000 */
.L_x_2116:
[----:B------:R-:W-:Y:S01]  /*cc10*/  ULDC UR4, c[0x0][0xc3c] ;  /* 0x00030f0000047ab9 */ /* 0x000fe20000000800 */
[----:B------:R-:W-:Y:S01]  /*cc20*/  IMAD.MOV.U32 R17, RZ, RZ, RZ ;  /* 0x000000ffff117224 */ /* 0x000fe200078e00ff */
[----:B------:R-:W-:Y:S01]  /*cc30*/  MOV R18, RZ ;  /* 0x000000ff00127202 */ /* 0x000fe20000000f00 */
[----:B------:R-:W-:Y:S02]  /*cc40*/  IMAD.U32 R16, RZ, RZ, UR6 ;  /* 0x00000006ff107e24 */ /* 0x000fe4000f8e00ff */
[----:B------:R-:W-:-:S07]  /*cc50*/  IMAD.U32 R19, RZ, RZ, UR4 ;  /* 0x00000004ff137e24 */ /* 0x000fce000f8e00ff */
.L_x_2121:
[----:B------:R-:W-:-:S13]  /*cc60*/  ISETP.NE.AND P0, PT, R5, RZ, PT ;  /* 0x000000ff0500720c */ /* 0x000fda0003f05270 */
[----:B------:R-:W0:Y:S01]  /*cc70*/  @!P0 S2R R3, SR_CgaCtaId ;  /* 0x0000000000038919 */ /* 0x000e220000008800 */
[----:B------:R-:W-:-:S04]  /*cc80*/  @!P0 MOV R0, 0x400 ;  /* 0x0000040000008802 */ /* 0x000fc80000000f00 */
[----:B0-----:R-:W-:-:S05]  /*cc90*/  @!P0 LEA R0, R3, R0, 0x18 ;  /* 0x0000000003008211 */ /* 0x001fca00078ec0ff */
[----:B------:R1:W-:Y:S01]  /*cca0*/  @!P0 STS.128 [R0+0x2d8d0], R16 ;  /* 0x02d8d01000008388 */ /* 0x0003e20000000c00 */
[----:B------:R-:W-:Y:S06]  /*ccb0*/  BAR.ARV 0x5, 0x200 ;  /* 0x0148000000007b1d */ /* 0x000fec0000002000 */
.L_x_2114:
[----:B------:R2:W-:Y:S01]  /*ccc0*/  STL [R1+0x34], RZ ;  /* 0x000034ff01007387 */ /* 0x0005e20000100800 */
[----:B------:R-:W-:Y:S01]  /*ccd0*/  ULDC UR4, c[0x0][0xc3c] ;  /* 0x00030f0000047ab9 */ /* 0x000fe20000000800 */
[----:B------:R-:W-:Y:S01]  /*cce0*/  IMAD.MOV.U32 R29, RZ, RZ, 0x1 ;  /* 0x00000001ff1d7424 */ /* 0x000fe200078e00ff */
[----:B0-----:R-:W-:Y:S01]  /*ccf0*/  ISETP.GE.AND P0, PT, R19, UR4, PT ;  /* 0x0000000413007c0c */ /* 0x001fe2000bf06270 */
[----:B------:R-:W-:-:S12]  /*cd00*/  IMAD.MOV.U32 R26, RZ, RZ, RZ ;  /* 0x000000ffff1a7224 */ /* 0x000fd800078e00ff */
[----:B--2---:R-:W-:Y:S05]  /*cd10*/  @P0 BRA `(.L_x_2122) ;  /* 0x0000004800640947 */ /* 0x004fea0003800000 */
[----:B------:R-:W2:Y:S01]  /*cd20*/  LDL R6, [R1+0x1c] ;  /* 0x00001c0001067983 */ /* 0x000ea20000100800 */
[----:B------:R-:W1:Y:S01]  /*cd30*/  S2R R3, SR_TID.X ;  /* 0x0000000000037919 */ /* 0x000e620000002100 */
[----:B------:R-:W0:Y:S01]  /*cd40*/  S2UR UR5, SR_CgaCtaId ;  /* 0x00000000000579c3 */ /* 0x000e220000008800 */
[----:B------:R-:W-:Y:S01]  /*cd50*/  UMOV UR4, 0x400 ;  /* 0x0000040000047882 */ /* 0x000fe20000000000 */
[C---:B-1----:R-:W-:Y:S01]  /*cd60*/  IMAD.SHL.U32 R0, R3.reuse, 0x8, RZ ;  /* 0x0000000803007824 */ /* 0x042fe200078e00ff */
[C---:B------:R-:W-:Y:S01]  /*cd70*/  LOP3.LUT R5, R3.reuse, 0x7f, RZ, 0xc0, !PT ;  /* 0x0000007f03057812 */ /* 0x040fe200078ec0ff */
[----:B------:R-:W-:-:S03]  /*cd80*/  IMAD.SHL.U32 R4, R3, 0x20, RZ ;  /* 0x0000002003047824 */ /* 0x000fc600078e00ff */
[----:B------:R-:W-:Y:S01]  /*cd90*/  LOP3.LUT R2, R0, 0xd8, RZ, 0xc0, !PT ;  /* 0x000000d800027812 */ /* 0x000fe200078ec0ff */
[----:B0-----:R-:W-:-:S03]  /*cda0*/  ULEA UR4, UR5, UR4, 0x18 ;  /* 0x0000000405047291 */ /* 0x001fc6000f8ec03f */
[----:B------:R-:W-:Y:S02]  /*cdb0*/  LOP3.LUT R3, R2, 0x18, R3, 0x78, !PT ;  /* 0x0000001802037812 */ /* 0x000fe400078e7803 */
[----:B------:R-:W-:Y:S01]  /*cdc0*/  SHF.R.U32.HI R5, RZ, 0x2, R5 ;  /* 0x00000002ff057819 */ /* 0x000fe20000011605 */
[----:B------:R-:W-:Y:S01]  /*cdd0*/  IMAD.U32 R23, RZ, RZ, UR4 ;  /* 0x00000004ff177e24 */ /* 0x000fe2000f8e00ff */
[----:B------:R-:W-:Y:S01]  /*cde0*/  BSSY B8, `(.L_x_2122) ;  /* 0x000048c000087945 */ /* 0x000fe20003800000 */
[----:B------:R-:W-:Y:S01]  /*cdf0*/  IMAD.MOV.U32 R29, RZ, RZ, 0x1 ;  /* 0x00000001ff1d7424 */ /* 0x000fe200078e00ff */
[----:B------:R-:W-:Y:S01]  /*ce00*/  MOV R26, RZ ;  /* 0x000000ff001a7202 */ /* 0x000fe20000000f00 */
[----:B------:R-:W-:Y:S01]  /*ce10*/  ULDC UR38, c[0x0][0xc] ;  /* 0x0000030000267ab9 */ /* 0x000fe20000000800 */
[----:B--2---:R-:W-:Y:S02]  /*ce20*/  LOP3.LUT R2, R6, 0x2, RZ, 0xfc, !PT ;  /* 0x0000000206027812 */ /* 0x004fe400078efcff */
        /* <DEDUP_REMOVED lines=10> */
.L_x_2183:
        /* <DEDUP_REMOVED lines=39> */
[----:B0-----:R-:W-:-:S03]  /*d140*/  IMAD.U32 R0, RZ, RZ, UR4 ;  /* 0x00000004ff007e24 */ /* 0x001fc6000f8e00ff */
[----:B----4-:R1:W-:Y:S01]  /*d150*/  @P0 STL [R1+0x20], R4 ;  /* 0x0000200401000387 */ /* 0x0103e20000100800 */
[----:B------:R-:W-:Y:S05]  /*d160*/  @P0 BRA `(.L_x_2123) ;  /* 0x0000000000200947 */ /* 0x000fea0003800000 */
[----:B------:R-:W-:Y:S02]  /*d170*/  ULDC UR4, c[0x0][0x288] ;  /* 0x0000a20000047ab9 */ /* 0x000fe40000000800 */
[----:B-1----:R-:W-:-:S05]  /*d180*/  MOV R4, UR4 ;  /* 0x0000000400047c02 */ /* 0x002fca0008000f00 */
[----:B------:R0:W-:Y:S01]  /*d190*/  STL [R1+0x20], R4 ;  /* 0x0000200401007387 */ /* 0x0001e20000100800 */
[----:B------:R-:W-:Y:S05]  /*d1a0*/  @!P2 BRA `(.L_x_2123) ;  /* 0x000000000010a947 */ /* 0x000fea0003800000 */
[----:B0-----:R-:W2:Y:S04]  /*d1b0*/  LDG.E R4, desc[UR36][R2.64] ;  /* 0x0000002402047981 */ /* 0x001ea8000c1e1900 */
[----:B------:R-:W2:Y:S02]  /*d1c0*/  LDG.E R2, desc[UR36][R2.64+0x4] ;  /* 0x0000042402027981 */ /* 0x000ea4000c1e1900 */
[----:B--2---:R-:W-:-:S05]  /*d1d0*/  IMAD.IADD R2, R2, 0x1, -R4 ;  /* 0x0000000102027824 */ /* 0x004fca00078e0a04 */
[----:B------:R2:W-:Y:S02]  /*d1e0*/  STL [R1+0x20], R2 ;  /* 0x0000200201007387 */ /* 0x0005e40000100800 */
.L_x_2123:
        /* <DEDUP_REMOVED lines=10> */
.L_x_2124:
        /* <DEDUP_REMOVED lines=9> */
.L_x_2125:
[----:B------:R-:W3:Y:S01]  /*d320*/  LDL R6, [R1+0x20] ;  /* 0x0000200001067983 */ /* 0x000ee20000100800 */
[----:B0-2---:R-:W0:Y:S01]  /*d330*/  LDC R2, c[0x0][0x448] ;  /* 0x00011200ff027b82 */ /* 0x005e220000000800 */
[----:B-----5:R-:W-:Y:S01]  /*d340*/  IMAD.IADD R5, R0, 0x1, -R7 ;  /* 0x0000000100057824 */ /* 0x020fe200078e0a07 */
[----:B------:R-:W-:Y:S01]  /*d350*/  LOP3.LUT R22, R22, 0xffffffdf, RZ, 0xc0, !PT ;  /* 0xffffffdf16167812 */ /* 0x000fe200078ec0ff */
[----:B------:R-:W-:Y:S03]  /*d360*/  BSSY B7, `(.L_x_2126) ;  /* 0x0000372000077945 */ /* 0x000fe60003800000 */
[----:B------:R1:W-:Y:S01]  /*d370*/  STL [R1+0xc], R5 ;  /* 0x00000c0501007387 */ /* 0x0003e20000100800 */
[----:B0-----:R-:W-:Y:S01]  /*d380*/  ISETP.NE.AND P0, PT, R2, 0x1, PT ;  /* 0x000000010200780c */ /* 0x001fe20003f05270 */
[----:B------:R-:W-:-:S04]  /*d390*/  IMAD R2, R17, 0xc0, RZ ;  /* 0x000000c011027824 */ /* 0x000fc800078e02ff */
[----:B------:R-:W-:-:S08]  /*d3a0*/  VIADD R2, R2, 0xbf ;  /* 0x000000bf02027836 */ /* 0x000fd00000000000 */
[----:B------:R-:W0:Y:S01]  /*d3b0*/  @P0 LDC R4, c[0x0][0x44c] ;  /* 0x00011300ff040b82 */ /* 0x000e220000000800 */
[----:B------:R-:W-:-:S07]  /*d3c0*/  @P0 LOP3.LUT R22, R22, 0x20, RZ, 0xfc, !PT ;  /* 0x0000002016160812 */ /* 0x000fce00078efcff */
[----:B------:R-:W2:Y:S01]  /*d3d0*/  @P0 LDC R3, c[0x0][0x450] ;  /* 0x00011400ff030b82 */ /* 0x000ea20000000800 */
[----:B0-----:R-:W-:-:S05]  /*d3e0*/  @P0 IMAD.HI.U32 R4, R2, R4, RZ ;  /* 0x0000000402040227 */ /* 0x001fca00078e00ff */
[----:B--2---:R-:W-:Y:S02]  /*d3f0*/  @P0 SHF.R.U32.HI R2, RZ, R3, R4 ;  /* 0x00000003ff020219 */ /* 0x004fe40000011604 */
[----:B---3--:R-:W-:-:S05]  /*d400*/  IADD3 R0, R5, 0x80, -R6 ;  /* 0x0000008005007810 */ /* 0x008fca0007ffe806 */
[----:B------:R-:W-:-:S05]  /*d410*/  IMAD.IADD R0, R0, 0x1, R2 ;  /* 0x0000000100007824 */ /* 0x000fca00078e0202 */
[----:B------:R-:W-:-:S04]  /*d420*/  SHF.R.S32.HI R2, RZ, 0x1f, R0 ;  /* 0x0000001fff027819 */ /* 0x000fc80000011400 */
[----:B------:R-:W-:Y:S02]  /*d430*/  LEA.HI R0, R2, R0, RZ, 0x7 ;  /* 0x0000000002007211 */ /* 0x000fe400078f38ff */
[----:B------:R-:W-:Y:S02]  /*d440*/  IADD3 R2, R5, 0x7f, RZ ;  /* 0x0000007f05027810 */ /* 0x000fe40007ffe0ff */
[----:B------:R-:W-:Y:S02]  /*d450*/  SHF.R.S32.HI R0, RZ, 0x7, R0 ;  /* 0x00000007ff007819 */ /* 0x000fe40000011400 */
[----:B------:R-:W-:-:S04]  /*d460*/  SHF.R.S32.HI R3, RZ, 0x1f, R2 ;  /* 0x0000001fff037819 */ /* 0x000fc80000011402 */
[----:B------:R-:W-:-:S04]  /*d470*/  LEA.HI R2, R3, R2, RZ, 0x7 ;  /* 0x0000000203027211 */ /* 0x000fc800078f38ff */
[----:B------:R-:W-:-:S04]  /*d480*/  SHF.R.S32.HI R2, RZ, 0x7, R2 ;  /* 0x00000007ff027819 */ /* 0x000fc80000011402 */
[----:B------:R-:W-:-:S04]  /*d490*/  VIMNMX R4, R2, R0, PT ;  /* 0x0000000002047248 */ /* 0x000fc80003fe0100 */
[----:B------:R-:W-:Y:S01]  /*d4a0*/  ISETP.GT.AND P0, PT, R4, RZ, PT ;  /* 0x000000ff0400720c */ /* 0x000fe20003f04270 */
[----:B------:R1:W-:-:S12]  /*d4b0*/  STL [R1+0x24], R4 ;  /* 0x0000240401007387 */ /* 0x0003d80000100800 */
[----:B-1----:R-:W-:Y:S05]  /*d4c0*/  @P0 BRA `(.L_x_2127) ;  /* 0x0000000000440947 */ /* 0x002fea0003800000 */
[----:B------:R-:W0:Y:S02]  /*d4d0*/  S2R R5, SR_TID.X ;  /* 0x0000000000057919 */ /* 0x000e240000002100 */
[----:B0-----:R-:W-:-:S04]  /*d4e0*/  LOP3.LUT R5, R5, 0x7f, RZ, 0xc0, !PT ;  /* 0x0000007f05057812 */ /* 0x001fc800078ec0ff */
[----:B------:R-:W-:-:S13]  /*d4f0*/  ISETP.NE.AND P0, PT, R5, RZ, PT ;  /* 0x000000ff0500720c */ /* 0x000fda0003f05270 */
[----:B------:R-:W-:Y:S05]  /*d500*/  @P0 BRA `(.L_x_2128) ;  /* 0x00000034005c0947 */ /* 0x000fea0003800000 */
[----:B------:R-:W0:Y:S01]  /*d510*/  S2R R5, SR_LANEID ;  /* 0x0000000000057919 */ /* 0x000e220000000000 */
        /* <DEDUP_REMOVED lines=10> */
[----:B0-----:R-:W-:Y:S01]  /*d5c0*/  IADD3 R16, R0, UR38, R7 ;  /* 0x0000002600107c10 */ /* 0x001fe2000fffe007 */
[----:B------:R-:W-:Y:S06]  /*d5d0*/  BRA `(.L_x_2128) ;  /* 0x0000003400287947 */ /* 0x000fec0003800000 */
.L_x_2127:
        /* <DEDUP_REMOVED lines=20> */
.L_x_2130:
[----:B------:R-:W-:Y:S05]  /*d720*/  BSYNC B6 ;  /* 0x0000000000067941 */ /* 0x000fea0003800000 */
.L_x_2129:
        /* <DEDUP_REMOVED lines=20> */
.L_x_2133:
[----:B------:R0:W1:Y:S01]  /*d870*/  LDC.64 R2, c[0x4][R27] ;  /* 0x010000001b027b82 */ /* 0x0000620000000a00 */
[----:B------:R-:W-:Y:S01]  /*d880*/  ULDC.64 UR6, c[0x4][0x88] ;  /* 0x0100220000067ab9 */ /* 0x000fe20000000a00 */
[----:B------:R-:W-:Y:S01]  /*d890*/  ULDC.64 UR8, c[0x4][0x90] ;  /* 0x0100240000087ab9 */ /* 0x000fe20000000a00 */
[----:B------:R-:W-:Y:S01]  /*d8a0*/  ULDC.64 UR4, c[0x4][0x18] ;  /* 0x0100060000047ab9 */ /* 0x000fe20000000a00 */
[----:B------:R-:W-:Y:S01]  /*d8b0*/  MOV R4, UR6 ;  /* 0x0000000600047c02 */ /* 0x000fe20008000f00 */
[----:B------:R-:W-:Y:S01]  /*d8c0*/  IMAD.U32 R5, RZ, RZ, UR7 ;  /* 0x00000007ff057e24 */ /* 0x000fe2000f8e00ff */
[----:B------:R-:W-:Y:S01]  /*d8d0*/  MOV R12, 0x1 ;  /* 0x00000001000c7802 */ /* 0x000fe20000000f00 */
[----:B------:R-:W-:Y:S02]  /*d8e0*/  IMAD.U32 R6, RZ, RZ, UR8 ;  /* 0x00000008ff067e24 */ /* 0x000fe4000f8e00ff */
[----:B------:R-:W-:Y:S02]  /*d8f0*/  IMAD.U32 R7, RZ, RZ, UR9 ;  /* 0x00000009ff077e24 */ /* 0x000fe4000f8e00ff */
[----:B------:R-:W-:-:S02]  /*d900*/  IMAD.U32 R10, RZ, RZ, UR4 ;  /* 0x00000004ff0a7e24 */ /* 0x000fc4000f8e00ff */
[----:B------:R-:W-:Y:S02]  /*d910*/  IMAD.U32 R11, RZ, RZ, UR5 ;  /* 0x00000005ff0b7e24 */ /* 0x000fe4000f8e00ff */
[----:B------:R-:W-:Y:S02]  /*d920*/  IMAD.MOV.U32 R8, RZ, RZ, 0x70 ;  /* 0x00000070ff087424 */ /* 0x000fe400078e00ff */
[----:B0-----:R-:W-:-:S07]  /*d930*/  IMAD.MOV.U32 R13, RZ, RZ, RZ ;  /* 0x000000ffff0d7224 */ /* 0x001fce00078e00ff */
[----:B------:R-:W-:-:S07]  /*d940*/  LEPC R20, `(.L_x_2132) ;  /* 0x000000001014794e */ /* 0x000fce0000000000 */
[----:B-1----:R-:W-:Y:S05]  /*d950*/  CALL.ABS.NOINC R2 ;  /* 0x0000000002007343 */ /* 0x002fea0003c00000 */
.L_x_2132:
[----:B------:R-:W-:Y:S05]  /*d960*/  BSYNC B6 ;  /* 0x0000000000067941 */ /* 0x000fea0003800000 */
.L_x_2131:
[----:B------:R0:W2:Y:S01]  /*d970*/  LDL R20, [R1+0x8] ;  /* 0x0000080001147983 */ /* 0x0000a20000100800 */
[----:B------:R-:W-:Y:S01]  /*d980*/  ULDC.64 UR4, c[0x0][0x9f8] ;  /* 0x00027e0000047ab9 */ /* 0x000fe20000000a00 */
[----:B------:R-:W1:Y:S01]  /*d990*/  LDC R7, c[0x0][0x430] ;  /* 0x00010c00ff077b82 */ /* 0x000e620000000800 */
[----:B------:R-:W-:Y:S01]  /*d9a0*/  ISETP.NE.U32.AND P0, PT, RZ, UR4, PT ;  /* 0x00000004ff007c0c */ /* 0x000fe2000bf05070 */
[----:B------:R-:W3:Y:S03]  /*d9b0*/  LDL R27, [R1+0x24] ;  /* 0x00002400011b7983 */ /* 0x000ee60000100800 */
[----:B------:R-:W-:Y:S01]  /*d9c0*/  ISETP.NE.AND.EX P0, PT, RZ, UR5, PT, P0 ;  /* 0x00000005ff007c0c */ /* 0x000fe2000bf05300 */
[----:B------:R-:W4:Y:S04]  /*d9d0*/  LDL R21, [R1+0xc] ;  /* 0x00000c0001157983 */ /* 0x000f280000100800 */
[----:B------:R-:W4:Y:S08]  /*d9e0*/  LDL R2, [R1+0x10] ;  /* 0x0000100001027983 */ /* 0x000f300000100800 */
[----:B------:R-:W-:Y:S01]  /*d9f0*/  @P0 IADD3 R24, P1, R24, UR4, RZ ;  /* 0x0000000418180c10 */ /* 0x000fe2000ff3e0ff */
[----:B------:R-:W0:Y:S01]  /*da00*/  S2R R3, SR_TID.X ;  /* 0x0000000000037919 */ /* 0x000e220000002100 */
[----:B------:R-:W0:Y:S02]  /*da10*/  S2R R0, SR_TID.X ;  /* 0x0000000000007919 */ /* 0x000e240000002100 */
[----:B------:R-:W-:Y:S01]  /*da20*/  @P0 IADD3.X R25, R25, UR5, RZ, P1, !PT ;  /* 0x0000000519190c10 */ /* 0x000fe20008ffe4ff */
[----:B------:R-:W-:-:S04]  /*da30*/  ULDC UR4, c[0x0][0x2f4] ;  /* 0x0000bd0000047ab9 */ /* 0x000fc80000000800 */
[----:B--2---:R-:W2:Y:S01]  /*da40*/  @P0 LDG.E R20, desc[UR36][R24.64] ;  /* 0x0000002418140981 */ /* 0x004ea2000c1e1900 */
[----:B-1----:R-:W-:Y:S01]  /*da50*/  ISETP.NE.AND P2, PT, R7, 0x1, PT ;  /* 0x000000010700780c */ /* 0x002fe20003f45270 */
[----:B0-----:R-:W-:Y:S01]  /*da60*/  IMAD.SHL.U32 R3, R3, 0x20, RZ ;  /* 0x0000002003037824 */ /* 0x001fe200078e00ff */
[----:B------:R-:W-:Y:S01]  /*da70*/  LOP3.LUT R0, R0, 0x7f, RZ, 0xc0, !PT ;  /* 0x0000007f00007812 */ /* 0x000fe200078ec0ff */
[----:B---3--:R-:W-:-:S03]  /*da80*/  VIADD R27, R27, 0xffffffff ;  /* 0xffffffff1b1b7836 */ /* 0x008fc60000000000 */
[----:B------:R-:W-:Y:S01]  /*da90*/  SHF.R.U32.HI R0, RZ, 0x2, R0 ;  /* 0x00000002ff007819 */ /* 0x000fe20000011600 */
[----:B------:R-:W-:Y:S01]  /*daa0*/  IMAD.SHL.U32 R8, R27, 0x80, RZ ;  /* 0x000000801b087824 */ /* 0x000fe200078e00ff */
[----:B------:R-:W-:-:S04]  /*dab0*/  LOP3.LUT R3, R3, 0x60, RZ, 0xc0, !PT ;  /* 0x0000006003037812 */ /* 0x000fc800078ec0ff */
[----:B------:R-:W-:Y:S01]  /*dac0*/  LOP3.LUT R4, R8, R0, R3, 0xfe, !PT ;  /* 0x0000000008047212 */ /* 0x000fe200078efe03 */
[----:B------:R-:W0:Y:S08]  /*dad0*/  @P2 LDC R5, c[0x0][0x434] ;  /* 0x00010d00ff052b82 */ /* 0x000e300000000800 */
[----:B------:R-:W1:Y:S01]  /*dae0*/  @P2 LDC R0, c[0x0][0x438] ;  /* 0x00010e00ff002b82 */ /* 0x000e620000000800 */
[----:B------:R-:W3:Y:S01]  /*daf0*/  S2R R9, SR_TID.X ;  /* 0x0000000000097919 */ /* 0x000ee20000002100 */
[----:B------:R-:W-:-:S04]  /*db00*/  LOP3.LUT R22, R22, 0xffffffef, RZ, 0xc0, !PT ;  /* 0xffffffef16167812 */ /* 0x000fc800078ec0ff */
[----:B------:R-:W-:-:S04]  /*db10*/  @P2 LOP3.LUT R22, R22, 0x10, RZ, 0xfc, !PT ;  /* 0x0000001016162812 */ /* 0x000fc800078efcff */
        /* <DEDUP_REMOVED lines=16> */
[----:B------:R-:W0:Y:S01]  /*dc20*/  @!P0 LDC.64 R2, c[0x0][0x418] ;  /* 0x00010600ff028b82 */ /* 0x000e220000000a00 */
[----:B---3--:R-:W-:-:S05]  /*dc30*/  IMAD.SHL.U32 R20, R9, 0x8, RZ ;  /* 0x0000000809147824 */ /* 0x008fca00078e00ff */
[----:B------:R-:W-:Y:S01]  /*dc40*/  LOP3.LUT R20, R20, 0x18, RZ, 0xc0, !PT ;  /* 0x0000001814147812 */ /* 0x000fe200078ec0ff */
[----:B------:R-:W-:-:S03]  /*dc50*/  @!P0 IMAD.IADD R0, R7, 0x1, R0 ;  /* 0x0000000107008824 */ /* 0x000fc600078e0200 */
[C---:B------:R-:W-:Y:S01]  /*dc60*/  ISETP.GE.AND P2, PT, R20.reuse, UR4, PT ;  /* 0x0000000414007c0c */ /* 0x040fe2000bf46270 */
[----:B------:R1:W-:Y:S01]  /*dc70*/  STL [R1+0x14], R5 ;  /* 0x0000140501007387 */ /* 0x0003e20000100800 */
[C---:B------:R-:W-:Y:S02]  /*dc80*/  LOP3.LUT R10, R20.reuse, 0x20, RZ, 0xfc, !PT ;  /* 0x00000020140a7812 */ /* 0x040fe400078efcff */
[----:B------:R-:W-:Y:S02]  /*dc90*/  LOP3.LUT R9, R20, 0x40, RZ, 0xfc, !PT ;  /* 0x0000004014097812 */ /* 0x000fe400078efcff */
[----:B0-----:R-:W-:-:S04]  /*dca0*/  @!P0 LEA R2, P1, R6, R2, 0x2 ;  /* 0x0000000206028211 */ /* 0x001fc800078210ff */
[----:B------:R-:W-:Y:S01]  /*dcb0*/  @!P0 LEA.HI.X R3, R6, R3, R0, 0x2, P1 ;  /* 0x0000000306038211 */ /* 0x000fe200008f1400 */
[----:B------:R-:W-:Y:S01]  /*dcc0*/  IMAD.MOV.U32 R0, RZ, RZ, RZ ;  /* 0x000000ffff007224 */ /* 0x000fe200078e00ff */
[----:B------:R-:W-:Y:S02]  /*dcd0*/  ISETP.GE.AND P1, PT, R10, UR4, PT ;  /* 0x000000040a007c0c */ /* 0x000fe4000bf26270 */
[----:B------:R-:W-:-:S03]  /*dce0*/  @P2 LOP3.LUT R22, R22, 0x4, RZ, 0xfc, !PT ;  /* 0x0000000416162812 */ /* 0x000fc600078efcff */
[----:B------:R1:W5:Y:S01]  /*dcf0*/  @!P0 LDG.E R0, desc[UR36][R2.64] ;  /* 0x0000002402008981 */ /* 0x000362000c1e1900 */
[----:B------:R-:W-:Y:S02]  /*dd00*/  ISETP.GE.AND P0, PT, R9, UR4, PT ;  /* 0x0000000409007c0c */ /* 0x000fe4000bf06270 */
[----:B------:R-:W-:-:S04]  /*dd10*/  LOP3.LUT R22, R22, 0xfffffffe, RZ, 0xc0, !PT ;  /* 0xfffffffe16167812 */ /* 0x000fc800078ec0ff */
[----:B------:R-:W-:-:S04]  /*dd20*/  LOP3.LUT R22, R22, 0xfffffffd, RZ, 0xc0, !PT ;  /* 0xfffffffd16167812 */ /* 0x000fc800078ec0ff */
[----:B------:R-:W-:-:S04]  /*dd30*/  @P1 LOP3.LUT R22, R22, 0x2, RZ, 0xfc, !PT ;  /* 0x0000000216161812 */ /* 0x000fc800078efcff */
[----:B------:R-:W-:Y:S01]  /*dd40*/  @P0 LOP3.LUT R22, R22, 0x1, RZ, 0xfc, !PT ;  /* 0x0000000116160812 */ /* 0x000fe200078efcff */
[----:B-1----:R-:W-:Y:S06]  /*dd50*/  BRA.DIV UR5, `(.L_x_2134) ;  /* 0x0000003e05e07947 */ /* 0x002fec000b800000 */
.L_x_2200:
[----:B------:R-:W2:Y:S01]  /*dd60*/  LDL R2, [R1+0x38] ;  /* 0x0000380001027983 */ /* 0x000ea20000100800 */
[----:B------:R-:W-:Y:S02]  /*dd70*/  SHF.R.S32.HI R9, RZ, 0x1f, R18 ;  /* 0x0000001fff097819 */ /* 0x000fe40000011412 */
[----:B------:R-:W-:-:S03]  /*dd80*/  LOP3.LUT R22, R22, 0xfffffff7, RZ, 0xc0, !PT ;  /* 0xfffffff716167812 */ /* 0x000fc600078ec0ff */
[----:B------:R0:W-:Y:S01]  /*dd90*/  STL [R1+0x4], R9 ;  /* 0x0000040901007387 */ /* 0x0001e20000100800 */
[----:B--2---:R-:W-:-:S13]  /*dda0*/  ISETP.NE.AND P0, PT, R2, 0x3, PT ;  /* 0x000000030200780c */ /* 0x004fda0003f05270 */
[----:B------:R-:W-:Y:S01]  /*ddb0*/  @P0 LOP3.LUT R22, R22, 0x8, RZ, 0xfc, !PT ;  /* 0x0000000816160812 */ /* 0x000fe200078efcff */
[----:B0-----:R-:W-:Y:S06]  /*ddc0*/  @!P0 BRA `(.L_x_2135) ;  /* 0x0000000000048947 */ /* 0x001fec0003800000 */
[----:B------:R-:W-:Y:S01]  /*ddd0*/  BPT.TRAP 0x1 ;  /* 0x000000040000795c */ /* 0x000fe20000300000 */
.L_x_2135:
        /* <DEDUP_REMOVED lines=19> */
[----:B------:R-:W-:Y:S01]  /*df10*/  IMAD.IADD R25, R3, 0x1, R7 ;  /* 0x0000000103197824 */ /* 0x000fe200078e0207 */
[----:B------:R-:W-:-:S04]  /*df20*/  SHF.L.U32 R3, R29, 0x1f, RZ ;  /* 0x0000001f1d037819 */ /* 0x000fc800000006ff */
[----:B------:R-:W-:Y:S02]  /*df30*/  LEA.HI.X R25, R2, UR5, R25, 0x1, P0 ;  /* 0x0000000502197c11 */ /* 0x000fe400080f0c19 */
[----:B------:R-:W-:-:S04]  /*df40*/  LEA R2, R26, R23, 0x3 ;  /* 0x000000171a027211 */ /* 0x000fc800078e18ff */
[----:B------:R-:W0:Y:S02]  /*df50*/  SYNCS.PHASECHK.TRANS64.TRYWAIT P0, [R2+URZ+0x2d840], R3 ;  /* 0x02d84003020075a7 */ /* 0x000e24000800017f */
[----:B0-----:R-:W-:Y:S05]  /*df60*/  @!P0 BRA `(.L_x_2137) ;  /* 0x0000003c00908947 */ /* 0x001fea0003800000 */
.L_x_2201:
[----:B------:R-:W-:Y:S05]  /*df70*/  BSYNC B0 ;  /* 0x0000000000007941 */ /* 0x000fea0003800000 */
.L_x_2136:
[----:B------:R-:W2:Y:S01]  /*df80*/  LDL R7, [R1+0x4] ;  /* 0x0000040001077983 */ /* 0x000ea20000100800 */
[----:B------:R-:W-:-:S03]  /*df90*/  ULDC.64 UR4, c[0x0][0x300] ;  /* 0x0000c00000047ab9 */ /* 0x000fc60000000a00 */
[----:B------:R-:W3:Y:S01]  /*dfa0*/  LDL R12, [R1+0xc] ;  /* 0x00000c00010c7983 */ /* 0x000ee20000100800 */
[----:B------:R-:W-:Y:S01]  /*dfb0*/  IMAD R5, R5, UR4, RZ ;  /* 0x0000000405057c24 */ /* 0x000fe2000f8e02ff */
[----:B------:R-:W-:Y:S01]  /*dfc0*/  LOP3.LUT P4, RZ, R22, 0x4, RZ, 0xc0, !PT ;  /* 0x0000000416ff7812 */ /* 0x000fe2000788c0ff */
[----:B------:R-:W1:Y:S02]  /*dfd0*/  S2R R9, SR_TID.X ;  /* 0x0000000000097919 */ /* 0x000e640000002100 */
[----:B0-----:R-:W-:Y:S01]  /*dfe0*/  IMAD R3, R4, UR5, R5 ;  /* 0x0000000504037c24 */ /* 0x001fe2000f8e0205 */
        /* <DEDUP_REMOVED lines=13> */
[----:B------:R-:W0:Y:S02]  /*e0c0*/  S2R R7, SR_TID.X ;  /* 0x0000000000077919 */ /* 0x000e240000002100 */
[----:B------:R-:W-:Y:S01]  /*e0d0*/  IMAD R0, R18, UR5, R0 ;  /* 0x0000000512007c24 */ /* 0x000fe2000f8e0200 */
[----:B------:R-:W-:-:S03]  /*e0e0*/  ULDC.64 UR4, c[0x0][0x2e8] ;  /* 0x0000ba0000047ab9 */ /* 0x000fc60000000a00 */
[----:B------:R-:W-:Y:S01]  /*e0f0*/  IMAD.IADD R6, R5, 0x1, R0 ;  /* 0x0000000105067824 */ /* 0x000fe200078e0200 */
        /* <DEDUP_REMOVED lines=16> */
[----:B------:R-:W-:-:S03]  /*e200*/  @P0 IMAD R8, R7, 0x2, R23 ;  /* 0x0000000207080824 */ /* 0x000fc600078e0217 */
[----:B------:R-:W1:Y:S01]  /*e210*/  SHFL.IDX PT, R4, R6, RZ, 0x1c1f ;  /* 0x001c1fff06047589 */ /* 0x000e6200000e0000 */
[----:B0-----:R-:W-:-:S04]  /*e220*/  @P0 LEA R5, P1, R9, R5, 0x1 ;  /* 0x0000000509050211 */ /* 0x001fc800078208ff */
[----:B-1----:R-:W-:Y:S02]  /*e230*/  @P0 IADD3.X R4, RZ, R4, RZ, P1, !PT ;  /* 0x00000004ff040210 */ /* 0x002fe40000ffe4ff */
        /* <DEDUP_REMOVED lines=33> */
.L_x_2211:
[----:B------:R-:W-:-:S13]  /*e450*/  ISETP.GE.AND P0, PT, R3, 0x61, PT ;  /* 0x000000610300780c */ /* 0x000fda0003f06270 */
[----:B01----:R-:W-:Y:S02]  /*e460*/  @P0 LEA R4, P1, R9, R0, 0x1 ;  /* 0x0000000009040211 */ /* 0x003fe400078208ff */
[----:B------:R-:W-:-:S03]  /*e470*/  @P0 LEA R7, R7, R23, 0x1 ;  /* 0x0000001707070211 */ /* 0x000fc600078e08ff */
        /* <DEDUP_REMOVED lines=9> */
.L_x_2139:
        /* <DEDUP_REMOVED lines=11> */
.L_x_2140:
[----:B------:R1:W5:Y:S01]  /*e5c0*/  LDL.LU R0, [R1+0x28] ;  /* 0x0000280001007983 */ /* 0x0003620000300800 */
[----:B------:R-:W-:Y:S01]  /*e5d0*/  LOP3.LUT P0, RZ, R22, 0x40, RZ, 0xc0, !PT ;  /* 0x0000004016ff7812 */ /* 0x000fe2000780c0ff */
[----:B------:R1:W-:Y:S02]  /*e5e0*/  SYNCS.ARRIVE.TRANS64.A1T0 RZ, [R2+URZ+0x2d830], RZ ;  /* 0x02d830ff02ff79a7 */ /* 0x0003e4000810003f */
[----:B------:R1:W5:Y:S10]  /*e5f0*/  LDL.LU R3, [R1] ;  /* 0x0000000001037983 */ /* 0x0003740000300800 */
[----:B------:R-:W-:Y:S05]  /*e600*/  WARPSYNC.ALL ;  /* 0x0000000000007948 */ /* 0x000fea0003800000 */
[----:B------:R-:W-:Y:S01]  /*e610*/  ULDC.64 UR4, c[0x0][0x298] ;  /* 0x0000a60000047ab9 */ /* 0x000fe20000000a00 */
[----:B-1----:R-:W-:Y:S01]  /*e620*/  VIADD R2, R23, 0xc400 ;  /* 0x0000c40017027836 */ /* 0x002fe20000000000 */
[----:B------:R-:W-:Y:S01]  /*e630*/  SEL R28, R28, RZ, !P0 ;  /* 0x000000ff1c1c7207 */ /* 0x000fe20004000000 */
[----:B------:R-:W-:Y:S01]  /*e640*/  BSSY B6, `(.L_x_2141) ;  /* 0x000001d000067945 */ /* 0x000fe20003800000 */
[----:B------:R-:W-:Y:S01]  /*e650*/  BAR.SYNC.DEFER_BLOCKING 0x8, 0x200 ;  /* 0x0208000000007b1d */ /* 0x000fe20000010000 */
[----:B-----5:R-:W-:-:S02]  /*e660*/  SEL R0, R0, RZ, !P0 ;  /* 0x000000ff00007207 */ /* 0x020fc40004000000 */
[----:B------:R-:W-:Y:S01]  /*e670*/  LOP3.LUT P0, RZ, R2, 0x1bf, RZ, 0xc0, !PT ;  /* 0x000001bf02ff7812 */ /* 0x000fe2000780c0ff */
[----:B0-----:R-:W-:Y:S02]  /*e680*/  IMAD.WIDE.U32 R4, R3, UR4, RZ ;  /* 0x0000000403047c25 */ /* 0x001fe4000f8e00ff */
[----:B------:R0:W-:Y:S04]  /*e690*/  STL [R1+0x30], R0 ;  /* 0x0000300001007387 */ /* 0x0001e80000100800 */
[----:B------:R1:W-:Y:S01]  /*e6a0*/  STL.64 [R1+0x28], R4 ;  /* 0x0000280401007387 */ /* 0x0003e20000100a00 */
[----:B0-----:R-:W-:-:S05]  /*e6b0*/  SHF.R.S32.HI R0, RZ, 0x1f, R3 ;  /* 0x0000001fff007819 */ /* 0x001fca0000011403 */
[----:B------:R-:W-:-:S04]  /*e6c0*/  IMAD R0, R0, UR4, RZ ;  /* 0x0000000400007c24 */ /* 0x000fc8000f8e02ff */
        /* <DEDUP_REMOVED lines=8> */
[----:B-1----:R-:W-:Y:S01]  /*e750*/  IMAD.U32 R4, RZ, RZ, UR6 ;  /* 0x00000006ff047e24 */ /* 0x002fe2000f8e00ff */
        /* <DEDUP_REMOVED lines=11> */
.L_x_2142:
[----:B------:R-:W-:Y:S05]  /*e810*/  BSYNC B6 ;  /* 0x0000000000067941 */ /* 0x000fea0003800000 */
.L_x_2141:
[----:B------:R-:W2:Y:S01]  /*e820*/  LDL.LU R21, [R1+0x30] ;  /* 0x0000300001157983 */ /* 0x000ea20000300800 */
[----:B------:R-:W-:Y:S01]  /*e830*/  ULDC.64 UR4, c[0x0][0x2d8] ;  /* 0x0000b60000047ab9 */ /* 0x000fe20000000a00 */
[----:B-1----:R-:W0:Y:S01]  /*e840*/  LDC R4, c[0x0][0x448] ;  /* 0x00011200ff047b82 */ /* 0x002e220000000800 */
[----:B------:R-:W-:Y:S01]  /*e850*/  ULDC.64 UR6, c[0x0][0x2c8] ;  /* 0x0000b20000067ab9 */ /* 0x000fe20000000a00 */
[----:B------:R-:W3:Y:S01]  /*e860*/  LDL.LU R0, [R1] ;  /* 0x0000000001007983 */ /* 0x000ee20000300800 */
[----:B------:R-:W-:-:S03]  /*e870*/  ULDC.64 UR8, c[0x0][0x280] ;  /* 0x0000a00000087ab9 */ /* 0x000fc60000000a00 */
[----:B------:R-:W3:Y:S02]  /*e880*/  LDL.LU.64 R2, [R1+0x28] ;  /* 0x0000280001027983 */ /* 0x000ee40000300a00 */
[----:B------:R-:W1:Y:S02]  /*e890*/  LDC R10, c[0x0][0x448] ;  /* 0x00011200ff0a7b82 */ /* 0x000e640000000800 */
[----:B------:R-:W4:Y:S01]  /*e8a0*/  LDL R20, [R1+0x4] ;  /* 0x0000040001147983 */ /* 0x000f220000100800 */
[----:B------:R-:W5:Y:S01]  /*e8b0*/  S2R R13, SR_TID.X ;  /* 0x00000000000d7919 */ /* 0x000f620000002100 */
[----:B0-----:R-:W-:-:S13]  /*e8c0*/  ISETP.NE.AND P6, PT, R4, 0x1, PT ;  /* 0x000000010400780c */ /* 0x001fda0003fc5270 */
[----:B------:R-:W0:Y:S01]  /*e8d0*/  @P6 LDC R5, c[0x0][0x450] ;  /* 0x00011400ff056b82 */ /* 0x000e220000000800 */
[----:B-----5:R-:W-:-:S05]  /*e8e0*/  IMAD.SHL.U32 R11, R13, 0x8, RZ ;  /* 0x000000080d0b7824 */ /* 0x020fca00078e00ff */
[----:B------:R-:W-:-:S04]  /*e8f0*/  LOP3.LUT R11, R11, 0x18, RZ, 0xc0, !PT ;  /* 0x000000180b0b7812 */ /* 0x000fc800078ec0ff */
[C---:B------:R-:W-:Y:S02]  /*e900*/  LOP3.LUT R12, R11.reuse, 0x20, RZ, 0xfc, !PT ;  /* 0x000000200b0c7812 */ /* 0x040fe400078efcff */
[----:B------:R-:W-:Y:S01]  /*e910*/  LOP3.LUT R11, R11, 0x40, RZ, 0xfc, !PT ;  /* 0x000000400b0b7812 */ /* 0x000fe200078efcff */
[----:B---3--:R-:W-:Y:S02]  /*e920*/  IMAD.MOV.U32 R3, RZ, RZ, R0 ;  /* 0x000000ffff037224 */ /* 0x008fe400078e0000 */
[----:B----4-:R-:W-:Y:S02]  /*e930*/  IMAD R0, R20, UR4, RZ ;  /* 0x0000000414007c24 */ /* 0x010fe4000f8e02ff */
[C---:B------:R-:W-:Y:S01]  /*e940*/  IMAD.WIDE.U32 R2, R18.reuse, UR4, R2 ;  /* 0x0000000412027c25 */ /* 0x040fe2000f8e0002 */
[----:B------:R-:W3:Y:S03]  /*e950*/  S2R R20, SR_TID.X ;  /* 0x0000000000147919 */ /* 0x000ee60000002100 */
[----:B------:R-:W-:Y:S01]  /*e960*/  IMAD R0, R18, UR5, R0 ;  /* 0x0000000512007c24 */ /* 0x000fe2000f8e0200 */
[----:B------:R-:W-:-:S03]  /*e970*/  ULDC.64 UR4, c[0x0][0x2e0] ;  /* 0x0000b80000047ab9 */ /* 0x000fc60000000a00 */
[----:B------:R-:W-:Y:S02]  /*e980*/  IMAD.IADD R3, R3, 0x1, R0 ;  /* 0x0000000103037824 */ /* 0x000fe400078e0200 */
[----:B--2---:R-:W-:Y:S02]  /*e990*/  IMAD R0, R21, UR4, RZ ;  /* 0x0000000415007c24 */ /* 0x004fe4000f8e02ff */
[----:B------:R-:W2:Y:S01]  /*e9a0*/  S2R R21, SR_TID.X ;  /* 0x0000000000157919 */ /* 0x000ea20000002100 */
[----:B------:R-:W-:-:S04]  /*e9b0*/  IMAD.WIDE.U32 R2, R28, UR4, R2 ;  /* 0x000000041c027c25 */ /* 0x000fc8000f8e0002 */
[----:B------:R-:W-:Y:S01]  /*e9c0*/  IMAD R4, R28, UR5, R0 ;  /* 0x000000051c047c24 */ /* 0x000fe2000f8e0200 */
[----:B------:R-:W-:Y:S01]  /*e9d0*/  ULDC.64 UR4, c[0x0][0x2d0] ;  /* 0x0000b40000047ab9 */ /* 0x000fe20000000a00 */
[----:B------:R-:W4:Y:S02]  /*e9e0*/  @P6 LDC R0, c[0x0][0x44c] ;  /* 0x00011300ff006b82 */ /* 0x000f240000000800 */
[----:B------:R-:W-:Y:S01]  /*e9f0*/  IMAD.IADD R3, R3, 0x1, R4 ;  /* 0x0000000103037824 */ /* 0x000fe200078e0204 */
[----:B---3--:R-:W-:-:S04]  /*ea00*/  LOP3.LUT R20, R20, 0x7f, RZ, 0xc0, !PT ;  /* 0x0000007f14147812 */ /* 0x008fc800078ec0ff */
[----:B------:R-:W-:Y:S02]  /*ea10*/  SHF.R.U32.HI R20, RZ, 0x2, R20 ;  /* 0x00000002ff147819 */ /* 0x000fe40000011614 */
[----:B--2---:R-:W-:-:S04]  /*ea20*/  SHF.L.U32 R21, R21, 0x5, RZ ;  /* 0x0000000515157819 */ /* 0x004fc800000006ff */
[----:B------:R-:W-:-:S04]  /*ea30*/  LOP3.LUT R21, R21, 0x60, RZ, 0xc0, !PT ;  /* 0x0000006015157812 */ /* 0x000fc800078ec0ff */
[----:B------:R-:W-:Y:S02]  /*ea40*/  LOP3.LUT R20, R20, R21, RZ, 0xfc, !PT ;  /* 0x0000001514147212 */ /* 0x000fe400078efcff */
[----:B------:R-:W-:-:S03]  /*ea50*/  LOP3.LUT R21, R13, 0x7f, RZ, 0xc0, !PT ;  /* 0x0000007f0d157812 */ /* 0x000fc600078ec0ff */
[----:B------:R-:W-:Y:S01]  /*ea60*/  IMAD R6, R17, 0xc0, R20 ;  /* 0x000000c011067824 */ /* 0x000fe200078e0214 */
[----:B------:R-:W-:Y:S01]  /*ea70*/  SHF.R.U32.HI R21, RZ, 0x2, R21 ;  /* 0x00000002ff157819 */ /* 0x000fe20000011615 */
[----:B------:R-:W-:Y:S02]  /*ea80*/  IMAD.SHL.U32 R20, R13, 0x8, RZ ;  /* 0x000000080d147824 */ /* 0x000fe400078e00ff */
[----:B----4-:R-:W-:-:S03]  /*ea90*/  @P6 IMAD.HI.U32 R0, R6, R0, RZ ;  /* 0x0000000006006227 */ /* 0x010fc600078e00ff */
[----:B------:R-:W-:Y:S01]  /*eaa0*/  LOP3.LUT R20, R20, 0x18, RZ, 0xc0, !PT ;  /* 0x0000001814147812 */ /* 0x000fe200078ec0ff */
[----:B------:R-:W-:Y:S01]  /*eab0*/  IMAD.MOV.U32 R4, RZ, RZ, R6 ;  /* 0x000000ffff047224 */ /* 0x000fe200078e0006 */
[----:B0-----:R-:W-:-:S04]  /*eac0*/  @P6 SHF.R.U32.HI R4, RZ, R5, R0 ;  /* 0x00000005ff046219 */ /* 0x001fc80000011600 */
[--C-:B------:R-:W-:Y:S01]  /*ead0*/  SHF.R.S32.HI R0, RZ, 0x1f, R4.reuse ;  /* 0x0000001fff007819 */ /* 0x100fe20000011404 */
[----:B------:R-:W-:-:S04]  /*eae0*/  IMAD.MOV R7, RZ, RZ, -R4 ;  /* 0x000000ffff077224 */ /* 0x000fc800078e0a04 */
[----:B------:R-:W-:-:S04]  /*eaf0*/  IMAD R0, R0, UR4, RZ ;  /* 0x0000000400007c24 */ /* 0x000fc8000f8e02ff */
[C---:B------:R-:W-:Y:S02]  /*eb00*/  IMAD R0, R4.reuse, UR5, R0 ;  /* 0x0000000504007c24 */ /* 0x040fe4000f8e0200 */
[----:B------:R-:W-:-:S04]  /*eb10*/  IMAD.WIDE.U32 R4, R4, UR4, R2 ;  /* 0x0000000404047c25 */ /* 0x000fc8000f8e0002 */
[----:B------:R-:W-:Y:S02]  /*eb20*/  IMAD.IADD R5, R5, 0x1, R0 ;  /* 0x0000000105057824 */ /* 0x000fe400078e0200 */
[----:B-1----:R-:W-:-:S04]  /*eb30*/  IMAD R0, R10, R7, R6 ;  /* 0x000000070a007224 */ /* 0x002fc800078e0206 */
[----:B------:R-:W-:Y:S01]  /*eb40*/  IMAD.WIDE.U32 R8, R0, UR6, R4 ;  /* 0x0000000600087c25 */ /* 0x000fe2000f8e0004 */
[----:B------:R-:W-:-:S03]  /*eb50*/  SHF.R.S32.HI R7, RZ, 0x1f, R0 ;  /* 0x0000001fff077819 */ /* 0x000fc60000011400 */
[----:B------:R-:W-:Y:S01]  /*eb60*/  VIADD R5, R6, 0x80 ;  /* 0x0000008006057836 */ /* 0x000fe20000000000 */
[----:B------:R-:W-:Y:S01]  /*eb70*/  LEA R4, P0, R8, UR8, 0x1 ;  /* 0x0000000808047c11 */ /* 0x000fe2000f8008ff */
[----:B------:R-:W-:-:S03]  /*eb80*/  IMAD R7, R7, UR6, RZ ;  /* 0x0000000607077c24 */ /* 0x000fc6000f8e02ff */
[----:B------:R-:W-:Y:S01]  /*eb90*/  MOV R6, R5 ;  /* 0x0000000500067202 */ /* 0x000fe20000000f00 */
        /* <DEDUP_REMOVED lines=15> */
[----:B------:R-:W-:Y:S01]  /*ec90*/  UMOV UR5, 0xffffffff ;  /* 0xffffffff00057882 */ /* 0x000fe20000000000 */
[----:B------:R-:W-:Y:S02]  /*eca0*/  ISETP.GE.AND P1, PT, R11, UR4, PT ;  /* 0x000000040b007c0c */ /* 0x000fe4000bf26270 */
[----:B------:R-:W-:Y:S01]  /*ecb0*/  IMAD.IADD R3, R3, 0x1, R6 ;  /* 0x0000000103037824 */ /* 0x000fe200078e0206 */
[----:B------:R-:W-:Y:S01]  /*ecc0*/  SHF.R.S32.HI R6, RZ, 0x1f, R5 ;  /* 0x0000001fff067819 */ /* 0x000fe20000011405 */
[----:B------:R-:W-:-:S04]  /*ecd0*/  IMAD.WIDE.U32 R2, R5, UR6, R2 ;  /* 0x0000000605027c25 */ /* 0x000fc8000f8e0002 */
[----:B------:R-:W-:Y:S01]  /*ece0*/  IMAD R6, R6, UR6, RZ ;  /* 0x0000000606067c24 */ /* 0x000fe2000f8e02ff */
[----:B------:R-:W-:-:S03]  /*ecf0*/  LEA R8, P0, R2, UR8, 0x1 ;  /* 0x0000000802087c11 */ /* 0x000fc6000f8008ff */
[----:B------:R-:W-:-:S04]  /*ed00*/  IMAD R6, R5, UR7, R6 ;  /* 0x0000000705067c24 */ /* 0x000fc8000f8e0206 */
[----:B------:R-:W-:-:S05]  /*ed10*/  IMAD.IADD R3, R3, 0x1, R6 ;  /* 0x0000000103037824 */ /* 0x000fca00078e0206 */
[----:B------:R-:W-:Y:S02]  /*ed20*/  LEA.HI.X R3, R2, UR9, R3, 0x1, P0 ;  /* 0x0000000902037c11 */ /* 0x000fe400080f0c03 */
[----:B------:R-:W-:Y:S01]  /*ed30*/  ISETP.GE.AND P0, PT, R12, UR4, PT ;  /* 0x000000040c007c0c */ /* 0x000fe2000bf06270 */
[----:B------:R-:W-:-:S12]  /*ed40*/  BRA.DIV UR5, `(.L_x_2143) ;  /* 0x0000003605947947 */ /* 0x000fd8000b800000 */
[----:B------:R-:W2:Y:S04]  /*ed50*/  LDL.LU R5, [R1+0x20] ;  /* 0x0000200001057983 */ /* 0x000ea80000300800 */
[----:B------:R-:W3:Y:S01]  /*ed60*/  LDL R9, [R1+0x18] ;  /* 0x0000180001097983 */ /* 0x000ee20000100800 */
[----:B------:R-:W-:-:S03]  /*ed70*/  IMAD R17, R17, 0xc0, R21 ;  /* 0x000000c011117824 */ /* 0x000fc600078e0215 */
[----:B------:R-:W0:Y:S04]  /*ed80*/  SHFL.IDX PT, R7, R4, RZ, 0x1c1f ;  /* 0x001c1fff04077589 */ /* 0x000e2800000e0000 */
[----:B------:R-:W1:Y:S01]  /*ed90*/  SHFL.IDX PT, R6, R0, RZ, 0x1c1f ;  /* 0x001c1fff00067589 */ /* 0x000e6200000e0000 */
[----:B--2---:R-:W-:Y:S01]  /*eda0*/  IMAD R2, R5, R10, RZ ;  /* 0x0000000a05027224 */ /* 0x004fe200078e02ff */
[----:B------:R-:W-:-:S04]  /*edb0*/  IADD3 R5, R17, 0x20, RZ ;  /* 0x0000002011057810 */ /* 0x000fc80007ffe0ff */
[----:B------:R-:W-:-:S13]  /*edc0*/  ISETP.GE.AND P2, PT, R17, R2, PT ;  /* 0x000000021100720c */ /* 0x000fda0003f46270 */
[----:B0-----:R-:W-:-:S05]  /*edd0*/  @!P2 LEA R7, P4, R20, R7, 0x1 ;  /* 0x000000071407a211 */ /* 0x001fca00078808ff */
[----:B-1----:R-:W-:-:S05]  /*ede0*/  @!P2 IMAD.X R6, RZ, RZ, R6, P4 ;  /* 0x000000ffff06a224 */ /* 0x002fca00020e0606 */
[----:B------:R-:W-:-:S04]  /*edf0*/  @!P2 LOP3.LUT R7, R7, R6, RZ, 0x3c, !PT ;  /* 0x000000060707a212 */ /* 0x000fc800078e3cff */
[----:B------:R-:W-:-:S04]  /*ee00*/  @!P2 LOP3.LUT R6, R7, R6, RZ, 0x3c, !PT ;  /* 0x000000060706a212 */ /* 0x000fc800078e3cff */
[----:B------:R-:W-:-:S05]  /*ee10*/  @!P2 LOP3.LUT R7, R7, R6, RZ, 0x3c, !PT ;  /* 0x000000060707a212 */ /* 0x000fca00078e3cff */
[----:B------:R-:W-:Y:S01]  /*ee20*/  @!PT LDS RZ, [RZ] ;  /* 0x00000000fffff984 */ /* 0x000fe20000000800 */
[----:B---3--:R-:W-:Y:S04]  /*ee30*/  @!P2 LDGSTS.E.BYPASS.LTC128B.128 [R9+0xc400], desc[UR36][R6.64], !P3 ;  /* 0x0c4000000609afae */ /* 0x008fe8000d901d64 */
[----:B------:R-:W-:Y:S04]  /*ee40*/  @!P2 LDGSTS.E.BYPASS.LTC128B.128 [R9+0xf400], desc[UR36][R6.64+0x40], !P0 ;  /* 0x0f4000400609afae */ /* 0x000fe8000c101d64 */
[----:B------:R0:W-:Y:S01]  /*ee50*/  @!P2 LDGSTS.E.BYPASS.LTC128B.128 [R9+0x12400], desc[UR36][R6.64+0x80], !P1 ;  /* 0x124000800609afae */ /* 0x0001e2000c901d64 */
[----:B------:R-:W-:Y:S01]  /*ee60*/  ISETP.GE.AND P2, PT, R5, R2, PT ;  /* 0x000000020500720c */ /* 0x000fe20003f46270 */
        /* <DEDUP_REMOVED lines=11> */
[----:B------:R-:W-:Y:S01]  /*ef20*/  ISETP.GE.AND P2, PT, R5, R2, PT ;  /* 0x000000020500720c */ /* 0x000fe20003f46270 */
[----:B------:R-:W-:-:S02]  /*ef30*/  VIADD R5, R17, 0x60 ;  /* 0x0000006011057836 */ /* 0x000fc40000000000 */
        /* <DEDUP_REMOVED lines=11> */
[----:B------:R-:W-:Y:S01]  /*eff0*/  @!P2 LDGSTS.E.BYPASS.LTC128B.128 [R9+0x13400], desc[UR36][R6.64+0x80], !P1 ;  /* 0x134000800609afae */ /* 0x000fe2000c901d64 */
[----:B------:R-:W-:-:S13]  /*f000*/  ISETP.GE.AND P2, PT, R5, R2, PT ;  /* 0x000000020500720c */ /* 0x000fda0003f46270 */
[----:B--2---:R-:W-:-:S05]  /*f010*/  @!P2 LEA R4, P4, R20, R4, 0x1 ;  /* 0x000000041404a211 */ /* 0x004fca00078808ff */
[----:B---3--:R-:W-:-:S04]  /*f020*/  @!P2 IMAD.X R0, RZ, RZ, R0, P4 ;  /* 0x000000ffff00a224 */ /* 0x008fc800020e0600 */
[----:B------:R-:W-:Y:S02]  /*f030*/  @!P2 IMAD.MOV.U32 R5, RZ, RZ, R0 ;  /* 0x000000ffff05a224 */ /* 0x000fe400078e0000 */
[----:B------:R-:W-:Y:S04]  /*f040*/  SHFL.IDX PT, R0, R3, RZ, 0x1c1f ;  /* 0x001c1fff03007589 */ /* 0x000fe800000e0000 */
[----:B------:R-:W-:Y:S04]  /*f050*/  @!P2 LDGSTS.E.BYPASS.LTC128B.128 [R9+0xdc00], desc[UR36][R4.64], !P3 ;  /* 0x0dc000000409afae */ /* 0x000fe8000d901d64 */
[----:B------:R-:W-:Y:S04]  /*f060*/  @!P2 LDGSTS.E.BYPASS.LTC128B.128 [R9+0x10c00], desc[UR36][R4.64+0x40], !P0 ;  /* 0x10c000400409afae */ /* 0x000fe8000c101d64 */
[----:B------:R0:W-:Y:S04]  /*f070*/  @!P2 LDGSTS.E.BYPASS.LTC128B.128 [R9+0x13c00], desc[UR36][R4.64+0x80], !P1 ;  /* 0x13c000800409afae */ /* 0x0001e8000c901d64 */
[----:B------:R-:W-:Y:S04]  /*f080*/  SHFL.IDX PT, R3, R3, 0x1, 0x1c1f ;  /* 0x003c1f0003037f89 */ /* 0x000fe800000e0000 */
[----:B0-----:R-:W0:Y:S01]  /*f090*/  SHFL.IDX PT, R4, R8, RZ, 0x1c1f ;  /* 0x001c1fff08047589 */ /* 0x001e2200000e0000 */
[----:B------:R-:W-:-:S03]  /*f0a0*/  IADD3 R5, R17, 0x80, RZ ;  /* 0x0000008011057810 */ /* 0x000fc60007ffe0ff */
[----:B------:R-:W1:Y:S01]  /*f0b0*/  SHFL.IDX PT, R8, R8, 0x1, 0x1c1f ;  /* 0x003c1f0008087f89 */ /* 0x000e6200000e0000 */
[----:B------:R-:W-:-:S13]  /*f0c0*/  ISETP.GE.AND P2, PT, R5, R2, PT ;  /* 0x000000020500720c */ /* 0x000fda0003f46270 */
[----:B0-----:R-:W-:-:S05]  /*f0d0*/  @!P2 LEA R4, P4, R20, R4, 0x1 ;  /* 0x000000041404a211 */ /* 0x001fca00078808ff */
[----:B------:R-:W-:-:S04]  /*f0e0*/  @!P2 IMAD.X R0, RZ, RZ, R0, P4 ;  /* 0x000000ffff00a224 */ /* 0x000fc800020e0600 */
[----:B------:R-:W-:-:S05]  /*f0f0*/  @!P2 IMAD.MOV.U32 R5, RZ, RZ, R0 ;  /* 0x000000ffff05a224 */ /* 0x000fca00078e0000 */
[----:B------:R0:W-:Y:S04]  /*f100*/  @!P2 LDGSTS.E.BYPASS.LTC128B.128 [R9+0xe400], desc[UR36][R4.64], !P3 ;  /* 0x0e4000000409afae */ /* 0x0001e8000d901d64 */
[----:B------:R0:W-:Y:S04]  /*f110*/  @!P2 LDGSTS.E.BYPASS.LTC128B.128 [R9+0x11400], desc[UR36][R4.64+0x40], !P0 ;  /* 0x114000400409afae */ /* 0x0001e8000c101d64 */
[----:B-1----:R0:W-:Y:S02]  /*f120*/  @!P2 LDGSTS.E.BYPASS.LTC128B.128 [R9+0x14400], desc[UR36][R4.64+0x80], !P1 ;  /* 0x144000800409afae */ /* 0x0021e4000c901d64 */
.L_x_2224:
        /* <DEDUP_REMOVED lines=13> */
.L_x_2144:
        /* <DEDUP_REMOVED lines=18> */
.L_x_2225:
[----:B------:R-:W-:Y:S05]  /*f320*/  BSYNC B0 ;  /* 0x0000000000007941 */ /* 0x000fea0003800000 */
.L_x_2145:
[----:B------:R-:W2:Y:S01]  /*f330*/  LDL R3, [R1+0x24] ;  /* 0x0000240001037983 */ /* 0x000ea20000100800 */
[----:B------:R-:W-:Y:S01]  /*f340*/  BSSY B0, `(.L_x_2147) ;  /* 0x00000ff000007945 */ /* 0x000fe20003800000 */
[----:B--2---:R-:W-:-:S13]  /*f350*/  ISETP.GE.AND P0, PT, R3, 0x2, PT ;  /* 0x000000020300780c */ /* 0x004fda0003f06270 */
[----:B------:R-:W-:Y:S05]  /*f360*/  @!P0 BRA `(.L_x_2148) ;  /* 0x0000000c00f08947 */ /* 0x000fea0003800000 */
[----:B------:R-:W0:Y:S01]  /*f370*/  S2R R2, SR_TID.X ;  /* 0x0000000000027919 */ /* 0x000e220000002100 */
[----:B-1----:R-:W-:Y:S01]  /*f380*/  IADD3 R0, R3, -0x2, RZ ;  /* 0xfffffffe03007810 */ /* 0x002fe20007ffe0ff */
        /* <DEDUP_REMOVED lines=11> */
.L_x_2161:
        /* <DEDUP_REMOVED lines=19> */
[----:B-1----:R-:W-:-:S04]  /*f570*/  @P0 SHF.R.U32.HI R2, RZ, R3, R5 ;  /* 0x00000003ff020219 */ /* 0x002fc80000011605 */
[----:B------:R-:W-:Y:S02]  /*f580*/  IADD3 R9, -R2, RZ, RZ ;  /* 0x000000ff02097210 */ /* 0x000fe40007ffe1ff */
        /* <DEDUP_REMOVED lines=21> */
.L_x_2149:
[----:B------:R-:W-:Y:S01]  /*f6e0*/  IMAD R5, R26, 0x8, R23 ;  /* 0x000000081a057824 */ /* 0x000fe200078e0217 */
[----:B------:R-:W-:Y:S01]  /*f6f0*/  SHF.L.U32 R0, R29, 0x1f, RZ ;  /* 0x0000001f1d007819 */ /* 0x000fe200000006ff */
[----:B------:R-:W-:Y:S03]  /*f700*/  BSSY B1, `(.L_x_2150) ;  /* 0x0000003000017945 */ /* 0x000fe60003800000 */
[----:B------:R-:W0:Y:S02]  /*f710*/  SYNCS.PHASECHK.TRANS64.TRYWAIT P0, [R5+URZ+0x2d840], R0 ;  /* 0x02d84000050075a7 */ /* 0x000e24000800017f */
[----:B0-----:R-:W-:Y:S05]  /*f720*/  @!P0 BRA `(.L_x_2151) ;  /* 0x0000003400448947 */ /* 0x001fea0003800000 */
.L_x_2226:
[----:B------:R-:W-:Y:S05]  /*f730*/  BSYNC B1 ;  /* 0x0000000000017941 */ /* 0x000fea0003800000 */
.L_x_2150:
        /* <DEDUP_REMOVED lines=16> */
[----:B------:R-:W-:Y:S01]  /*f840*/  IMAD.WIDE.U32 R2, R18, UR4, R2 ;  /* 0x0000000412027c25 */ /* 0x000fe2000f8e0002 */
[----:B-1----:R-:W-:-:S03]  /*f850*/  SHF.L.U32 R11, R6, 0x3, RZ ;  /* 0x00000003060b7819 */ /* 0x002fc600000006ff */
        /* <DEDUP_REMOVED lines=29> */
[----:B0-----:R-:W-:-:S04]  /*fa30*/  IADD3 R2, P0, R2, R0, RZ ;  /* 0x0000000002027210 */ /* 0x001fc80007f1e0ff */
[----:B-1----:R-:W-:-:S05]  /*fa40*/  IADD3.X R3, RZ, R3, RZ, P0, !PT ;  /* 0x00000003ff037210 */ /* 0x002fca00007fe4ff */
        /* <DEDUP_REMOVED lines=11> */
.L_x_2236:
        /* <DEDUP_REMOVED lines=11> */
.L_x_2153:
        /* <DEDUP_REMOVED lines=11> */
.L_x_2154:
[----:B------:R1:W-:Y:S01]  /*fc60*/  SYNCS.ARRIVE.TRANS64.A1T0 RZ, [R5+URZ+0x2d830], RZ ;  /* 0x02d830ff05ff79a7 */ /* 0x0003e2000810003f */
[----:B------:R-:W-:Y:S05]  /*fc70*/  @!P5 BRA `(.L_x_2155) ;  /* 0x000000000004d947 */ /* 0x000fea0003800000 */
[----:B------:R-:W-:Y:S01]  /*fc80*/  BPT.TRAP 0x1 ;  /* 0x000000040000795c */ /* 0x000fe20000300000 */
.L_x_2155:
[----:B------:R-:W-:Y:S01]  /*fc90*/  SHF.L.U32 R2, R17, 0x1f, RZ ;  /* 0x0000001f11027819 */ /* 0x000fe200000006ff */
[----:B-1----:R-:W-:Y:S01]  /*fca0*/  IMAD R5, R10, 0x8, R23 ;  /* 0x000000080a057824 */ /* 0x002fe200078e0217 */
[----:B------:R-:W-:Y:S03]  /*fcb0*/  BSSY B1, `(.L_x_2156) ;  /* 0x0000003000017945 */ /* 0x000fe60003800000 */
[----:B------:R-:W1:Y:S02]  /*fcc0*/  SYNCS.PHASECHK.TRANS64.TRYWAIT P0, [R5+URZ+0x2d860], R2 ;  /* 0x02d86002050075a7 */ /* 0x000e64000800017f */
[----:B-1----:R-:W-:Y:S05]  /*fcd0*/  @!P0 BRA `(.L_x_2157) ;  /* 0x0000003400408947 */ /* 0x002fea0003800000 */
.L_x_2237:
[----:B------:R-:W-:Y:S05]  /*fce0*/  BSYNC B1 ;  /* 0x0000000000017941 */ /* 0x000fea0003800000 */
.L_x_2156:
        /* <DEDUP_REMOVED lines=49> */
.L_x_2247:
        /* <DEDUP_REMOVED lines=27> */
[----:B0-----:R-:W-:Y:S02]  /*101b0*/  LEA R24, P0, R2, UR4, 0x1 ;  /* 0x0000000402187c11 */ /* 0x001fe4000f8008ff */
[----:B------:R-:W-:-:S04]  /*101c0*/  IADD3 R0, R0, R3, RZ ;  /* 0x0000000300007210 */ /* 0x000fc80007ffe0ff */
[----:B------:R-:W-:Y:S01]  /*101d0*/  LEA.HI.X R0, R2, UR5, R0, 0x1, P0 ;  /* 0x0000000502007c11 */ /* 0x000fe200080f0c00 */
[----:B------:R-:W-:Y:S01]  /*101e0*/  NOP ;  /* 0x0000000000007918 */ /* 0x000fe20000000000 */
[----:B------:R-:W-:-:S13]  /*101f0*/  PLOP3.LUT P0, PT, PT, PT, PT, 0x80, 0x0 ;  /* 0x000000000000781c */ /* 0x000fda0003f0f070 */
.L_x_2159:
        /* <DEDUP_REMOVED lines=12> */
.L_x_2160:
[----:B------:R2:W-:Y:S01]  /*102c0*/  STL [R1], R27 ;  /* 0x0000001b01007387 */ /* 0x0005e20000100800 */
[C---:B------:R-:W-:Y:S01]  /*102d0*/  ISETP.GT.AND P0, PT, R27.reuse, RZ, PT ;  /* 0x000000ff1b00720c */ /* 0x040fe20003f04270 */
[----:B------:R2:W-:Y:S01]  /*102e0*/  SYNCS.ARRIVE.TRANS64.A1T0 RZ, [R5+URZ+0x2d850], RZ ;  /* 0x02d850ff05ff79a7 */ /* 0x0005e2000810003f */
[----:B------:R-:W-:Y:S02]  /*102f0*/  VIADD R0, R27, 0xffffffff ;  /* 0xffffffff1b007836 */ /* 0x000fe40000000000 */
[----:B------:R-:W-:Y:S02]  /*10300*/  IMAD.MOV.U32 R17, RZ, RZ, R29 ;  /* 0x000000ffff117224 */ /* 0x000fe400078e001d */
[----:B------:R-:W-:-:S07]  /*10310*/  IMAD.MOV.U32 R10, RZ, RZ, R26 ;  /* 0x000000ffff0a7224 */ /* 0x000fce00078e001a */
[----:B--2---:R-:W-:Y:S05]  /*10320*/  @P0 BRA `(.L_x_2161) ;  /* 0xfffffff000440947 */ /* 0x004fea000383ffff */
.L_x_2148:
[----:B------:R-:W-:Y:S05]  /*10330*/  BSYNC B0 ;  /* 0x0000000000007941 */ /* 0x000fea0003800000 */
.L_x_2147:
        /* <DEDUP_REMOVED lines=17> */
.L_x_2163:
[----:B------:R-:W-:Y:S05]  /*10450*/  BSYNC B0 ;  /* 0x0000000000007941 */ /* 0x000fea0003800000 */
.L_x_2162:
[----:B-1----:R-:W2:Y:S02]  /*10460*/  LDL R0, [R1+0x38] ;  /* 0x0000380001007983 */ /* 0x002ea40000100800 */
[----:B--2---:R-:W-:-:S13]  /*10470*/  ISETP.NE.AND P0, PT, R0, 0x3, PT ;  /* 0x000000030000780c */ /* 0x004fda0003f05270 */
[----:B------:R-:W-:Y:S05]  /*10480*/  @!P0 BRA `(.L_x_2164) ;  /* 0x0000000000048947 */ /* 0x000fea0003800000 */
[----:B------:R-:W-:Y:S01]  /*10490*/  BPT.TRAP 0x1 ;  /* 0x000000040000795c */ /* 0x000fe20000300000 */
.L_x_2164:
[----:B------:R-:W2:Y:S01]  /*104a0*/  LDL.LU R2, [R1+0xc] ;  /* 0x00000c0001027983 */ /* 0x000ea20000300800 */
[----:B------:R-:W-:Y:S01]  /*104b0*/  IMAD R0, R26, 0x8, R23 ;  /* 0x000000081a007824 */ /* 0x000fe200078e0217 */
[----:B------:R-:W-:Y:S01]  /*104c0*/  SHF.L.U32 R3, R29, 0x1f, RZ ;  /* 0x0000001f1d037819 */ /* 0x000fe200000006ff */
[----:B------:R-:W-:Y:S03]  /*104d0*/  BSSY B0, `(.L_x_2165) ;  /* 0x0000004000007945 */ /* 0x000fe60003800000 */
[----:B------:R-:W1:Y:S01]  /*104e0*/  SYNCS.PHASECHK.TRANS64.TRYWAIT P0, [R0+URZ+0x2d860], R3 ;  /* 0x02d86003000075a7 */ /* 0x000e62000800017f */
[----:B--2---:R-:W-:Y:S01]  /*104f0*/  IMAD R6, R27, -0x80, R2 ;  /* 0xffffff801b067824 */ /* 0x004fe200078e0202 */
[----:B-1----:R-:W-:Y:S06]  /*10500*/  @!P0 BRA `(.L_x_2166) ;  /* 0x0000003000ac8947 */ /* 0x002fec0003800000 */
.L_x_2248:
[----:B------:R-:W-:Y:S05]  /*10510*/  BSYNC B0 ;  /* 0x0000000000007941 */ /* 0x000fea0003800000 */
.L_x_2165:
[----:B------:R-:W0:Y:S01]  /*10520*/  S2R R2, SR_TID.X ;  /* 0x0000000000027919 */ /* 0x000e220000002100 */
[----:B------:R-:W-:Y:S01]  /*10530*/  UMOV UR4, 0xffffffff ;  /* 0xffffffff00047882 */ /* 0x000fe20000000000 */
[----:B------:R-:W2:Y:S01]  /*10540*/  S2R R7, SR_TID.X ;  /* 0x0000000000077919 */ /* 0x000ea20000002100 */
[----:B0-----:R-:W-:Y:S02]  /*10550*/  LOP3.LUT R5, R2, 0x7f, RZ, 0xc0, !PT ;  /* 0x0000007f02057812 */ /* 0x001fe400078ec0ff */
[C---:B--2---:R-:W-:Y:S01]  /*10560*/  SHF.L.U32 R2, R7.reuse, 0x3, RZ ;  /* 0x0000000307027819 */ /* 0x044fe200000006ff */
[----:B------:R-:W-:Y:S01]  /*10570*/  IMAD.SHL.U32 R4, R7, 0x8, RZ ;  /* 0x0000000807047824 */ /* 0x000fe200078e00ff */
[----:B------:R-:W-:Y:S02]  /*10580*/  SHF.R.U32.HI R5, RZ, 0x2, R5 ;  /* 0x00000002ff057819 */ /* 0x000fe40000011605 */
        /* <DEDUP_REMOVED lines=49> */
.L_x_2258:
        /* <DEDUP_REMOVED lines=13> */
.L_x_2168:
        /* <DEDUP_REMOVED lines=11> */
.L_x_2169:
[----:B------:R-:W-:Y:S01]  /*10a20*/  VIADD R26, R26, 0x1 ;  /* 0x000000011a1a7836 */ /* 0x000fe20000000000 */
[----:B------:R0:W-:Y:S04]  /*10a30*/  SYNCS.ARRIVE.TRANS64.A1T0 RZ, [R0+URZ+0x2d850], RZ ;  /* 0x02d850ff00ff79a7 */ /* 0x0001e8000810003f */
[----:B------:R-:W-:-:S04]  /*10a40*/  ISETP.NE.AND P0, PT, R26, 0x2, PT ;  /* 0x000000021a00780c */ /* 0x000fc80003f05270 */
[----:B0-----:R-:W-:Y:S02]  /*10a50*/  SEL R0, RZ, 0x1, P0 ;  /* 0x00000001ff007807 */ /* 0x001fe40000000000 */
[----:B------:R-:W-:Y:S02]  /*10a60*/  SEL R26, R26, RZ, P0 ;  /* 0x000000ff1a1a7207 */ /* 0x000fe40000000000 */
[----:B------:R-:W-:-:S07]  /*10a70*/  LOP3.LUT R29, R29, R0, RZ, 0x3c, !PT ;  /* 0x000000001d1d7212 */ /* 0x000fce00078e3cff */
.L_x_2128:
[----:B------:R-:W-:Y:S05]  /*10a80*/  BSYNC B7 ;  /* 0x0000000000077941 */ /* 0x000fea0003800000 */
.L_x_2126:
[----:B------:R-:W-:-:S13]  /*10a90*/  LOP3.LUT P0, RZ, R22, 0x80, RZ, 0xc0, !PT ;  /* 0x0000008016ff7812 */ /* 0x000fda000780c0ff */
[----:B------:R-:W-:Y:S05]  /*10aa0*/  @!P0 BRA `(.L_x_2170) ;  /* 0x0000000000248947 */ /* 0x000fea0003800000 */
[----:B------:R-:W-:Y:S05]  /*10ab0*/  WARPSYNC.ALL ;  /* 0x0000000000007948 */ /* 0x000fea0003800000 */
[----:B------:R-:W0:Y:S08]  /*10ac0*/  S2UR UR5, SR_CgaCtaId ;  /* 0x00000000000579c3 */ /* 0x000e300000008800 */
[----:B------:R-:W-:Y:S06]  /*10ad0*/  BAR.SYNC.DEFER_BLOCKING 0x5, 0x200 ;  /* 0x0148000000007b1d */ /* 0x000fec0000010000 */
[----:B------:R-:W-:-:S02]  /*10ae0*/  UMOV UR4, 0x400 ;  /* 0x0000040000047882 */ /* 0x000fc40000000000 */
[----:B0-----:R-:W-:-:S06]  /*10af0*/  ULEA UR4, UR5, UR4, 0x18 ;  /* 0x0000000405047291 */ /* 0x001fcc000f8ec03f */
[----:B------:R-:W-:-:S05]  /*10b00*/  IMAD.U32 R23, RZ, RZ, UR4 ;  /* 0x00000004ff177e24 */ /* 0x000fca000f8e00ff */
[----:B------:R1:W2:Y:S01]  /*10b10*/  LDS.128 R16, [R23+0x2d8d0] ;  /* 0x02d8d00017107984 */ /* 0x0002a20000000c00 */
[----:B------:R-:W-:Y:S06]  /*10b20*/  BAR.ARV 0x4, 0x200 ;  /* 0x0108000000007b1d */ /* 0x000fec0000002000 */
[----:B------:R-:W-:Y:S05]  /*10b30*/  BRA `(.L_x_2171) ;  /* 0x0000000800cc7947 */ /* 0x000fea0003800000 */
.L_x_2170:
[----:B------:R-:W0:Y:S01]  /*10b40*/  S2R R0, SR_TID.X ;  /* 0x0000000000007919 */ /* 0x000e220000002100 */
[----:B------:R-:W-:Y:S01]  /*10b50*/  UMOV UR4, 0xffffffff ;  /* 0xffffffff00047882 */ /* 0x000fe20000000000 */
[----:B0-----:R-:W-:-:S04]  /*10b60*/  LOP3.LUT R7, R0, 0x1f, RZ, 0xc0, !PT ;  /* 0x0000001f00077812 */ /* 0x001fc800078ec0ff */
[----:B------:R-:W-:Y:S01]  /*10b70*/  ISETP.NE.AND P0, PT, R7, 0x1f, PT ;  /* 0x0000001f0700780c */ /* 0x000fe20003f05270 */
[----:B------:R-:W-:-:S12]  /*10b80*/  BRA.DIV UR4, `(.L_x_2172) ;  /* 0x0000003204907947 */ /* 0x000fd8000b800000 */
[----:B------:R-:W-:Y:S01]  /*10b90*/  IMAD.IADD R5, R19, 0x1, R7 ;  /* 0x0000000113057824 */ /* 0x000fe200078e0207 */
        /* <DEDUP_REMOVED lines=30> */
.L_x_2268:
[----:B------:R-:W-:Y:S02]  /*10d80*/  ULDC UR4, c[0x0][0xc38] ;  /* 0x00030e0000047ab9 */ /* 0x000fe40000000800 */
[----:B------:R-:W-:-:S04]  /*10d90*/  IMAD.U32 R4, RZ, RZ, UR4 ;  /* 0x00000004ff047e24 */ /* 0x000fc8000f8e00ff */
[----:B-1----:R-:W-:-:S04]  /*10da0*/  IMAD R5, R14, R4, RZ ;  /* 0x000000040e057224 */ /* 0x002fc800078e02ff */
[----:B------:R-:W-:-:S05]  /*10db0*/  IMAD.IADD R16, R16, 0x1, R5 ;  /* 0x0000000110107824 */ /* 0x000fca00078e0205 */
[----:B------:R-:W-:-:S13]  /*10dc0*/  ISETP.GT.AND P6, PT, R16, R0, PT ;  /* 0x000000001000720c */ /* 0x000fda0003fc4270 */
[----:B------:R-:W-:Y:S05]  /*10dd0*/  @P6 BRA `(.L_x_2173) ;  /* 0x00000000009c6947 */ /* 0x000fea0003800000 */
.L_x_2178:
        /* <DEDUP_REMOVED lines=14> */
.L_x_2176:
[----:B------:R-:W-:Y:S05]  /*10ec0*/  BSYNC B0 ;  /* 0x0000000000007941 */ /* 0x000fea0003800000 */
.L_x_2175:
        /* <DEDUP_REMOVED lines=18> */
.L_x_2276:
[----:B------:R-:W-:Y:S02]  /*10ff0*/  ULDC UR4, c[0x0][0xc38] ;  /* 0x00030e0000047ab9 */ /* 0x000fe40000000800 */
[----:B------:R-:W-:-:S04]  /*11000*/  IMAD.U32 R4, RZ, RZ, UR4 ;  /* 0x00000004ff047e24 */ /* 0x000fc8000f8e00ff */
[----:B-1----:R-:W-:-:S04]  /*11010*/  IMAD R5, R14, R4, RZ ;  /* 0x000000040e057224 */ /* 0x002fc800078e02ff */
[----:B------:R-:W-:-:S05]  /*11020*/  IMAD.IADD R16, R5, 0x1, R16 ;  /* 0x0000000105107824 */ /* 0x000fca00078e0210 */
[----:B------:R-:W-:-:S13]  /*11030*/  ISETP.GT.AND P6, PT, R16, R0, PT ;  /* 0x000000001000720c */ /* 0x000fda0003fc4270 */
[----:B------:R-:W-:Y:S05]  /*11040*/  @!P6 BRA `(.L_x_2178) ;  /* 0xfffffffc0064e947 */ /* 0x000fea000383ffff */
.L_x_2173:
        /* <DEDUP_REMOVED lines=8> */
.L_x_2280:
[----:B------:R-:W-:Y:S01]  /*110d0*/  ISETP.NE.AND P0, PT, R5, RZ, PT ;  /* 0x000000ff0500720c */ /* 0x000fe20003f05270 */
[----:B------:R-:W-:-:S12]  /*110e0*/  IMAD.MOV.U32 R5, RZ, RZ, RZ ;  /* 0x000000ffff057224 */ /* 0x000fd800078e00ff */
[----:B------:R-:W-:Y:S05]  /*110f0*/  @!P0 BRA `(.L_x_2180) ;  /* 0x0000000000108947 */ /* 0x000fea0003800000 */
[----:B------:R-:W-:Y:S01]  /*11100*/  UMOV UR4, 0xffffffff ;  /* 0xffffffff00047882 */ /* 0x000fe20000000000 */
[----:B------:R-:W-:Y:S02]  /*11110*/  VIADD R12, R6, 0xffffffff ;  /* 0xffffffff060c7836 */ /* 0x000fe40000000000 */
[----:B------:R-:W-:Y:S05]  /*11120*/  BRA.DIV UR4, `(.L_x_2181) ;  /* 0x0000003604507947 */ /* 0x000fea000b800000 */
[----:B------:R3:W4:Y:S02]  /*11130*/  SHFL.IDX PT, R5, R3, R12, 0x1f ;  /* 0x00001f0c03057589 */ /* 0x00072400000e0000 */
.L_x_2180:
        /* <DEDUP_REMOVED lines=10> */
[----:B0-----:R-:W-:-:S06]  /*111e0*/  IADD3 R10, R9, 0xffffffe, RZ ;  /* 0x0ffffffe090a7810 */ /* 0x001fcc0007ffe0ff */
        /* <DEDUP_REMOVED lines=17> */
[----:B------:R-:W-:-:S05]  /*11300*/  @P0 IADD3 R2, R2, 0x1, RZ ;  /* 0x0000000102020810 */ /* 0x000fca0007ffe0ff */
[----:B------:R-:W-:Y:S01]  /*11310*/  @!P2 IMAD.MOV R2, RZ, RZ, -R2 ;  /* 0x000000ffff02a224 */ /* 0x000fe200078e0a02 */
        /* <DEDUP_REMOVED lines=8> */
[----:B------:R-:W0:Y:S02]  /*113a0*/  I2F.RP R8, R7 ;  /* 0x0000000700087306 */ /* 0x000e240000209400 */
[----:B------:R-:W-:-:S06]  /*113b0*/  IADD3 R6, RZ, -R6, RZ ;  /* 0x80000006ff067210 */ /* 0x000fcc0007ffe0ff */
        /* <DEDUP_REMOVED lines=23> */
[----:B------:R-:W-:-:S04]  /*11530*/  LOP3.LUT R2, RZ, R2, RZ, 0x33, !PT ;  /* 0x00000002ff027212 */ /* 0x000fc800078e33ff */
[----:B------:R-:W-:Y:S01]  /*11540*/  IADD3 R17, R17, R2, RZ ;  /* 0x0000000211117210 */ /* 0x000fe20007ffe0ff */
[----:B------:R-:W-:Y:S06]  /*11550*/  BRA `(.L_x_2182) ;  /* 0x00000000001c7947 */ /* 0x000fec0003800000 */
.L_x_2174:
[----:B------:R-:W-:Y:S01]  /*11560*/  UMOV UR4, URZ ;  /* 0x0000003f00047c82 */ /* 0x000fe20008000000 */
[----:B------:R-:W-:Y:S01]  /*11570*/  UMOV UR5, URZ ;  /* 0x0000003f00057c82 */ /* 0x000fe20008000000 */
[----:B------:R-:W-:Y:S01]  /*11580*/  ULDC UR6, c[0x0][0xc3c] ;  /* 0x00030f0000067ab9 */ /* 0x000fe20000000800 */
[----:B------:R-:W-:Y:S02]  /*11590*/  IMAD.MOV.U32 R16, RZ, RZ, R0 ;  /* 0x000000ffff107224 */ /* 0x000fe400078e0000 */
[----:B------:R-:W-:Y:S02]  /*115a0*/  IMAD.U32 R17, RZ, RZ, UR4 ;  /* 0x00000004ff117e24 */ /* 0x000fe4000f8e00ff */
[----:B------:R-:W-:Y:S02]  /*115b0*/  IMAD.U32 R18, RZ, RZ, UR5 ;  /* 0x00000005ff127e24 */ /* 0x000fe4000f8e00ff */
[----:B------:R-:W-:-:S07]  /*115c0*/  IMAD.U32 R19, RZ, RZ, UR6 ;  /* 0x00000006ff137e24 */ /* 0x000fce000f8e00ff */
.L_x_2182:
        /* <DEDUP_REMOVED lines=10> */
.L_x_2171:
[----:B------:R-:W-:Y:S02]  /*11670*/  ULDC UR4, c[0x0][0xc3c] ;  /* 0x00030f0000047ab9 */ /* 0x000fe40000000800 */
[----:B--2---:R-:W-:-:S13]  /*11680*/  ISETP.GE.AND P0, PT, R19, UR4, PT ;  /* 0x0000000413007c0c */ /* 0x004fda000bf06270 */
[----:B------:R-:W-:Y:S05]  /*11690*/  @!P0 BRA `(.L_x_2183) ;  /* 0xffffffb8000c8947 */ /* 0x000fea000383ffff */
[----:B------:R-:W-:Y:S05]  /*116a0*/  BSYNC B8 ;  /* 0x0000000000087941 */ /* 0x000fea0003800000 */
.L_x_2122:
[----:B-1----:R-:W2:Y:S01]  /*116b0*/  LDL.LU R0, [R1+0x34] ;  /* 0x0000340001007983 */ /* 0x002ea20000300800 */
[----:B------:R-:W-:Y:S01]  /*116c0*/  BSSY B0, `(.L_x_2184) ;  /* 0x000000b000007945 */ /* 0x000fe20003800000 */
[----:B------:R-:W1:Y:S01]  /*116d0*/  S2R R5, SR_CgaCtaId ;  /* 0x0000000000057919 */ /* 0x000e620000008800 */
[----:B--2---:R-:W-:-:S05]  /*116e0*/  VIADD R0, R0, 0x1 ;  /* 0x0000000100007836 */ /* 0x004fca0000000000 */
[----:B------:R-:W-:-:S04]  /*116f0*/  LEA.HI R2, R0, R0, RZ, 0x1 ;  /* 0x0000000000027211 */ /* 0x000fc800078f08ff */
[----:B------:R-:W-:Y:S02]  /*11700*/  LOP3.LUT R3, R2, 0xfffffffe, RZ, 0xc0, !PT ;  /* 0xfffffffe02037812 */ /* 0x000fe400078ec0ff */
[----:B------:R-:W-:-:S03]  /*11710*/  MOV R2, 0x400 ;  /* 0x0000040000027802 */ /* 0x000fc60000000f00 */
[----:B------:R-:W-:Y:S01]  /*11720*/  IMAD.IADD R0, R0, 0x1, -R3 ;  /* 0x0000000100007824 */ /* 0x000fe200078e0a03 */
[----:B-1----:R-:W-:-:S04]  /*11730*/  LEA R5, R5, R2, 0x18 ;  /* 0x0000000205057211 */ /* 0x002fc800078ec0ff */
[----:B------:R-:W-:-:S04]  /*11740*/  SHF.L.U32 R0, R0, 0x1f, RZ ;  /* 0x0000001f00007819 */ /* 0x000fc800000006ff */
[----:B------:R-:W1:Y:S02]  /*11750*/  SYNCS.PHASECHK.TRANS64.TRYWAIT P0, [R5+URZ+0x2d820], R0 ;  /* 0x02d82000050075a7 */ /* 0x000e64000800017f */
[----:B-1----:R-:W-:Y:S05]  /*11760*/  @!P0 BRA `(.L_x_2185) ;  /* 0x0000002c00e88947 */ /* 0x002fea0003800000 */
.L_x_2283:
[----:B------:R-:W-:Y:S05]  /*11770*/  BSYNC B0 ;  /* 0x0000000000007941 */ /* 0x000fea0003800000 */
.L_x_2184:
[----:B------:R-:W-:-:S03]  /*11780*/  UMOV UR4, 0xffffffff ;  /* 0xffffffff00047882 */ /* 0x000fc60000000000 */
[----:B------:R-:W-:Y:S05]  /*11790*/  BRA.DIV UR4, `(.L_x_2186) ;  /* 0x0000002e04f07947 */ /* 0x000fea000b800000 */
[----:B-1----:R-:W1:Y:S02]  /*117a0*/  S2R R0, SR_TID.X ;  /* 0x0000000000007919 */ /* 0x002e640000002100 */
[----:B-1----:R-:W-:-:S04]  /*117b0*/  SHF.R.U32.HI R0, RZ, 0x5, R0 ;  /* 0x00000005ff007819 */ /* 0x002fc80000011600 */
[----:B------:R-:W-:-:S05]  /*117c0*/  LOP3.LUT R0, R0, 0x3, RZ, 0xc0, !PT ;  /* 0x0000000300007812 */ /* 0x000fca00078ec0ff */
[----:B------:R1:W2:Y:S02]  /*117d0*/  SHFL.IDX PT, R14, R0, RZ, 0x1f ;  /* 0x00001fff000e7589 */ /* 0x0002a400000e0000 */
.L_x_2286:
[----:B--2---:R-:W-:Y:S01]  /*117e0*/  ISETP.NE.AND P0, PT, R14, RZ, PT ;  /* 0x000000ff0e00720c */ /* 0x004fe20003f05270 */
[----:B------:R-:W-:-:S12]  /*117f0*/  BSSY B0, `(.L_x_2187) ;  /* 0x0000024000007945 */ /* 0x000fd80003800000 */
[----:B------:R-:W-:Y:S05]  /*11800*/  @P0 BRA `(.L_x_2188) ;  /* 0x0000000000880947 */ /* 0x000fea0003800000 */
[----:B------:R-:W-:-:S03]  /*11810*/  UMOV UR4, 0xffffffff ;  /* 0xffffffff00047882 */ /* 0x000fc60000000000 */
[----:B------:R-:W-:Y:S05]  /*11820*/  BRA.DIV UR4, `(.L_x_2189) ;  /* 0x0000003204007947 */ /* 0x000fea000b800000 */
[----:B------:R-:W-:-:S13]  /*11830*/  ELECT P6, URZ, PT ;  /* 0x00000000003f782f */ /* 0x000fda00038c0000 */
.L_x_2289:
[----:B------:R-:W-:Y:S05]  /*11840*/  @!P6 BRA `(.L_x_2188) ;  /* 0x000000000078e947 */ /* 0x000fea0003800000 */
[----:B-1----:R-:W2:Y:S02]  /*11850*/  LDL.LU R0, [R1+0x1c] ;  /* 0x00001c0001007983 */ /* 0x002ea40000300800 */
[----:B--2---:R-:W-:-:S04]  /*11860*/  LOP3.LUT R0, R0, 0x2, RZ, 0xfc, !PT ;  /* 0x0000000200007812 */ /* 0x004fc800078efcff */
[----:B------:R-:W-:-:S13]  /*11870*/  ISETP.NE.AND P0, PT, R0, 0x3, PT ;  /* 0x000000030000780c */ /* 0x000fda0003f05270 */
[----:B------:R-:W-:Y:S05]  /*11880*/  @!P0 BRA `(.L_x_2190) ;  /* 0x0000000000048947 */ /* 0x000fea0003800000 */
[----:B------:R-:W-:Y:S01]  /*11890*/  BPT.TRAP 0x1 ;  /* 0x000000040000795c */ /* 0x000fe20000300000 */
.L_x_2190:
[C---:B------:R-:W-:Y:S01]  /*118a0*/  LEA R3, R26.reuse, R5, 0x3 ;  /* 0x000000051a037211 */ /* 0x040fe200078e18ff */
[----:B------:R-:W-:Y:S01]  /*118b0*/  VIADD R26, R26, 0x1 ;  /* 0x000000011a1a7836 */ /* 0x000fe20000000000 */
[----:B------:R-:W-:-:S04]  /*118c0*/  SHF.L.U32 R2, R29, 0x1f, RZ ;  /* 0x0000001f1d027819 */ /* 0x000fc800000006ff */
[----:B------:R-:W1:Y:S01]  /*118d0*/  SYNCS.PHASECHK.TRANS64.TRYWAIT P1, [R3+URZ+0x2d840], R2 ;  /* 0x02d84002030075a7 */ /* 0x000e62000802017f */
[----:B------:R-:W-:-:S04]  /*118e0*/  ISETP.NE.AND P2, PT, R26, 0x2, PT ;  /* 0x000000021a00780c */ /* 0x000fc80003f45270 */
[----:B------:R-:W-:Y:S01]  /*118f0*/  SEL R0, RZ, 0x1, P2 ;  /* 0x00000001ff007807 */ /* 0x000fe20001000000 */
[----:B-1----:R-:W-:Y:S08]  /*11900*/  @!P1 BRA `(.L_x_2191) ;  /* 0x0000002c00e89947 */ /* 0x002ff00003800000 */
.L_x_2290:
[----:B------:R-:W-:Y:S02]  /*11910*/  SEL R26, R26, RZ, P2 ;  /* 0x000000ff1a1a7207 */ /* 0x000fe40001000000 */
[----:B------:R-:W-:Y:S01]  /*11920*/  LOP3.LUT R0, R29, R0, RZ, 0x3c, !PT ;  /* 0x000000001d007212 */ /* 0x000fe200078e3cff */
[----:B------:R-:W-:Y:S06]  /*11930*/  @!P0 BRA `(.L_x_2192) ;  /* 0x0000000000048947 */ /* 0x000fec0003800000 */
[----:B------:R-:W-:Y:S01]  /*11940*/  BPT.TRAP 0x1 ;  /* 0x000000040000795c */ /* 0x000fe20000300000 */
.L_x_2192:
[----:B------:R-:W-:Y:S01]  /*11950*/  IMAD R5, R26, 0x8, R5 ;  /* 0x000000081a057824 */ /* 0x000fe200078e0205 */
[----:B------:R-:W-:-:S04]  /*11960*/  SHF.L.U32 R0, R0, 0x1f, RZ ;  /* 0x0000001f00007819 */ /* 0x000fc800000006ff */
[----:B------:R-:W2:Y:S02]  /*11970*/  SYNCS.PHASECHK.TRANS64.TRYWAIT P1, [R5+URZ+0x2d840], R0 ;  /* 0x02d84000050075a7 */ /* 0x000ea4000802017f */
[----:B--2---:R-:W-:Y:S05]  /*11980*/  @!P1 BRA `(.L_x_2193) ;  /* 0x0000002c00dc9947 */ /* 0x004fea0003800000 */
.L_x_2291:
[----:B------:R-:W-:Y:S05]  /*11990*/  @!P0 BRA `(.L_x_2194) ;  /* 0x0000000000048947 */ /* 0x000fea0003800000 */
[----:B------:R-:W-:Y:S01]  /*119a0*/  BPT.TRAP 0x1 ;  /* 0x000000040000795c */ /* 0x000fe20000300000 */
.L_x_2194:
[----:B------:R-:W3:Y:S02]  /*119b0*/  SYNCS.PHASECHK.TRANS64.TRYWAIT P1, [R3+URZ+0x2d860], R2 ;  /* 0x02d86002030075a7 */ /* 0x000ee4000802017f */
[----:B---3--:R-:W-:Y:S05]  /*119c0*/  @!P1 BRA `(.L_x_2195) ;  /* 0x0000002c00e09947 */ /* 0x008fea0003800000 */
.L_x_2292:
[----:B------:R-:W-:Y:S05]  /*119d0*/  @!P0 BRA `(.L_x_2196) ;  /* 0x0000000000048947 */ /* 0x000fea0003800000 */
[----:B------:R-:W-:Y:S01]  /*119e0*/  BPT.TRAP 0x1 ;  /* 0x000000040000795c */ /* 0x000fe20000300000 */
.L_x_2196:
[----:B----4-:R4:W0:Y:S02]  /*119f0*/  SYNCS.PHASECHK.TRANS64.TRYWAIT P0, [R5+URZ+0x2d860], R0 ;  /* 0x02d86000050075a7 */ /* 0x010824000800017f */
[----:B0-----:R-:W-:Y:S05]  /*11a00*/  @!P0 NANOSLEEP.SYNCS 0x989680 ;  /* 0x009896800000895d */ /* 0x001fea0003900000 */
[----:B------:R-:W0:Y:S02]  /*11a10*/  @!P0 SYNCS.PHASECHK.TRANS64 P0, [R5+URZ+0x2d860], R0 ;  /* 0x02d86000050085a7 */ /* 0x000e24000800007f */
[----:B0-----:R-:W-:Y:S05]  /*11a20*/  @!P0 BRA `(.L_x_2196) ;  /* 0xfffffffc00f08947 */ /* 0x001fea000383ffff */
.L_x_2188:
[----:B------:R-:W-:Y:S05]  /*11a30*/  BSYNC B0 ;  /* 0x0000000000007941 */ /* 0x000fea0003800000 */
.L_x_2187:
[----:B------:R-:W-:Y:S05]  /*11a40*/  EXIT ;  /* 0x000000000000794d */ /* 0x000fea0003800000 */
.L_x_2066:
[----:B0-----:R-:W-:-:S04]  /*11a50*/  IMAD.U32 R3, RZ, RZ, UR41 ;  /* 0x00000029ff037e24 */ /* 0x001fc8000f8e00ff */
[----:B------:R0:W1:Y:S03]  /*11a60*/  SYNCS.PHASECHK.TRANS64.TRYWAIT P1, [R3+URZ+0x2d800], R0 ;  /* 0x02d80000030075a7 */ /* 0x000066000802017f */
[----:B-1----:R-:W-:Y:S05]  /*11a70*/  @!P1 NANOSLEEP.SYNCS 0x989680 ;  /* 0x009896800000995d */ /* 0x002fea0003900000 */
[----:B------:R-:W1:Y:S02]  /*11a80*/  @!P1 SYNCS.PHASECHK.TRANS64 P1, [R3+URZ+0x2d800], R0 ;  /* 0x02d80000030095a7 */ /* 0x000e64000802007f */
[----:B-1----:R-:W-:Y:S05]  /*11a90*/  @!P1 BRA `(.L_x_2066) ;  /* 0xfffffffc00ec9947 */ /* 0x002fea000383ffff */
[----:B------:R-:W-:Y:S05]  /*11aa0*/  BRA `(.L_x_2197) ;  /* 0xfffffefc00287947 */ /* 0x000fea000383ffff */
.L_x_2070:
[----:B-1----:R1:W2:Y:S02]  /*11ab0*/  SYNCS.PHASECHK.TRANS64.TRYWAIT P1, [R0+URZ+0x2d830], R3 ;  /* 0x02d83003000075a7 */ /* 0x0022a4000802017f */
[----:B--2---:R-:W-:Y:S05]  /*11ac0*/  @!P1 NANOSLEEP.SYNCS 0x989680 ;  /* 0x009896800000995d */ /* 0x004fea0003900000 */
[----:B------:R-:W2:Y:S02]  /*11ad0*/  @!P1 SYNCS.PHASECHK.TRANS64 P1, [R0+URZ+0x2d830], R3 ;  /* 0x02d83003000095a7 */ /* 0x000ea4000802007f */
[----:B--2---:R-:W-:Y:S05]  /*11ae0*/  @!P1 BRA `(.L_x_2070) ;  /* 0xfffffffc00f09947 */ /* 0x004fea000383ffff */
[----:B------:R-:W-:Y:S05]  /*11af0*/  BRA `(.L_x_2069) ;  /* 0xfffffefc00407947 */ /* 0x000fea000383ffff */
.L_x_2076:
[----:B--2---:R-:W-:-:S04]  /*11b00*/  IMAD.U32 R10, RZ, RZ, UR7 ;  /* 0x00000007ff0a7e24 */ /* 0x004fc8000f8e00ff */
[----:B------:R2:W3:Y:S03]  /*11b10*/  SYNCS.PHASECHK.TRANS64.TRYWAIT P1, [R10+URZ+0x2d830], R9 ;  /* 0x02d830090a0075a7 */ /* 0x0004e6000802017f */
[----:B---3--:R-:W-:Y:S05]  /*11b20*/  @!P1 NANOSLEEP.SYNCS 0x989680 ;  /* 0x009896800000995d */ /* 0x008fea0003900000 */
[----:B------:R-:W3:Y:S02]  /*11b30*/  @!P1 SYNCS.PHASECHK.TRANS64 P1, [R10+URZ+0x2d830], R9 ;  /* 0x02d830090a0095a7 */ /* 0x000ee4000802007f */
[----:B---3--:R-:W-:Y:S05]  /*11b40*/  @!P1 BRA `(.L_x_2076) ;  /* 0xfffffffc00ec9947 */ /* 0x008fea000383ffff */
[----:B------:R-:W-:Y:S05]  /*11b50*/  BRA `(.L_x_2073) ;  /* 0xffffff2800147947 */ /* 0x000fea000383ffff */
.L_x_2080:
[----:B-1----:R-:W-:-:S04]  /*11b60*/  IMAD.U32 R9, RZ, RZ, UR7 ;  /* 0x00000007ff097e24 */ /* 0x002fc8000f8e00ff */
[----:B------:R1:W2:Y:S03]  /*11b70*/  SYNCS.PHASECHK.TRANS64.TRYWAIT P1, [R9+URZ+0x2d850], R6 ;  /* 0x02d85006090075a7 */ /* 0x0002a6000802017f */
[----:B--2---:R-:W-:Y:S05]  /*11b80*/  @!P1 NANOSLEEP.SYNCS 0x989680 ;  /* 0x009896800000995d */ /* 0x004fea0003900000 */
[----:B------:R-:W2:Y:S02]  /*11b90*/  @!P1 SYNCS.PHASECHK.TRANS64 P1, [R9+URZ+0x2d850], R6 ;  /* 0x02d85006090095a7 */ /* 0x000ea4000802007f */
[----:B--2---:R-:W-:Y:S05]  /*11ba0*/  @!P1 BRA `(.L_x_2080) ;  /* 0xfffffffc00ec9947 */ /* 0x004fea000383ffff */
[----:B------:R-:W-:Y:S05]  /*11bb0*/  BRA `(.L_x_2077) ;  /* 0xffffff2800bc7947 */ /* 0x000fea000383ffff */
.L_x_2088:
[----:B--2---:R-:W-:-:S04]  /*11bc0*/  IMAD.U32 R9, RZ, RZ, UR7 ;  /* 0x00000007ff097e24 */ /* 0x004fc8000f8e00ff */
[----:B------:R2:W3:Y:S03]  /*11bd0*/  SYNCS.PHASECHK.TRANS64.TRYWAIT P1, [R9+URZ+0x2d830], R8 ;  /* 0x02d83008090075a7 */ /* 0x0004e6000802017f */
[----:B---3--:R-:W-:Y:S05]  /*11be0*/  @!P1 NANOSLEEP.SYNCS 0x989680 ;  /* 0x009896800000995d */ /* 0x008fea0003900000 */
[----:B------:R-:W3:Y:S02]  /*11bf0*/  @!P1 SYNCS.PHASECHK.TRANS64 P1, [R9+URZ+0x2d830], R8 ;  /* 0x02d83008090095a7 */ /* 0x000ee4000802007f */
[----:B---3--:R-:W-:Y:S05]  /*11c00*/  @!P1 BRA `(.L_x_2088) ;  /* 0xfffffffc00ec9947 */ /* 0x008fea000383ffff */
[----:B------:R-:W-:Y:S05]  /*11c10*/  BRA `(.L_x_2085) ;  /* 0xffffff5800747947 */ /* 0x000fea000383ffff */
.L_x_2092:
[----:B-1----:R-:W-:-:S04]  /*11c20*/  MOV R8, UR7 ;  /* 0x0000000700087c02 */ /* 0x002fc80008000f00 */
[----:B------:R1:W2:Y:S03]  /*11c30*/  SYNCS.PHASECHK.TRANS64.TRYWAIT P1, [R8+URZ+0x2d850], R7 ;  /* 0x02d85007080075a7 */ /* 0x0002a6000802017f */
[----:B--2---:R-:W-:Y:S05]  /*11c40*/  @!P1 NANOSLEEP.SYNCS 0x989680 ;  /* 0x009896800000995d */ /* 0x004fea0003900000 */
[----:B------:R-:W2:Y:S02]  /*11c50*/  @!P1 SYNCS.PHASECHK.TRANS64 P1, [R8+URZ+0x2d850], R7 ;  /* 0x02d85007080095a7 */ /* 0x000ea4000802007f */
[----:B--2---:R-:W-:Y:S05]  /*11c60*/  @!P1 BRA `(.L_x_2092) ;  /* 0xfffffffc00ec9947 */ /* 0x004fea000383ffff */
[----:B------:R-:W-:Y:S05]  /*11c70*/  BRA `(.L_x_2089) ;  /* 0xffffff5c001c7947 */ /* 0x000fea000383ffff */
.L_x_2099:
[----:B--2---:R-:W-:-:S04]  /*11c80*/  IMAD.U32 R5, RZ, RZ, UR4 ;  /* 0x00000004ff057e24 */ /* 0x004fc8000f8e00ff */
[----:B------:R2:W3:Y:S03]  /*11c90*/  SYNCS.PHASECHK.TRANS64.TRYWAIT P1, [R5+URZ+0x2d850], R4 ;  /* 0x02d85004050075a7 */ /* 0x0004e6000802017f */
[----:B---3--:R-:W-:Y:S05]  /*11ca0*/  @!P1 NANOSLEEP.SYNCS 0x989680 ;  /* 0x009896800000995d */ /* 0x008fea0003900000 */
[----:B------:R-:W3:Y:S02]  /*11cb0*/  @!P1 SYNCS.PHASECHK.TRANS64 P1, [R5+URZ+0x2d850], R4 ;  /* 0x02d85004050095a7 */ /* 0x000ee4000802007f */
[----:B---3--:R-:W-:Y:S05]  /*11cc0*/  @!P1 BRA `(.L_x_2099) ;  /* 0xfffffffc00ec9947 */ /* 0x008fea000383ffff */
[----:B------:R-:W-:Y:S05]  /*11cd0*/  BRA `(.L_x_2098) ;  /* 0xffffff80004c7947 */ /* 0x000fea000383ffff */
.L_x_2134:
        /* <DEDUP_REMOVED lines=11> */
.L_x_2199:
[----:B------:R-:W-:Y:S05]  /*11d90*/  BSYNC B0 ;  /* 0x0000000000007941 */ /* 0x000fea0003800000 */
.L_x_2198:
[----:B------:R-:W-:Y:S05]  /*11da0*/  BRA `(.L_x_2200) ;  /* 0xffffffbc00ec7947 */ /* 0x000fea000383ffff */
.L_x_2137:
[----:B0-----:R0:W1:Y:S02]  /*11db0*/  SYNCS.PHASECHK.TRANS64.TRYWAIT P0, [R2+URZ+0x2d840], R3 ;  /* 0x02d84003020075a7 */ /* 0x001064000800017f */
[----:B-1----:R-:W-:Y:S05]  /*11dc0*/  @!P0 NANOSLEEP.SYNCS 0x989680 ;  /* 0x009896800000895d */ /* 0x002fea0003900000 */
[----:B------:R-:W1:Y:S02]  /*11dd0*/  @!P0 SYNCS.PHASECHK.TRANS64 P0, [R2+URZ+0x2d840], R3 ;  /* 0x02d84003020085a7 */ /* 0x000e64000800007f */
[----:B-1----:R-:W-:Y:S05]  /*11de0*/  @!P0 BRA `(.L_x_2137) ;  /* 0xfffffffc00f08947 */ /* 0x002fea000383ffff */
[----:B------:R-:W-:Y:S05]  /*11df0*/  BRA `(.L_x_2201) ;  /* 0xffffffc0005c7947 */ /* 0x000fea000383ffff */
.L_x_2138:
[----:B------:R-:W-:Y:S01]  /*11e00*/  BSSY B0, `(.L_x_2202) ;  /* 0x0000008000007945 */ /* 0x000fe20003800000 */
[----:B------:R-:W-:Y:S01]  /*11e10*/  IMAD.MOV.U32 R13, RZ, RZ, R6 ;  /* 0x000000ffff0d7224 */ /* 0x000fe200078e0006 */
[----:B------:R-:W-:Y:S01]  /*11e20*/  MOV R12, RZ ;  /* 0x000000ff000c7202 */ /* 0x000fe20000000f00 */
[----:B------:R-:W-:Y:S02]  /*11e30*/  IMAD.MOV.U32 R11, RZ, RZ, 0x1c1f ;  /* 0x00001c1fff0b7424 */ /* 0x000fe400078e00ff */
[----:B------:R-:W-:-:S07]  /*11e40*/  IMAD.MOV.U32 R15, RZ, RZ, -0x1 ;  /* 0xffffffffff0f7424 */ /* 0x000fce00078e00ff */
[----:B------:R-:W-:Y:S05]  /*11e50*/  WARPSYNC.COLLECTIVE R15, `(.L_x_2203) ;  /* 0x000000000f087348 */ /* 0x000fea0003c00000 */
[----:B------:R0:W1:Y:S02]  /*11e60*/  SHFL.IDX P6, R14, R13, R12, R11 ;  /* 0x0000000c0d0e7389 */ /* 0x00006400000c000b */
[----:B01----:R-:W-:Y:S01]  /*11e70*/  ENDCOLLECTIVE ;  /* 0x000000000000791b */ /* 0x003fe20003800000 */
.L_x_2203:
[----:B------:R-:W-:Y:S05]  /*11e80*/  BSYNC B0 ;  /* 0x0000000000007941 */ /* 0x000fea0003800000 */
.L_x_2202:
        /* <DEDUP_REMOVED lines=9> */
.L_x_2204:
[----:B------:R-:W-:Y:S02]  /*11f20*/  IMAD.MOV.U32 R13, RZ, RZ, R6 ;  /* 0x000000ffff0d7224 */ /* 0x000fe400078e0006 */
[----:B------:R-:W-:Y:S02]  /*11f30*/  IMAD.MOV.U32 R12, RZ, RZ, 0x1 ;  /* 0x00000001ff0c7424 */ /* 0x000fe400078e00ff */
[----:B------:R-:W-:-:S07]  /*11f40*/  IMAD.MOV.U32 R5, RZ, RZ, R14 ;  /* 0x000000ffff057224 */ /* 0x000fce00078e000e */
[----:B------:R-:W-:Y:S05]  /*11f50*/  WARPSYNC.COLLECTIVE R15, `(.L_x_2205) ;  /* 0x000000000f087348 */ /* 0x000fea0003c00000 */
[----:B------:R0:W1:Y:S02]  /*11f60*/  SHFL.IDX P6, R14, R13, R12, R11 ;  /* 0x0000000c0d0e7389 */ /* 0x00006400000c000b */
[----:B01----:R-:W-:Y:S01]  /*11f70*/  ENDCOLLECTIVE ;  /* 0x000000000000791b */ /* 0x003fe20003800000 */
.L_x_2205:
[----:B------:R-:W-:-:S05]  /*11f80*/  @P0 LEA R5, P1, R9, R5, 0x1 ;  /* 0x0000000509050211 */ /* 0x000fca00078208ff */
[----:B------:R-:W-:Y:S01]  /*11f90*/  @P0 IMAD.X R4, RZ, RZ, R4, P1 ;  /* 0x000000ffff040224 */ /* 0x000fe200008e0604 */
[----:B------:R-:W-:-:S04]  /*11fa0*/  ISETP.GE.AND P1, PT, R3, 0x21, PT ;  /* 0x000000210300780c */ /* 0x000fc80003f26270 */
[----:B------:R-:W-:Y:S02]  /*11fb0*/  @P0 LOP3.LUT R5, R5, R4, RZ, 0x3c, !PT ;  /* 0x0000000405050212 */ /* 0x000fe400078e3cff */
        /* <DEDUP_REMOVED lines=13> */
.L_x_2206:
[----:B------:R-:W-:Y:S02]  /*12090*/  @P1 IMAD R8, R7, 0x2, R23 ;  /* 0x0000000207081824 */ /* 0x000fe400078e0217 */
[----:B------:R-:W-:Y:S02]  /*120a0*/  IMAD.MOV.U32 R13, RZ, RZ, R6 ;  /* 0x000000ffff0d7224 */ /* 0x000fe400078e0006 */
[----:B------:R-:W-:Y:S02]  /*120b0*/  IMAD.MOV.U32 R12, RZ, RZ, 0x2 ;  /* 0x00000002ff0c7424 */ /* 0x000fe400078e00ff */
[----:B------:R-:W-:-:S07]  /*120c0*/  IMAD.MOV.U32 R5, RZ, RZ, R14 ;  /* 0x000000ffff057224 */ /* 0x000fce00078e000e */
[----:B------:R-:W-:Y:S05]  /*120d0*/  WARPSYNC.COLLECTIVE R15, `(.L_x_2207) ;  /* 0x000000000f087348 */ /* 0x000fea0003c00000 */
[----:B------:R0:W1:Y:S02]  /*120e0*/  SHFL.IDX P6, R14, R13, R12, R11 ;  /* 0x0000000c0d0e7389 */ /* 0x00006400000c000b */
[----:B01----:R-:W-:Y:S01]  /*120f0*/  ENDCOLLECTIVE ;  /* 0x000000000000791b */ /* 0x003fe20003800000 */
.L_x_2207:
[----:B------:R-:W-:-:S05]  /*12100*/  @P1 LEA R5, P0, R9, R5, 0x1 ;  /* 0x0000000509051211 */ /* 0x000fca00078008ff */
[----:B------:R-:W-:-:S05]  /*12110*/  @P1 IMAD.X R4, RZ, RZ, R4, P0 ;  /* 0x000000ffff041224 */ /* 0x000fca00000e0604 */
        /* <DEDUP_REMOVED lines=15> */
.L_x_2208:
[----:B------:R-:W-:Y:S02]  /*12210*/  @P1 IMAD R8, R7, 0x2, R23 ;  /* 0x0000000207081824 */ /* 0x000fe400078e0217 */
[----:B------:R-:W-:Y:S02]  /*12220*/  IMAD.MOV.U32 R13, RZ, RZ, R6 ;  /* 0x000000ffff0d7224 */ /* 0x000fe400078e0006 */
[----:B------:R-:W-:Y:S02]  /*12230*/  IMAD.MOV.U32 R12, RZ, RZ, 0x3 ;  /* 0x00000003ff0c7424 */ /* 0x000fe400078e00ff */
[----:B------:R-:W-:-:S07]  /*12240*/  IMAD.MOV.U32 R5, RZ, RZ, R14 ;  /* 0x000000ffff057224 */ /* 0x000fce00078e000e */
[----:B------:R-:W-:Y:S05]  /*12250*/  WARPSYNC.COLLECTIVE R15, `(.L_x_2209) ;  /* 0x000000000f087348 */ /* 0x000fea0003c00000 */
[----:B------:R0:W1:Y:S02]  /*12260*/  SHFL.IDX P6, R14, R13, R12, R11 ;  /* 0x0000000c0d0e7389 */ /* 0x00006400000c000b */
[----:B01----:R-:W-:Y:S01]  /*12270*/  ENDCOLLECTIVE ;  /* 0x000000000000791b */ /* 0x003fe20003800000 */
.L_x_2209:
[----:B------:R-:W-:-:S05]  /*12280*/  @P1 LEA R5, P0, R9, R5, 0x1 ;  /* 0x0000000509051211 */ /* 0x000fca00078008ff */
[----:B------:R-:W-:-:S05]  /*12290*/  @P1 IMAD.X R4, RZ, RZ, R4, P0 ;  /* 0x000000ffff041224 */ /* 0x000fca00000e0604 */
[----:B------:R-:W-:Y:S02]  /*122a0*/  @P1 LOP3.LUT R5, R5, R4, RZ, 0x3c, !PT ;  /* 0x0000000405051212 */ /* 0x000fe400078e3cff */
[----:B------:R-:W-:Y:S02]  /*122b0*/  MOV R13, R0 ;  /* 0x00000000000d7202 */ /* 0x000fe40000000f00 */
[----:B------:R-:W-:-:S04]  /*122c0*/  @P1 LOP3.LUT R4, R5, R4, RZ, 0x3c, !PT ;  /* 0x0000000405041212 */ /* 0x000fc800078e3cff */
[----:B------:R-:W-:Y:S01]  /*122d0*/  @P1 LOP3.LUT R5, R5, R4, RZ, 0x3c, !PT ;  /* 0x0000000405051212 */ /* 0x000fe200078e3cff */
[----:B------:R-:W-:-:S07]  /*122e0*/  IMAD.MOV.U32 R6, RZ, RZ, R14 ;  /* 0x000000ffff067224 */ /* 0x000fce00078e000e */
[----:B------:R-:W-:Y:S05]  /*122f0*/  WARPSYNC.COLLECTIVE R15, `(.L_x_2210) ;  /* 0x000000000f087348 */ /* 0x000fea0003c00000 */
[----:B------:R0:W1:Y:S02]  /*12300*/  SHFL.IDX P6, R14, R13, R12, R11 ;  /* 0x0000000c0d0e7389 */ /* 0x00006400000c000b */
[----:B01----:R-:W-:Y:S01]  /*12310*/  ENDCOLLECTIVE ;  /* 0x000000000000791b */ /* 0x003fe20003800000 */
.L_x_2210:
        /* <DEDUP_REMOVED lines=8> */
.L_x_2143:
[----:B------:R-:W2:Y:S04]  /*123a0*/  LDL.LU R11, [R1+0x20] ;  /* 0x00002000010b7983 */ /* 0x000ea80000300800 */
[----:B------:R0:W5:Y:S01]  /*123b0*/  LDL R9, [R1+0x18] ;  /* 0x0000180001097983 */ /* 0x0001620000100800 */
[----:B------:R-:W-:Y:S02]  /*123c0*/  IMAD.MOV.U32 R13, RZ, RZ, R0 ;  /* 0x000000ffff0d7224 */ /* 0x000fe400078e0000 */
[----:B------:R-:W-:Y:S02]  /*123d0*/  IMAD.MOV.U32 R12, RZ, RZ, RZ ;  /* 0x000000ffff0c7224 */ /* 0x000fe400078e00ff */
[----:B------:R-:W-:Y:S02]  /*123e0*/  IMAD.MOV.U32 R15, RZ, RZ, -0x1 ;  /* 0xffffffffff0f7424 */ /* 0x000fe400078e00ff */
[----:B------:R-:W-:-:S04]  /*123f0*/  IMAD R17, R17, 0xc0, R21 ;  /* 0x000000c011117824 */ /* 0x000fc800078e0215 */
[----:B------:R-:W-:Y:S02]  /*12400*/  VIADD R5, R17, 0x20 ;  /* 0x0000002011057836 */ /* 0x000fe40000000000 */
[----:B--2---:R-:W-:Y:S02]  /*12410*/  IMAD R2, R11, R10, RZ ;  /* 0x0000000a0b027224 */ /* 0x004fe400078e02ff */
[----:B0-----:R-:W-:-:S07]  /*12420*/  IMAD.MOV.U32 R11, RZ, RZ, 0x1c1f ;  /* 0x00001c1fff0b7424 */ /* 0x001fce00078e00ff */
[----:B-----5:R-:W-:Y:S05]  /*12430*/  WARPSYNC.COLLECTIVE R15, `(.L_x_2212) ;  /* 0x000000000f087348 */ /* 0x020fea0003c00000 */
[----:B------:R0:W1:Y:S02]  /*12440*/  SHFL.IDX P6, R14, R13, R12, R11 ;  /* 0x0000000c0d0e7389 */ /* 0x00006400000c000b */
[----:B01---5:R-:W-:Y:S01]  /*12450*/  ENDCOLLECTIVE ;  /* 0x000000000000791b */ /* 0x023fe20003800000 */
.L_x_2212:
[----:B------:R-:W-:Y:S01]  /*12460*/  MOV R13, R4 ;  /* 0x00000004000d7202 */ /* 0x000fe20000000f00 */
[----:B------:R-:W-:-:S07]  /*12470*/  IMAD.MOV.U32 R6, RZ, RZ, R14 ;  /* 0x000000ffff067224 */ /* 0x000fce00078e000e */
[----:B------:R-:W-:Y:S05]  /*12480*/  WARPSYNC.COLLECTIVE R15, `(.L_x_2213) ;  /* 0x000000000f087348 */ /* 0x000fea0003c00000 */
[----:B------:R0:W1:Y:S02]  /*12490*/  SHFL.IDX P6, R14, R13, R12, R11 ;  /* 0x0000000c0d0e7389 */ /* 0x00006400000c000b */
[----:B01----:R-:W-:Y:S01]  /*124a0*/  ENDCOLLECTIVE ;  /* 0x000000000000791b */ /* 0x003fe20003800000 */
.L_x_2213:
[----:B------:R-:W-:Y:S01]  /*124b0*/  ISETP.GE.AND P2, PT, R17, R2, PT ;  /* 0x000000021100720c */ /* 0x000fe20003f46270 */
[----:B------:R-:W-:Y:S02]  /*124c0*/  IMAD.MOV.U32 R13, RZ, RZ, R0 ;  /* 0x000000ffff0d7224 */ /* 0x000fe400078e0000 */
[----:B------:R-:W-:Y:S02]  /*124d0*/  IMAD.MOV.U32 R12, RZ, RZ, 0x1 ;  /* 0x00000001ff0c7424 */ /* 0x000fe400078e00ff */
[----:B------:R-:W-:-:S08]  /*124e0*/  IMAD.MOV.U32 R7, RZ, RZ, R14 ;  /* 0x000000ffff077224 */ /* 0x000fd000078e000e */
[----:B------:R-:W-:Y:S05]  /*124f0*/  WARPSYNC.COLLECTIVE R15, `(.L_x_2214) ;  /* 0x000000000f087348 */ /* 0x000fea0003c00000 */
[----:B------:R0:W1:Y:S02]  /*12500*/  SHFL.IDX P6, R14, R13, R12, R11 ;  /* 0x0000000c0d0e7389 */ /* 0x00006400000c000b */
[----:B01----:R-:W-:Y:S01]  /*12510*/  ENDCOLLECTIVE ;  /* 0x000000000000791b */ /* 0x003fe20003800000 */
.L_x_2214:
[----:B------:R-:W-:-:S05]  /*12520*/  @!P2 LEA R7, P4, R20, R7, 0x1 ;  /* 0x000000071407a211 */ /* 0x000fca00078808ff */
[----:B------:R-:W-:-:S05]  /*12530*/  @!P2 IMAD.X R6, RZ, RZ, R6, P4 ;  /* 0x000000ffff06a224 */ /* 0x000fca00020e0606 */
[----:B------:R-:W-:-:S04]  /*12540*/  @!P2 LOP3.LUT R7, R7, R6, RZ, 0x3c, !PT ;  /* 0x000000060707a212 */ /* 0x000fc800078e3cff */
[----:B------:R-:W-:-:S04]  /*12550*/  @!P2 LOP3.LUT R6, R7, R6, RZ, 0x3c, !PT ;  /* 0x000000060706a212 */ /* 0x000fc800078e3cff */
[----:B------:R-:W-:Y:S02]  /*12560*/  @!P2 LOP3.LUT R7, R7, R6, RZ, 0x3c, !PT ;  /* 0x000000060707a212 */ /* 0x000fe400078e3cff */
[----:B------:R-:W-:-:S03]  /*12570*/  MOV R13, R4 ;  /* 0x00000004000d7202 */ /* 0x000fc60000000f00 */
        /* <DEDUP_REMOVED lines=10> */
.L_x_2215:
[----:B------:R-:W-:Y:S01]  /*12620*/  ISETP.GE.AND P2, PT, R5, R2, PT ;  /* 0x000000020500720c */ /* 0x000fe20003f46270 */
[----:B------:R-:W-:Y:S02]  /*12630*/  IMAD.MOV.U32 R13, RZ, RZ, R0 ;  /* 0x000000ffff0d7224 */ /* 0x000fe400078e0000 */
[----:B------:R-:W-:Y:S02]  /*12640*/  IMAD.MOV.U32 R12, RZ, RZ, 0x2 ;  /* 0x00000002ff0c7424 */ /* 0x000fe400078e00ff */
[----:B------:R-:W-:-:S08]  /*12650*/  IMAD.MOV.U32 R7, RZ, RZ, R14 ;  /* 0x000000ffff077224 */ /* 0x000fd000078e000e */
[----:B------:R-:W-:Y:S05]  /*12660*/  WARPSYNC.COLLECTIVE R15, `(.L_x_2216) ;  /* 0x000000000f087348 */ /* 0x000fea0003c00000 */
[----:B------:R0:W1:Y:S02]  /*12670*/  SHFL.IDX P6, R14, R13, R12, R11 ;  /* 0x0000000c0d0e7389 */ /* 0x00006400000c000b */
[----:B01----:R-:W-:Y:S01]  /*12680*/  ENDCOLLECTIVE ;  /* 0x000000000000791b */ /* 0x003fe20003800000 */
.L_x_2216:
        /* <DEDUP_REMOVED lines=16> */
.L_x_2217:
[----:B------:R-:W-:Y:S02]  /*12790*/  VIADD R5, R17, 0x40 ;  /* 0x0000004011057836 */ /* 0x000fe40000000000 */
[----:B------:R-:W-:Y:S02]  /*127a0*/  IMAD.MOV.U32 R13, RZ, RZ, R0 ;  /* 0x000000ffff0d7224 */ /* 0x000fe400078e0000 */
[----:B------:R-:W-:Y:S01]  /*127b0*/  IMAD.MOV.U32 R12, RZ, RZ, 0x3 ;  /* 0x00000003ff0c7424 */ /* 0x000fe200078e00ff */
[----:B------:R-:W-:Y:S01]  /*127c0*/  ISETP.GE.AND P2, PT, R5, R2, PT ;  /* 0x000000020500720c */ /* 0x000fe20003f46270 */
[----:B------:R-:W-:-:S12]  /*127d0*/  IMAD.MOV.U32 R7, RZ, RZ, R14 ;  /* 0x000000ffff077224 */ /* 0x000fd800078e000e */
[----:B------:R-:W-:Y:S05]  /*127e0*/  WARPSYNC.COLLECTIVE R15, `(.L_x_2218) ;  /* 0x000000000f087348 */ /* 0x000fea0003c00000 */
[----:B------:R0:W1:Y:S02]  /*127f0*/  SHFL.IDX P6, R14, R13, R12, R11 ;  /* 0x0000000c0d0e7389 */ /* 0x00006400000c000b */
[----:B01----:R-:W-:Y:S01]  /*12800*/  ENDCOLLECTIVE ;  /* 0x000000000000791b */ /* 0x003fe20003800000 */
.L_x_2218:
[----:B------:R-:W-:-:S05]  /*12810*/  @!P2 LEA R7, P4, R20, R7, 0x1 ;  /* 0x000000071407a211 */ /* 0x000fca00078808ff */
[----:B------:R-:W-:Y:S02]  /*12820*/  @!P2 IMAD.X R6, RZ, RZ, R6, P4 ;  /* 0x000000ffff06a224 */ /* 0x000fe400020e0606 */
[----:B------:R-:W-:-:S03]  /*12830*/  IMAD.MOV.U32 R13, RZ, RZ, R4 ;  /* 0x000000ffff0d7224 */ /* 0x000fc600078e0004 */
[----:B------:R-:W-:Y:S01]  /*12840*/  @!P2 LOP3.LUT R7, R7, R6, RZ, 0x3c, !PT ;  /* 0x000000060707a212 */ /* 0x000fe200078e3cff */
[----:B------:R-:W-:-:S07]  /*12850*/  IMAD.MOV.U32 R0, RZ, RZ, R14 ;  /* 0x000000ffff007224 */ /* 0x000fce00078e000e */
[----:B------:R-:W-:Y:S05]  /*12860*/  WARPSYNC.COLLECTIVE R15, `(.L_x_2219) ;  /* 0x000000000f087348 */ /* 0x000fea0003c00000 */
[----:B------:R0:W1:Y:S02]  /*12870*/  SHFL.IDX P6, R14, R13, R12, R11 ;  /* 0x0000000c0d0e7389 */ /* 0x00006400000c000b */
[----:B01----:R-:W-:Y:S01]  /*12880*/  ENDCOLLECTIVE ;  /* 0x000000000000791b */ /* 0x003fe20003800000 */
.L_x_2219:
[----:B------:R-:W-:Y:S01]  /*12890*/  @!P2 LOP3.LUT R6, R7, R6, RZ, 0x3c, !PT ;  /* 0x000000060706a212 */ /* 0x000fe200078e3cff */
[----:B------:R-:W-:-:S03]  /*128a0*/  VIADD R5, R17, 0x60 ;  /* 0x0000006011057836 */ /* 0x000fc60000000000 */
        /* <DEDUP_REMOVED lines=8> */
[----:B------:R-:W-:Y:S01]  /*12930*/  ISETP.GE.AND P2, PT, R5, R2, PT ;  /* 0x000000020500720c */ /* 0x000fe20003f46270 */
[----:B------:R-:W-:Y:S01]  /*12940*/  IMAD.MOV.U32 R12, RZ, RZ, RZ ;  /* 0x000000ffff0c7224 */ /* 0x000fe200078e00ff */
[----:B------:R-:W-:-:S11]  /*12950*/  MOV R4, R14 ;  /* 0x0000000e00047202 */ /* 0x000fd60000000f00 */
[----:B0-----:R-:W-:Y:S05]  /*12960*/  WARPSYNC.COLLECTIVE R15, `(.L_x_2220) ;  /* 0x000000000f087348 */ /* 0x001fea0003c00000 */
[----:B------:R1:W2:Y:S02]  /*12970*/  SHFL.IDX P6, R14, R13, R12, R11 ;  /* 0x0000000c0d0e7389 */ /* 0x0002a400000c000b */
[----:B012---:R-:W-:Y:S01]  /*12980*/  ENDCOLLECTIVE ;  /* 0x000000000000791b */ /* 0x007fe20003800000 */
.L_x_2220:
        /* <DEDUP_REMOVED lines=16> */
.L_x_2221:
[----:B------:R-:W-:Y:S02]  /*12a90*/  IMAD.MOV.U32 R13, RZ, RZ, R3 ;  /* 0x000000ffff0d7224 */ /* 0x000fe400078e0003 */
[----:B------:R-:W-:Y:S02]  /*12aa0*/  IMAD.MOV.U32 R12, RZ, RZ, 0x1 ;  /* 0x00000001ff0c7424 */ /* 0x000fe400078e00ff */
[----:B------:R-:W-:-:S07]  /*12ab0*/  IMAD.MOV.U32 R4, RZ, RZ, R14 ;  /* 0x000000ffff047224 */ /* 0x000fce00078e000e */
[----:B------:R-:W-:Y:S05]  /*12ac0*/  WARPSYNC.COLLECTIVE R15, `(.L_x_2222) ;  /* 0x000000000f087348 */ /* 0x000fea0003c00000 */
[----:B------:R0:W1:Y:S02]  /*12ad0*/  SHFL.IDX P6, R14, R13, R12, R11 ;  /* 0x0000000c0d0e7389 */ /* 0x00006400000c000b */
[----:B01----:R-:W-:Y:S01]  /*12ae0*/  ENDCOLLECTIVE ;  /* 0x000000000000791b */ /* 0x003fe20003800000 */
.L_x_2222:
        /* <DEDUP_REMOVED lines=9> */
[----:B------:R-:W-:-:S03]  /*12b80*/  MOV R3, R14 ;  /* 0x0000000e00037202 */ /* 0x000fc60000000f00 */
[----:B------:R0:W-:Y:S04]  /*12b90*/  @!P2 LDGSTS.E.BYPASS.LTC128B.128 [R9+0x14400], desc[UR36][R4.64+0x80], !P1 ;  /* 0x144000800409afae */ /* 0x0001e8000c901d64 */
[----:B0-----:R-:W-:Y:S05]  /*12ba0*/  WARPSYNC.COLLECTIVE R15, `(.L_x_2223) ;  /* 0x000000000f087348 */ /* 0x001fea0003c00000 */
[----:B------:R1:W2:Y:S02]  /*12bb0*/  SHFL.IDX P6, R14, R13, R12, R11 ;  /* 0x0000000c0d0e7389 */ /* 0x0002a400000c000b */
[----:B012---:R-:W-:Y:S01]  /*12bc0*/  ENDCOLLECTIVE ;  /* 0x000000000000791b */ /* 0x007fe20003800000 */
.L_x_2223:
[----:B------:R-:W-:Y:S01]  /*12bd0*/  IMAD.MOV.U32 R8, RZ, RZ, R14 ;  /* 0x000000ffff087224 */ /* 0x000fe200078e000e */
[----:B------:R-:W-:Y:S06]  /*12be0*/  BRA `(.L_x_2224) ;  /* 0xffffffc400507947 */ /* 0x000fec000383ffff */
.L_x_2146:
[----:B-1----:R1:W2:Y:S02]  /*12bf0*/  SYNCS.PHASECHK.TRANS64.TRYWAIT P0, [R23+URZ+0x2d820], R0 ;  /* 0x02d82000170075a7 */ /* 0x0022a4000800017f */
[----:B--2---:R-:W-:Y:S05]  /*12c00*/  @!P0 NANOSLEEP.SYNCS 0x989680 ;  /* 0x009896800000895d */ /* 0x004fea0003900000 */
[----:B------:R-:W2:Y:S02]  /*12c10*/  @!P0 SYNCS.PHASECHK.TRANS64 P0, [R23+URZ+0x2d820], R0 ;  /* 0x02d82000170085a7 */ /* 0x000ea4000800007f */
[----:B--2---:R-:W-:Y:S05]  /*12c20*/  @!P0 BRA `(.L_x_2146) ;  /* 0xfffffffc00f08947 */ /* 0x004fea000383ffff */
[----:B------:R-:W-:Y:S05]  /*12c30*/  BRA `(.L_x_2225) ;  /* 0xffffffc400b87947 */ /* 0x000fea000383ffff */
.L_x_2151:
[----:B0-----:R0:W1:Y:S02]  /*12c40*/  SYNCS.PHASECHK.TRANS64.TRYWAIT P0, [R5+URZ+0x2d840], R0 ;  /* 0x02d84000050075a7 */ /* 0x001064000800017f */
[----:B-1----:R-:W-:Y:S05]  /*12c50*/  @!P0 NANOSLEEP.SYNCS 0x989680 ;  /* 0x009896800000895d */ /* 0x002fea0003900000 */
[----:B------:R-:W1:Y:S02]  /*12c60*/  @!P0 SYNCS.PHASECHK.TRANS64 P0, [R5+URZ+0x2d840], R0 ;  /* 0x02d84000050085a7 */ /* 0x000e64000800007f */
[----:B-1----:R-:W-:Y:S05]  /*12c70*/  @!P0 BRA `(.L_x_2151) ;  /* 0xfffffffc00f08947 */ /* 0x002fea000383ffff */
[----:B------:R-:W-:Y:S05]  /*12c80*/  BRA `(.L_x_2226) ;  /* 0xffffffc800a87947 */ /* 0x000fea000383ffff */
.L_x_2152:
        /* <DEDUP_REMOVED lines=8> */
.L_x_2228:
[----:B------:R-:W-:Y:S05]  /*12d10*/  BSYNC B1 ;  /* 0x0000000000017941 */ /* 0x000fea0003800000 */
.L_x_2227:
        /* <DEDUP_REMOVED lines=12> */
.L_x_2229:
[----:B------:R-:W-:Y:S01]  /*12de0*/  LOP3.LUT P1, RZ, R22, 0x4, RZ, 0xc0, !PT ;  /* 0x0000000416ff7812 */ /* 0x000fe2000782c0ff */
        /* <DEDUP_REMOVED lines=8> */
.L_x_2230:
[----:B------:R-:W-:-:S04]  /*12e70*/  SHF.L.U32 R0, R21, 0x1, RZ ;  /* 0x0000000115007819 */ /* 0x000fc800000006ff */
        /* <DEDUP_REMOVED lines=13> */
.L_x_2231:
[----:B------:R-:W-:Y:S02]  /*12f50*/  IMAD.MOV.U32 R13, RZ, RZ, R7 ;  /* 0x000000ffff0d7224 */ /* 0x000fe400078e0007 */
[----:B------:R-:W-:Y:S01]  /*12f60*/  IMAD.MOV.U32 R12, RZ, RZ, 0x2 ;  /* 0x00000002ff0c7424 */ /* 0x000fe200078e00ff */
[----:B------:R-:W-:-:S07]  /*12f70*/  MOV R2, R14 ;  /* 0x0000000e00027202 */ /* 0x000fce0000000f00 */
[----:B------:R-:W-:Y:S05]  /*12f80*/  WARPSYNC.COLLECTIVE R15, `(.L_x_2232) ;  /* 0x000000000f087348 */ /* 0x000fea0003c00000 */
[----:B------:R0:W1:Y:S02]  /*12f90*/  SHFL.IDX P6, R14, R13, R12, R11 ;  /* 0x0000000c0d0e7389 */ /* 0x00006400000c000b */
[----:B01----:R-:W-:Y:S01]  /*12fa0*/  ENDCOLLECTIVE ;  /* 0x000000000000791b */ /* 0x003fe20003800000 */
.L_x_2232:
        /* <DEDUP_REMOVED lines=13> */
.L_x_2233:
[----:B------:R-:W-:Y:S02]  /*13080*/  IMAD.MOV.U32 R13, RZ, RZ, R7 ;  /* 0x000000ffff0d7224 */ /* 0x000fe400078e0007 */
[----:B------:R-:W-:Y:S02]  /*13090*/  IMAD.MOV.U32 R12, RZ, RZ, 0x3 ;  /* 0x00000003ff0c7424 */ /* 0x000fe400078e00ff */
[----:B------:R-:W-:-:S07]  /*130a0*/  IMAD.MOV.U32 R2, RZ, RZ, R14 ;  /* 0x000000ffff027224 */ /* 0x000fce00078e000e */
[----:B------:R-:W-:Y:S05]  /*130b0*/  WARPSYNC.COLLECTIVE R15, `(.L_x_2234) ;  /* 0x000000000f087348 */ /* 0x000fea0003c00000 */
[----:B------:R0:W1:Y:S02]  /*130c0*/  SHFL.IDX P6, R14, R13, R12, R11 ;  /* 0x0000000c0d0e7389 */ /* 0x00006400000c000b */
[----:B01----:R-:W-:Y:S01]  /*130d0*/  ENDCOLLECTIVE ;  /* 0x000000000000791b */ /* 0x003fe20003800000 */
.L_x_2234:
        /* <DEDUP_REMOVED lines=14> */
.L_x_2235:
[----:B------:R-:W-:Y:S01]  /*131c0*/  IMAD.MOV.U32 R2, RZ, RZ, R14 ;  /* 0x000000ffff027224 */ /* 0x000fe200078e000e */
[----:B------:R-:W-:Y:S06]  /*131d0*/  BRA `(.L_x_2236) ;  /* 0xffffffc800487947 */ /* 0x000fec000383ffff */
.L_x_2157:
[----:B-1----:R1:W2:Y:S02]  /*131e0*/  SYNCS.PHASECHK.TRANS64.TRYWAIT P0, [R5+URZ+0x2d860], R2 ;  /* 0x02d86002050075a7 */ /* 0x0022a4000800017f */
[----:B--2---:R-:W-:Y:S05]  /*131f0*/  @!P0 NANOSLEEP.SYNCS 0x989680 ;  /* 0x009896800000895d */ /* 0x004fea0003900000 */
[----:B------:R-:W2:Y:S02]  /*13200*/  @!P0 SYNCS.PHASECHK.TRANS64 P0, [R5+URZ+0x2d860], R2 ;  /* 0x02d86002050085a7 */ /* 0x000ea4000800007f */
[----:B--2---:R-:W-:Y:S05]  /*13210*/  @!P0 BRA `(.L_x_2157) ;  /* 0xfffffffc00f08947 */ /* 0x004fea000383ffff */
[----:B------:R-:W-:Y:S05]  /*13220*/  BRA `(.L_x_2237) ;  /* 0xffffffc800ac7947 */ /* 0x000fea000383ffff */
.L_x_2158:
        /* <DEDUP_REMOVED lines=8> */
.L_x_2239:
[----:B------:R-:W-:Y:S05]  /*132b0*/  BSYNC B1 ;  /* 0x0000000000017941 */ /* 0x000fea0003800000 */
.L_x_2238:
[----:B------:R-:W-:Y:S01]  /*132c0*/  IMAD.MOV.U32 R13, RZ, RZ, R24 ;  /* 0x000000ffff0d7224 */ /* 0x000fe200078e0018 */
[----:B------:R-:W-:Y:S01]  /*132d0*/  MOV R15, 0xffffffff ;  /* 0xffffffff000f7802 */ /* 0x000fe20000000f00 */
[----:B------:R-:W-:Y:S02]  /*132e0*/  IMAD.MOV.U32 R12, RZ, RZ, RZ ;  /* 0x000000ffff0c7224 */ /* 0x000fe400078e00ff */
[----:B------:R-:W-:Y:S02]  /*132f0*/  IMAD.MOV.U32 R11, RZ, RZ, 0x1c1f ;  /* 0x00001c1fff0b7424 */ /* 0x000fe400078e00ff */
[----:B------:R-:W-:Y:S02]  /*13300*/  IMAD.MOV.U32 R3, RZ, RZ, R14 ;  /* 0x000000ffff037224 */ /* 0x000fe400078e000e */
[----:B------:R-:W-:-:S07]  /*13310*/  IMAD R4, R4, 0x2, R23 ;  /* 0x0000000204047824 */ /* 0x000fce00078e0217 */
[----:B------:R-:W-:Y:S05]  /*13320*/  WARPSYNC.COLLECTIVE R15, `(.L_x_2240) ;  /* 0x000000000f087348 */ /* 0x000fea0003c00000 */
[----:B------:R0:W1:Y:S02]  /*13330*/  SHFL.IDX P6, R14, R13, R12, R11 ;  /* 0x0000000c0d0e7389 */ /* 0x00006400000c000b */
[----:B01----:R-:W-:Y:S01]  /*13340*/  ENDCOLLECTIVE ;  /* 0x000000000000791b */ /* 0x003fe20003800000 */
.L_x_2240:
[----:B------:R-:W-:Y:S02]  /*13350*/  IMAD.MOV.U32 R13, RZ, RZ, R25 ;  /* 0x000000ffff0d7224 */ /* 0x000fe400078e0019 */
[----:B------:R-:W-:Y:S02]  /*13360*/  IMAD.MOV.U32 R12, RZ, RZ, 0x1 ;  /* 0x00000001ff0c7424 */ /* 0x000fe400078e00ff */
[----:B------:R-:W-:-:S07]  /*13370*/  IMAD.MOV.U32 R2, RZ, RZ, R14 ;  /* 0x000000ffff027224 */ /* 0x000fce00078e000e */
[----:B------:R-:W-:Y:S05]  /*13380*/  WARPSYNC.COLLECTIVE R15, `(.L_x_2241) ;  /* 0x000000000f087348 */ /* 0x000fea0003c00000 */
[----:B------:R0:W1:Y:S02]  /*13390*/  SHFL.IDX P6, R14, R13, R12, R11 ;  /* 0x0000000c0d0e7389 */ /* 0x00006400000c000b */
[----:B01----:R-:W-:Y:S01]  /*133a0*/  ENDCOLLECTIVE ;  /* 0x000000000000791b */ /* 0x003fe20003800000 */
.L_x_2241:
[----:B------:R-:W-:-:S05]  /*133b0*/  IADD3 R2, P0, R2, R0, RZ ;  /* 0x0000000002027210 */ /* 0x000fca0007f1e0ff */
[----:B------:R-:W-:Y:S01]  /*133c0*/  IMAD.X R3, RZ, RZ, R3, P0 ;  /* 0x000000ffff037224 */ /* 0x000fe200000e0603 */
        /* <DEDUP_REMOVED lines=14> */
.L_x_2242:
[----:B------:R-:W-:Y:S02]  /*134b0*/  IMAD.MOV.U32 R13, RZ, RZ, R25 ;  /* 0x000000ffff0d7224 */ /* 0x000fe400078e0019 */
[----:B------:R-:W-:Y:S02]  /*134c0*/  IMAD.MOV.U32 R12, RZ, RZ, 0x2 ;  /* 0x00000002ff0c7424 */ /* 0x000fe400078e00ff */
[----:B------:R-:W-:-:S07]  /*134d0*/  IMAD.MOV.U32 R2, RZ, RZ, R14 ;  /* 0x000000ffff027224 */ /* 0x000fce00078e000e */
[----:B------:R-:W-:Y:S05]  /*134e0*/  WARPSYNC.COLLECTIVE R15, `(.L_x_2243) ;  /* 0x000000000f087348 */ /* 0x000fea0003c00000 */
[----:B------:R0:W1:Y:S02]  /*134f0*/  SHFL.IDX P6, R14, R13, R12, R11 ;  /* 0x0000000c0d0e7389 */ /* 0x00006400000c000b */
[----:B01----:R-:W-:Y:S01]  /*13500*/  ENDCOLLECTIVE ;  /* 0x000000000000791b */ /* 0x003fe20003800000 */
.L_x_2243:
        /* <DEDUP_REMOVED lines=16> */
.L_x_2244:
[----:B------:R-:W-:Y:S02]  /*13610*/  IMAD.MOV.U32 R13, RZ, RZ, R25 ;  /* 0x000000ffff0d7224 */ /* 0x000fe400078e0019 */
[----:B------:R-:W-:Y:S01]  /*13620*/  IMAD.MOV.U32 R12, RZ, RZ, 0x3 ;  /* 0x00000003ff0c7424 */ /* 0x000fe200078e00ff */
[----:B------:R-:W-:-:S07]  /*13630*/  MOV R2, R14 ;  /* 0x0000000e00027202 */ /* 0x000fce0000000f00 */
[----:B------:R-:W-:Y:S05]  /*13640*/  WARPSYNC.COLLECTIVE R15, `(.L_x_2245) ;  /* 0x000000000f087348 */ /* 0x000fea0003c00000 */
[----:B------:R0:W1:Y:S02]  /*13650*/  SHFL.IDX P6, R14, R13, R12, R11 ;  /* 0x0000000c0d0e7389 */ /* 0x00006400000c000b */
[----:B01----:R-:W-:Y:S01]  /*13660*/  ENDCOLLECTIVE ;  /* 0x000000000000791b */ /* 0x003fe20003800000 */
.L_x_2245:
        /* <DEDUP_REMOVED lines=13> */
.L_x_2246:
        /* <DEDUP_REMOVED lines=8> */
.L_x_2166:
[----:B-1----:R1:W2:Y:S02]  /*137c0*/  SYNCS.PHASECHK.TRANS64.TRYWAIT P0, [R0+URZ+0x2d860], R3 ;  /* 0x02d86003000075a7 */ /* 0x0022a4000800017f */
[----:B--2---:R-:W-:Y:S05]  /*137d0*/  @!P0 NANOSLEEP.SYNCS 0x989680 ;  /* 0x009896800000895d */ /* 0x004fea0003900000 */
[----:B------:R-:W2:Y:S02]  /*137e0*/  @!P0 SYNCS.PHASECHK.TRANS64 P0, [R0+URZ+0x2d860], R3 ;  /* 0x02d86003000085a7 */ /* 0x000ea4000800007f */
[----:B--2---:R-:W-:Y:S05]  /*137f0*/  @!P0 BRA `(.L_x_2166) ;  /* 0xfffffffc00f08947 */ /* 0x004fea000383ffff */
[----:B------:R-:W-:Y:S05]  /*13800*/  BRA `(.L_x_2248) ;  /* 0xffffffcc00407947 */ /* 0x000fea000383ffff */
.L_x_2167:
[----:B------:R-:W-:Y:S01]  /*13810*/  BSSY B0, `(.L_x_2249) ;  /* 0x0000008000007945 */ /* 0x000fe20003800000 */
[----:B------:R-:W-:Y:S01]  /*13820*/  MOV R13, R25 ;  /* 0x00000019000d7202 */ /* 0x000fe20000000f00 */
[----:B------:R-:W-:Y:S02]  /*13830*/  IMAD.MOV.U32 R12, RZ, RZ, RZ ;  /* 0x000000ffff0c7224 */ /* 0x000fe400078e00ff */
[----:B------:R-:W-:Y:S02]  /*13840*/  IMAD.MOV.U32 R11, RZ, RZ, 0x1c1f ;  /* 0x00001c1fff0b7424 */ /* 0x000fe400078e00ff */
[----:B------:R-:W-:-:S07]  /*13850*/  IMAD.MOV.U32 R15, RZ, RZ, -0x1 ;  /* 0xffffffffff0f7424 */ /* 0x000fce00078e00ff */
[----:B-1----:R-:W-:Y:S05]  /*13860*/  WARPSYNC.COLLECTIVE R15, `(.L_x_2250) ;  /* 0x000000000f087348 */ /* 0x002fea0003c00000 */
[----:B------:R0:W2:Y:S02]  /*13870*/  SHFL.IDX P6, R14, R13, R12, R11 ;  /* 0x0000000c0d0e7389 */ /* 0x0000a400000c000b */
[----:B012---:R-:W-:Y:S01]  /*13880*/  ENDCOLLECTIVE ;  /* 0x000000000000791b */ /* 0x007fe20003800000 */
.L_x_2250:
[----:B------:R-:W-:Y:S05]  /*13890*/  BSYNC B0 ;  /* 0x0000000000007941 */ /* 0x000fea0003800000 */
.L_x_2249:
        /* <DEDUP_REMOVED lines=10> */
.L_x_2251:
[----:B------:R-:W-:Y:S01]  /*13940*/  ULDC UR4, c[0x0][0x2f4] ;  /* 0x0000bd0000047ab9 */ /* 0x000fe20000000800 */
[----:B------:R-:W-:Y:S01]  /*13950*/  IMAD.MOV.U32 R13, RZ, RZ, R25 ;  /* 0x000000ffff0d7224 */ /* 0x000fe200078e0019 */
[----:B------:R-:W-:Y:S01]  /*13960*/  MOV R12, 0x1 ;  /* 0x00000001000c7802 */ /* 0x000fe20000000f00 */
        /* <DEDUP_REMOVED lines=14> */
.L_x_2252:
        /* <DEDUP_REMOVED lines=14> */
.L_x_2253:
[----:B------:R-:W-:Y:S02]  /*13b30*/  IMAD.MOV.U32 R13, RZ, RZ, R25 ;  /* 0x000000ffff0d7224 */ /* 0x000fe400078e0019 */
[----:B------:R-:W-:Y:S01]  /*13b40*/  IMAD.MOV.U32 R12, RZ, RZ, 0x2 ;  /* 0x00000002ff0c7424 */ /* 0x000fe200078e00ff */
[----:B------:R-:W-:-:S13]  /*13b50*/  IADD3 R2, P4, R14, R5, RZ ;  /* 0x000000050e027210 */ /* 0x000fda0007f9e0ff */
[----:B------:R-:W-:Y:S05]  /*13b60*/  WARPSYNC.COLLECTIVE R15, `(.L_x_2254) ;  /* 0x000000000f087348 */ /* 0x000fea0003c00000 */
[----:B------:R0:W1:Y:S02]  /*13b70*/  SHFL.IDX P6, R14, R13, R12, R11 ;  /* 0x0000000c0d0e7389 */ /* 0x00006400000c000b */
[----:B01----:R-:W-:Y:S01]  /*13b80*/  ENDCOLLECTIVE ;  /* 0x000000000000791b */ /* 0x003fe20003800000 */
.L_x_2254:
[----:B------:R-:W-:Y:S01]  /*13b90*/  IMAD.X R3, RZ, RZ, R3, P4 ;  /* 0x000000ffff037224 */ /* 0x000fe200020e0603 */
[----:B------:R-:W-:-:S04]  /*13ba0*/  ISETP.LT.OR P4, PT, R6, 0x21, P1 ;  /* 0x000000210600780c */ /* 0x000fc80000f81670 */
[----:B------:R-:W-:Y:S01]  /*13bb0*/  @!PT LDS RZ, [RZ] ;  /* 0x00000000fffff984 */ /* 0x000fe20000000800 */
[----:B------:R-:W-:Y:S01]  /*13bc0*/  @!PT LDS RZ, [RZ] ;  /* 0x00000000fffff984 */ /* 0x000fe20000000800 */
[----:B------:R-:W-:Y:S01]  /*13bd0*/  @!PT LDS RZ, [RZ] ;  /* 0x00000000fffff984 */ /* 0x000fe20000000800 */
[----:B------:R-:W-:Y:S01]  /*13be0*/  LDGSTS.E.BYPASS.LTC128B.128 [R4+0xc00], desc[UR36][R2.64], !P3 ;  /* 0x00c0000002047fae */ /* 0x000fe2000d901d64 */
[----:B------:R-:W-:Y:S02]  /*13bf0*/  ISETP.LT.OR P3, PT, R6, 0x21, P0 ;  /* 0x000000210600780c */ /* 0x000fe40000761670 */
[----:B------:R-:W-:-:S06]  /*13c00*/  MOV R13, R24 ;  /* 0x00000018000d7202 */ /* 0x000fcc0000000f00 */
[----:B------:R-:W-:Y:S05]  /*13c10*/  LDGSTS.E.BYPASS.LTC128B.128 [R4+0x2c00], desc[UR36][R2.64+0x40], !P4 ;  /* 0x02c0004002047fae */ /* 0x000fea000e101d64 */
[----:B------:R0:W-:Y:S01]  /*13c20*/  LDGSTS.E.BYPASS.LTC128B.128 [R4+0x4c00], desc[UR36][R2.64+0x80], !P3 ;  /* 0x04c0008002047fae */ /* 0x0001e2000d901d64 */
[----:B------:R-:W-:Y:S01]  /*13c30*/  ISETP.LT.OR P3, PT, R6, 0x41, P2 ;  /* 0x000000410600780c */ /* 0x000fe20001761670 */
[----:B0-----:R-:W-:-:S12]  /*13c40*/  IMAD.MOV.U32 R3, RZ, RZ, R14 ;  /* 0x000000ffff037224 */ /* 0x001fd800078e000e */
[----:B------:R-:W-:Y:S05]  /*13c50*/  WARPSYNC.COLLECTIVE R15, `(.L_x_2255) ;  /* 0x000000000f087348 */ /* 0x000fea0003c00000 */
[----:B------:R0:W1:Y:S02]  /*13c60*/  SHFL.IDX P6, R14, R13, R12, R11 ;  /* 0x0000000c0d0e7389 */ /* 0x00006400000c000b */
[----:B01----:R-:W-:Y:S01]  /*13c70*/  ENDCOLLECTIVE ;  /* 0x000000000000791b */ /* 0x003fe20003800000 */
.L_x_2255:
[----:B------:R-:W-:Y:S02]  /*13c80*/  IMAD.MOV.U32 R13, RZ, RZ, R25 ;  /* 0x000000ffff0d7224 */ /* 0x000fe400078e0019 */
[----:B------:R-:W-:Y:S01]  /*13c90*/  IMAD.MOV.U32 R12, RZ, RZ, 0x3 ;  /* 0x00000003ff0c7424 */ /* 0x000fe200078e00ff */
[----:B------:R-:W-:-:S13]  /*13ca0*/  IADD3 R2, P4, R14, R5, RZ ;  /* 0x000000050e027210 */ /* 0x000fda0007f9e0ff */
[----:B------:R-:W-:Y:S05]  /*13cb0*/  WARPSYNC.COLLECTIVE R15, `(.L_x_2256) ;  /* 0x000000000f087348 */ /* 0x000fea0003c00000 */
[----:B------:R0:W1:Y:S02]  /*13cc0*/  SHFL.IDX P6, R14, R13, R12, R11 ;  /* 0x0000000c0d0e7389 */ /* 0x00006400000c000b */
[----:B01----:R-:W-:Y:S01]  /*13cd0*/  ENDCOLLECTIVE ;  /* 0x000000000000791b */ /* 0x003fe20003800000 */
.L_x_2256:
        /* <DEDUP_REMOVED lines=14> */
.L_x_2257:
[----:B------:R-:W-:Y:S05]  /*13dc0*/  BRA `(.L_x_2258) ;  /* 0xffffffc800b47947 */ /* 0x000fea000383ffff */
.L_x_2172:
        /* <DEDUP_REMOVED lines=8> */
.L_x_2260:
[----:B------:R-:W-:Y:S05]  /*13e50*/  BSYNC B0 ;  /* 0x0000000000007941 */ /* 0x000fea0003800000 */
.L_x_2259:
[----:B------:R-:W-:Y:S01]  /*13e60*/  IMAD.MOV.U32 R13, RZ, RZ, R16 ;  /* 0x000000ffff0d7224 */ /* 0x000fe200078e0010 */
[----:B------:R-:W-:Y:S01]  /*13e70*/  MOV R15, 0xffffffff ;  /* 0xffffffff000f7802 */ /* 0x000fe20000000f00 */
[----:B------:R-:W-:Y:S02]  /*13e80*/  IMAD.MOV.U32 R12, RZ, RZ, 0x1 ;  /* 0x00000001ff0c7424 */ /* 0x000fe400078e00ff */
[----:B------:R-:W-:Y:S02]  /*13e90*/  IMAD.MOV.U32 R11, RZ, RZ, 0x1f ;  /* 0x0000001fff0b7424 */ /* 0x000fe400078e00ff */
[----:B------:R-:W-:Y:S02]  /*13ea0*/  IMAD.IADD R5, R19, 0x1, R7 ;  /* 0x0000000113057824 */ /* 0x000fe400078e0207 */
[----:B------:R-:W-:-:S07]  /*13eb0*/  IMAD.MOV.U32 R0, RZ, RZ, R14 ;  /* 0x000000ffff007224 */ /* 0x000fce00078e000e */
[----:B------:R-:W-:Y:S05]  /*13ec0*/  WARPSYNC.COLLECTIVE R15, `(.L_x_2261) ;  /* 0x000000000f087348 */ /* 0x000fea0003c00000 */
[----:B------:R0:W1:Y:S02]  /*13ed0*/  SHFL.IDX P6, R14, R13, R12, R11 ;  /* 0x0000000c0d0e7389 */ /* 0x00006400000c000b */
[----:B01----:R-:W-:Y:S01]  /*13ee0*/  ENDCOLLECTIVE ;  /* 0x000000000000791b */ /* 0x003fe20003800000 */
.L_x_2261:
        /* <DEDUP_REMOVED lines=18> */
.L_x_2262:
[----:B------:R-:W-:Y:S01]  /*14010*/  IMAD.MOV.U32 R12, RZ, RZ, 0x2 ;  /* 0x00000002ff0c7424 */ /* 0x000fe200078e00ff */
[----:B------:R-:W-:-:S04]  /*14020*/  SEL R5, R14, RZ, P1 ;  /* 0x000000ff0e057207 */ /* 0x000fc80000800000 */
[----:B------:R-:W-:-:S05]  /*14030*/  IADD3 R4, R2, R5, RZ ;  /* 0x0000000502047210 */ /* 0x000fca0007ffe0ff */
[----:B------:R-:W-:-:S07]  /*14040*/  IMAD.MOV.U32 R13, RZ, RZ, R4 ;  /* 0x000000ffff0d7224 */ /* 0x000fce00078e0004 */
[----:B------:R-:W-:Y:S05]  /*14050*/  WARPSYNC.COLLECTIVE R15, `(.L_x_2263) ;  /* 0x000000000f087348 */ /* 0x000fea0003c00000 */
[----:B------:R0:W1:Y:S02]  /*14060*/  SHFL.UP P6, R14, R13, R12, R11 ;  /* 0x0400000c0d0e7389 */ /* 0x00006400000c000b */
[----:B01----:R-:W-:Y:S01]  /*14070*/  ENDCOLLECTIVE ;  /* 0x000000000000791b */ /* 0x003fe20003800000 */
.L_x_2263:
[----:B------:R-:W-:Y:S01]  /*14080*/  IMAD.MOV.U32 R12, RZ, RZ, 0x4 ;  /* 0x00000004ff0c7424 */ /* 0x000fe200078e00ff */
[----:B------:R-:W-:-:S05]  /*14090*/  SEL R5, R14, RZ, P2 ;  /* 0x000000ff0e057207 */ /* 0x000fca0001000000 */
[----:B------:R-:W-:-:S04]  /*140a0*/  IMAD.IADD R5, R4, 0x1, R5 ;  /* 0x0000000104057824 */ /* 0x000fc800078e0205 */
[----:B------:R-:W-:-:S07]  /*140b0*/  IMAD.MOV.U32 R13, RZ, RZ, R5 ;  /* 0x000000ffff0d7224 */ /* 0x000fce00078e0005 */
[----:B------:R-:W-:Y:S05]  /*140c0*/  WARPSYNC.COLLECTIVE R15, `(.L_x_2264) ;  /* 0x000000000f087348 */ /* 0x000fea0003c00000 */
[----:B------:R0:W1:Y:S02]  /*140d0*/  SHFL.UP P6, R14, R13, R12, R11 ;  /* 0x0400000c0d0e7389 */ /* 0x00006400000c000b */
[----:B01----:R-:W-:Y:S01]  /*140e0*/  ENDCOLLECTIVE ;  /* 0x000000000000791b */ /* 0x003fe20003800000 */
.L_x_2264:
[----:B------:R-:W-:Y:S01]  /*140f0*/  IMAD.MOV.U32 R12, RZ, RZ, 0x8 ;  /* 0x00000008ff0c7424 */ /* 0x000fe200078e00ff */
[----:B------:R-:W-:-:S05]  /*14100*/  SEL R6, R14, RZ, P3 ;  /* 0x000000ff0e067207 */ /* 0x000fca0001800000 */
[----:B------:R-:W-:-:S05]  /*14110*/  IMAD.IADD R6, R5, 0x1, R6 ;  /* 0x0000000105067824 */ /* 0x000fca00078e0206 */
[----:B------:R-:W-:-:S07]  /*14120*/  MOV R13, R6 ;  /* 0x00000006000d7202 */ /* 0x000fce0000000f00 */
[----:B------:R-:W-:Y:S05]  /*14130*/  WARPSYNC.COLLECTIVE R15, `(.L_x_2265) ;  /* 0x000000000f087348 */ /* 0x000fea0003c00000 */
[----:B------:R0:W1:Y:S02]  /*14140*/  SHFL.UP P6, R14, R13, R12, R11 ;  /* 0x0400000c0d0e7389 */ /* 0x00006400000c000b */
[----:B01----:R-:W-:Y:S01]  /*14150*/  ENDCOLLECTIVE ;  /* 0x000000000000791b */ /* 0x003fe20003800000 */
.L_x_2265:
[----:B------:R-:W-:Y:S01]  /*14160*/  IMAD.MOV.U32 R12, RZ, RZ, 0x10 ;  /* 0x00000010ff0c7424 */ /* 0x000fe200078e00ff */
[----:B------:R-:W-:-:S05]  /*14170*/  SEL R3, R14, RZ, P4 ;  /* 0x000000ff0e037207 */ /* 0x000fca0002000000 */
[----:B------:R-:W-:-:S04]  /*14180*/  IMAD.IADD R4, R6, 0x1, R3 ;  /* 0x0000000106047824 */ /* 0x000fc800078e0203 */
[----:B------:R-:W-:-:S07]  /*14190*/  IMAD.MOV.U32 R13, RZ, RZ, R4 ;  /* 0x000000ffff0d7224 */ /* 0x000fce00078e0004 */
[----:B------:R-:W-:Y:S05]  /*141a0*/  WARPSYNC.COLLECTIVE R15, `(.L_x_2266) ;  /* 0x000000000f087348 */ /* 0x000fea0003c00000 */
[----:B------:R0:W1:Y:S02]  /*141b0*/  SHFL.UP P6, R14, R13, R12, R11 ;  /* 0x0400000c0d0e7389 */ /* 0x00006400000c000b */
[----:B01----:R-:W-:Y:S01]  /*141c0*/  ENDCOLLECTIVE ;  /* 0x000000000000791b */ /* 0x003fe20003800000 */
.L_x_2266:
        /* <DEDUP_REMOVED lines=8> */
.L_x_2267:
[----:B------:R-:W-:Y:S05]  /*14250*/  BRA `(.L_x_2268) ;  /* 0xffffffc800c87947 */ /* 0x000fea000383ffff */
.L_x_2177:
        /* <DEDUP_REMOVED lines=8> */
.L_x_2270:
[----:B------:R-:W-:Y:S05]  /*142e0*/  BSYNC B0 ;  /* 0x0000000000007941 */ /* 0x000fea0003800000 */
.L_x_2269:
        /* <DEDUP_REMOVED lines=8> */
.L_x_2271:
[----:B------:R-:W-:Y:S01]  /*14370*/  IMAD.MOV.U32 R12, RZ, RZ, 0x4 ;  /* 0x00000004ff0c7424 */ /* 0x000fe200078e00ff */
[----:B------:R-:W-:-:S05]  /*14380*/  SEL R14, R14, RZ, P2 ;  /* 0x000000ff0e0e7207 */ /* 0x000fca0001000000 */
[----:B------:R-:W-:-:S04]  /*14390*/  IMAD.IADD R3, R13, 0x1, R14 ;  /* 0x000000010d037824 */ /* 0x000fc800078e020e */
[----:B------:R-:W-:-:S07]  /*143a0*/  IMAD.MOV.U32 R13, RZ, RZ, R3 ;  /* 0x000000ffff0d7224 */ /* 0x000fce00078e0003 */
[----:B------:R-:W-:Y:S05]  /*143b0*/  WARPSYNC.COLLECTIVE R15, `(.L_x_2272) ;  /* 0x000000000f087348 */ /* 0x000fea0003c00000 */
[----:B------:R0:W1:Y:S02]  /*143c0*/  SHFL.UP P6, R14, R13, R12, R11 ;  /* 0x0400000c0d0e7389 */ /* 0x00006400000c000b */
[----:B01----:R-:W-:Y:S01]  /*143d0*/  ENDCOLLECTIVE ;  /* 0x000000000000791b */ /* 0x003fe20003800000 */
.L_x_2272:
[----:B------:R-:W-:Y:S01]  /*143e0*/  IMAD.MOV.U32 R12, RZ, RZ, 0x8 ;  /* 0x00000008ff0c7424 */ /* 0x000fe200078e00ff */
[----:B------:R-:W-:-:S05]  /*143f0*/  SEL R4, R14, RZ, P3 ;  /* 0x000000ff0e047207 */ /* 0x000fca0001800000 */
[----:B------:R-:W-:-:S05]  /*14400*/  IMAD.IADD R4, R3, 0x1, R4 ;  /* 0x0000000103047824 */ /* 0x000fca00078e0204 */
[----:B------:R-:W-:-:S07]  /*14410*/  MOV R13, R4 ;  /* 0x00000004000d7202 */ /* 0x000fce0000000f00 */
[----:B------:R-:W-:Y:S05]  /*14420*/  WARPSYNC.COLLECTIVE R15, `(.L_x_2273) ;  /* 0x000000000f087348 */ /* 0x000fea0003c00000 */
[----:B------:R0:W1:Y:S02]  /*14430*/  SHFL.UP P6, R14, R13, R12, R11 ;  /* 0x0400000c0d0e7389 */ /* 0x00006400000c000b */
[----:B01----:R-:W-:Y:S01]  /*14440*/  ENDCOLLECTIVE ;  /* 0x000000000000791b */ /* 0x003fe20003800000 */
.L_x_2273:
[----:B------:R-:W-:Y:S01]  /*14450*/  IMAD.MOV.U32 R12, RZ, RZ, 0x10 ;  /* 0x00000010ff0c7424 */ /* 0x000fe200078e00ff */
[----:B------:R-:W-:-:S05]  /*14460*/  SEL R5, R14, RZ, P4 ;  /* 0x000000ff0e057207 */ /* 0x000fca0002000000 */
[----:B------:R-:W-:-:S04]  /*14470*/  IMAD.IADD R5, R4, 0x1, R5 ;  /* 0x0000000104057824 */ /* 0x000fc800078e0205 */
[----:B------:R-:W-:-:S07]  /*14480*/  IMAD.MOV.U32 R13, RZ, RZ, R5 ;  /* 0x000000ffff0d7224 */ /* 0x000fce00078e0005 */
[----:B------:R-:W-:Y:S05]  /*14490*/  WARPSYNC.COLLECTIVE R15, `(.L_x_2274) ;  /* 0x000000000f087348 */ /* 0x000fea0003c00000 */
[----:B------:R0:W1:Y:S02]  /*144a0*/  SHFL.UP P6, R14, R13, R12, R11 ;  /* 0x0400000c0d0e7389 */ /* 0x00006400000c000b */
[----:B01----:R-:W-:Y:S01]  /*144b0*/  ENDCOLLECTIVE ;  /* 0x000000000000791b */ /* 0x003fe20003800000 */
.L_x_2274:
        /* <DEDUP_REMOVED lines=8> */
.L_x_2275:
[----:B------:R-:W-:Y:S05]  /*14540*/  BRA `(.L_x_2276) ;  /* 0xffffffc800a87947 */ /* 0x000fea000383ffff */
.L_x_2179:
[----:B------:R-:W-:Y:S01]  /*14550*/  BSSY B0, `(.L_x_2277) ;  /* 0x0000006000007945 */ /* 0x000fe20003800000 */
[----:B------:R-:W-:Y:S01]  /*14560*/  PLOP3.LUT P6, PT, P6, PT, PT, 0x8, 0x0 ;  /* 0x000000000000781c */ /* 0x000fe200037ce170 */
[----:B------:R-:W-:-:S12]  /*14570*/  IMAD.MOV.U32 R15, RZ, RZ, -0x1 ;  /* 0xffffffffff0f7424 */ /* 0x000fd800078e00ff */
[----:B0-----:R-:W-:Y:S05]  /*14580*/  WARPSYNC.COLLECTIVE R15, `(.L_x_2278) ;  /* 0x000000000f087348 */ /* 0x001fea0003c00000 */
[----:B------:R-:W-:Y:S01]  /*14590*/  VOTE.ANY R14, PT, P6 ;  /* 0x00000000000e7806 */ /* 0x000fe200030e0100 */
[----:B0-----:R-:W-:Y:S06]  /*145a0*/  ENDCOLLECTIVE ;  /* 0x000000000000791b */ /* 0x001fec0003800000 */
.L_x_2278:
[----:B------:R-:W-:Y:S05]  /*145b0*/  BSYNC B0 ;  /* 0x0000000000007941 */ /* 0x000fea0003800000 */
.L_x_2277:
[----:B------:R-:W-:Y:S01]  /*145c0*/  IMAD.MOV.U32 R5, RZ, RZ, R14 ;  /* 0x000000ffff057224 */ /* 0x000fe200078e000e */
[----:B------:R-:W-:Y:S01]  /*145d0*/  MOV R15, 0xffffffff ;  /* 0xffffffff000f7802 */ /* 0x000fe20000000f00 */
[----:B------:R-:W-:Y:S02]  /*145e0*/  IMAD.MOV.U32 R13, RZ, RZ, R2 ;  /* 0x000000ffff0d7224 */ /* 0x000fe400078e0002 */
[----:B------:R-:W0:Y:S01]  /*145f0*/  POPC R6, R5 ;  /* 0x0000000500067309 */ /* 0x000e220000000000 */
[----:B------:R-:W-:Y:S02]  /*14600*/  IMAD.MOV.U32 R11, RZ, RZ, 0x1f ;  /* 0x0000001fff0b7424 */ /* 0x000fe400078e00ff */
[----:B0-----:R-:W-:-:S07]  /*14610*/  IMAD.MOV.U32 R12, RZ, RZ, R6 ;  /* 0x000000ffff0c7224 */ /* 0x001fce00078e0006 */
[----:B------:R-:W-:Y:S05]  /*14620*/  WARPSYNC.COLLECTIVE R15, `(.L_x_2279) ;  /* 0x000000000f087348 */ /* 0x000fea0003c00000 */
[----:B------:R0:W1:Y:S02]  /*14630*/  SHFL.IDX P6, R14, R13, R12, R11 ;  /* 0x0000000c0d0e7389 */ /* 0x00006400000c000b */
[----:B01----:R-:W-:Y:S01]  /*14640*/  ENDCOLLECTIVE ;  /* 0x000000000000791b */ /* 0x003fe20003800000 */
.L_x_2279:
[----:B------:R-:W-:Y:S01]  /*14650*/  IMAD.MOV.U32 R17, RZ, RZ, R14 ;  /* 0x000000ffff117224 */ /* 0x000fe200078e000e */
[----:B------:R-:W-:Y:S06]  /*14660*/  BRA `(.L_x_2280) ;  /* 0xffffffc800987947 */ /* 0x000fec000383ffff */
.L_x_2181:
[----:B------:R-:W-:Y:S01]  /*14670*/  BSSY B0, `(.L_x_2281) ;  /* 0x0000007000007945 */ /* 0x000fe20003800000 */
[----:B------:R-:W-:Y:S02]  /*14680*/  IMAD.MOV.U32 R13, RZ, RZ, R3 ;  /* 0x000000ffff0d7224 */ /* 0x000fe400078e0003 */
[----:B------:R-:W-:Y:S02]  /*14690*/  IMAD.MOV.U32 R11, RZ, RZ, 0x1f ;  /* 0x0000001fff0b7424 */ /* 0x000fe400078e00ff */
[----:B------:R-:W-:-:S07]  /*146a0*/  IMAD.MOV.U32 R15, RZ, RZ, -0x1 ;  /* 0xffffffffff0f7424 */ /* 0x000fce00078e00ff */
[----:B012---:R-:W-:Y:S05]  /*146b0*/  WARPSYNC.COLLECTIVE R15, `(.L_x_2282) ;  /* 0x000000000f087348 */ /* 0x007fea0003c00000 */
[----:B------:R3:W4:Y:S02]  /*146c0*/  SHFL.IDX P6, R14, R13, R12, R11 ;  /* 0x0000000c0d0e7389 */ /* 0x00072400000c000b */
[----:B01234-:R-:W-:Y:S01]  /*146d0*/  ENDCOLLECTIVE ;  /* 0x000000000000791b */ /* 0x01ffe20003800000 */
.L_x_2282:
[----:B------:R-:W-:Y:S05]  /*146e0*/  BSYNC B0 ;  /* 0x0000000000007941 */ /* 0x000fea0003800000 */
.L_x_2281:
[----:B------:R-:W-:Y:S01]  /*146f0*/  IMAD.MOV.U32 R5, RZ, RZ, R14 ;  /* 0x000000ffff057224 */ /* 0x000fe200078e000e */
[----:B------:R-:W-:Y:S06]  /*14700*/  BRA `(.L_x_2180) ;  /* 0xffffffc8008c7947 */ /* 0x000fec000383ffff */
.L_x_2185:
[----:B-1----:R1:W2:Y:S02]  /*14710*/  SYNCS.PHASECHK.TRANS64.TRYWAIT P0, [R5+URZ+0x2d820], R0 ;  /* 0x02d82000050075a7 */ /* 0x0022a4000800017f */
[----:B--2---:R-:W-:Y:S05]  /*14720*/  @!P0 NANOSLEEP.SYNCS 0x989680 ;  /* 0x009896800000895d */ /* 0x004fea0003900000 */
[----:B------:R-:W2:Y:S02]  /*14730*/  @!P0 SYNCS.PHASECHK.TRANS64 P0, [R5+URZ+0x2d820], R0 ;  /* 0x02d82000050085a7 */ /* 0x000ea4000800007f */
[----:B--2---:R-:W-:Y:S05]  /*14740*/  @!P0 BRA `(.L_x_2185) ;  /* 0xfffffffc00f08947 */ /* 0x004fea000383ffff */
[----:B------:R-:W-:Y:S05]  /*14750*/  BRA `(.L_x_2283) ;  /* 0xffffffd000047947 */ /* 0x000fea000383ffff */
.L_x_2186:
[----:B------:R-:W2:Y:S01]  /*14760*/  S2R R2, SR_TID.X ;  /* 0x0000000000027919 */ /* 0x000ea20000002100 */
[----:B------:R-:W-:Y:S01]  /*14770*/  BSSY B0, `(.L_x_2284) ;  /* 0x000000a000007945 */ /* 0x000fe20003800000 */
[----:B------:R-:W-:Y:S02]  /*14780*/  IMAD.MOV.U32 R12, RZ, RZ, RZ ;  /* 0x000000ffff0c7224 */ /* 0x000fe400078e00ff */
[----:B------:R-:W-:Y:S02]  /*14790*/  IMAD.MOV.U32 R11, RZ, RZ, 0x1f ;  /* 0x0000001fff0b7424 */ /* 0x000fe400078e00ff */
[----:B------:R-:W-:Y:S01]  /*147a0*/  IMAD.MOV.U32 R15, RZ, RZ, -0x1 ;  /* 0xffffffffff0f7424 */ /* 0x000fe200078e00ff */
[----:B--2---:R-:W-:-:S04]  /*147b0*/  SHF.R.U32.HI R2, RZ, 0x5, R2 ;  /* 0x00000005ff027819 */ /* 0x004fc80000011602 */
[----:B------:R-:W-:-:S04]  /*147c0*/  LOP3.LUT R2, R2, 0x3, RZ, 0xc0, !PT ;  /* 0x0000000302027812 */ /* 0x000fc800078ec0ff */
[----:B------:R-:W-:-:S07]  /*147d0*/  MOV R13, R2 ;  /* 0x00000002000d7202 */ /* 0x000fce0000000f00 */
[----:B01----:R-:W-:Y:S05]  /*147e0*/  WARPSYNC.COLLECTIVE R15, `(.L_x_2285) ;  /* 0x000000000f087348 */ /* 0x003fea0003c00000 */
[----:B------:R2:W3:Y:S02]  /*147f0*/  SHFL.IDX P6, R14, R13, R12, R11 ;  /* 0x0000000c0d0e7389 */ /* 0x0004e400000c000b */
[----:B0123--:R-:W-:Y:S01]  /*14800*/  ENDCOLLECTIVE ;  /* 0x000000000000791b */ /* 0x00ffe20003800000 */
.L_x_2285:
[----:B------:R-:W-:Y:S05]  /*14810*/  BSYNC B0 ;  /* 0x0000000000007941 */ /* 0x000fea0003800000 */
.L_x_2284:
[----:B------:R-:W-:Y:S05]  /*14820*/  BRA `(.L_x_2286) ;  /* 0xffffffcc00ec7947 */ /* 0x000fea000383ffff */
.L_x_2189:
[----:B------:R-:W-:Y:S01]  /*14830*/  BSSY B1, `(.L_x_2287) ;  /* 0x0000006000017945 */ /* 0x000fe20003800000 */
[----:B------:R-:W-:-:S07]  /*14840*/  IMAD.MOV.U32 R15, RZ, RZ, -0x1 ;  /* 0xffffffffff0f7424 */ /* 0x000fce00078e00ff */
[----:B01----:R-:W-:Y:S05]  /*14850*/  WARPSYNC.COLLECTIVE R15, `(.L_x_2288) ;  /* 0x000000000f0c7348 */ /* 0x003fea0003c00000 */
[----:B------:R-:W-:Y:S02]  /*14860*/  ELECT P6, UR62, PT ;  /* 0x00000000003e782f */ /* 0x000fe400038c0000 */
[----:B------:R-:W-:Y:S01]  /*14870*/  MOV R14, UR62 ;  /* 0x0000003e000e7c02 */ /* 0x000fe20008000f00 */
[----:B01----:R-:W-:Y:S10]  /*14880*/  ENDCOLLECTIVE ;  /* 0x000000000000791b */ /* 0x003ff40003800000 */
.L_x_2288:
[----:B------:R-:W-:Y:S05]  /*14890*/  BSYNC B1 ;  /* 0x0000000000017941 */ /* 0x000fea0003800000 */
.L_x_2287:
[----:B------:R-:W-:Y:S05]  /*148a0*/  BRA `(.L_x_2289) ;  /* 0xffffffcc00e47947 */ /* 0x000fea000383ffff */
.L_x_2191:
[----:B-1----:R1:W2:Y:S02]  /*148b0*/  SYNCS.PHASECHK.TRANS64.TRYWAIT P1, [R3+URZ+0x2d840], R2 ;  /* 0x02d84002030075a7 */ /* 0x0022a4000802017f */
[----:B--2---:R-:W-:Y:S05]  /*148c0*/  @!P1 NANOSLEEP.SYNCS 0x989680 ;  /* 0x009896800000995d */ /* 0x004fea0003900000 */
[----:B------:R-:W2:Y:S02]  /*148d0*/  @!P1 SYNCS.PHASECHK.TRANS64 P1, [R3+URZ+0x2d840], R2 ;  /* 0x02d84002030095a7 */ /* 0x000ea4000802007f */
[----:B--2---:R-:W-:Y:S05]  /*148e0*/  @!P1 BRA `(.L_x_2191) ;  /* 0xfffffffc00f09947 */ /* 0x004fea000383ffff */
[----:B------:R-:W-:Y:S05]  /*148f0*/  BRA `(.L_x_2290) ;  /* 0xffffffd000047947 */ /* 0x000fea000383ffff */
.L_x_2193:
[----:B--2---:R2:W3:Y:S02]  /*14900*/  SYNCS.PHASECHK.TRANS64.TRYWAIT P1, [R5+URZ+0x2d840], R0 ;  /* 0x02d84000050075a7 */ /* 0x0044e4000802017f */
[----:B---3--:R-:W-:Y:S05]  /*14910*/  @!P1 NANOSLEEP.SYNCS 0x989680 ;  /* 0x009896800000995d */ /* 0x008fea0003900000 */
[----:B------:R-:W3:Y:S02]  /*14920*/  @!P1 SYNCS.PHASECHK.TRANS64 P1, [R5+URZ+0x2d840], R0 ;  /* 0x02d84000050095a7 */ /* 0x000ee4000802007f */
[----:B---3--:R-:W-:Y:S05]  /*14930*/  @!P1 BRA `(.L_x_2193) ;  /* 0xfffffffc00f09947 */ /* 0x008fea000383ffff */
[----:B------:R-:W-:Y:S05]  /*14940*/  BRA `(.L_x_2291) ;  /* 0xffffffd000107947 */ /* 0x000fea000383ffff */
.L_x_2195:
[----:B---3--:R3:W4:Y:S02]  /*14950*/  SYNCS.PHASECHK.TRANS64.TRYWAIT P1, [R3+URZ+0x2d860], R2 ;  /* 0x02d86002030075a7 */ /* 0x008724000802017f */
[----:B----4-:R-:W-:Y:S05]  /*14960*/  @!P1 NANOSLEEP.SYNCS 0x989680 ;  /* 0x009896800000995d */ /* 0x010fea0003900000 */
[----:B------:R-:W4:Y:S02]  /*14970*/  @!P1 SYNCS.PHASECHK.TRANS64 P1, [R3+URZ+0x2d860], R2 ;  /* 0x02d86002030095a7 */ /* 0x000f24000802007f */
[----:B----4-:R-:W-:Y:S05]  /*14980*/  @!P1 BRA `(.L_x_2195) ;  /* 0xfffffffc00f09947 */ /* 0x010fea000383ffff */
[----:B------:R-:W-:Y:S05]  /*14990*/  BRA `(.L_x_2292) ;  /* 0xffffffd0000c7947 */ /* 0x000fea000383ffff */
.L_x_2293:
        /* <DEDUP_REMOVED lines=14> */
.L_x_2735:


//--------------------- .text._ZN7cutlass13device_kernelIN5flash11enable_sm90INS1_16FlashAttnFwdSm90INS1_25CollectiveMainloopFwdSm90ILi2EN4cute5tupleIJNS5_1CILi1EEES8_S8_EEENS6_IJNS7_ILi192EEENS7_ILi128EEENS7_ILi96EEEEEELi96ENS_6half_tEfNS_4arch4Sm90ELb1ELb0ELb1ELb1ELb1ELb1ELb0ELb0ELb1ELb1ELb0ELb0EEENS1_21CollectiveEpilogueFwdINS6_IJSA_SC_SB_EEES9_SE_SG_Li384ELb1ELb1ELb0ELb0EEENS1_36VarlenDynamicPersistentTileSchedulerILi192ELi128ELi384ELi128ELb0ELb1ELb1ELb1ELb1ELb1EEEEEEEEEvNT_6ParamsE --------------------------
	.section	.text._ZN7cutlass13device_kernelIN5flash11enable_sm90INS1_16FlashAttnFwdSm90INS1_25CollectiveMainloopFwdSm90ILi2EN4cute5tupleIJNS5_1CILi1EEES8_S8_EEENS6_IJNS7_ILi192EEENS7_ILi128EEENS7_ILi96EEEEEELi96ENS_6half_tEfNS_4arch4Sm90ELb1ELb0ELb1ELb1ELb1ELb1ELb0ELb0ELb1ELb1ELb0ELb0EEENS1_21CollectiveEpilogueFwdINS6_IJSA_SC_SB_EEES9_SE_SG_Li384ELb1ELb1ELb0ELb0EEENS1_36VarlenDynamicPersistentTileSchedulerILi192ELi128ELi384ELi128ELb0ELb1ELb1ELb1ELb1ELb1EEEEEEEEEvNT_6ParamsE,"ax",@progbits
	.align	128
.text._ZN7cutlass13device_kernelIN5flash11enable_sm90INS1_16FlashAttnFwdSm90INS1_25CollectiveMainloopFwdSm90ILi2EN4cute5tupleIJNS5_1CILi1EEES8_S8_EEENS6_IJNS7_ILi192EEENS7_ILi128EEENS7_ILi96EEEEEELi96ENS_6half_tEfNS_4arch4Sm90ELb1ELb0ELb1ELb1ELb1ELb1ELb0ELb0ELb1ELb1ELb0ELb0EEENS1_21CollectiveEpilogueFwdINS6_IJSA_SC_SB_EEES9_SE_SG_Li384ELb1ELb1ELb0ELb0EEENS1_36VarlenDynamicPersistentTileSchedulerILi192ELi128ELi384ELi128ELb0ELb1ELb1ELb1ELb1ELb1EEEEEEEEEvNT_6ParamsE:
        .type           _ZN7cutlass13device_kernelIN5flash11enable_sm90INS1_16FlashAttnFwdSm90INS1_25CollectiveMainloopFwdSm90ILi2EN4cute5tupleIJNS5_1CILi1EEES8_S8_EEENS6_IJNS7_ILi192EEENS7_ILi128EEENS7_ILi96EEEEEELi96ENS_6half_tEfNS_4arch4Sm90ELb1ELb0ELb1ELb1ELb1ELb1ELb0ELb0ELb1ELb1ELb0ELb0EEENS1_21CollectiveEpilogueFwdINS6_IJSA_SC_SB_EEES9_SE_SG_Li384ELb1ELb1ELb0ELb0EEENS1_36VarlenDynamicPersistentTileSchedulerILi192ELi128ELi384ELi128ELb0ELb1ELb1ELb1ELb1ELb1EEEEEEEEEvNT_6ParamsE,@function
        .size           _ZN7cutlass13device_kernelIN5flash11enable_sm90INS1_16FlashAttnFwdSm90INS1_25CollectiveMainloopFwdSm90ILi2EN4cute5tupleIJNS5_1CILi1EEES8_S8_EEENS6_IJNS7_ILi192EEENS7_ILi128EEENS7_ILi96EEEEEELi96ENS_6half_tEfNS_4arch4Sm90ELb1ELb0ELb1ELb1ELb1ELb1ELb0ELb0ELb1ELb1ELb0ELb0EEENS1_21CollectiveEpilogueFwdINS6_IJSA_SC_SB_EEES9_SE_SG_Li384ELb1ELb1ELb0ELb0EEENS1_36VarlenDynamicPersistentTileSchedulerILi192ELi128ELi384ELi128ELb0ELb1ELb1ELb1ELb1ELb1EEEEEEEEEvNT_6ParamsE,(.L_x_2736 - _ZN7cutlass13device_kernelIN5flash11enable_sm90INS1_16FlashAttnFwdSm90INS1_25CollectiveMainloopFwdSm90ILi2EN4cute5tupleIJNS5_1CILi1EEES8_S8_EEENS6_IJNS7_ILi192EEENS7_ILi128EEENS7_ILi96EEEEEELi96ENS_6half_tEfNS_4arch4Sm90ELb1ELb0ELb1ELb1ELb1ELb1ELb0ELb0ELb1ELb1ELb0ELb0EEENS1_21CollectiveEpilogueFwdINS6_IJSA_SC_SB_EEES9_SE_SG_Li384ELb1ELb1ELb0ELb0EEENS1_36VarlenDynamicPersistentTileSchedulerILi192ELi128ELi384ELi128ELb0ELb1ELb1ELb1ELb1ELb1EEEEEEEEEvNT_6ParamsE)
        .other          _ZN7cutlass13device_kernelIN5flash11enable_sm90INS1_16FlashAttnFwdSm90INS1_25CollectiveMainloopFwdSm90ILi2EN4cute5tupleIJNS5_1CILi1EEES8_S8_EEENS6_IJNS7_ILi192EEENS7_ILi128EEENS7_ILi96EEEEEELi96ENS_6half_tEfNS_4arch4Sm90ELb1ELb0ELb1ELb1ELb1ELb1ELb0ELb0ELb1ELb1ELb0ELb0EEENS1_21CollectiveEpilogueFwdINS6_IJSA_SC_SB_EEES9_SE_SG_Li384ELb1ELb1ELb0ELb0EEENS1_36VarlenDynamicPersistentTileSchedulerILi192ELi128ELi384ELi128ELb0ELb1ELb1ELb1ELb1ELb1EEEEEEEEEvNT_6ParamsE,@"STO_CUDA_ENTRY STV_DEFAULT"
_ZN7cutlass13device_kernelIN5flash11enable_sm90INS1_16FlashAttnFwdSm90INS1_25CollectiveMainloopFwdSm90ILi2EN4cute5tupleIJNS5_1CILi1EEES8_S8_EEENS6_IJNS7_ILi192EEENS7_ILi128EEENS7_ILi96EEEEEELi96ENS_6half_tEfNS_4arch4Sm90ELb1ELb0ELb1ELb1ELb1ELb1ELb0ELb0ELb1ELb1ELb0ELb0EEENS1_21CollectiveEpilogueFwdINS6_IJSA_SC_SB_EEES9_SE_SG_Li384ELb1ELb1ELb0ELb0EEENS1_36VarlenDynamicPersistentTileSchedulerILi192ELi128ELi384ELi128ELb0ELb1ELb1ELb1ELb1ELb1EEEEEEEEEvNT_6ParamsE:
        /* <DEDUP_REMOVED lines=18> */
.L_x_2295:
[----:B------:R-:W-:Y:S05]  /*0120*/  BSYNC B0 ;  /* 0x0000000000007941 */ /* 0x000fea0003800000 */
.L_x_2294:
        /* <DEDUP_REMOVED lines=41> */
.L_x_2296:
        /* <DEDUP_REMOVED lines=22> */
.L_x_2297:
        /* <DEDUP_REMOVED lines=18> */
.L_x_2298:
        /* <DEDUP_REMOVED lines=22> */
.L_x_2299:
        /* <DEDUP_REMOVED lines=22> */
.L_x_2300:
        /* <DEDUP_REMOVED lines=8> */
.L_x_2303:
[----:B------:R-:W-:-:S08]  /*0980*/  NOP ;  /* 0x0000000000007918 */ /* 0x000fd00000000000 */
[----:B------:R-:W0:Y:S02]  /*0990*/  USETMAXREG.TRY_ALLOC.CTAPOOL UP0, 0xa0 ;  /* 0x000000a0000079c8 */ /* 0x000e240008000600 */
[----:B0-----:R-:W-:-:S13]  /*09a0*/  PLOP3.LUT P0, PT, PT, PT, UP0, 0x80, 0x0 ;  /* 0x000000000000781c */ /* 0x001fda0003f0f008 */
[----:B------:R-:W-:Y:S05]  /*09b0*/  @!P0 BRA `(.L_x_2303) ;  /* 0xfffffffc00f08947 */ /* 0x000fea000383ffff */
[----:B------:R-:W2:Y:S01]  /*09c0*/  LDL.LU R0, [R1] ;  /* 0x0000000001007983 */ /* 0x000ea20000300800 */
[----:B------:R-:W0:Y:S01]  /*09d0*/  S2R R2, SR_TID.X ;  /* 0x0000000000027919 */ /* 0x000e220000002100 */
[----:B------:R-:W1:Y:S01]  /*09e0*/  S2UR UR40, SR_CgaCtaId ;  /* 0x00000000002879c3 */ /* 0x000e620000008800 */
[----:B------:R-:W-:Y:S01]  /*09f0*/  UMOV UR4, 0x400 ;  /* 0x0000040000047882 */ /* 0x000fe20000000000 */
[----:B0-----:R-:W-:-:S06]  /*0a00*/  SHF.R.U32.HI R2, RZ, 0x7, R2 ;  /* 0x00000007ff027819 */ /* 0x001fcc0000011602 */
[----:B------:R-:W-:Y:S06]  /*0a10*/  BAR.ARV 0x8, 0x200 ;  /* 0x0208000000007b1d */ /* 0x000fec0000002000 */
[----:B------:R-:W-:-:S13]  /*0a20*/  ISETP.NE.AND P0, PT, R2, 0x1, PT ;  /* 0x000000010200780c */ /* 0x000fda0003f05270 */
[----:B------:R-:W-:Y:S08]  /*0a30*/  @!P0 BAR.ARV 0x9, 0x100 ;  /* 0x0244000000008b1d */ /* 0x000ff00000002000 */
[----:B------:R-:W-:Y:S01]  /*0a40*/  BAR.SYNC.DEFER_BLOCKING 0x5, 0x200 ;  /* 0x0148000000007b1d */ /* 0x000fe20000010000 */
[----:B-1----:R-:W-:-:S06]  /*0a50*/  ULEA UR4, UR40, UR4, 0x18 ;  /* 0x0000000428047291 */ /* 0x002fcc000f8ec03f */
[----:B------:R-:W-:Y:S01]  /*0a60*/  IMAD.U32 R2, RZ, RZ, UR4 ;  /* 0x00000004ff027e24 */ /* 0x000fe2000f8e00ff */
[----:B------:R-:W-:-:S04]  /*0a70*/  ULDC UR4, c[0x0][0xc3c] ;  /* 0x00030f0000047ab9 */ /* 0x000fc80000000800 */
[----:B------:R-:W0:Y:S01]  /*0a80*/  LDS.128 R32, [R2+0x2d8d0] ;  /* 0x02d8d00002207984 */ /* 0x000e220000000c00 */
[----:B------:R-:W-:Y:S06]  /*0a90*/  BAR.ARV 0x4, 0x200 ;  /* 0x0108000000007b1d */ /* 0x000fec0000002000 */
[----:B--2---:R-:W-:-:S04]  /*0aa0*/  LOP3.LUT R0, R0, 0xfffffff7, RZ, 0xc0, !PT ;  /* 0xfffffff700007812 */ /* 0x004fc800078ec0ff */
[----:B------:R-:W-:-:S05]  /*0ab0*/  @P0 LOP3.LUT R0, R0, 0x8, RZ, 0xfc, !PT ;  /* 0x0000000800000812 */ /* 0x000fca00078efcff */
[----:B------:R1:W-:Y:S01]  /*0ac0*/  STL [R1], R0 ;  /* 0x0000000001007387 */ /* 0x0003e20000100800 */
[----:B0-----:R-:W-:-:S13]  /*0ad0*/  ISETP.GE.AND P0, PT, R35, UR4, PT ;  /* 0x0000000423007c0c */ /* 0x001fda000bf06270 */
[----:B-1----:R-:W-:Y:S05]  /*0ae0*/  @P0 BRA `(.L_x_2304) ;  /* 0x000001d000fc0947 */ /* 0x002fea0003800000 */
[----:B------:R-:W0:Y:S01]  /*0af0*/  S2R R0, SR_TID.X ;  /* 0x0000000000007919 */ /* 0x000e220000002100 */
[----:B------:R-:W-:Y:S01]  /*0b00*/  R2UR UR42, R2 ;  /* 0x00000000022a72ca */ /* 0x000fe200000e0000 */
[----:B------:R-:W-:Y:S01]  /*0b10*/  IMAD.MOV.U32 R138, RZ, RZ, RZ ;  /* 0x000000ffff8a7224 */ /* 0x000fe200078e00ff */
[----:B------:R-:W-:Y:S01]  /*0b20*/  ULOP3.LUT UR41, UR36, 0x1, URZ, 0xfc, !UPT ;  /* 0x0000000124297892 */ /* 0x000fe2000f8efc3f */
[----:B------:R-:W-:Y:S01]  /*0b30*/  IMAD.MOV.U32 R137, RZ, RZ, RZ ;  /* 0x000000ffff897224 */ /* 0x000fe200078e00ff */
[----:B------:R-:W-:-:S09]  /*0b40*/  UMOV UR37, URZ ;  /* 0x0000003f00257c82 */ /* 0x000fd20008000000 */
[----:B------:R-:W-:Y:S01]  /*0b50*/  UIADD3 UR42, UR42, 0xc400, URZ ;  /* 0x0000c4002a2a7890 */ /* 0x000fe2000fffe03f */
[----:B0-----:R-:W-:-:S05]  /*0b60*/  VIADD R23, R0, 0xffffff80 ;  /* 0xffffff8000177836 */ /* 0x001fca0000000000 */
[-C--:B------:R-:W-:Y:S02]  /*0b70*/  LEA.HI R5, R23, R23.reuse, RZ, 0x1 ;  /* 0x0000001717057211 */ /* 0x080fe400078f08ff */
[----:B------:R-:W-:Y:S02]  /*0b80*/  SHF.R.S32.HI R0, RZ, 0x1f, R23 ;  /* 0x0000001fff007819 */ /* 0x000fe40000011417 */
[----:B------:R-:W-:Y:S02]  /*0b90*/  LOP3.LUT R3, R5, 0xfffffffe, RZ, 0xc0, !PT ;  /* 0xfffffffe05037812 */ /* 0x000fe400078ec0ff */
[----:B------:R-:W-:Y:S02]  /*0ba0*/  LEA.HI R4, R0, R23, RZ, 0x4 ;  /* 0x0000001700047211 */ /* 0x000fe400078f20ff */
[----:B------:R-:W-:Y:S01]  /*0bb0*/  SHF.R.S32.HI R154, RZ, 0x1, R5 ;  /* 0x00000001ff9a7819 */ /* 0x000fe20000011405 */
[----:B------:R-:W-:Y:S01]  /*0bc0*/  IMAD.IADD R22, R23, 0x1, -R3 ;  /* 0x0000000117167824 */ /* 0x000fe200078e0a03 */
[----:B------:R-:W-:-:S02]  /*0bd0*/  SHF.R.S32.HI R3, RZ, 0x4, R4 ;  /* 0x00000004ff037819 */ /* 0x000fc40000011404 */
[----:B------:R-:W-:Y:S02]  /*0be0*/  LEA.HI R6, R5, R154, RZ, 0x1 ;  /* 0x0000009a05067211 */ /* 0x000fe400078f08ff */
[----:B------:R-:W-:Y:S02]  /*0bf0*/  SHF.L.U32 R26, R22, 0x2, RZ ;  /* 0x00000002161a7819 */ /* 0x000fe400000006ff */
[----:B------:R-:W-:Y:S02]  /*0c00*/  LEA.HI R5, R4, R3, RZ, 0x1 ;  /* 0x0000000304057211 */ /* 0x000fe400078f08ff */
[----:B------:R-:W-:Y:S01]  /*0c10*/  LOP3.LUT R7, R6, 0x7fffffe, RZ, 0xc0, !PT ;  /* 0x07fffffe06077812 */ /* 0x000fe200078ec0ff */
[C---:B------:R-:W-:Y:S01]  /*0c20*/  VIADD R8, R26.reuse, 0x10 ;  /* 0x000000101a087836 */ /* 0x040fe20000000000 */
[----:B------:R-:W-:Y:S01]  /*0c30*/  STL [R1+0x38], R26 ;  /* 0x0000381a01007387 */ /* 0x000fe20000100800 */
[----:B------:R-:W-:Y:S01]  /*0c40*/  LOP3.LUT R6, R5, 0x1ffffffe, RZ, 0xc0, !PT ;  /* 0x1ffffffe05067812 */ /* 0x000fe200078ec0ff */
[----:B------:R-:W-:Y:S01]  /*0c50*/  VIADD R9, R26, 0x20 ;  /* 0x000000201a097836 */ /* 0x000fe20000000000 */
[----:B------:R-:W-:Y:S01]  /*0c60*/  LOP3.LUT R4, R4, 0xfffffff0, RZ, 0xc0, !PT ;  /* 0xfffffff004047812 */ /* 0x000fe200078ec0ff */
[----:B------:R0:W-:Y:S01]  /*0c70*/  STL [R1+0x6c], R8 ;  /* 0x00006c0801007387 */ /* 0x0001e20000100800 */
[----:B------:R-:W-:Y:S01]  /*0c80*/  IMAD.IADD R5, R26, 0x1, R8 ;  /* 0x000000011a057824 */ /* 0x000fe200078e0208 */
[----:B------:R-:W-:-:S02]  /*0c90*/  IADD3 R6, R3, -R6, RZ ;  /* 0x8000000603067210 */ /* 0x000fc40007ffe0ff */
[----:B------:R1:W-:Y:S01]  /*0ca0*/  STL [R1+0x68], R9 ;  /* 0x0000680901007387 */ /* 0x0003e20000100800 */
[----:B------:R-:W-:Y:S01]  /*0cb0*/  IMAD.IADD R4, R23, 0x1, -R4 ;  /* 0x0000000117047824 */ /* 0x000fe200078e0a04 */
[----:B------:R-:W-:Y:S01]  /*0cc0*/  SHF.R.S32.HI R10, RZ, 0x1f, R5 ;  /* 0x0000001fff0a7819 */ /* 0x000fe20000011405 */
[----:B------:R-:W-:Y:S02]  /*0cd0*/  IMAD.SHL.U32 R6, R6, 0x8, RZ ;  /* 0x0000000806067824 */ /* 0x000fe400078e00ff */
[----:B0-----:R-:W-:Y:S01]  /*0ce0*/  IMAD.IADD R8, R154, 0x1, -R7 ;  /* 0x000000019a087824 */ /* 0x001fe200078e0a07 */
[CC--:B------:R-:W-:Y:S02]  /*0cf0*/  LEA.HI R14, R10.reuse, R5.reuse, RZ, 0x3 ;  /* 0x000000050a0e7211 */ /* 0x0c0fe400078f18ff */
[----:B------:R-:W-:Y:S01]  /*0d00*/  LEA.HI R16, R10, R5, RZ, 0x5 ;  /* 0x000000050a107211 */ /* 0x000fe200078f28ff */
[----:B------:R-:W-:Y:S01]  /*0d10*/  IMAD R18, R3, 0x8, R8 ;  /* 0x0000000803127824 */ /* 0x000fe200078e0208 */
[-C--:B------:R-:W-:Y:S01]  /*0d20*/  LEA.HI R3, R0, R23.reuse, RZ, 0x7 ;  /* 0x0000001700037211 */ /* 0x080fe200078f38ff */
[----:B-1----:R-:W-:Y:S01]  /*0d30*/  IMAD.IADD R9, R26, 0x1, R9 ;  /* 0x000000011a097824 */ /* 0x002fe200078e0209 */
[----:B------:R-:W-:-:S02]  /*0d40*/  LEA.HI R5, R0, R23, RZ, 0x5 ;  /* 0x0000001700057211 */ /* 0x000fc400078f28ff */
[----:B------:R-:W-:Y:S02]  /*0d50*/  LOP3.LUT R7, R3, 0xffffff80, RZ, 0xc0, !PT ;  /* 0xffffff8003077812 */ /* 0x000fe400078ec0ff */
[----:B------:R-:W-:Y:S02]  /*0d60*/  SHF.R.S32.HI R8, RZ, 0x1f, R9 ;  /* 0x0000001fff087819 */ /* 0x000fe40000011409 */
[----:B------:R-:W-:Y:S01]  /*0d70*/  SHF.R.S32.HI R21, RZ, 0x7, R3 ;  /* 0x00000007ff157819 */ /* 0x000fe20000011403 */
[----:B------:R-:W-:Y:S01]  /*0d80*/  IMAD.IADD R24, R23, 0x1, -R7 ;  /* 0x0000000117187824 */ /* 0x000fe200078e0a07 */
[----:B------:R-:W-:Y:S02]  /*0d90*/  LEA.HI R7, R0, R23, RZ, 0x2 ;  /* 0x0000001700077211 */ /* 0x000fe400078f10ff */
[----:B------:R-:W-:Y:S02]  /*0da0*/  SHF.R.S32.HI R0, RZ, 0x5, R5 ;  /* 0x00000005ff007819 */ /* 0x000fe40000011405 */
[----:B------:R-:W-:-:S02]  /*0db0*/  SHF.R.S32.HI R5, RZ, 0x1f, R4 ;  /* 0x0000001fff057819 */ /* 0x000fc40000011404 */
[-C--:B------:R-:W-:Y:S01]  /*0dc0*/  LEA.HI R15, R8, R9.reuse, RZ, 0x3 ;  /* 0x00000009080f7211 */ /* 0x080fe200078f18ff */
[----:B------:R-:W-:Y:S01]  /*0dd0*/  IMAD R19, R0, 0x10, R4 ;  /* 0x0000001000137824 */ /* 0x000fe200078e0204 */
[----:B------:R-:W-:Y:S02]  /*0de0*/  LEA.HI R17, R8, R9, RZ, 0x5 ;  /* 0x0000000908117211 */ /* 0x000fe400078f28ff */
[--C-:B------:R-:W-:Y:S02]  /*0df0*/  SHF.R.S32.HI R20, RZ, 0x2, R7.reuse ;  /* 0x00000002ff147819 */ /* 0x100fe40000011407 */
[----:B------:R-:W-:Y:S02]  /*0e00*/  SHF.R.S32.HI R8, RZ, 0x1f, R7 ;  /* 0x0000001fff087819 */ /* 0x000fe40000011407 */
[----:B------:R-:W-:Y:S02]  /*0e10*/  LEA.HI R5, R5, R4, RZ, 0x3 ;  /* 0x0000000405057211 */ /* 0x000fe400078f18ff */
[----:B------:R-:W-:Y:S01]  /*0e20*/  LEA.HI R13, R8, R20, RZ, 0x2 ;  /* 0x00000014080d7211 */ /* 0x000fe200078f10ff */
[----:B------:R-:W-:Y:S01]  /*0e30*/  IMAD.HI R8, R21, 0x55555556, RZ ;  /* 0x5555555615087827 */ /* 0x000fe200078e02ff */
[----:B------:R-:W-:-:S02]  /*0e40*/  LOP3.LUT R3, R5, 0xfffffff8, RZ, 0xc0, !PT ;  /* 0xfffffff805037812 */ /* 0x000fc400078ec0ff */
[----:B------:R-:W-:Y:S02]  /*0e50*/  SHF.L.U32 R5, R5, 0x6, RZ ;  /* 0x0000000605057819 */ /* 0x000fe400000006ff */
[----:B------:R-:W-:Y:S01]  /*0e60*/  SHF.R.S32.HI R9, RZ, 0x1f, R24 ;  /* 0x0000001fff097819 */ /* 0x000fe20000011418 */
[----:B------:R-:W-:Y:S01]  /*0e70*/  IMAD.IADD R3, R4, 0x1, -R3 ;  /* 0x0000000104037824 */ /* 0x000fe200078e0a03 */
[----:B------:R-:W-:Y:S01]  /*0e80*/  LOP3.LUT R13, R13, 0xfffffffc, RZ, 0xc0, !PT ;  /* 0xfffffffc0d0d7812 */ /* 0x000fe200078ec0ff */
[----:B------:R-:W-:Y:S01]  /*0e90*/  IMAD.U32 R4, R19, 0x20, R6 ;  /* 0x0000002013047824 */ /* 0x000fe200078e0006 */
[----:B------:R-:W-:Y:S02]  /*0ea0*/  LOP3.LUT R5, R5, 0x7ffffe00, RZ, 0xc0, !PT ;  /* 0x7ffffe0005057812 */ /* 0x000fe400078ec0ff */
[----:B------:R-:W-:Y:S02]  /*0eb0*/  LEA.HI R10, R9, R24, RZ, 0x2 ;  /* 0x00000018090a7211 */ /* 0x000fe400078f10ff */
[----:B------:R-:W-:Y:S01]  /*0ec0*/  IADD3 R20, R20, -R13, RZ ;  /* 0x8000000d14147210 */ /* 0x000fe20007ffe0ff */
[----:B------:R-:W-:Y:S01]  /*0ed0*/  IMAD R5, R0, 0x400, R5 ;  /* 0x0000040000057824 */ /* 0x000fe200078e0205 */
[--C-:B------:R-:W-:Y:S01]  /*0ee0*/  SHF.R.S32.HI R11, RZ, 0x2, R10.reuse ;  /* 0x00000002ff0b7819 */ /* 0x100fe2000001140a */
[----:B------:R-:W-:Y:S01]  /*0ef0*/  IMAD.SHL.U32 R13, R18, 0x20, RZ ;  /* 0x00000020120d7824 */ /* 0x000fe200078e00ff */
[----:B------:R-:W-:Y:S01]  /*0f00*/  SHF.R.S32.HI R12, RZ, 0x1f, R10 ;  /* 0x0000001fff0c7819 */ /* 0x000fe2000001140a */
[----:B------:R-:W-:Y:S01]  /*0f10*/  IMAD.SHL.U32 R0, R20, 0x40, RZ ;  /* 0x0000004014007824 */ /* 0x000fe200078e00ff */
[----:B------:R-:W-:Y:S01]  /*0f20*/  LEA.HI R8, R8, R8, RZ, 0x1 ;  /* 0x0000000808087211 */ /* 0x000fe200078f08ff */
[----:B------:R0:W-:Y:S01]  /*0f30*/  STL [R1+0x8c], R20 ;  /* 0x00008c1401007387 */ /* 0x0001e20000100800 */
[----:B------:R-:W-:-:S02]  /*0f40*/  LEA.HI R12, R12, R11, RZ, 0x3 ;  /* 0x0000000b0c0c7211 */ /* 0x000fc400078f18ff */
[----:B------:R-:W-:Y:S02]  /*0f50*/  CS2R R18, SRZ ;  /* 0x0000000000127805 */ /* 0x000fe4000001ff00 */
[----:B------:R-:W-:Y:S01]  /*0f60*/  LEA.HI R9, R9, R24, RZ, 0x5 ;  /* 0x0000001809097211 */ /* 0x000fe200078f28ff */
[----:B------:R-:W-:Y:S01]  /*0f70*/  IMAD R8, R8, -0x3, R21 ;  /* 0xfffffffd08087824 */ /* 0x000fe200078e0215 */
[----:B------:R-:W-:Y:S01]  /*0f80*/  LOP3.LUT R21, R0, 0xc0, RZ, 0xc0, !PT ;  /* 0x000000c000157812 */ /* 0x000fe200078ec0ff */
[----:B------:R1:W-:Y:S01]  /*0f90*/  STL [R1+0xb0], R4 ;  /* 0x0000b00401007387 */ /* 0x0003e20000100800 */
[----:B------:R-:W-:Y:S02]  /*0fa0*/  LOP3.LUT R12, R12, 0xfffffff8, RZ, 0xc0, !PT ;  /* 0xfffffff80c0c7812 */ /* 0x000fe400078ec0ff */
[C---:B------:R-:W-:Y:S01]  /*0fb0*/  R2P PR, R3.reuse, 0x6 ;  /* 0x0000000603007804 */ /* 0x040fe20000000000 */
[----:B------:R-:W-:Y:S01]  /*0fc0*/  STL [R1+0x44], R13 ;  /* 0x0000440d01007387 */ /* 0x000fe20000100800 */
[----:B------:R-:W-:Y:S01]  /*0fd0*/  SHF.L.U32 R3, R3, 0x6, RZ ;  /* 0x0000000603037819 */ /* 0x000fe200000006ff */
[----:B------:R-:W-:Y:S01]  /*0fe0*/  IMAD.IADD R12, R11, 0x1, -R12 ;  /* 0x000000010b0c7824 */ /* 0x000fe200078e0a0c */
[----:B------:R-:W-:Y:S01]  /*0ff0*/  SHF.R.S32.HI R16, RZ, 0x5, R16 ;  /* 0x00000005ff107819 */ /* 0x000fe20000011410 */
[----:B------:R-:W-:Y:S01]  /*1000*/  STL [R1+0xc], R21 ;  /* 0x00000c1501007387 */ /* 0x000fe20000100800 */
[----:B------:R-:W-:-:S02]  /*1010*/  LOP3.LUT R0, R21, 0x18, R14, 0xf8, !PT ;  /* 0x0000001815007812 */ /* 0x000fc400078ef80e */
[----:B0-----:R-:W-:Y:S01]  /*1020*/  SHF.R.U32.HI R20, RZ, 0x3, R21 ;  /* 0x00000003ff147819 */ /* 0x001fe20000011615 */
[----:B------:R-:W-:Y:S01]  /*1030*/  IMAD R16, R16, 0x1800, R13 ;  /* 0x0000180010107824 */ /* 0x000fe200078e020d */
[----:B------:R-:W-:Y:S02]  /*1040*/  SHF.R.S32.HI R9, RZ, 0x5, R9 ;  /* 0x00000005ff097819 */ /* 0x000fe40000011409 */
[----:B------:R-:W-:Y:S01]  /*1050*/  LOP3.LUT R3, R3, 0x1c0, RZ, 0xc0, !PT ;  /* 0x000001c003037812 */ /* 0x000fe200078ec0ff */
[----:B------:R-:W-:Y:S01]  /*1060*/  STL [R1+0x40], R20 ;  /* 0x0000401401007387 */ /* 0x000fe20000100800 */
[----:B------:R-:W-:Y:S01]  /*1070*/  LOP3.LUT R11, R0, R20, RZ, 0x3c, !PT ;  /* 0x00000014000b7212 */ /* 0x000fe200078e3cff */
[----:B------:R-:W-:Y:S01]  /*1080*/  IMAD R9, R9, 0x10, R12 ;  /* 0x0000001009097824 */ /* 0x000fe200078e020c */
[----:B------:R-:W-:Y:S02]  /*1090*/  LOP3.LUT R7, R7, 0xfffffffc, RZ, 0xc0, !PT ;  /* 0xfffffffc07077812 */ /* 0x000fe400078ec0ff */
[----:B------:R-:W-:Y:S01]  /*10a0*/  LOP3.LUT R6, R3, 0x8, R6, 0xf8, !PT ;  /* 0x0000000803067812 */ /* 0x000fe200078ef806 */
[----:B------:R-:W-:Y:S01]  /*10b0*/  IMAD.IADD R11, R16, 0x1, R11 ;  /* 0x00000001100b7824 */ /* 0x000fe200078e020b */
[----:B------:R-:W-:Y:S01]  /*10c0*/  SHF.R.U32.HI R3, RZ, 0x3, R3 ;  /* 0x00000003ff037819 */ /* 0x000fe20000011603 */
[----:B------:R-:W-:Y:S01]  /*10d0*/  IMAD R8, R8, 0x40, R9 ;  /* 0x0000004008087824 */ /* 0x000fe200078e0209 */
[----:B------:R-:W-:Y:S01]  /*10e0*/  SHF.L.U32 R16, R22, 0x3, RZ ;  /* 0x0000000316107819 */ /* 0x000fe200000006ff */
[----:B------:R-:W-:Y:S01]  /*10f0*/  IMAD.IADD R25, R23, 0x1, -R7 ;  /* 0x0000000117197824 */ /* 0x000fe200078e0a07 */
[----:B------:R-:W-:Y:S01]  /*1100*/  LOP3.LUT R6, R6, R3, RZ, 0x3c, !PT ;  /* 0x0000000306067212 */ /* 0x000fe200078e3cff */
[C---:B------:R-:W-:Y:S01]  /*1110*/  VIADD R7, R26.reuse, 0x8 ;  /* 0x000000081a077836 */ /* 0x040fe20000000000 */
[----:B------:R-:W-:Y:S01]  /*1120*/  IADD3 R3, R26, 0x18, RZ ;  /* 0x000000181a037810 */ /* 0x000fe20007ffe0ff */
[----:B------:R-:W-:Y:S01]  /*1130*/  VIADD R23, R16, 0x30 ;  /* 0x0000003010177836 */ /* 0x000fe20000000000 */
[----:B------:R-:W-:Y:S01]  /*1140*/  STL [R1+0xac], R8 ;  /* 0x0000ac0801007387 */ /* 0x000fe20000100800 */
[----:B------:R-:W-:Y:S01]  /*1150*/  IADD3 R5, R5, R6, RZ ;  /* 0x0000000605057210 */ /* 0x000fe20007ffe0ff */
[----:B------:R-:W-:Y:S01]  /*1160*/  VIADD R6, R26, 0x28 ;  /* 0x000000281a067836 */ /* 0x000fe20000000000 */
[----:B------:R-:W-:Y:S01]  /*1170*/  LOP3.LUT R10, R10, 0x7ffffffc, RZ, 0xc0, !PT ;  /* 0x7ffffffc0a0a7812 */ /* 0x000fe200078ec0ff */
[----:B------:R0:W-:Y:S01]  /*1180*/  STL [R1+0x74], R7 ;  /* 0x0000740701007387 */ /* 0x0001e20000100800 */
[C---:B------:R-:W-:Y:S01]  /*1190*/  VIADD R22, R16.reuse, 0x40 ;  /* 0x0000004010167836 */ /* 0x040fe20000000000 */
[----:B------:R-:W-:Y:S01]  /*11a0*/  SHF.R.S32.HI R9, RZ, 0x3, R14 ;  /* 0x00000003ff097819 */ /* 0x000fe2000001140e */
[----:B------:R-:W-:Y:S01]  /*11b0*/  VIADD R136, R16, 0x50 ;  /* 0x0000005010887836 */ /* 0x000fe20000000000 */
[----:B------:R2:W-:Y:S01]  /*11c0*/  STL [R1+0x70], R3 ;  /* 0x0000700301007387 */ /* 0x0005e20000100800 */
[----:B------:R-:W-:Y:S01]  /*11d0*/  SHF.R.S32.HI R17, RZ, 0x5, R17 ;  /* 0x00000005ff117819 */ /* 0x000fe20000011411 */
[----:B------:R-:W-:Y:S01]  /*11e0*/  IMAD R155, R5, 0x2, R2 ;  /* 0x00000002059b7824 */ /* 0x000fe200078e0202 */
[----:B-1----:R-:W-:Y:S01]  /*11f0*/  LOP3.LUT R4, R21, 0x18, R15, 0xf8, !PT ;  /* 0x0000001815047812 */ /* 0x002fe200078ef80f */
[----:B------:R1:W-:Y:S01]  /*1200*/  STL [R1+0x78], R6 ;  /* 0x0000780601007387 */ /* 0x0003e20000100800 */
[----:B------:R-:W-:Y:S01]  /*1210*/  LEA.HI R0, R25, R25, RZ, 0x1 ;  /* 0x0000001919007211 */ /* 0x000fe200078f08ff */
[----:B------:R-:W-:Y:S01]  /*1220*/  IMAD R17, R17, 0x1800, R13 ;  /* 0x0000180011117824 */ /* 0x000fe200078e020d */
[----:B0-----:R-:W-:Y:S01]  /*1230*/  SHF.R.S32.HI R7, RZ, 0x3, R15 ;  /* 0x00000003ff077819 */ /* 0x001fe2000001140f */
[----:B------:R-:W-:Y:S01]  /*1240*/  VIADD R5, R155, 0x21820 ;  /* 0x000218209b057836 */ /* 0x000fe20000000000 */
[----:B------:R-:W-:-:S02]  /*1250*/  LOP3.LUT R4, R4, R20, RZ, 0x3c, !PT ;  /* 0x0000001404047212 */ /* 0x000fc400078e3cff */
[----:B--2---:R-:W-:Y:S02]  /*1260*/  SHF.R.S32.HI R3, RZ, 0x1f, R23 ;  /* 0x0000001fff037819 */ /* 0x004fe40000011417 */
[----:B------:R-:W-:Y:S01]  /*1270*/  LOP3.LUT R0, R0, 0x1ffffffe, RZ, 0xc0, !PT ;  /* 0x1ffffffe00007812 */ /* 0x000fe200078ec0ff */
[----:B------:R-:W-:Y:S01]  /*1280*/  IMAD.IADD R12, R17, 0x1, R4 ;  /* 0x00000001110c7824 */ /* 0x000fe200078e0204 */
[----:B-1----:R-:W-:Y:S01]  /*1290*/  SHF.R.S32.HI R6, RZ, 0x1f, R22 ;  /* 0x0000001fff067819 */ /* 0x002fe20000011416 */
[----:B------:R0:W-:Y:S01]  /*12a0*/  STL [R1+0x58], R3 ;  /* 0x0000580301007387 */ /* 0x0001e20000100800 */
[----:B------:R-:W-:Y:S01]  /*12b0*/  IMAD.MOV.U32 R4, RZ, RZ, 0x40 ;  /* 0x00000040ff047424 */ /* 0x000fe200078e00ff */
[----:B------:R-:W-:Y:S01]  /*12c0*/  SHF.R.S32.HI R17, RZ, 0x1f, R16 ;  /* 0x0000001fff117819 */ /* 0x000fe20000011410 */
[----:B------:R-:W-:Y:S01]  /*12d0*/  IMAD.IADD R0, R25, 0x1, -R0 ;  /* 0x0000000119007824 */ /* 0x000fe200078e0a00 */
[----:B------:R1:W-:Y:S02]  /*12e0*/  STL [R1+0x54], R6 ;  /* 0x0000540601007387 */ /* 0x0003e40000100800 */
[----:B------:R-:W-:-:S02]  /*12f0*/  SEL R4, R4, 0xffffffc0, !P2 ;  /* 0xffffffc004047807 */ /* 0x000fc40005000000 */
[----:B0-----:R-:W-:Y:S01]  /*1300*/  SHF.R.S32.HI R3, RZ, 0x1f, R136 ;  /* 0x0000001fff037819 */ /* 0x001fe20000011488 */
[----:B-1----:R-:W-:-:S04]  /*1310*/  IMAD.IADD R6, R24, 0x1, -R10 ;  /* 0x0000000118067824 */ /* 0x002fc800078e0a0a */
[----:B------:R0:W-:Y:S04]  /*1320*/  STL [R1+0x50], R3 ;  /* 0x0000500301007387 */ /* 0x0001e80000100800 */
[----:B------:R1:W-:Y:S04]  /*1330*/  STL [R1+0x90], R6 ;  /* 0x0000900601007387 */ /* 0x0003e80000100800 */
[----:B------:R2:W-:Y:S01]  /*1340*/  STL [R1+0x48], R9 ;  /* 0x0000480901007387 */ /* 0x0005e20000100800 */
[----:B0-----:R-:W-:-:S03]  /*1350*/  LOP3.LUT R3, R21, 0x8, R16, 0xf8, !PT ;  /* 0x0000000815037812 */ /* 0x001fc600078ef810 */
[----:B------:R0:W-:Y:S01]  /*1360*/  STL [R1+0x4c], R7 ;  /* 0x00004c0701007387 */ /* 0x0001e20000100800 */
[-C--:B------:R-:W-:Y:S02]  /*1370*/  LOP3.LUT R3, R3, R20.reuse, RZ, 0x3c, !PT ;  /* 0x0000001403037212 */ /* 0x080fe400078e3cff */
[----:B-1----:R-:W-:Y:S02]  /*1380*/  LOP3.LUT R6, R21, 0x18, R16, 0xf8, !PT ;  /* 0x0000001815067812 */ /* 0x002fe400078ef810 */
[----:B--2---:R-:W-:Y:S02]  /*1390*/  LEA R9, R12, UR42, 0x1 ;  /* 0x0000002a0c097c11 */ /* 0x004fe4000f8e08ff */
[----:B------:R-:W-:Y:S02]  /*13a0*/  LOP3.LUT R6, R6, R20, RZ, 0x3c, !PT ;  /* 0x0000001406067212 */ /* 0x000fe400078e3cff */
[----:B0-----:R-:W-:Y:S01]  /*13b0*/  IADD3 R7, R13, R3, RZ ;  /* 0x000000030d077210 */ /* 0x001fe20007ffe0ff */
[----:B------:R-:W-:-:S02]  /*13c0*/  VIADD R3, R155, 0x21800 ;  /* 0x000218009b037836 */ /* 0x000fc40000000000 */
[----:B------:R-:W-:Y:S02]  /*13d0*/  IMAD.IADD R6, R13, 0x1, R6 ;  /* 0x000000010d067824 */ /* 0x000fe400078e0206 */
[----:B------:R0:W-:Y:S01]  /*13e0*/  STL [R1+0x88], R7 ;  /* 0x0000880701007387 */ /* 0x0001e20000100800 */
[----:B------:R-:W-:Y:S01]  /*13f0*/  @P1 VIADD R5, R3, 0xffffffe0 ;  /* 0xffffffe003051836 */ /* 0x000fe20000000000 */
[----:B0-----:R-:W-:-:S05]  /*1400*/  LEA R7, R11, UR42, 0x1 ;  /* 0x0000002a0b077c11 */ /* 0x001fca000f8e08ff */
[----:B------:R0:W-:Y:S04]  /*1410*/  STL [R1+0xa4], R7 ;  /* 0x0000a40701007387 */ /* 0x0001e80000100800 */
[----:B------:R-:W-:Y:S01]  /*1420*/  STL [R1+0xa0], R9 ;  /* 0x0000a00901007387 */ /* 0x000fe20000100800 */
[----:B0-----:R-:W-:Y:S02]  /*1430*/  LEA R7, R6, UR42, 0x1 ;  /* 0x0000002a06077c11 */ /* 0x001fe4000f8e08ff */
[----:B------:R-:W-:Y:S01]  /*1440*/  LEA R6, R0, R8, 0x3 ;  /* 0x0000000800067211 */ /* 0x000fe200078e18ff */
[----:B------:R-:W-:Y:S02]  /*1450*/  IMAD.IADD R0, R3, 0x1, R4 ;  /* 0x0000000103007824 */ /* 0x000fe400078e0204 */
[----:B------:R-:W-:Y:S01]  /*1460*/  STL [R1+0xa8], R7 ;  /* 0x0000a80701007387 */ /* 0x000fe20000100800 */
[----:B------:R-:W-:-:S03]  /*1470*/  IMAD.IADD R3, R4, 0x1, R5 ;  /* 0x0000000104037824 */ /* 0x000fc600078e0205 */
[----:B------:R-:W-:Y:S04]  /*1480*/  STL [R1+0x7c], R5 ;  /* 0x00007c0501007387 */ /* 0x000fe80000100800 */
[----:B------:R-:W-:Y:S04]  /*1490*/  STL [R1+0x94], R6 ;  /* 0x0000940601007387 */ /* 0x000fe80000100800 */
[----:B------:R0:W-:Y:S04]  /*14a0*/  STL [R1+0x8], R0 ;  /* 0x0000080001007387 */ /* 0x0001e80000100800 */
[----:B------:R1:W-:Y:S01]  /*14b0*/  STL [R1+0x4], R3 ;  /* 0x0000040301007387 */ /* 0x0003e20000100800 */
[----:B0-----:R-:W-:-:S05]  /*14c0*/  VIADD R0, R5, 0x6000 ;  /* 0x0000600005007836 */ /* 0x001fca0000000000 */
[----:B------:R1:W-:Y:S02]  /*14d0*/  STL [R1+0x80], R0 ;  /* 0x0000800001007387 */ /* 0x0003e40000100800 */
.L_x_2459:
[----:B0-----:R-:W0:Y:S02]  /*14e0*/  LDC.64 R4, c[0x0][0xc88] ;  /* 0x00032200ff047b82 */ /* 0x001e240000000a00 */
[----:B0-----:R-:W-:-:S05]  /*14f0*/  IMAD.WIDE R4, R35, 0x4, R4 ;  /* 0x0000000423047825 */ /* 0x001fca00078e0204 */
[----:B--2---:R-:W2:Y:S01]  /*1500*/  LDG.E R10, desc[UR38][R4.64] ;  /* 0x00000026040a7981 */ /* 0x004ea2000c1e1900 */
[----:B------:R-:W-:Y:S05]  /*1510*/  YIELD ;  /* 0x0000000000007946 */ /* 0x000fea0003800000 */
[----:B------:R-:W-:Y:S01]  /*1520*/  ULDC.64 UR4, c[0x0][0xa28] ;  /* 0x00028a0000047ab9 */ /* 0x000fe20000000a00 */
[----:B------:R-:W-:Y:S01]  /*1530*/  ULDC.64 UR8, c[0x0][0xa18] ;  /* 0x0002860000087ab9 */ /* 0x000fe20000000a00 */
[----:B------:R-:W-:Y:S01]  /*1540*/  ISETP.NE.U32.AND P1, PT, RZ, UR4, PT ;  /* 0x00000004ff007c0c */ /* 0x000fe2000bf25070 */
[----:B------:R-:W-:Y:S01]  /*1550*/  ULDC.64 UR6, c[0x0][0xa08] ;  /* 0x0002820000067ab9 */ /* 0x000fe20000000a00 */
[----:B-1----:R-:W-:Y:S01]  /*1560*/  MOV R3, RZ ;  /* 0x000000ff00037202 */ /* 0x002fe20000000f00 */
[----:B------:R-:W-:Y:S01]  /*1570*/  IMAD.MOV.U32 R79, RZ, RZ, RZ ;  /* 0x000000ffff4f7224 */ /* 0x000fe200078e00ff */
[----:B------:R-:W-:-:S02]  /*1580*/  ISETP.NE.AND.EX P1, PT, RZ, UR5, PT, P1 ;  /* 0x00000005ff007c0c */ /* 0x000fc4000bf25310 */
[----:B------:R-:W-:-:S04]  /*1590*/  ISETP.NE.U32.AND P0, PT, RZ, UR6, PT ;  /* 0x00000006ff007c0c */ /* 0x000fc8000bf05070 */
[----:B------:R-:W-:Y:S02]  /*15a0*/  ISETP.NE.AND.EX P0, PT, RZ, UR7, PT, P0 ;  /* 0x00000007ff007c0c */ /* 0x000fe4000bf05300 */
[----:B--2---:R-:W-:Y:S01]  /*15b0*/  SHF.R.S32.HI R0, RZ, 0x1f, R10 ;  /* 0x0000001fff007819 */ /* 0x004fe2000001140a */
[----:B------:R-:W-:-:S04]  /*15c0*/  IMAD.SHL.U32 R30, R10, 0x4, RZ ;  /* 0x000000040a1e7824 */ /* 0x000fc800078e00ff */
[C---:B----4-:R-:W-:Y:S01]  /*15d0*/  @P1 LEA R6, P2, R10.reuse, UR4, 0x2 ;  /* 0x000000040a061c11 */ /* 0x050fe2000f8410ff */
[----:B------:R0:W-:Y:S01]  /*15e0*/  STL [R1+0x98], R10 ;  /* 0x0000980a01007387 */ /* 0x0001e20000100800 */
[C-C-:B------:R-:W-:Y:S02]  /*15f0*/  SHF.L.U64.HI R31, R10.reuse, 0x2, R0.reuse ;  /* 0x000000020a1f7819 */ /* 0x140fe40000010200 */
[----:B------:R-:W-:Y:S02]  /*1600*/  @P1 LEA.HI.X R7, R10, UR5, R0, 0x2, P2 ;  /* 0x000000050a071c11 */ /* 0x000fe400090f1400 */
[----:B------:R-:W-:Y:S01]  /*1610*/  ISETP.NE.U32.AND P2, PT, RZ, UR8, PT ;  /* 0x00000008ff007c0c */ /* 0x000fe2000bf45070 */
[----:B------:R-:W-:Y:S01]  /*1620*/  ULDC UR4, c[0x0][0x288] ;  /* 0x0000a20000047ab9 */ /* 0x000fe20000000800 */
[----:B------:R-:W-:Y:S01]  /*1630*/  IADD3 R8, P3, R30, UR6, RZ ;  /* 0x000000061e087c10 */ /* 0x000fe2000ff7e0ff */
[----:B------:R0:W5:Y:S01]  /*1640*/  @P1 LDG.E R3, desc[UR38][R6.64] ;  /* 0x0000002606031981 */ /* 0x000162000c1e1900 */
[----:B------:R-:W-:Y:S01]  /*1650*/  ISETP.NE.AND.EX P2, PT, RZ, UR9, PT, P2 ;  /* 0x00000009ff007c0c */ /* 0x000fe2000bf45320 */
[----:B------:R-:W-:Y:S01]  /*1660*/  IMAD.U32 R146, RZ, RZ, UR4 ;  /* 0x00000004ff927e24 */ /* 0x000fe2000f8e00ff */
[----:B------:R-:W-:Y:S01]  /*1670*/  IADD3.X R9, R31, UR7, RZ, P3, !PT ;  /* 0x000000071f097c10 */ /* 0x000fe20009ffe4ff */
[----:B------:R-:W-:-:S04]  /*1680*/  ULDC.64 UR4, c[0x0][0x418] ;  /* 0x0001060000047ab9 */ /* 0x000fc80000000a00 */
[----:B------:R0:W5:Y:S06]  /*1690*/  @P0 LDG.E R79, desc[UR38][R8.64] ;  /* 0x00000026084f0981 */ /* 0x00016c000c1e1900 */
[----:B------:R-:W-:-:S04]  /*16a0*/  @P2 IADD3 R4, P1, R30, UR8, RZ ;  /* 0x000000081e042c10 */ /* 0x000fc8000ff3e0ff */
[----:B------:R-:W-:-:S05]  /*16b0*/  @P2 IADD3.X R5, R31, UR9, RZ, P1, !PT ;  /* 0x000000091f052c10 */ /* 0x000fca0008ffe4ff */
        /* <DEDUP_REMOVED lines=8> */
[----:B------:R-:W-:Y:S01]  /*1740*/  IMAD.U32 R24, RZ, RZ, UR5 ;  /* 0x00000005ff187e24 */ /* 0x000fe2000f8e00ff */
[----:B------:R-:W-:Y:S01]  /*1750*/  MOV R28, UR4 ;  /* 0x00000004001c7c02 */ /* 0x000fe20008000f00 */
[----:B------:R-:W-:Y:S01]  /*1760*/  IMAD.MOV.U32 R25, RZ, RZ, R10 ;  /* 0x000000ffff197224 */ /* 0x000fe200078e000a */
[----:B0--3--:R-:W-:Y:S06]  /*1770*/  @P2 BRA `(.L_x_2305) ;  /* 0x0000000000242947 */ /* 0x009fec0003800000 */
        /* <DEDUP_REMOVED lines=9> */
.L_x_2305:
[----:B------:R-:W-:Y:S01]  /*1810*/  ULDC.64 UR4, c[0x0][0xa20] ;  /* 0x0002880000047ab9 */ /* 0x000fe20000000a00 */
[----:B------:R0:W-:Y:S01]  /*1820*/  STL [R1+0x9c], R34 ;  /* 0x00009c2201007387 */ /* 0x0001e20000100800 */
[----:B------:R-:W-:-:S04]  /*1830*/  ISETP.NE.U32.AND P1, PT, RZ, UR4, PT ;  /* 0x00000004ff007c0c */ /* 0x000fc8000bf25070 */
[----:B------:R-:W-:-:S13]  /*1840*/  ISETP.NE.AND.EX P1, PT, RZ, UR5, PT, P1 ;  /* 0x00000005ff007c0c */ /* 0x000fda000bf25310 */
[----:B0-----:R-:W-:Y:S05]  /*1850*/  @!P1 BRA `(.L_x_2306) ;  /* 0x0000000000109947 */ /* 0x001fea0003800000 */
[----:B------:R-:W-:-:S04]  /*1860*/  IADD3 R28, P0, R30, UR4, RZ ;  /* 0x000000041e1c7c10 */ /* 0x000fc8000ff1e0ff */
[----:B------:R-:W-:-:S05]  /*1870*/  IADD3.X R29, R31, UR5, RZ, P0, !PT ;  /* 0x000000051f1d7c10 */ /* 0x000fca00087fe4ff */
[----:B------:R0:W5:Y:S01]  /*1880*/  LDG.E R28, desc[UR38][R28.64] ;  /* 0x000000261c1c7981 */ /* 0x000162000c1e1900 */
[----:B------:R-:W-:Y:S05]  /*1890*/  BRA `(.L_x_2307) ;  /* 0x0000000000107947 */ /* 0x000fea0003800000 */
.L_x_2306:
[----:B------:R-:W-:Y:S05]  /*18a0*/  @!P0 BRA `(.L_x_2307) ;  /* 0x00000000000c8947 */ /* 0x000fea0003800000 */
[----:B------:R-:W2:Y:S04]  /*18b0*/  LDG.E R5, desc[UR38][R8.64] ;  /* 0x0000002608057981 */ /* 0x000ea8000c1e1900 */
[----:B------:R-:W2:Y:S02]  /*18c0*/  LDG.E R28, desc[UR38][R8.64+0x4] ;  /* 0x00000426081c7981 */ /* 0x000ea4000c1e1900 */
[----:B--2---:R-:W-:-:S07]  /*18d0*/  IMAD.IADD R28, R28, 0x1, -R5 ;  /* 0x000000011c1c7824 */ /* 0x004fce00078e0a05 */
.L_x_2307:
[----:B------:R-:W-:Y:S01]  /*18e0*/  ULDC.64 UR4, c[0x0][0xa10] ;  /* 0x0002840000047ab9 */ /* 0x000fe20000000a00 */
[----:B------:R-:W1:Y:S01]  /*18f0*/  LDC R8, c[0x0][0x448] ;  /* 0x00011200ff087b82 */ /* 0x000e620000000800 */
[----:B------:R-:W-:-:S04]  /*1900*/  ISETP.NE.U32.AND P0, PT, RZ, UR4, PT ;  /* 0x00000004ff007c0c */ /* 0x000fc8000bf05070 */
[----:B------:R-:W-:Y:S01]  /*1910*/  ISETP.NE.AND.EX P0, PT, RZ, UR5, PT, P0 ;  /* 0x00000005ff007c0c */ /* 0x000fe2000bf05300 */
[----:B------:R-:W-:-:S12]  /*1920*/  ULDC.64 UR4, c[0x0][0xa30] ;  /* 0x00028c0000047ab9 */ /* 0x000fd80000000a00 */
[----:B------:R-:W2:Y:S02]  /*1930*/  @P0 LDC.64 R4, c[0x0][0xa10] ;  /* 0x00028400ff040b82 */ /* 0x000ea40000000a00 */
[----:B--2---:R-:W-:-:S05]  /*1940*/  @P0 IMAD.WIDE R4, R25, 0x4, R4 ;  /* 0x0000000419040825 */ /* 0x004fca00078e0204 */
[----:B------:R-:W2:Y:S04]  /*1950*/  @P0 LDG.E R0, desc[UR38][R4.64] ;  /* 0x0000002604000981 */ /* 0x000ea8000c1e1900 */
[----:B------:R3:W2:Y:S01]  /*1960*/  @P0 LDG.E R9, desc[UR38][R4.64+0x4] ;  /* 0x0000042604090981 */ /* 0x0006a2000c1e1900 */
[----:B------:R-:W-:Y:S01]  /*1970*/  ISETP.NE.U32.AND P1, PT, RZ, UR4, PT ;  /* 0x00000004ff007c0c */ /* 0x000fe2000bf25070 */
[----:B-----5:R-:W-:-:S03]  /*1980*/  IMAD.MOV.U32 R97, RZ, RZ, R28 ;  /* 0x000000ffff617224 */ /* 0x020fc600078e001c */
[----:B------:R-:W-:-:S13]  /*1990*/  ISETP.NE.AND.EX P1, PT, RZ, UR5, PT, P1 ;  /* 0x00000005ff007c0c */ /* 0x000fda000bf25310 */
[----:B------:R-:W-:-:S04]  /*19a0*/  @P1 IADD3 R6, P2, R30, UR4, RZ ;  /* 0x000000041e061c10 */ /* 0x000fc8000ff5e0ff */
[----:B------:R-:W-:-:S05]  /*19b0*/  @P1 IADD3.X R7, R31, UR5, RZ, P2, !PT ;  /* 0x000000051f071c10 */ /* 0x000fca00097fe4ff */
[----:B------:R4:W5:Y:S01]  /*19c0*/  @P1 LDG.E R97, desc[UR38][R6.64] ;  /* 0x0000002606611981 */ /* 0x000962000c1e1900 */
[----:B-1----:R-:W-:Y:S01]  /*19d0*/  ISETP.NE.AND P1, PT, R8, 0x1, PT ;  /* 0x000000010800780c */ /* 0x002fe20003f25270 */
[----:B------:R-:W-:Y:S02]  /*19e0*/  IMAD R10, R33, 0xc0, RZ ;  /* 0x000000c0210a7824 */ /* 0x000fe400078e02ff */
[----:B------:R-:W-:Y:S02]  /*19f0*/  IMAD.IADD R8, R28, 0x1, -R3 ;  /* 0x000000011c087824 */ /* 0x000fe400078e0a03 */
[----:B---3--:R-:W-:Y:S01]  /*1a00*/  VIADD R4, R10, 0xbf ;  /* 0x000000bf0a047836 */ /* 0x008fe20000000000 */
[----:B------:R4:W-:Y:S02]  /*1a10*/  STL [R1+0x84], R10 ;  /* 0x0000840a01007387 */ /* 0x0009e40000100800 */
[----:B------:R-:W-:-:S04]  /*1a20*/  IADD3 R74, -R8, RZ, RZ ;  /* 0x000000ff084a7210 */ /* 0x000fc80007ffe1ff */
[----:B------:R-:W-:Y:S01]  /*1a30*/  VIMNMX R74, RZ, R74, !PT ;  /* 0x0000004aff4a7248 */ /* 0x000fe20007fe0100 */
[----:B------:R-:W1:Y:S08]  /*1a40*/  @P1 LDC R11, c[0x0][0x44c] ;  /* 0x00011300ff0b1b82 */ /* 0x000e700000000800 */
[----:B------:R-:W3:Y:S01]  /*1a50*/  @P1 LDC R5, c[0x0][0x450] ;  /* 0x00011400ff051b82 */ /* 0x000ee20000000800 */
[----:B--2---:R-:W-:Y:S01]  /*1a60*/  @P0 IADD3 R24, -R0, R9, RZ ;  /* 0x0000000900180210 */ /* 0x004fe20007ffe1ff */
[----:B-1----:R-:W-:-:S04]  /*1a70*/  @P1 IMAD.HI.U32 R0, R4, R11, RZ ;  /* 0x0000000b04001227 */ /* 0x002fc800078e00ff */
[----:B------:R-:W-:Y:S01]  /*1a80*/  IMAD.IADD R147, R8, 0x1, R24 ;  /* 0x0000000108937824 */ /* 0x000fe200078e0218 */
[----:B---3--:R-:W-:-:S03]  /*1a90*/  @P1 SHF.R.U32.HI R4, RZ, R5, R0 ;  /* 0x00000005ff041219 */ /* 0x008fc60000011600 */
[C---:B------:R-:W-:Y:S01]  /*1aa0*/  VIADD R0, R147.reuse, 0x7f ;  /* 0x0000007f93007836 */ /* 0x040fe20000000000 */
[----:B------:R-:W-:-:S04]  /*1ab0*/  IADD3 R101, R147, 0x80, -R146 ;  /* 0x0000008093657810 */ /* 0x000fc80007ffe892 */
[----:B------:R-:W-:Y:S01]  /*1ac0*/  SHF.R.S32.HI R3, RZ, 0x1f, R0 ;  /* 0x0000001fff037819 */ /* 0x000fe20000011400 */
[----:B------:R-:W-:-:S03]  /*1ad0*/  IMAD.IADD R4, R101, 0x1, R4 ;  /* 0x0000000165047824 */ /* 0x000fc600078e0204 */
[----:B------:R-:W-:Y:S02]  /*1ae0*/  LEA.HI R3, R3, R0, RZ, 0x7 ;  /* 0x0000000003037211 */ /* 0x000fe400078f38ff */
[----:B------:R-:W-:Y:S02]  /*1af0*/  SHF.R.S32.HI R5, RZ, 0x1f, R4 ;  /* 0x0000001fff057819 */ /* 0x000fe40000011404 */
[----:B------:R-:W-:Y:S02]  /*1b00*/  SHF.R.S32.HI R102, RZ, 0x7, R3 ;  /* 0x00000007ff667819 */ /* 0x000fe40000011403 */
[----:B------:R-:W-:-:S04]  /*1b10*/  LEA.HI R5, R5, R4, RZ, 0x7 ;  /* 0x0000000405057211 */ /* 0x000fc800078f38ff */
[----:B------:R-:W-:-:S04]  /*1b20*/  SHF.R.S32.HI R5, RZ, 0x7, R5 ;  /* 0x00000007ff057819 */ /* 0x000fc80000011405 */
[----:B------:R-:W-:-:S05]  /*1b30*/  VIMNMX R5, R102, R5, PT ;  /* 0x0000000566057248 */ /* 0x000fca0003fe0100 */
[----:B------:R-:W-:-:S05]  /*1b40*/  IMAD R5, R5, 0x80, -R8 ;  /* 0x0000008005057824 */ /* 0x000fca00078e0a08 */
[----:B------:R-:W-:-:S04]  /*1b50*/  VIMNMX R5, R5, R24, PT ;  /* 0x0000001805057248 */ /* 0x000fc80003fe0100 */
[----:B------:R-:W-:Y:S02]  /*1b60*/  ISETP.GT.AND P0, PT, R5, R74, PT ;  /* 0x0000004a0500720c */ /* 0x000fe40003f04270 */
[----:B------:R-:W-:-:S05]  /*1b70*/  SHF.R.U32.HI R74, RZ, 0x7, R74 ;  /* 0x00000007ff4a7819 */ /* 0x000fca000001164a */
[----:B------:R-:W-:-:S06]  /*1b80*/  IMAD.MOV.U32 R26, RZ, RZ, R74 ;  /* 0x000000ffff1a7224 */ /* 0x000fcc00078e004a */
[----:B------:R-:W-:-:S05]  /*1b90*/  @P0 VIADD R0, R5, 0x7f ;  /* 0x0000007f05000836 */ /* 0x000fca0000000000 */
[----:B------:R-:W-:-:S04]  /*1ba0*/  @P0 SHF.R.S32.HI R3, RZ, 0x1f, R0 ;  /* 0x0000001fff030819 */ /* 0x000fc80000011400 */
[----:B------:R-:W-:-:S04]  /*1bb0*/  @P0 LEA.HI R3, R3, R0, RZ, 0x7 ;  /* 0x0000000003030211 */ /* 0x000fc800078f38ff */
[----:B------:R-:W-:Y:S02]  /*1bc0*/  @P0 SHF.R.S32.HI R26, RZ, 0x7, R3 ;  /* 0x00000007ff1a0819 */ /* 0x000fe40000011403 */
[----:B------:R-:W-:Y:S02]  /*1bd0*/  PLOP3.LUT P0, PT, PT, PT, PT, 0x80, 0x0 ;  /* 0x000000000000781c */ /* 0x000fe40003f0f070 */
[----:B------:R-:W-:-:S13]  /*1be0*/  ISETP.GT.AND P1, PT, R26, R74, PT ;  /* 0x0000004a1a00720c */ /* 0x000fda0003f24270 */
[----:B----4-:R-:W-:Y:S05]  /*1bf0*/  @!P1 BRA `(.L_x_2308) ;  /* 0x00000054007c9947 */ /* 0x010fea0003800000 */
[----:B------:R-:W-:Y:S01]  /*1c00*/  VIADD R0, R2, 0x15400 ;  /* 0x0001540002007836 */ /* 0x000fe20000000000 */
[----:B------:R-:W-:Y:S04]  /*1c10*/  BSSY B6, `(.L_x_2309) ;  /* 0x0000013000067945 */ /* 0x000fe80003800000 */
[----:B------:R-:W-:-:S13]  /*1c20*/  LOP3.LUT P0, RZ, R0, 0x1bf, RZ, 0xc0, !PT ;  /* 0x000001bf00ff7812 */ /* 0x000fda000780c0ff */
[----:B------:R-:W-:Y:S05]  /*1c30*/  @!P0 BRA `(.L_x_2310) ;  /* 0x0000000000408947 */ /* 0x000fea0003800000 */
[----:B------:R-:W-:Y:S01]  /*1c40*/  MOV R0, 0x0 ;  /* 0x0000000000007802 */ /* 0x000fe20000000f00 */
[----:B------:R-:W-:Y:S01]  /*1c50*/  ULDC.64 UR4, c[0x4][0x88] ;  /* 0x0100220000047ab9 */ /* 0x000fe20000000a00 */
[----:B------:R-:W-:Y:S01]  /*1c60*/  ULDC.64 UR6, c[0x4][0x18] ;  /* 0x0100060000067ab9 */ /* 0x000fe20000000a00 */
[----:B------:R-:W-:Y:S01]  /*1c70*/  MOV R4, UR4 ;  /* 0x0000000400047c02 */ /* 0x000fe20008000f00 */
[----:B------:R1:W2:Y:S01]  /*1c80*/  LDC.64 R14, c[0x4][R0] ;  /* 0x01000000000e7b82 */ /* 0x0002a20000000a00 */
        /* <DEDUP_REMOVED lines=8> */
[----:B-1----:R-:W-:-:S07]  /*1d10*/  IMAD.MOV.U32 R13, RZ, RZ, RZ ;  /* 0x000000ffff0d7224 */ /* 0x002fce00078e00ff */
[----:B------:R-:W-:-:S07]  /*1d20*/  LEPC R20, `(.L_x_2310) ;  /* 0x000000001014794e */ /* 0x000fce0000000000 */
[----:B0-2--5:R-:W-:Y:S05]  /*1d30*/  CALL.ABS.NOINC R14 ;  /* 0x000000000e007343 */ /* 0x025fea0003c00000 */
.L_x_2310:
[----:B------:R-:W-:Y:S05]  /*1d40*/  BSYNC B6 ;  /* 0x0000000000067941 */ /* 0x000fea0003800000 */
.L_x_2309:
        /* <DEDUP_REMOVED lines=8> */
[----:B------:R-:W-:Y:S01]  /*1dd0*/  IMAD.U32 R5, RZ, RZ, UR5 ;  /* 0x00000005ff057e24 */ /* 0x000fe2000f8e00ff */
[----:B------:R-:W-:Y:S01]  /*1de0*/  ULDC.64 UR4, c[0x4][0x90] ;  /* 0x0100240000047ab9 */ /* 0x000fe20000000a00 */
[----:B------:R-:W1:Y:S01]  /*1df0*/  LDC.64 R14, c[0x4][R14] ;  /* 0x010000000e0e7b82 */ /* 0x000e620000000a00 */
        /* <DEDUP_REMOVED lines=8> */
[----:B01---5:R-:W-:Y:S05]  /*1e80*/  CALL.ABS.NOINC R14 ;  /* 0x000000000e007343 */ /* 0x023fea0003c00000 */
.L_x_2312:
[----:B------:R-:W-:Y:S05]  /*1e90*/  BSYNC B6 ;  /* 0x0000000000067941 */ /* 0x000fea0003800000 */
.L_x_2311:
[----:B------:R-:W2:Y:S01]  /*1ea0*/  LDL.64 R36, [R1+0x38] ;  /* 0x0000380001247983 */ /* 0x000ea20000100a00 */
[----:B------:R-:W-:-:S03]  /*1eb0*/  ULDC.64 UR4, c[0x0][0x9f8] ;  /* 0x00027e0000047ab9 */ /* 0x000fc60000000a00 */
[----:B------:R-:W2:Y:S01]  /*1ec0*/  LDL.64 R20, [R1+0x38] ;  /* 0x0000380001147983 */ /* 0x000ea20000100a00 */
[----:B0-----:R-:W0:Y:S01]  /*1ed0*/  S2R R29, SR_TID.X ;  /* 0x00000000001d7919 */ /* 0x001e220000002100 */
[----:B------:R-:W-:Y:S01]  /*1ee0*/  ISETP.NE.U32.AND P0, PT, RZ, UR4, PT ;  /* 0x00000004ff007c0c */ /* 0x000fe2000bf05070 */
[----:B------:R-:W-:Y:S01]  /*1ef0*/  VIADD R0, R16, 0x10 ;  /* 0x0000001010007836 */ /* 0x000fe20000000000 */
[----:B------:R-:W1:Y:S01]  /*1f00*/  LDC.64 R6, c[0x0][0x408] ;  /* 0x00010200ff067b82 */ /* 0x000e620000000a00 */
[----:B------:R-:W3:Y:S01]  /*1f10*/  LDL.LU R35, [R1] ;  /* 0x0000000001237983 */ /* 0x000ee20000300800 */
[----:B------:R-:W-:-:S06]  /*1f20*/  ISETP.NE.AND.EX P0, PT, RZ, UR5, PT, P0 ;  /* 0x00000005ff007c0c */ /* 0x000fcc000bf05300 */
[----:B------:R-:W4:Y:S07]  /*1f30*/  LDC R99, c[0x0][0x3f4] ;  /* 0x0000fd00ff637b82 */ /* 0x000f2e0000000800 */
[----:B------:R-:W-:Y:S02]  /*1f40*/  @P0 IADD3 R4, P1, R30, UR4, RZ ;  /* 0x000000041e040c10 */ /* 0x000fe4000ff3e0ff */
[----:B0-----:R-:W-:-:S04]  /*1f50*/  SHF.R.U32.HI R32, RZ, 0x7, R29 ;  /* 0x00000007ff207819 */ /* 0x001fc8000001161d */
[----:B------:R-:W-:Y:S02]  /*1f60*/  ISETP.NE.AND P6, PT, R32, 0x1, PT ;  /* 0x000000012000780c */ /* 0x000fe40003fc5270 */
[----:B------:R-:W-:-:S05]  /*1f70*/  @P0 IADD3.X R5, R31, UR5, RZ, P1, !PT ;  /* 0x000000051f050c10 */ /* 0x000fca0008ffe4ff */
[----:B------:R0:W3:Y:S06]  /*1f80*/  @P0 LDG.E R25, desc[UR38][R4.64] ;  /* 0x0000002604190981 */ /* 0x0000ec000c1e1900 */
[----:B------:R-:W-:Y:S05]  /*1f90*/  @!P6 WARPSYNC.ALL ;  /* 0x000000000000e948 */ /* 0x000fea0003800000 */
[----:B------:R-:W-:-:S02]  /*1fa0*/  ULDC UR4, c[0x0][0x2f4] ;  /* 0x0000bd0000047ab9 */ /* 0x000fc40000000800 */
[----:B------:R-:W-:Y:S02]  /*1fb0*/  ISETP.GE.AND P1, PT, R0, UR4, PT ;  /* 0x0000000400007c0c */ /* 0x000fe4000bf26270 */
[----:B------:R-:W-:Y:S02]  /*1fc0*/  ISETP.GE.AND P0, PT, R16, UR4, PT ;  /* 0x0000000410007c0c */ /* 0x000fe4000bf06270 */
[----:B------:R-:W-:Y:S02]  /*1fd0*/  SEL R8, RZ, 0xffffffff, P1 ;  /* 0xffffffffff087807 */ /* 0x000fe40000800000 */
[----:B------:R-:W-:Y:S02]  /*1fe0*/  SEL R3, RZ, 0x1, P0 ;  /* 0x00000001ff037807 */ /* 0x000fe40000000000 */
[----:B------:R-:W-:-:S04]  /*1ff0*/  SHF.L.U32 R8, R8, 0x1, RZ ;  /* 0x0000000108087819 */ /* 0x000fc800000006ff */
[----:B------:R-:W-:Y:S02]  /*2000*/  LOP3.LUT R10, R8, 0x2, R3, 0xe2, !PT ;  /* 0x00000002080a7812 */ /* 0x000fe400078ee203 */
[----:B------:R-:W0:Y:S01]  /*2010*/  LDC.64 R8, c[0x0][0x3f8] ;  /* 0x0000fe00ff087b82 */ /* 0x000e220000000a00 */
[----:B------:R-:W-:Y:S01]  /*2020*/  IADD3 R79, R79, R28, RZ ;  /* 0x0000001c4f4f7210 */ /* 0x000fe20007ffe0ff */
[----:B--2---:R-:W-:-:S05]  /*2030*/  IMAD.MOV.U32 R20, RZ, RZ, R36 ;  /* 0x000000ffff147224 */ /* 0x004fca00078e0024 */
[----:B------:R-:W-:-:S05]  /*2040*/  SHF.R.S32.HI R21, RZ, 0x1f, R20 ;  /* 0x0000001fff157819 */ /* 0x000fca0000011414 */
[----:B------:R2:W-:Y:S01]  /*2050*/  STL [R1+0x3c], R21 ;  /* 0x00003c1501007387 */ /* 0x0005e20000100800 */
[----:B-1----:R-:W-:-:S03]  /*2060*/  IMAD.WIDE.U32 R70, R154, R6, R20 ;  /* 0x000000069a467225 */ /* 0x002fc600078e0014 */
[----:B------:R-:W2:Y:S01]  /*2070*/  LDL R31, [R1+0xc] ;  /* 0x00000c00011f7983 */ /* 0x000ea20000100800 */
[----:B0-----:R-:W-:-:S03]  /*2080*/  IMAD.WIDE.U32 R66, R154, R8, R20 ;  /* 0x000000089a427225 */ /* 0x001fc600078e0014 */
[----:B------:R-:W2:Y:S04]  /*2090*/  LDL R20, [R1+0x40] ;  /* 0x0000400001147983 */ /* 0x000ea80000100800 */
[----:B------:R-:W2:Y:S04]  /*20a0*/  LDL R28, [R1+0x44] ;  /* 0x00004400011c7983 */ /* 0x000ea80000100800 */
[----:B------:R-:W2:Y:S01]  /*20b0*/  LDL R30, [R1+0x8c] ;  /* 0x00008c00011e7983 */ /* 0x000ea20000100800 */
[----:B------:R-:W-:Y:S01]  /*20c0*/  SHF.R.S32.HI R11, RZ, 0x1f, R154 ;  /* 0x0000001fff0b7819 */ /* 0x000fe2000001149a */
[----:B------:R-:W-:Y:S01]  /*20d0*/  VIADD R3, R16, 0x20 ;  /* 0x0000002010037836 */ /* 0x000fe20000000000 */
[----:B------:R-:W-:-:S03]  /*20e0*/  ISETP.GE.AND P1, PT, R23, UR4, PT ;  /* 0x0000000417007c0c */ /* 0x000fc6000bf26270 */
[----:B------:R-:W-:Y:S01]  /*20f0*/  IMAD R4, R11, R6, RZ ;  /* 0x000000060b047224 */ /* 0x000fe200078e02ff */
[----:B------:R-:W-:-:S03]  /*2100*/  ISETP.GE.AND P0, PT, R3, UR4, PT ;  /* 0x0000000403007c0c */ /* 0x000fc6000bf06270 */
[----:B------:R-:W-:Y:S01]  /*2110*/  IMAD R13, R154, R7, R4 ;  /* 0x000000079a0d7224 */ /* 0x000fe200078e0204 */
[----:B------:R-:W-:Y:S02]  /*2120*/  SEL R4, RZ, 0x8, P1 ;  /* 0x00000008ff047807 */ /* 0x000fe40000800000 */
[----:B------:R-:W-:Y:S02]  /*2130*/  SEL R5, RZ, 0x4, P0 ;  /* 0x00000004ff057807 */ /* 0x000fe40000000000 */
[----:B------:R-:W-:Y:S01]  /*2140*/  ISETP.GE.AND P0, PT, R22, UR4, PT ;  /* 0x0000000416007c0c */ /* 0x000fe2000bf06270 */
[----:B------:R-:W-:Y:S01]  /*2150*/  IMAD.WIDE.U32 R72, R154, R6, R16 ;  /* 0x000000069a487225 */ /* 0x000fe200078e0010 */
[----:B------:R-:W-:Y:S02]  /*2160*/  LOP3.LUT R4, R4, R10, R5, 0xfe, !PT ;  /* 0x0000000a04047212 */ /* 0x000fe400078efe05 */
[----:B------:R-:W-:Y:S01]  /*2170*/  SEL R5, RZ, 0x10, P0 ;  /* 0x00000010ff057807 */ /* 0x000fe20000000000 */
[----:B------:R-:W-:Y:S01]  /*2180*/  IMAD R11, R11, R8, RZ ;  /* 0x000000080b0b7224 */ /* 0x000fe200078e02ff */
[----:B----4-:R-:W-:-:S02]  /*2190*/  ISETP.GE.AND P0, PT, R16, R99, PT ;  /* 0x000000631000720c */ /* 0x010fc40003f06270 */
[----:B------:R-:W-:Y:S01]  /*21a0*/  ISETP.GE.AND P3, PT, R0, R99, PT ;  /* 0x000000630000720c */ /* 0x000fe20003f66270 */
[----:B------:R-:W-:Y:S01]  /*21b0*/  IMAD.IADD R73, R73, 0x1, R13 ;  /* 0x0000000149497824 */ /* 0x000fe200078e020d */
[----:B------:R-:W-:Y:S01]  /*21c0*/  LOP3.LUT R29, R4, R5, RZ, 0xfc, !PT ;  /* 0x00000005041d7212 */ /* 0x000fe200078efcff */
[----:B------:R-:W-:Y:S01]  /*21d0*/  IMAD.IADD R71, R13, 0x1, R71 ;  /* 0x000000010d477824 */ /* 0x000fe200078e0247 */
[----:B------:R-:W-:Y:S01]  /*21e0*/  ISETP.GE.AND P2, PT, R3, R99, PT ;  /* 0x000000630300720c */ /* 0x000fe20003f46270 */
[C---:B------:R-:W-:Y:S01]  /*21f0*/  IMAD R13, R154.reuse, R9, R11 ;  /* 0x000000099a0d7224 */ /* 0x040fe200078e020b */
[C---:B------:R-:W-:Y:S01]  /*2200*/  SEL R5, R99.reuse, RZ, P0 ;  /* 0x000000ff63057207 */ /* 0x040fe20000000000 */
[----:B------:R-:W-:Y:S01]  /*2210*/  IMAD.WIDE.U32 R68, R154, R8, R16 ;  /* 0x000000089a447225 */ /* 0x000fe200078e0010 */
[C---:B------:R-:W-:Y:S02]  /*2220*/  SEL R11, R99.reuse, RZ, P3 ;  /* 0x000000ff630b7207 */ /* 0x040fe40001800000 */
[----:B------:R-:W-:Y:S01]  /*2230*/  SEL R4, R99, RZ, P2 ;  /* 0x000000ff63047207 */ /* 0x000fe20001000000 */
[----:B------:R-:W-:-:S02]  /*2240*/  IMAD.IADD R5, R16, 0x1, R5 ;  /* 0x0000000110057824 */ /* 0x000fc400078e0205 */
[----:B------:R-:W-:Y:S02]  /*2250*/  IMAD.IADD R69, R69, 0x1, R13 ;  /* 0x0000000145457824 */ /* 0x000fe400078e020d */
[----:B------:R-:W-:Y:S01]  /*2260*/  IMAD.IADD R67, R13, 0x1, R67 ;  /* 0x000000010d437824 */ /* 0x000fe200078e0243 */
[----:B------:R-:W-:Y:S01]  /*2270*/  IADD3 R13, R3, R4, RZ ;  /* 0x00000004030d7210 */ /* 0x000fe20007ffe0ff */
[----:B------:R-:W-:Y:S01]  /*2280*/  IMAD.IADD R11, R0, 0x1, R11 ;  /* 0x00000001000b7824 */ /* 0x000fe200078e020b */
[----:B------:R-:W-:Y:S02]  /*2290*/  SHF.R.S32.HI R4, RZ, 0x1f, R5 ;  /* 0x0000001fff047819 */ /* 0x000fe40000011405 */
[----:B------:R-:W-:Y:S02]  /*22a0*/  SHF.R.S32.HI R14, RZ, 0x1f, R13 ;  /* 0x0000001fff0e7819 */ /* 0x000fe4000001140d */
[----:B------:R-:W-:Y:S02]  /*22b0*/  SHF.R.S32.HI R12, RZ, 0x1f, R11 ;  /* 0x0000001fff0c7819 */ /* 0x000fe4000001140b */
[----:B------:R-:W-:-:S02]  /*22c0*/  LEA.HI R65, R4, R5, RZ, 0x3 ;  /* 0x0000000504417211 */ /* 0x000fc400078f18ff */
[----:B------:R-:W-:Y:S02]  /*22d0*/  LEA.HI R10, R4, R5, RZ, 0x5 ;  /* 0x00000005040a7211 */ /* 0x000fe400078f28ff */
[----:B------:R-:W-:Y:S02]  /*22e0*/  LEA.HI R4, R12, R11, RZ, 0x3 ;  /* 0x0000000b0c047211 */ /* 0x000fe400078f18ff */
[----:B------:R-:W-:Y:S02]  /*22f0*/  LEA.HI R5, R14, R13, RZ, 0x3 ;  /* 0x0000000d0e057211 */ /* 0x000fe400078f18ff */
[----:B------:R-:W-:Y:S02]  /*2300*/  LEA.HI R12, R12, R11, RZ, 0x5 ;  /* 0x0000000b0c0c7211 */ /* 0x000fe400078f28ff */
[----:B------:R-:W-:Y:S01]  /*2310*/  LEA.HI R14, R14, R13, RZ, 0x5 ;  /* 0x0000000d0e0e7211 */ /* 0x000fe200078f28ff */
[----:B------:R-:W-:Y:S02]  /*2320*/  IMAD.SHL.U32 R11, R10, 0x80, RZ ;  /* 0x000000800a0b7824 */ /* 0x000fe400078e00ff */
[----:B------:R-:W-:-:S02]  /*2330*/  IMAD.SHL.U32 R13, R12, 0x80, RZ ;  /* 0x000000800c0d7824 */ /* 0x000fc400078e00ff */
[----:B------:R-:W-:Y:S01]  /*2340*/  IMAD.SHL.U32 R15, R14, 0x80, RZ ;  /* 0x000000800e0f7824 */ /* 0x000fe200078e00ff */
[----:B------:R-:W-:Y:S02]  /*2350*/  LOP3.LUT R11, R11, 0xfffff000, RZ, 0xc0, !PT ;  /* 0xfffff0000b0b7812 */ /* 0x000fe400078ec0ff */
[----:B------:R-:W-:Y:S02]  /*2360*/  LOP3.LUT R13, R13, 0xfffff000, RZ, 0xc0, !PT ;  /* 0xfffff0000d0d7812 */ /* 0x000fe400078ec0ff */
[----:B------:R-:W-:Y:S02]  /*2370*/  LOP3.LUT R15, R15, 0xfffff000, RZ, 0xc0, !PT ;  /* 0xfffff0000f0f7812 */ /* 0x000fe400078ec0ff */
[----:B---3--:R-:W-:-:S04]  /*2380*/  LOP3.LUT R35, R35, 0xfffffffe, RZ, 0xc0, !PT ;  /* 0xfffffffe23237812 */ /* 0x008fc800078ec0ff */
[----:B------:R-:W-:-:S04]  /*2390*/  @P3 LOP3.LUT R35, R35, 0x1, RZ, 0xfc, !PT ;  /* 0x0000000123233812 */ /* 0x000fc800078efcff */
[----:B------:R-:W-:-:S04]  /*23a0*/  LOP3.LUT R35, R35, 0xfffffffd, RZ, 0xc0, !PT ;  /* 0xfffffffd23237812 */ /* 0x000fc800078ec0ff */
[----:B------:R-:W-:-:S04]  /*23b0*/  @P2 LOP3.LUT R35, R35, 0x2, RZ, 0xfc, !PT ;  /* 0x0000000223232812 */ /* 0x000fc800078efcff */
[----:B------:R-:W-:Y:S02]  /*23c0*/  LOP3.LUT R35, R35, 0xfffffffb, RZ, 0xc0, !PT ;  /* 0xfffffffb23237812 */ /* 0x000fe400078ec0ff */
[----:B--2--5:R-:W-:Y:S02]  /*23d0*/  SHF.R.S32.HI R21, RZ, 0x1f, R97 ;  /* 0x0000001fff157819 */ /* 0x024fe40000011461 */
[----:B------:R-:W-:Y:S01]  /*23e0*/  SHF.L.U64.HI R90, R8, 0x7, R9 ;  /* 0x00000007085a7819 */ /* 0x000fe20000010209 */
[----:B------:R-:W-:Y:S01]  /*23f0*/  IMAD.WIDE.U32 R72, R97, R6, R72 ;  /* 0x0000000661487225 */ /* 0x000fe200078e0048 */
[----:B------:R-:W-:-:S03]  /*2400*/  SHF.L.U64.HI R87, R6, 0x7, R7 ;  /* 0x0000000706577819 */ /* 0x000fc60000010207 */
[----:B------:R-:W-:-:S04]  /*2410*/  IMAD.WIDE.U32 R68, R97, R8, R68 ;  /* 0x0000000861447225 */ /* 0x000fc800078e0044 */
[----:B------:R-:W-:-:S04]  /*2420*/  IMAD.WIDE.U32 R70, R97, R6, R70 ;  /* 0x0000000661467225 */ /* 0x000fc800078e0046 */
[----:B------:R-:W-:Y:S01]  /*2430*/  IMAD.WIDE.U32 R66, R97, R8, R66 ;  /* 0x0000000861427225 */ /* 0x000fe200078e0042 */
[----:B------:R-:W-:-:S03]  /*2440*/  SHF.R.S32.HI R86, RZ, 0x1f, R25 ;  /* 0x0000001fff567819 */ /* 0x000fc60000011419 */
[----:B------:R-:W-:Y:S02]  /*2450*/  VIADD R100, R32, 0x8 ;  /* 0x0000000820647836 */ /* 0x000fe40000000000 */
[----:B------:R-:W-:Y:S01]  /*2460*/  IMAD.SHL.U32 R99, R99, 0x2, RZ ;  /* 0x0000000263637824 */ /* 0x000fe200078e00ff */
[C---:B------:R-:W-:Y:S02]  /*2470*/  LOP3.LUT R10, R31.reuse, 0x18, R65, 0xf8, !PT ;  /* 0x000000181f0a7812 */ /* 0x040fe400078ef841 */
[C---:B------:R-:W-:Y:S02]  /*2480*/  LOP3.LUT R12, R31.reuse, 0x18, R4, 0xf8, !PT ;  /* 0x000000181f0c7812 */ /* 0x040fe400078ef804 */
[----:B------:R-:W-:Y:S02]  /*2490*/  LOP3.LUT R14, R31, 0x18, R5, 0xf8, !PT ;  /* 0x000000181f0e7812 */ /* 0x000fe400078ef805 */
[-C--:B------:R-:W-:Y:S02]  /*24a0*/  LOP3.LUT R10, R10, R20.reuse, RZ, 0x3c, !PT ;  /* 0x000000140a0a7212 */ /* 0x080fe400078e3cff */
[----:B------:R-:W-:-:S02]  /*24b0*/  LOP3.LUT R12, R12, R20, RZ, 0x3c, !PT ;  /* 0x000000140c0c7212 */ /* 0x000fc400078e3cff */
[----:B------:R-:W-:Y:S02]  /*24c0*/  LOP3.LUT R14, R14, R20, RZ, 0x3c, !PT ;  /* 0x000000140e0e7212 */ /* 0x000fe400078e3cff */
[--C-:B------:R-:W-:Y:S02]  /*24d0*/  IADD3 R96, R10, R11, R28.reuse ;  /* 0x0000000b0a607210 */ /* 0x100fe40007ffe01c */
[--C-:B------:R-:W-:Y:S02]  /*24e0*/  IADD3 R95, R12, R13, R28.reuse ;  /* 0x0000000d0c5f7210 */ /* 0x100fe40007ffe01c */
[----:B------:R-:W-:Y:S02]  /*24f0*/  IADD3 R94, R14, R15, R28 ;  /* 0x0000000f0e5e7210 */ /* 0x000fe40007ffe01c */
[----:B------:R-:W0:Y:S01]  /*2500*/  S2R R28, SR_TID.X ;  /* 0x00000000001c7919 */ /* 0x000e220000002100 */
[----:B------:R-:W-:Y:S01]  /*2510*/  @!P6 BAR.SYNC.DEFER_BLOCKING 0x9, 0x100 ;  /* 0x024400000000eb1d */ /* 0x000fe20000010000 */
[----:B------:R-:W-:Y:S01]  /*2520*/  LOP3.LUT P1, RZ, R30, 0x2, RZ, 0xc0, !PT ;  /* 0x000000021eff7812 */ /* 0x000fe2000782c0ff */
[----:B------:R-:W-:-:S12]  /*2530*/  IMAD R10, R21, R8, RZ ;  /* 0x00000008150a7224 */ /* 0x000fd800078e02ff */
[----:B------:R-:W-:-:S05]  /*2540*/  @P1 LOP3.LUT R35, R35, 0x4, RZ, 0xfc, !PT ;  /* 0x0000000423231812 */ /* 0x000fca00078efcff */
[----:B------:R1:W-:Y:S01]  /*2550*/  STL [R1], R35 ;  /* 0x0000002301007387 */ /* 0x0003e20000100800 */
[----:B0-----:R-:W-:-:S04]  /*2560*/  IADD3 R36, R28, -0x80, RZ ;  /* 0xffffff801c247810 */ /* 0x001fc80007ffe0ff */
[----:B------:R-:W-:-:S04]  /*2570*/  LEA.HI R28, R36, R36, RZ, 0x1 ;  /* 0x00000024241c7211 */ /* 0x000fc800078f08ff */
[----:B------:R-:W-:Y:S02]  /*2580*/  LOP3.LUT R28, R28, 0xfffffffe, RZ, 0xc0, !PT ;  /* 0xfffffffe1c1c7812 */ /* 0x000fe400078ec0ff */
[----:B------:R-:W-:-:S03]  /*2590*/  ISETP.GE.AND P1, PT, R136, UR4, PT ;  /* 0x0000000488007c0c */ /* 0x000fc6000bf26270 */
[----:B------:R-:W-:Y:S02]  /*25a0*/  IMAD.IADD R28, R36, 0x1, -R28 ;  /* 0x00000001241c7824 */ /* 0x000fe400078e0a1c */
[----:B------:R-:W-:Y:S02]  /*25b0*/  IMAD R75, R97, R9, R10 ;  /* 0x00000009614b7224 */ /* 0x000fe400078e020a */
[----:B------:R-:W-:Y:S02]  /*25c0*/  IMAD R20, R21, R6, RZ ;  /* 0x0000000615147224 */ /* 0x000fe400078e02ff */
[----:B------:R-:W-:Y:S01]  /*25d0*/  IMAD R9, R28, 0xc0, R154 ;  /* 0x000000c01c097824 */ /* 0x000fe200078e029a */
[----:B------:R-:W-:Y:S01]  /*25e0*/  SEL R28, RZ, 0x20, P1 ;  /* 0x00000020ff1c7807 */ /* 0x000fe20000800000 */
[----:B------:R-:W-:Y:S01]  /*25f0*/  IMAD R11, R97, R7, R20 ;  /* 0x00000007610b7224 */ /* 0x000fe200078e0214 */
[----:B------:R-:W-:Y:S02]  /*2600*/  LOP3.LUT R10, R65, 0xfffffff8, RZ, 0xc0, !PT ;  /* 0xfffffff8410a7812 */ /* 0x000fe400078ec0ff */
[----:B------:R-:W-:-:S02]  /*2610*/  LOP3.LUT R20, R4, 0xfffffff8, RZ, 0xc0, !PT ;  /* 0xfffffff804147812 */ /* 0x000fc400078ec0ff */
[----:B------:R-:W-:Y:S02]  /*2620*/  LOP3.LUT R21, R5, 0xfffffff8, RZ, 0xc0, !PT ;  /* 0xfffffff805157812 */ /* 0x000fe400078ec0ff */
[----:B------:R-:W-:Y:S01]  /*2630*/  LOP3.LUT R28, R29, R28, RZ, 0xfc, !PT ;  /* 0x0000001c1d1c7212 */ /* 0x000fe200078efcff */
[----:B------:R-:W-:Y:S01]  /*2640*/  IMAD.SHL.U32 R7, R8, 0x80, RZ ;  /* 0x0000008008077824 */ /* 0x000fe200078e00ff */
[----:B------:R-:W-:Y:S01]  /*2650*/  SHF.R.S32.HI R8, RZ, 0x1f, R34 ;  /* 0x0000001fff087819 */ /* 0x000fe20000011422 */
[----:B------:R-:W-:Y:S01]  /*2660*/  IMAD.IADD R77, R69, 0x1, R75 ;  /* 0x00000001454d7824 */ /* 0x000fe200078e024b */
[----:B------:R-:W-:Y:S01]  /*2670*/  IADD3 R78, R73, R11, RZ ;  /* 0x0000000b494e7210 */ /* 0x000fe20007ffe0ff */
[----:B------:R-:W-:Y:S01]  /*2680*/  IMAD.SHL.U32 R6, R6, 0x80, RZ ;  /* 0x0000008006067824 */ /* 0x000fe200078e00ff */
[----:B------:R-:W-:Y:S01]  /*2690*/  SHF.R.S32.HI R93, RZ, 0x1f, R10 ;  /* 0x0000001fff5d7819 */ /* 0x000fe2000001140a */
[----:B------:R-:W-:Y:S01]  /*26a0*/  IMAD.IADD R76, R11, 0x1, R71 ;  /* 0x000000010b4c7824 */ /* 0x000fe200078e0247 */
[----:B------:R-:W-:Y:S01]  /*26b0*/  SHF.R.S32.HI R92, RZ, 0x1f, R20 ;  /* 0x0000001fff5c7819 */ /* 0x000fe20000011414 */
[----:B------:R-:W-:Y:S01]  /*26c0*/  IMAD.IADD R75, R75, 0x1, R67 ;  /* 0x000000014b4b7824 */ /* 0x000fe200078e0243 */
[----:B------:R-:W-:-:S02]  /*26d0*/  SHF.R.S32.HI R91, RZ, 0x1f, R21 ;  /* 0x0000001fff5b7819 */ /* 0x000fc40000011415 */
[----:B------:R-:W-:Y:S02]  /*26e0*/  LOP3.LUT R29, R29, 0x1, RZ, 0xc0, !PT ;  /* 0x000000011d1d7812 */ /* 0x000fe400078ec0ff */
[C---:B------:R-:W-:Y:S02]  /*26f0*/  LOP3.LUT R30, R28.reuse, 0x2, RZ, 0xc0, !PT ;  /* 0x000000021c1e7812 */ /* 0x040fe400078ec0ff */
[----:B-1----:R-:W-:-:S07]  /*2700*/  LOP3.LUT R31, R28, 0x4, RZ, 0xc0, !PT ;  /* 0x000000041c1f7812 */ /* 0x002fce00078ec0ff */
.L_x_2371:
[----:B--2---:R-:W2:Y:S01]  /*2710*/  LDL R35, [R1+0x8c] ;  /* 0x00008c0001237983 */ /* 0x004ea20000100800 */
[----:B0-----:R-:W0:Y:S03]  /*2720*/  LDC R81, c[0x0][0x430] ;  /* 0x00010c00ff517b82 */ /* 0x001e260000000800 */
[----:B---3--:R-:W3:Y:S01]  /*2730*/  LDL R39, [R1+0x88] ;  /* 0x0000880001277983 */ /* 0x008ee20000100800 */
[----:B------:R-:W-:-:S04]  /*2740*/  VIADD R26, R26, 0xffffffff ;  /* 0xffffffff1a1a7836 */ /* 0x000fc80000000000 */
[----:B-1----:R-:W1:Y:S01]  /*2750*/  LDC R98, c[0x0][0x3f4] ;  /* 0x0000fd00ff627b82 */ /* 0x002e620000000800 */
[----:B------:R-:W-:-:S04]  /*2760*/  LEA R12, R26, R9, 0x7 ;  /* 0x000000091a0c7211 */ /* 0x000fc800078e38ff */
[----:B------:R-:W-:Y:S02]  /*2770*/  ISETP.GE.AND P1, PT, R12, R24, PT ;  /* 0x000000180c00720c */ /* 0x000fe40003f26270 */
[----:B0-----:R-:W-:Y:S02]  /*2780*/  ISETP.NE.AND P2, PT, R81, 0x1, PT ;  /* 0x000000015100780c */ /* 0x001fe40003f45270 */
[----:B------:R-:W-:-:S11]  /*2790*/  ISETP.GT.OR P1, PT, R9, 0x7f, P1 ;  /* 0x0000007f0900780c */ /* 0x000fd60000f24670 */
[----:B------:R-:W0:Y:S08]  /*27a0*/  @P2 LDC R11, c[0x0][0x434] ;  /* 0x00010d00ff0b2b82 */ /* 0x000e300000000800 */
[----:B------:R-:W4:Y:S08]  /*27b0*/  @P2 LDC R32, c[0x0][0x438] ;  /* 0x00010e00ff202b82 */ /* 0x000f300000000800 */
[----:B------:R-:W1:Y:S01]  /*27c0*/  @!P1 LDC.64 R14, c[0x0][0x428] ;  /* 0x00010a00ff0e9b82 */ /* 0x000e620000000a00 */
[----:B------:R-:W-:-:S07]  /*27d0*/  IMAD.IADD R38, R79, 0x1, R12 ;  /* 0x000000014f267824 */ /* 0x000fce00078e020c */
        /* <DEDUP_REMOVED lines=36> */
[----:B------:R-:W-:Y:S01]  /*2a20*/  IMAD R15, R83, UR4, RZ ;  /* 0x00000004530f7c24 */ /* 0x000fe2000f8e02ff */
[----:B------:R-:W-:-:S03]  /*2a30*/  IADD3 R13, R13, R11, RZ ;  /* 0x0000000b0d0d7210 */ /* 0x000fc60007ffe0ff */
        /* <DEDUP_REMOVED lines=18> */
[----:B------:R-:W-:-:S04]  /*2b60*/  IMAD.WIDE.U32 R12, R6, R26, RZ ;  /* 0x0000001a060c7225 */ /* 0x000fc800078e00ff */
[----:B------:R-:W-:Y:S02]  /*2b70*/  IMAD.IADD R11, R15, 0x1, R37 ;  /* 0x000000010f0b7824 */ /* 0x000fe400078e0225 */
[----:B------:R-:W-:Y:S01]  /*2b80*/  IMAD.IADD R32, R13, 0x1, R39 ;  /* 0x000000010d207824 */ /* 0x000fe200078e0227 */
[----:B------:R-:W-:Y:S06]  /*2b90*/  @!P2 BRA `(.L_x_2315) ;  /* 0x0000001c0024a947 */ /* 0x000fec0003800000 */
        /* <DEDUP_REMOVED lines=24> */
[----:B------:R-:W-:Y:S02]  /*2d20*/  CS2R R58, SRZ ;  /* 0x00000000003a7805 */ /* 0x000fe4000001ff00 */
[----:B------:R-:W-:Y:S02]  /*2d30*/  IADD3.X R13, R11, R75, RZ, P2, !PT ;  /* 0x0000004b0b0d7210 */ /* 0x000fe400017fe4ff */
        /* <DEDUP_REMOVED lines=35> */
.L_x_2317:
[----:B------:R-:W-:Y:S05]  /*2f70*/  BSYNC B1 ;  /* 0x0000000000017941 */ /* 0x000fea0003800000 */
.L_x_2316:
[----:B-----5:R-:W-:Y:S01]  /*2f80*/  IMAD.MOV.U32 R11, RZ, RZ, R36 ;  /* 0x000000ffff0b7224 */ /* 0x020fe200078e0024 */
[----:B------:R-:W-:Y:S01]  /*2f90*/  UISETP.NE.AND UP0, UPT, UR41, 0x3, UPT ;  /* 0x000000032900788c */ /* 0x000fe2000bf05270 */
[----:B0-----:R-:W-:Y:S02]  /*2fa0*/  IMAD.MOV.U32 R12, RZ, RZ, R37 ;  /* 0x000000ffff0c7224 */ /* 0x001fe400078e0025 */
[----:B------:R-:W-:Y:S02]  /*2fb0*/  IMAD.MOV.U32 R13, RZ, RZ, R40 ;  /* 0x000000ffff0d7224 */ /* 0x000fe400078e0028 */
[----:B------:R-:W-:Y:S01]  /*2fc0*/  IMAD.MOV.U32 R14, RZ, RZ, R45 ;  /* 0x000000ffff0e7224 */ /* 0x000fe200078e002d */
[----:B------:R-:W-:Y:S01]  /*2fd0*/  PRMT R63, R12, 0x5410, R11 ;  /* 0x000054100c3f7816 */ /* 0x000fe2000000000b */
[----:B------:R-:W-:Y:S01]  /*2fe0*/  IMAD.MOV.U32 R12, RZ, RZ, R44 ;  /* 0x000000ffff0c7224 */ /* 0x000fe200078e002c */
[----:B------:R-:W-:Y:S02]  /*2ff0*/  MOV R11, R41 ;  /* 0x00000029000b7202 */ /* 0x000fe40000000f00 */
[----:B------:R-:W-:-:S02]  /*3000*/  PLOP3.LUT P2, PT, PT, PT, UP0, 0x80, 0x0 ;  /* 0x000000000000781c */ /* 0x000fc40003f4f008 */
        /* <DEDUP_REMOVED lines=17> */
[----:B------:R-:W-:-:S04]  /*3120*/  PRMT R62, R14, 0x5410, R13 ;  /* 0x000054100e3e7816 */ /* 0x000fc8000000000d */
[----:B------:R-:W-:Y:S01]  /*3130*/  PRMT R89, R11, 0x5410, R12 ;  /* 0x000054100b597816 */ /* 0x000fe2000000000c */
[----:B------:R-:W-:Y:S02]  /*3140*/  IMAD.MOV.U32 R11, RZ, RZ, R46 ;  /* 0x000000ffff0b7224 */ /* 0x000fe400078e002e */
        /* <DEDUP_REMOVED lines=12> */
[----:B------:R-:W-:Y:S06]  /*3210*/  @!P2 BRA `(.L_x_2318) ;  /* 0x000000000004a947 */ /* 0x000fec0003800000 */
[----:B------:R-:W-:Y:S01]  /*3220*/  BPT.TRAP 0x1 ;  /* 0x000000040000795c */ /* 0x000fe20000300000 */
.L_x_2318:
[----:B------:R-:W-:Y:S01]  /*3230*/  IMAD R32, R18, 0x8, R2 ;  /* 0x0000000812207824 */ /* 0x000fe200078e0202 */
[----:B------:R-:W-:Y:S01]  /*3240*/  SHF.L.U32 R85, R138, 0x1f, RZ ;  /* 0x0000001f8a557819 */ /* 0x000fe200000006ff */
[----:B------:R-:W-:Y:S03]  /*3250*/  BSSY B1, `(.L_x_2319) ;  /* 0x0000003000017945 */ /* 0x000fe60003800000 */
[----:B------:R-:W0:Y:S02]  /*3260*/  SYNCS.PHASECHK.TRANS64.TRYWAIT P4, [R32+URZ+0x2d890], R85 ;  /* 0x02d89055200075a7 */ /* 0x000e24000808017f */
[----:B0-----:R-:W-:Y:S05]  /*3270*/  @!P4 BRA `(.L_x_2320) ;  /* 0x000001ac0020c947 */ /* 0x001fea0003800000 */
.L_x_2582:
[----:B------:R-:W-:Y:S05]  /*3280*/  BSYNC B1 ;  /* 0x0000000000017941 */ /* 0x000fea0003800000 */
.L_x_2319:
[----:B------:R-:W-:-:S03]  /*3290*/  UMOV UR4, 0xffffffff ;  /* 0xffffffff00047882 */ /* 0x000fc60000000000 */
[----:B------:R-:W-:Y:S05]  /*32a0*/  BRA.DIV UR4, `(.L_x_2321) ;  /* 0x000001ae04287947 */ /* 0x000fea000b800000 */
[----:B------:R-:W1:Y:S04]  /*32b0*/  SHFL.IDX PT, R61, R61, RZ, 0x1e1f ;  /* 0x001e1fff3d3d7589 */ /* 0x000e6800000e0000 */
[----:B------:R-:W2:Y:S02]  /*32c0*/  SHFL.IDX PT, R60, R60, RZ, 0x1e1f ;  /* 0x001e1fff3c3c7589 */ /* 0x000ea400000e0000 */
.L_x_2586:
[----:B------:R-:W-:Y:S05]  /*32d0*/  @P3 BRA `(.L_x_2322) ;  /* 0x0000003800203947 */ /* 0x000fea0003800000 */
[----:B------:R-:W-:Y:S01]  /*32e0*/  ISETP.NE.AND P3, PT, R29, RZ, PT ;  /* 0x000000ff1d00720c */ /* 0x000fe20003f65270 */
[----:B------:R-:W-:-:S12]  /*32f0*/  BSSY B1, `(.L_x_2323) ;  /* 0x0000037000017945 */ /* 0x000fd80003800000 */
[----:B------:R-:W-:Y:S05]  /*3300*/  @!P3 BRA `(.L_x_2324) ;  /* 0x0000000000d4b947 */ /* 0x000fea0003800000 */
[----:B------:R-:W3:Y:S01]  /*3310*/  LDL.64 R114, [R1+0x38] ;  /* 0x0000380001727983 */ /* 0x000ee20000100a00 */
[----:B------:R-:W-:Y:S03]  /*3320*/  BSSY B2, `(.L_x_2325) ;  /* 0x0000030000027945 */ /* 0x000fe60003800000 */
[----:B------:R4:W0:Y:S01]  /*3330*/  LDS.128 R12, [R64+0x15000] ;  /* 0x01500000400c7984 */ /* 0x0008220000000c00 */
[----:B---3--:R-:W-:-:S13]  /*3340*/  ISETP.GE.AND P3, PT, R114, R98, PT ;  /* 0x000000627200720c */ /* 0x008fda0003f66270 */
[----:B0---4-:R-:W-:Y:S05]  /*3350*/  @P3 BRA `(.L_x_2326) ;  /* 0x0000000000b03947 */ /* 0x011fea0003800000 */
[--C-:B------:R-:W-:Y:S02]  /*3360*/  SHF.R.U64 R11, R56, 0x10, R57.reuse ;  /* 0x00000010380b7819 */ /* 0x100fe40000001239 */
[----:B------:R-:W-:Y:S01]  /*3370*/  SHF.R.U32.HI R56, RZ, 0x10, R57 ;  /* 0x00000010ff387819 */ /* 0x000fe20000011639 */
[----:B------:R-:W-:Y:S01]  /*3380*/  IMAD.MOV.U32 R57, RZ, RZ, R13 ;  /* 0x000000ffff397224 */ /* 0x000fe200078e000d */
        /* <DEDUP_REMOVED lines=41> */
.L_x_2326:
[----:B------:R-:W-:Y:S05]  /*3620*/  BSYNC B2 ;  /* 0x0000000000027941 */ /* 0x000fea0003800000 */
.L_x_2325:
[----:B--2---:R-:W-:-:S04]  /*3630*/  LEA R56, P3, R16, R60, 0x1 ;  /* 0x0000003c10387211 */ /* 0x004fc800078608ff */
[----:B-1----:R-:W-:-:S05]  /*3640*/  LEA.HI.X R57, R16, R61, R17, 0x1, P3 ;  /* 0x0000003d10397211 */ /* 0x002fca00018f0c11 */
[----:B------:R3:W-:Y:S04]  /*3650*/  ST.E.128 desc[UR38][R56.64], R12 ;  /* 0x0000000c38007985 */ /* 0x0007e8000c101d26 */
.L_x_2324:
[----:B------:R-:W-:Y:S05]  /*3660*/  BSYNC B1 ;  /* 0x0000000000017941 */ /* 0x000fea0003800000 */
.L_x_2323:
        /* <DEDUP_REMOVED lines=8> */
[----:B------:R-:W-:Y:S01]  /*36f0*/  SHF.R.U64 R56, R54, 0x10, R55 ;  /* 0x0000001036387819 */ /* 0x000fe20000001237 */
[--C-:B------:R-:W-:Y:S01]  /*3700*/  HADD2.F32 R11, -RZ, R13.reuse.H1_H1 ;  /* 0x3000000dff0b7230 */ /* 0x100fe20000004100 */
[----:B------:R-:W-:Y:S01]  /*3710*/  SHF.R.U64 R52, R52, 0x10, R53 ;  /* 0x0000001034347819 */ /* 0x000fe20000001235 */
[----:B------:R-:W-:Y:S01]  /*3720*/  HADD2.F32 R13, -RZ, R13.H0_H0 ;  /* 0x2000000dff0d7230 */ /* 0x000fe20000004100 */
[----:B------:R-:W-:Y:S01]  /*3730*/  SHF.R.U32.HI R55, RZ, 0x10, R55 ;  /* 0x00000010ff377819 */ /* 0x000fe20000011637 */
        /* <DEDUP_REMOVED lines=8> */
[----:B------:R-:W-:Y:S02]  /*37c0*/  IMAD.MOV.U32 R53, RZ, RZ, R12 ;  /* 0x000000ffff357224 */ /* 0x000fe400078e000c */
[----:B------:R-:W-:Y:S01]  /*37d0*/  HADD2.F32 R13, -RZ, R15.H1_H1 ;  /* 0x3000000fff0d7230 */ /* 0x000fe20000004100 */
[----:B------:R-:W-:Y:S01]  /*37e0*/  F2FP.F16.F32.PACK_AB R54, R11, R54 ;  /* 0x000000360b36723e */ /* 0x000fe200000000ff */
[----:B------:R-:W-:Y:S02]  /*37f0*/  HADD2.F32 R12, -RZ, R55.H0_H0 ;  /* 0x20000037ff0c7230 */ /* 0x000fe40000004100 */
[----:B------:R-:W-:Y:S02]  /*3800*/  HADD2.F32 R15, -RZ, R15.H0_H0 ;  /* 0x2000000fff0f7230 */ /* 0x000fe40000004100 */
[----:B------:R-:W-:-:S02]  /*3810*/  HADD2.F32 R52, -RZ, R52.H0_H0 ;  /* 0x20000034ff347230 */ /* 0x000fc40000004100 */
[-C--:B------:R-:W-:Y:S01]  /*3820*/  FMUL.FTZ R56, R13, R12.reuse ;  /* 0x0000000c0d387220 */ /* 0x080fe20000410000 */
[----:B------:R-:W-:Y:S02]  /*3830*/  HADD2.F32 R55, -RZ, R111.H0_H0 ;  /* 0x2000006fff377230 */ /* 0x000fe40000004100 */
[C---:B------:R-:W-:Y:S01]  /*3840*/  FMUL.FTZ R58, R15.reuse, R12 ;  /* 0x0000000c0f3a7220 */ /* 0x040fe20000410000 */
[-C--:B------:R-:W-:Y:S01]  /*3850*/  FFMA.FTZ R12, R15, R52.reuse, -R56 ;  /* 0x000000340f0c7223 */ /* 0x080fe20000010838 */
[--C-:B------:R-:W-:Y:S02]  /*3860*/  HADD2.F32 R56, -RZ, R53.reuse.H0_H0 ;  /* 0x20000035ff387230 */ /* 0x100fe40000004100 */
[----:B------:R-:W-:Y:S01]  /*3870*/  FFMA.FTZ R13, R13, R52, R58 ;  /* 0x000000340d0d7223 */ /* 0x000fe2000001003a */
[----:B------:R-:W-:Y:S02]  /*3880*/  IMAD.MOV.U32 R52, RZ, RZ, R14 ;  /* 0x000000ffff347224 */ /* 0x000fe400078e000e */
[----:B------:R-:W-:-:S02]  /*3890*/  HADD2.F32 R14, -RZ, R53.H1_H1 ;  /* 0x30000035ff0e7230 */ /* 0x000fc40000004100 */
[----:B------:R-:W-:Y:S01]  /*38a0*/  HADD2.F32 R53, -RZ, R108.H1_H1 ;  /* 0x3000006cff357230 */ /* 0x000fe20000004100 */
[----:B------:R-:W-:Y:S01]  /*38b0*/  F2FP.F16.F32.PACK_AB R11, R13, R12 ;  /* 0x0000000c0d0b723e */ /* 0x000fe200000000ff */
[----:B------:R-:W-:Y:S02]  /*38c0*/  IMAD.MOV.U32 R13, RZ, RZ, R54 ;  /* 0x000000ffff0d7224 */ /* 0x000fe400078e0036 */
        /* <DEDUP_REMOVED lines=14> */
.L_x_2330:
[----:B------:R-:W-:Y:S05]  /*39b0*/  BSYNC B2 ;  /* 0x0000000000027941 */ /* 0x000fea0003800000 */
.L_x_2329:
[----:B------:R-:W3:Y:S01]  /*39c0*/  LDL R11, [R1+0x48] ;  /* 0x00004800010b7983 */ /* 0x000ee20000100800 */
[----:B--2---:R-:W-:Y:S02]  /*39d0*/  IMAD.MOV.U32 R52, RZ, RZ, R60 ;  /* 0x000000ffff347224 */ /* 0x004fe400078e003c */
[----:B-1----:R-:W-:Y:S01]  /*39e0*/  IMAD.MOV.U32 R53, RZ, RZ, R61 ;  /* 0x000000ffff357224 */ /* 0x002fe200078e003d */
[----:B---3--:R-:W-:-:S05]  /*39f0*/  SHF.L.U32 R11, R11, 0x3, RZ ;  /* 0x000000030b0b7819 */ /* 0x008fca00000006ff */
[----:B------:R-:W-:-:S05]  /*3a00*/  IMAD.WIDE R52, R11, 0x2, R52 ;  /* 0x000000020b347825 */ /* 0x000fca00078e0234 */
[----:B------:R4:W-:Y:S02]  /*3a10*/  ST.E.128 desc[UR38][R52.64], R12 ;  /* 0x0000000c34007985 */ /* 0x0009e4000c101d26 */
.L_x_2328:
[----:B------:R-:W-:Y:S05]  /*3a20*/  BSYNC B1 ;  /* 0x0000000000017941 */ /* 0x000fea0003800000 */
.L_x_2327:
[----:B------:R-:W-:Y:S01]  /*3a30*/  ISETP.NE.AND P3, PT, R31, RZ, PT ;  /* 0x000000ff1f00720c */ /* 0x000fe20003f65270 */
[----:B------:R-:W-:-:S12]  /*3a40*/  BSSY B1, `(.L_x_2331) ;  /* 0x000003a000017945 */ /* 0x000fd80003800000 */
[----:B------:R-:W-:Y:S05]  /*3a50*/  @!P3 BRA `(.L_x_2332) ;  /* 0x0000000000e0b947 */ /* 0x000fea0003800000 */
[----:B---34-:R-:W3:Y:S04]  /*3a60*/  LDL R12, [R1+0x4c] ;  /* 0x00004c00010c7983 */ /* 0x018ee80000100800 */
[----:B------:R-:W4:Y:S01]  /*3a70*/  LDL R11, [R1+0x6c] ;  /* 0x00006c00010b7983 */ /* 0x000f220000100800 */
[----:B-1----:R-:W-:Y:S01]  /*3a80*/  MOV R13, R61 ;  /* 0x0000003d000d7202 */ /* 0x002fe20000000f00 */
[----:B------:R-:W-:Y:S01]  /*3a90*/  BSSY B2, `(.L_x_2333) ;  /* 0x0000033000027945 */ /* 0x000fe20003800000 */
[----:B---3--:R-:W-:Y:S02]  /*3aa0*/  IMAD.SHL.U32 R53, R12, 0x8, RZ ;  /* 0x000000080c357824 */ /* 0x008fe400078e00ff */
[----:B--2---:R-:W-:Y:S01]  /*3ab0*/  IMAD.MOV.U32 R12, RZ, RZ, R60 ;  /* 0x000000ffff0c7224 */ /* 0x004fe200078e003c */
[----:B----4-:R-:W-:-:S03]  /*3ac0*/  ISETP.GE.AND P3, PT, R11, R98, PT ;  /* 0x000000620b00720c */ /* 0x010fc60003f66270 */
[----:B------:R-:W-:Y:S02]  /*3ad0*/  IMAD.WIDE R52, R53, 0x2, R12 ;  /* 0x0000000235347825 */ /* 0x000fe400078e020c */
[----:B------:R1:W2:Y:S08]  /*3ae0*/  LDS.128 R12, [R64+0x17000] ;  /* 0x01700000400c7984 */ /* 0x0002b00000000c00 */
[----:B-1----:R-:W-:Y:S05]  /*3af0*/  @P3 BRA `(.L_x_2334) ;  /* 0x0000000000b03947 */ /* 0x002fea0003800000 */
[----:B------:R-:W-:Y:S01]  /*3b00*/  SHF.R.U64 R54, R50, 0x10, R51 ;  /* 0x0000001032367819 */ /* 0x000fe20000001233 */
[--C-:B--2---:R-:W-:Y:S01]  /*3b10*/  HADD2.F32 R11, -RZ, R13.reuse.H1_H1 ;  /* 0x3000000dff0b7230 */ /* 0x104fe20000004100 */
[----:B------:R-:W-:Y:S01]  /*3b20*/  SHF.R.U64 R48, R48, 0x10, R49 ;  /* 0x0000001030307819 */ /* 0x000fe20000001231 */
[----:B------:R-:W-:Y:S01]  /*3b30*/  HADD2.F32 R13, -RZ, R13.H0_H0 ;  /* 0x2000000dff0d7230 */ /* 0x000fe20000004100 */
[----:B------:R-:W-:Y:S01]  /*3b40*/  SHF.R.U32.HI R51, RZ, 0x10, R51 ;  /* 0x00000010ff337819 */ /* 0x000fe20000011633 */
[----:B------:R-:W-:Y:S02]  /*3b50*/  HADD2.F32 R54, -RZ, R54.H0_H0 ;  /* 0x20000036ff367230 */ /* 0x000fe40000004100 */
[----:B------:R-:W-:-:S03]  /*3b60*/  HADD2.F32 R48, -RZ, R48.H0_H0 ;  /* 0x20000030ff307230 */ /* 0x000fc60000004100 */
[-C--:B------:R-:W-:Y:S01]  /*3b70*/  FMUL.FTZ R50, R11, R54.reuse ;  /* 0x000000360b327220 */ /* 0x080fe20000410000 */
[----:B------:R-:W-:-:S03]  /*3b80*/  FMUL.FTZ R54, R13, R54 ;  /* 0x000000360d367220 */ /* 0x000fc60000410000 */
[-C--:B------:R-:W-:Y:S01]  /*3b90*/  FFMA.FTZ R50, R13, R48.reuse, -R50 ;  /* 0x000000300d327223 */ /* 0x080fe20000010832 */
[----:B------:R-:W-:Y:S01]  /*3ba0*/  FFMA.FTZ R11, R11, R48, R54 ;  /* 0x000000300b0b7223 */ /* 0x000fe20000010036 */
[----:B------:R-:W-:Y:S01]  /*3bb0*/  SHF.R.U32.HI R48, RZ, 0x10, R49 ;  /* 0x00000010ff307819 */ /* 0x000fe20000011631 */
[----:B------:R-:W-:Y:S02]  /*3bc0*/  IMAD.MOV.U32 R49, RZ, RZ, R15 ;  /* 0x000000ffff317224 */ /* 0x000fe400078e000f */
[----:B------:R-:W-:Y:S01]  /*3bd0*/  IMAD.MOV.U32 R15, RZ, RZ, R12 ;  /* 0x000000ffff0f7224 */ /* 0x000fe200078e000c */
[----:B------:R-:W-:Y:S01]  /*3be0*/  F2FP.F16.F32.PACK_AB R11, R11, R50 ;  /* 0x000000320b0b723e */ /* 0x000fe200000000ff */
[----:B------:R-:W-:Y:S02]  /*3bf0*/  HADD2.F32 R12, -RZ, R51.H0_H0 ;  /* 0x20000033ff0c7230 */ /* 0x000fe40000004100 */
[--C-:B------:R-:W-:Y:S02]  /*3c00*/  HADD2.F32 R13, -RZ, R49.reuse.H1_H1 ;  /* 0x30000031ff0d7230 */ /* 0x100fe40000004100 */
[----:B------:R-:W-:-:S02]  /*3c10*/  HADD2.F32 R49, -RZ, R49.H0_H0 ;  /* 0x20000031ff317230 */ /* 0x000fc40000004100 */
[----:B------:R-:W-:Y:S02]  /*3c20*/  HADD2.F32 R48, -RZ, R48.H0_H0 ;  /* 0x20000030ff307230 */ /* 0x000fe40000004100 */
[-C--:B------:R-:W-:Y:S01]  /*3c30*/  FMUL.FTZ R54, R13, R12.reuse ;  /* 0x0000000c0d367220 */ /* 0x080fe20000410000 */
[----:B------:R-:W-:-:S03]  /*3c40*/  FMUL.FTZ R56, R49, R12 ;  /* 0x0000000c31387220 */ /* 0x000fc60000410000 */
[-C--:B------:R-:W-:Y:S01]  /*3c50*/  FFMA.FTZ R12, R49, R48.reuse, -R54 ;  /* 0x00000030310c7223 */ /* 0x080fe20000010836 */
[----:B------:R-:W-:Y:S02]  /*3c60*/  HADD2.F32 R49, -RZ, R110.H1_H1 ;  /* 0x3000006eff317230 */ /* 0x000fe40000004100 */
[----:B------:R-:W-:Y:S01]  /*3c70*/  FFMA.FTZ R13, R13, R48, R56 ;  /* 0x000000300d0d7223 */ /* 0x000fe20000010038 */
[--C-:B------:R-:W-:Y:S02]  /*3c80*/  HADD2.F32 R48, -RZ, R15.reuse.H1_H1 ;  /* 0x3000000fff307230 */ /* 0x100fe40000004100 */
[----:B------:R-:W-:Y:S02]  /*3c90*/  HADD2.F32 R54, -RZ, R15.H0_H0 ;  /* 0x2000000fff367230 */ /* 0x000fe40000004100 */
[----:B------:R-:W-:Y:S02]  /*3ca0*/  HADD2.F32 R15, -RZ, R108.H0_H0 ;  /* 0x2000006cff0f7230 */ /* 0x000fe40000004100 */
[-C--:B------:R-:W-:Y:S01]  /*3cb0*/  FMUL.FTZ R51, R48, R49.reuse ;  /* 0x0000003130337220 */ /* 0x080fe20000410000 */
[----:B------:R-:W-:-:S03]  /*3cc0*/  FMUL.FTZ R49, R54, R49 ;  /* 0x0000003136317220 */ /* 0x000fc60000410000 */
[-C--:B------:R-:W-:Y:S01]  /*3cd0*/  FFMA.FTZ R54, R54, R15.reuse, -R51 ;  /* 0x0000000f36367223 */ /* 0x080fe20000010833 */
[----:B------:R-:W-:Y:S01]  /*3ce0*/  FFMA.FTZ R15, R48, R15, R49 ;  /* 0x0000000f300f7223 */ /* 0x000fe20000010031 */
[--C-:B------:R-:W-:Y:S02]  /*3cf0*/  HADD2.F32 R49, -RZ, R107.reuse.H1_H1 ;  /* 0x3000006bff317230 */ /* 0x100fe40000004100 */
[--C-:B------:R-:W-:Y:S02]  /*3d00*/  HADD2.F32 R48, -RZ, R14.reuse.H1_H1 ;  /* 0x3000000eff307230 */ /* 0x100fe40000004100 */
[----:B------:R-:W-:Y:S02]  /*3d10*/  HADD2.F32 R14, -RZ, R14.H0_H0 ;  /* 0x2000000eff0e7230 */ /* 0x000fe40000004100 */
[----:B------:R-:W-:Y:S02]  /*3d20*/  HADD2.F32 R107, -RZ, R107.H0_H0 ;  /* 0x2000006bff6b7230 */ /* 0x000fe40000004100 */
[-C--:B------:R-:W-:Y:S01]  /*3d30*/  FMUL.FTZ R51, R48, R49.reuse ;  /* 0x0000003130337220 */ /* 0x080fe20000410000 */
[----:B------:R-:W-:-:S03]  /*3d40*/  FMUL.FTZ R49, R14, R49 ;  /* 0x000000310e317220 */ /* 0x000fc60000410000 */
[-C--:B------:R-:W-:Y:S01]  /*3d50*/  FFMA.FTZ R51, R14, R107.reuse, -R51 ;  /* 0x0000006b0e337223 */ /* 0x080fe20000010833 */
[----:B------:R-:W-:Y:S01]  /*3d60*/  FFMA.FTZ R48, R48, R107, R49 ;  /* 0x0000006b30307223 */ /* 0x000fe20000010031 */
[----:B------:R-:W-:Y:S01]  /*3d70*/  F2FP.F16.F32.PACK_AB R49, R13, R12 ;  /* 0x0000000c0d31723e */ /* 0x000fe200000000ff */
[----:B------:R-:W-:Y:S01]  /*3d80*/  IMAD.MOV.U32 R13, RZ, RZ, R11 ;  /* 0x000000ffff0d7224 */ /* 0x000fe200078e000b */
[----:B------:R-:W-:Y:S02]  /*3d90*/  F2FP.F16.F32.PACK_AB R12, R15, R54 ;  /* 0x000000360f0c723e */ /* 0x000fe400000000ff */
[----:B------:R-:W-:Y:S01]  /*3da0*/  F2FP.F16.F32.PACK_AB R14, R48, R51 ;  /* 0x00000033300e723e */ /* 0x000fe200000000ff */
[----:B------:R-:W-:-:S07]  /*3db0*/  IMAD.MOV.U32 R15, RZ, RZ, R49 ;  /* 0x000000ffff0f7224 */ /* 0x000fce00078e0031 */
.L_x_2334:
[----:B------:R-:W-:Y:S05]  /*3dc0*/  BSYNC B2 ;  /* 0x0000000000027941 */ /* 0x000fea0003800000 */
.L_x_2333:
[----:B--2---:R1:W-:Y:S02]  /*3dd0*/  ST.E.128 desc[UR38][R52.64], R12 ;  /* 0x0000000c34007985 */ /* 0x0043e4000c101d26 */
.L_x_2332:
[----:B------:R-:W-:Y:S05]  /*3de0*/  BSYNC B1 ;  /* 0x0000000000017941 */ /* 0x000fea0003800000 */
.L_x_2331:
        /* <DEDUP_REMOVED lines=13> */
[--C-:B------:R-:W-:Y:S02]  /*3ec0*/  SHF.R.U64 R45, R46, 0x10, R47.reuse ;  /* 0x000000102e2d7819 */ /* 0x100fe4000000122f */
[----:B--2---:R-:W-:Y:S01]  /*3ed0*/  MOV R11, R13 ;  /* 0x0000000d000b7202 */ /* 0x004fe20000000f00 */
[----:B------:R-:W-:Y:S01]  /*3ee0*/  HADD2.F32 R13, -RZ, R50.H0_H0 ;  /* 0x20000032ff0d7230 */ /* 0x000fe20000004100 */
[----:B------:R-:W-:Y:S01]  /*3ef0*/  SHF.R.U32.HI R54, RZ, 0x10, R47 ;  /* 0x00000010ff367819 */ /* 0x000fe2000001162f */
[----:B------:R-:W-:Y:S02]  /*3f00*/  HADD2.F32 R47, -RZ, R45.H0_H0 ;  /* 0x2000002dff2f7230 */ /* 0x000fe40000004100 */
[----:B------:R-:W-:-:S02]  /*3f10*/  HADD2.F32 R50, -RZ, R11.H1_H1 ;  /* 0x3000000bff327230 */ /* 0x000fc40000004100 */
[----:B------:R-:W-:Y:S02]  /*3f20*/  HADD2.F32 R54, -RZ, R54.H0_H0 ;  /* 0x20000036ff367230 */ /* 0x000fe40000004100 */
[----:B------:R-:W-:Y:S02]  /*3f30*/  HADD2.F32 R46, -RZ, R11.H0_H0 ;  /* 0x2000000bff2e7230 */ /* 0x000fe40000004100 */
[-C--:B------:R-:W-:Y:S01]  /*3f40*/  FMUL.FTZ R11, R50, R47.reuse ;  /* 0x0000002f320b7220 */ /* 0x080fe20000410000 */
[--C-:B------:R-:W-:Y:S02]  /*3f50*/  HADD2.F32 R45, -RZ, R15.reuse.H1_H1 ;  /* 0x3000000fff2d7230 */ /* 0x100fe40000004100 */
[----:B------:R-:W-:Y:S02]  /*3f60*/  HADD2.F32 R15, -RZ, R15.H0_H0 ;  /* 0x2000000fff0f7230 */ /* 0x000fe40000004100 */
[----:B------:R-:W-:Y:S01]  /*3f70*/  FMUL.FTZ R47, R46, R47 ;  /* 0x0000002f2e2f7220 */ /* 0x000fe20000410000 */
[----:B------:R-:W-:-:S02]  /*3f80*/  HADD2.F32 R52, -RZ, R44.H0_H0 ;  /* 0x2000002cff347230 */ /* 0x000fc40000004100 */
[-C--:B------:R-:W-:Y:S01]  /*3f90*/  FMUL.FTZ R56, R45, R54.reuse ;  /* 0x000000362d387220 */ /* 0x080fe20000410000 */
[-C--:B------:R-:W-:Y:S01]  /*3fa0*/  FFMA.FTZ R11, R46, R13.reuse, -R11 ;  /* 0x0000000d2e0b7223 */ /* 0x080fe2000001080b */
[C---:B------:R-:W-:Y:S01]  /*3fb0*/  FMUL.FTZ R54, R15.reuse, R54 ;  /* 0x000000360f367220 */ /* 0x040fe20000410000 */
[----:B------:R-:W-:Y:S01]  /*3fc0*/  FFMA.FTZ R44, R50, R13, R47 ;  /* 0x0000000d322c7223 */ /* 0x000fe2000001002f */
[-C--:B------:R-:W-:Y:S01]  /*3fd0*/  FFMA.FTZ R13, R15, R52.reuse, -R56 ;  /* 0x000000340f0d7223 */ /* 0x080fe20000010838 */
[----:B------:R-:W-:Y:S02]  /*3fe0*/  HADD2.F32 R50, -RZ, R105.H1_H1 ;  /* 0x30000069ff327230 */ /* 0x000fe40000004100 */
[----:B------:R-:W-:Y:S01]  /*3ff0*/  FFMA.FTZ R46, R45, R52, R54 ;  /* 0x000000342d2e7223 */ /* 0x000fe20000010036 */
[----:B------:R-:W-:Y:S01]  /*4000*/  HADD2.F32 R15, -RZ, R12.H1_H1 ;  /* 0x3000000cff0f7230 */ /* 0x000fe20000004100 */
[----:B------:R-:W-:Y:S01]  /*4010*/  F2FP.F16.F32.PACK_AB R11, R44, R11 ;  /* 0x0000000b2c0b723e */ /* 0x000fe200000000ff */
[----:B------:R-:W-:-:S02]  /*4020*/  HADD2.F32 R45, -RZ, R14.H1_H1 ;  /* 0x3000000eff2d7230 */ /* 0x000fc40000004100 */
[----:B------:R-:W-:Y:S02]  /*4030*/  HADD2.F32 R105, -RZ, R105.H0_H0 ;  /* 0x20000069ff697230 */ /* 0x000fe40000004100 */
[-C--:B------:R-:W-:Y:S01]  /*4040*/  FMUL.FTZ R51, R15, R50.reuse ;  /* 0x000000320f337220 */ /* 0x080fe20000410000 */
[----:B------:R-:W-:Y:S02]  /*4050*/  HADD2.F32 R12, -RZ, R12.H0_H0 ;  /* 0x2000000cff0c7230 */ /* 0x000fe40000004100 */
[----:B------:R-:W-:Y:S02]  /*4060*/  HADD2.F32 R14, -RZ, R14.H0_H0 ;  /* 0x2000000eff0e7230 */ /* 0x000fe40000004100 */
[----:B------:R-:W-:Y:S01]  /*4070*/  FMUL.FTZ R53, R45, R105 ;  /* 0x000000692d357220 */ /* 0x000fe20000410000 */
[--C-:B------:R-:W-:Y:S02]  /*4080*/  HADD2.F32 R47, -RZ, R103.reuse.H0_H0 ;  /* 0x20000067ff2f7230 */ /* 0x100fe40000004100 */
[----:B------:R-:W-:Y:S01]  /*4090*/  FMUL.FTZ R50, R12, R50 ;  /* 0x000000320c327220 */ /* 0x000fe20000410000 */
[----:B------:R-:W-:-:S02]  /*40a0*/  HADD2.F32 R103, -RZ, R103.H1_H1 ;  /* 0x30000067ff677230 */ /* 0x000fc40000004100 */
[----:B------:R-:W-:Y:S01]  /*40b0*/  FMUL.FTZ R52, R14, R105 ;  /* 0x000000690e347220 */ /* 0x000fe20000410000 */
[-C--:B------:R-:W-:Y:S01]  /*40c0*/  FFMA.FTZ R51, R12, R47.reuse, -R51 ;  /* 0x0000002f0c337223 */ /* 0x080fe20000010833 */
[----:B------:R-:W-:Y:S01]  /*40d0*/  FFMA.FTZ R50, R15, R47, R50 ;  /* 0x0000002f0f327223 */ /* 0x000fe20000010032 */
[-C--:B------:R-:W-:Y:S01]  /*40e0*/  FFMA.FTZ R53, R14, R103.reuse, -R53 ;  /* 0x000000670e357223 */ /* 0x080fe20000010835 */
[----:B------:R-:W-:Y:S01]  /*40f0*/  FFMA.FTZ R52, R45, R103, R52 ;  /* 0x000000672d347223 */ /* 0x000fe20000010034 */
[----:B------:R-:W-:Y:S01]  /*4100*/  F2FP.F16.F32.PACK_AB R15, R46, R13 ;  /* 0x0000000d2e0f723e */ /* 0x000fe200000000ff */
[----:B------:R-:W-:Y:S01]  /*4110*/  IMAD.MOV.U32 R13, RZ, RZ, R11 ;  /* 0x000000ffff0d7224 */ /* 0x000fe200078e000b */
[----:B------:R-:W-:Y:S02]  /*4120*/  F2FP.F16.F32.PACK_AB R12, R50, R51 ;  /* 0x00000033320c723e */ /* 0x000fe400000000ff */
[----:B------:R-:W-:-:S07]  /*4130*/  F2FP.F16.F32.PACK_AB R14, R52, R53 ;  /* 0x00000035340e723e */ /* 0x000fce00000000ff */
.L_x_2338:
[----:B------:R-:W-:Y:S05]  /*4140*/  BSYNC B2 ;  /* 0x0000000000027941 */ /* 0x000fea0003800000 */
.L_x_2337:
[----:B--2---:R1:W-:Y:S02]  /*4150*/  ST.E.128 desc[UR38][R48.64], R12 ;  /* 0x0000000c30007985 */ /* 0x0043e4000c101d26 */
.L_x_2336:
[----:B------:R-:W-:Y:S05]  /*4160*/  BSYNC B1 ;  /* 0x0000000000017941 */ /* 0x000fea0003800000 */
.L_x_2335:
        /* <DEDUP_REMOVED lines=12> */
[----:B--2---:R-:W-:Y:S01]  /*4230*/  IMAD.MOV.U32 R40, RZ, RZ, R15 ;  /* 0x000000ffff287224 */ /* 0x004fe200078e000f */
[--C-:B------:R-:W-:Y:S01]  /*4240*/  SHF.R.U64 R46, R42, 0x10, R43.reuse ;  /* 0x000000102a2e7819 */ /* 0x100fe2000000122b */
[----:B------:R-:W-:Y:S01]  /*4250*/  HADD2.F32 R15, -RZ, R13.H1_H1 ;  /* 0x3000000dff0f7230 */ /* 0x000fe20000004100 */
[----:B------:R-:W-:Y:S01]  /*4260*/  SHF.R.U32.HI R43, RZ, 0x10, R43 ;  /* 0x00000010ff2b7819 */ /* 0x000fe2000001162b */
[----:B------:R-:W-:Y:S01]  /*4270*/  HADD2.F32 R42, -RZ, R11.H0_H0 ;  /* 0x2000000bff2a7230 */ /* 0x000fe20000004100 */
[----:B------:R-:W-:Y:S01]  /*4280*/  SHF.R.U32.HI R41, RZ, 0x10, R41 ;  /* 0x00000010ff297819 */ /* 0x000fe20000011629 */
[----:B------:R-:W-:Y:S02]  /*4290*/  HADD2.F32 R11, -RZ, R13.H0_H0 ;  /* 0x2000000dff0b7230 */ /* 0x000fe40000004100 */
[----:B------:R-:W-:Y:S02]  /*42a0*/  HADD2.F32 R13, -RZ, R40.H1_H1 ;  /* 0x30000028ff0d7230 */ /* 0x000fe40000004100 */
[----:B------:R-:W-:-:S02]  /*42b0*/  HADD2.F32 R46, -RZ, R46.H0_H0 ;  /* 0x2000002eff2e7230 */ /* 0x000fc40000004100 */
[----:B------:R-:W-:Y:S02]  /*42c0*/  HADD2.F32 R43, -RZ, R43.H0_H0 ;  /* 0x2000002bff2b7230 */ /* 0x000fe40000004100 */
[----:B------:R-:W-:Y:S02]  /*42d0*/  HADD2.F32 R40, -RZ, R40.H0_H0 ;  /* 0x20000028ff287230 */ /* 0x000fe40000004100 */
[-C--:B------:R-:W-:Y:S01]  /*42e0*/  FMUL.FTZ R48, R15, R46.reuse ;  /* 0x0000002e0f307220 */ /* 0x080fe20000410000 */
[----:B------:R-:W-:Y:S02]  /*42f0*/  HADD2.F32 R41, -RZ, R41.H0_H0 ;  /* 0x20000029ff297230 */ /* 0x000fe40000004100 */
[----:B------:R-:W-:Y:S01]  /*4300*/  FMUL.FTZ R46, R11, R46 ;  /* 0x0000002e0b2e7220 */ /* 0x000fe20000410000 */
[-C--:B------:R-:W-:Y:S01]  /*4310*/  FMUL.FTZ R47, R13, R43.reuse ;  /* 0x0000002b0d2f7220 */ /* 0x080fe20000410000 */
[C---:B------:R-:W-:Y:S01]  /*4320*/  FMUL.FTZ R50, R40.reuse, R43 ;  /* 0x0000002b28327220 */ /* 0x040fe20000410000 */
[-C--:B------:R-:W-:Y:S01]  /*4330*/  FFMA.FTZ R11, R11, R42.reuse, -R48 ;  /* 0x0000002a0b0b7223 */ /* 0x080fe20000010830 */
[----:B------:R-:W-:Y:S01]  /*4340*/  FFMA.FTZ R46, R15, R42, R46 ;  /* 0x0000002a0f2e7223 */ /* 0x000fe2000001002e */
[-C--:B------:R-:W-:Y:S01]  /*4350*/  FFMA.FTZ R47, R40, R41.reuse, -R47 ;  /* 0x00000029282f7223 */ /* 0x080fe2000001082f */
[----:B------:R-:W-:Y:S01]  /*4360*/  FFMA.FTZ R50, R13, R41, R50 ;  /* 0x000000290d327223 */ /* 0x000fe20000010032 */
[----:B------:R-:W-:-:S02]  /*4370*/  HADD2.F32 R13, -RZ, R12.H1_H1 ;  /* 0x3000000cff0d7230 */ /* 0x000fc40000004100 */
[--C-:B------:R-:W-:Y:S02]  /*4380*/  HADD2.F32 R41, -RZ, R89.reuse.H0_H0 ;  /* 0x20000059ff297230 */ /* 0x100fe40000004100 */
[----:B------:R-:W-:Y:S02]  /*4390*/  HADD2.F32 R12, -RZ, R12.H0_H0 ;  /* 0x2000000cff0c7230 */ /* 0x000fe40000004100 */
[--C-:B------:R-:W-:Y:S02]  /*43a0*/  HADD2.F32 R15, -RZ, R14.reuse.H1_H1 ;  /* 0x3000000eff0f7230 */ /* 0x100fe40000004100 */
[-C--:B------:R-:W-:Y:S01]  /*43b0*/  FMUL.FTZ R43, R13, R41.reuse ;  /* 0x000000290d2b7220 */ /* 0x080fe20000410000 */
[----:B------:R-:W-:Y:S02]  /*43c0*/  HADD2.F32 R89, -RZ, R89.H1_H1 ;  /* 0x30000059ff597230 */ /* 0x000fe40000004100 */
[----:B------:R-:W-:Y:S01]  /*43d0*/  FMUL.FTZ R42, R12, R41 ;  /* 0x000000290c2a7220 */ /* 0x000fe20000410000 */
[----:B------:R-:W-:-:S02]  /*43e0*/  HADD2.F32 R14, -RZ, R14.H0_H0 ;  /* 0x2000000eff0e7230 */ /* 0x000fc40000004100 */
        /* <DEDUP_REMOVED lines=12> */
.L_x_2342:
[----:B------:R-:W-:Y:S05]  /*44b0*/  BSYNC B2 ;  /* 0x0000000000027941 */ /* 0x000fea0003800000 */
.L_x_2341:
[----:B--2---:R1:W-:Y:S02]  /*44c0*/  ST.E.128 desc[UR38][R44.64], R12 ;  /* 0x0000000c2c007985 */ /* 0x0043e4000c101d26 */
.L_x_2340:
[----:B------:R-:W-:Y:S05]  /*44d0*/  BSYNC B1 ;  /* 0x0000000000017941 */ /* 0x000fea0003800000 */
.L_x_2339:
        /* <DEDUP_REMOVED lines=29> */
[----:B------:R-:W-:-:S02]  /*46b0*/  HADD2.F32 R36, -RZ, R62.H1_H1 ;  /* 0x3000003eff247230 */ /* 0x000fc40000004100 */
[----:B------:R-:W-:Y:S01]  /*46c0*/  FFMA.FTZ R46, R15, R37, -R46 ;  /* 0x000000250f2e7223 */ /* 0x000fe2000001082e */
[----:B------:R-:W-:Y:S02]  /*46d0*/  HADD2.F32 R62, -RZ, R62.H0_H0 ;  /* 0x2000003eff3e7230 */ /* 0x000fe40000004100 */
[----:B------:R-:W-:Y:S02]  /*46e0*/  HADD2.F32 R11, -RZ, R12.H1_H1 ;  /* 0x3000000cff0b7230 */ /* 0x000fe40000004100 */
[----:B------:R-:W-:Y:S02]  /*46f0*/  HADD2.F32 R13, -RZ, R14.H1_H1 ;  /* 0x3000000eff0d7230 */ /* 0x000fe40000004100 */
[----:B------:R-:W-:Y:S02]  /*4700*/  HADD2.F32 R12, -RZ, R12.H0_H0 ;  /* 0x2000000cff0c7230 */ /* 0x000fe40000004100 */
[----:B------:R-:W-:Y:S01]  /*4710*/  FMUL.FTZ R37, R11, R36 ;  /* 0x000000240b257220 */ /* 0x000fe20000410000 */
[----:B------:R-:W-:-:S02]  /*4720*/  HADD2.F32 R14, -RZ, R14.H0_H0 ;  /* 0x2000000eff0e7230 */ /* 0x000fc40000004100 */
[----:B------:R-:W-:Y:S01]  /*4730*/  FMUL.FTZ R43, R13, R62 ;  /* 0x0000003e0d2b7220 */ /* 0x000fe20000410000 */
        /* <DEDUP_REMOVED lines=12> */
.L_x_2344:
[----:B------:R-:W-:Y:S05]  /*4800*/  BSYNC B1 ;  /* 0x0000000000017941 */ /* 0x000fea0003800000 */
.L_x_2343:
[----:B--2---:R1:W-:Y:S01]  /*4810*/  ST.E.128 desc[UR38][R40.64], R12 ;  /* 0x0000000c28007985 */ /* 0x0043e2000c101d26 */
[----:B------:R-:W-:Y:S05]  /*4820*/  BRA `(.L_x_2322) ;  /* 0x0000002000cc7947 */ /* 0x000fea0003800000 */
.L_x_2315:
        /* <DEDUP_REMOVED lines=46> */
.L_x_2346:
[----:B------:R-:W-:Y:S05]  /*4b10*/  BSYNC B1 ;  /* 0x0000000000017941 */ /* 0x000fea0003800000 */
.L_x_2345:
[----:B0----5:R-:W-:Y:S01]  /*4b20*/  IMAD.MOV.U32 R12, RZ, RZ, R39 ;  /* 0x000000ffff0c7224 */ /* 0x021fe200078e0027 */
[----:B------:R-:W-:Y:S01]  /*4b30*/  MOV R11, R38 ;  /* 0x00000026000b7202 */ /* 0x000fe20000000f00 */
[----:B------:R-:W-:Y:S01]  /*4b40*/  IMAD.MOV.U32 R13, RZ, RZ, R36 ;  /* 0x000000ffff0d7224 */ /* 0x000fe200078e0024 */
[----:B------:R-:W-:Y:S01]  /*4b50*/  MOV R14, R43 ;  /* 0x0000002b000e7202 */ /* 0x000fe20000000f00 */
[----:B------:R-:W-:Y:S01]  /*4b60*/  UISETP.NE.AND UP0, UPT, UR41, 0x3, UPT ;  /* 0x000000032900788c */ /* 0x000fe2000bf05270 */
[----:B------:R-:W-:Y:S01]  /*4b70*/  PRMT R110, R11, 0x5410, R12 ;  /* 0x000054100b6e7816 */ /* 0x000fe2000000000c */
[----:B------:R-:W-:Y:S01]  /*4b80*/  IMAD.MOV.U32 R11, RZ, RZ, R37 ;  /* 0x000000ffff0b7224 */ /* 0x000fe200078e0025 */
[----:B------:R-:W-:Y:S01]  /*4b90*/  PRMT R116, R14, 0x7610, R116 ;  /* 0x000076100e747816 */ /* 0x000fe20000000074 */
[----:B------:R-:W-:Y:S02]  /*4ba0*/  IMAD.MOV.U32 R12, RZ, RZ, R42 ;  /* 0x000000ffff0c7224 */ /* 0x000fe400078e002a */
[----:B------:R-:W-:Y:S01]  /*4bb0*/  PLOP3.LUT P2, PT, PT, PT, UP0, 0x80, 0x0 ;  /* 0x000000000000781c */ /* 0x000fe20003f4f008 */
[----:B------:R-:W-:Y:S01]  /*4bc0*/  IMAD.MOV.U32 R14, RZ, RZ, R47 ;  /* 0x000000ffff0e7224 */ /* 0x000fe200078e002f */
[----:B------:R-:W-:Y:S01]  /*4bd0*/  PRMT R111, R13, 0x5410, R11 ;  /* 0x000054100d6f7816 */ /* 0x000fe2000000000b */
[----:B------:R-:W-:Y:S01]  /*4be0*/  IMAD.MOV.U32 R11, RZ, RZ, R40 ;  /* 0x000000ffff0b7224 */ /* 0x000fe200078e0028 */
[----:B------:R-:W-:Y:S01]  /*4bf0*/  PRMT R114, R114, 0x5410, R12 ;  /* 0x0000541072727816 */ /* 0x000fe2000000000c */
[----:B------:R-:W-:-:S02]  /*4c00*/  IMAD.MOV.U32 R12, RZ, RZ, R41 ;  /* 0x000000ffff0c7224 */ /* 0x000fc400078e0029 */
[----:B------:R-:W-:Y:S01]  /*4c10*/  IMAD.MOV.U32 R13, RZ, RZ, R46 ;  /* 0x000000ffff0d7224 */ /* 0x000fe200078e002e */
[----:B------:R-:W-:Y:S02]  /*4c20*/  PRMT R115, R11, 0x7610, R115 ;  /* 0x000076100b737816 */ /* 0x000fe40000000073 */
        /* <DEDUP_REMOVED lines=25> */
[----:B------:R-:W-:-:S03]  /*4dc0*/  IMAD.MOV.U32 R11, RZ, RZ, R56 ;  /* 0x000000ffff0b7224 */ /* 0x000fc600078e0038 */
[----:B------:R-:W-:Y:S02]  /*4dd0*/  PRMT R107, R12, 0x7610, R107 ;  /* 0x000076100c6b7816 */ /* 0x000fe4000000006b */
[----:B------:R-:W-:Y:S01]  /*4de0*/  PRMT R120, R120, 0x5410, R11 ;  /* 0x0000541078787816 */ /* 0x000fe2000000000b */
[----:B------:R-:W-:Y:S06]  /*4df0*/  @!P2 BRA `(.L_x_2347) ;  /* 0x000000000004a947 */ /* 0x000fec0003800000 */
[----:B------:R-:W-:Y:S01]  /*4e00*/  BPT.TRAP 0x1 ;  /* 0x000000040000795c */ /* 0x000fe20000300000 */
.L_x_2347:
[----:B------:R-:W-:Y:S01]  /*4e10*/  IMAD R32, R18, 0x8, R2 ;  /* 0x0000000812207824 */ /* 0x000fe200078e0202 */
[----:B------:R-:W-:Y:S01]  /*4e20*/  SHF.L.U32 R85, R138, 0x1f, RZ ;  /* 0x0000001f8a557819 */ /* 0x000fe200000006ff */
[----:B------:R-:W-:Y:S03]  /*4e30*/  BSSY B1, `(.L_x_2348) ;  /* 0x0000003000017945 */ /* 0x000fe60003800000 */
[----:B------:R-:W0:Y:S02]  /*4e40*/  SYNCS.PHASECHK.TRANS64.TRYWAIT P4, [R32+URZ+0x2d890], R85 ;  /* 0x02d89055200075a7 */ /* 0x000e24000808017f */
[----:B0-----:R-:W-:Y:S05]  /*4e50*/  @!P4 BRA `(.L_x_2349) ;  /* 0x000001900088c947 */ /* 0x001fea0003800000 */
.L_x_2587:
[----:B------:R-:W-:Y:S05]  /*4e60*/  BSYNC B1 ;  /* 0x0000000000017941 */ /* 0x000fea0003800000 */
.L_x_2348:
[----:B------:R-:W-:-:S03]  /*4e70*/  UMOV UR4, 0xffffffff ;  /* 0xffffffff00047882 */ /* 0x000fc60000000000 */
[----:B------:R-:W-:Y:S05]  /*4e80*/  BRA.DIV UR4, `(.L_x_2350) ;  /* 0x0000019204907947 */ /* 0x000fea000b800000 */
[----:B------:R1:W2:Y:S04]  /*4e90*/  SHFL.IDX PT, R89, R61, RZ, 0x1e1f ;  /* 0x001e1fff3d597589 */ /* 0x0002a800000e0000 */
[----:B------:R1:W3:Y:S02]  /*4ea0*/  SHFL.IDX PT, R88, R60, RZ, 0x1e1f ;  /* 0x001e1fff3c587589 */ /* 0x0002e400000e0000 */
.L_x_2591:
[----:B------:R-:W-:Y:S05]  /*4eb0*/  @P3 BRA `(.L_x_2322) ;  /* 0x0000001c00283947 */ /* 0x000fea0003800000 */
[----:B------:R-:W4:Y:S01]  /*4ec0*/  LDC R11, c[0x0][0x2f4] ;  /* 0x0000bd00ff0b7b82 */ /* 0x000f220000000800 */
[----:B------:R-:W-:Y:S01]  /*4ed0*/  ISETP.NE.AND P3, PT, R29, RZ, PT ;  /* 0x000000ff1d00720c */ /* 0x000fe20003f65270 */
[----:B------:R-:W-:Y:S01]  /*4ee0*/  BSSY B1, `(.L_x_2351) ;  /* 0x000007c000017945 */ /* 0x000fe20003800000 */
[----:B----4-:R-:W-:-:S11]  /*4ef0*/  IADD3 R103, -R99, R11, RZ ;  /* 0x0000000b63677210 */ /* 0x010fd60007ffe1ff */
        /* <DEDUP_REMOVED lines=17> */
[----:B-----5:R-:W-:-:S04]  /*5010*/  LOP3.LUT R13, R13, R15, RZ, 0x3c, !PT ;  /* 0x0000000f0d0d7212 */ /* 0x020fc800078e3cff */
[----:B--2---:R-:W-:-:S05]  /*5020*/  IADD3 R12, R13, R12, R14 ;  /* 0x0000000c0d0c7210 */ /* 0x004fca0007ffe00e */
[C---:B------:R-:W-:Y:S02]  /*5030*/  IMAD R60, R18.reuse, 0x3000, R12 ;  /* 0x00003000123c7824 */ /* 0x040fe400078e020c */
[----:B------:R-:W-:Y:S02]  /*5040*/  IMAD R12, R18, 0x3000, R96 ;  /* 0x00003000120c7824 */ /* 0x000fe400078e0260 */
[--C-:B------:R-:W-:Y:S02]  /*5050*/  IMAD R60, R60, 0x2, R2.reuse ;  /* 0x000000023c3c7824 */ /* 0x100fe400078e0202 */
[----:B------:R-:W-:-:S04]  /*5060*/  IMAD R12, R12, 0x2, R2 ;  /* 0x000000020c0c7824 */ /* 0x000fc800078e0202 */
[----:B------:R-:W1:Y:S04]  /*5070*/  LDS.128 R60, [R60+0x15400] ;  /* 0x015400003c3c7984 */ /* 0x000e680000000c00 */
[----:B------:R-:W2:Y:S01]  /*5080*/  LDS.128 R12, [R12+0x15400] ;  /* 0x015400000c0c7984 */ /* 0x000ea20000000c00 */
[----:B------:R-:W-:Y:S05]  /*5090*/  @P3 BRA `(.L_x_2354) ;  /* 0x0000000400643947 */ /* 0x000fea0003800000 */
[----:B-1----:R-:W-:Y:S01]  /*50a0*/  MOV R106, R61 ;  /* 0x0000003d006a7202 */ /* 0x002fe20000000f00 */
[----:B--2---:R-:W-:Y:S01]  /*50b0*/  IMAD.MOV.U32 R105, RZ, RZ, R13 ;  /* 0x000000ffff697224 */ /* 0x004fe200078e000d */
        /* <DEDUP_REMOVED lines=43> */
[----:B------:R-:W-:Y:S02]  /*5370*/  HADD2.F32 R59, -RZ, R59.H0_H0 ;  /* 0x2000003bff3b7230 */ /* 0x000fe40000004100 */
[----:B------:R-:W-:-:S03]  /*5380*/  IMAD.MOV.U32 R61, RZ, RZ, R45 ;  /* 0x000000ffff3d7224 */ /* 0x000fc600078e002d */
        /* <DEDUP_REMOVED lines=39> */
[----:B------:R-:W-:Y:S02]  /*5600*/  F2FP.F16.F32.PACK_AB R47, R47, R105 ;  /* 0x000000692f2f723e */ /* 0x000fe400000000ff */
[----:B------:R-:W-:-:S03]  /*5610*/  MOV R14, R57 ;  /* 0x00000039000e7202 */ /* 0x000fc60000000f00 */
[----:B------:R-:W-:-:S07]  /*5620*/  IMAD.MOV.U32 R62, RZ, RZ, R47 ;  /* 0x000000ffff3e7224 */ /* 0x000fce00078e002f */
.L_x_2354:
[----:B------:R-:W-:Y:S05]  /*5630*/  BSYNC B2 ;  /* 0x0000000000027941 */ /* 0x000fea0003800000 */
.L_x_2353:
[----:B---3--:R-:W-:-:S04]  /*5640*/  LEA R44, P3, R10, R88, 0x1 ;  /* 0x000000580a2c7211 */ /* 0x008fc800078608ff */
[----:B------:R-:W-:Y:S02]  /*5650*/  LEA.HI.X R45, R10, R89, R93, 0x1, P3 ;  /* 0x000000590a2d7211 */ /* 0x000fe400018f0c5d */
[----:B------:R-:W-:-:S03]  /*5660*/  ISETP.GE.AND P3, PT, R104, R11, PT ;  /* 0x0000000b6800720c */ /* 0x000fc60003f66270 */
[----:B--2---:R2:W-:Y:S10]  /*5670*/  ST.E.128 desc[UR38][R44.64], R12 ;  /* 0x0000000c2c007985 */ /* 0x0045f4000c101d26 */
[----:B--2---:R-:W-:-:S05]  /*5680*/  @!P3 IMAD.WIDE R12, R104, 0x2, R88 ;  /* 0x00000002680cb825 */ /* 0x004fca00078e0258 */
[----:B-1----:R4:W-:Y:S02]  /*5690*/  @!P3 ST.E.128 desc[UR38][R12.64], R60 ;  /* 0x0000003c0c00b985 */ /* 0x0029e4000c101d26 */
.L_x_2352:
[----:B------:R-:W-:Y:S05]  /*56a0*/  BSYNC B1 ;  /* 0x0000000000017941 */ /* 0x000fea0003800000 */
.L_x_2351:
[----:B------:R-:W-:Y:S01]  /*56b0*/  ISETP.NE.AND P3, PT, R30, RZ, PT ;  /* 0x000000ff1e00720c */ /* 0x000fe20003f65270 */
[----:B------:R-:W-:-:S12]  /*56c0*/  BSSY B1, `(.L_x_2355) ;  /* 0x000007e000017945 */ /* 0x000fd80003800000 */
[----:B------:R-:W-:Y:S05]  /*56d0*/  @!P3 BRA `(.L_x_2356) ;  /* 0x0000000400f0b947 */ /* 0x000fea0003800000 */
[----:B----4-:R-:W4:Y:S04]  /*56e0*/  LDL R12, [R1] ;  /* 0x00000000010c7983 */ /* 0x010f280000100800 */
[----:B------:R-:W5:Y:S04]  /*56f0*/  LDL R15, [R1+0xc] ;  /* 0x00000c00010f7983 */ /* 0x000f680000100800 */
[----:B------:R-:W2:Y:S04]  /*5700*/  LDL R14, [R1+0x40] ;  /* 0x00004000010e7983 */ /* 0x000ea80000100800 */
[----:B------:R-:W3:Y:S01]  /*5710*/  LDL R13, [R1+0x44] ;  /* 0x00004400010d7983 */ /* 0x000ee20000100800 */
[----:B------:R-:W-:Y:S01]  /*5720*/  ISETP.GE.AND P3, PT, R0, R98, PT ;  /* 0x000000620000720c */ /* 0x000fe20003f66270 */
[----:B------:R-:W-:Y:S01]  /*5730*/  BSSY B2, `(.L_x_2357) ;  /* 0x0000070000027945 */ /* 0x000fe20003800000 */
[----:B----4-:R-:W-:-:S04]  /*5740*/  LOP3.LUT P4, RZ, R12, 0x1, RZ, 0xc0, !PT ;  /* 0x000000010cff7812 */ /* 0x010fc8000788c0ff */
[----:B------:R-:W-:Y:S01]  /*5750*/  SEL R12, R99, R103, !P4 ;  /* 0x00000067630c7207 */ /* 0x000fe20006000000 */
[----:B-----5:R-:W-:Y:S01]  /*5760*/  IMAD.MOV.U32 R44, RZ, RZ, R15 ;  /* 0x000000ffff2c7224 */ /* 0x020fe200078e000f */
[----:B--2---:R-:W-:Y:S01]  /*5770*/  MOV R15, R14 ;  /* 0x0000000e000f7202 */ /* 0x004fe20000000f00 */
[----:B---3--:R-:W-:Y:S01]  /*5780*/  IMAD.MOV.U32 R14, RZ, RZ, R13 ;  /* 0x000000ffff0e7224 */ /* 0x008fe200078e000d */
[----:B------:R-:W-:-:S04]  /*5790*/  SHF.R.S32.HI R13, RZ, 0x1f, R12 ;  /* 0x0000001fff0d7819 */ /* 0x000fc8000001140c */
        /* <DEDUP_REMOVED lines=9> */
[----:B------:R-:W-:-:S04]  /*5830*/  LOP3.LUT R13, R13, 0x7ffff000, RZ, 0xc0, !PT ;  /* 0x7ffff0000d0d7812 */ /* 0x000fc800078ec0ff */
[----:B------:R-:W-:Y:S01]  /*5840*/  IADD3 R15, R12, R13, R14 ;  /* 0x0000000d0c0f7210 */ /* 0x000fe20007ffe00e */
[----:B------:R-:W-:-:S04]  /*5850*/  IMAD R13, R18, 0x3000, R95 ;  /* 0x00003000120d7824 */ /* 0x000fc800078e025f */
[----:B------:R-:W-:Y:S02]  /*5860*/  IMAD R15, R18, 0x3000, R15 ;  /* 0x00003000120f7824 */ /* 0x000fe400078e020f */
[----:B------:R-:W-:-:S03]  /*5870*/  IMAD R13, R13, 0x2, R2 ;  /* 0x000000020d0d7824 */ /* 0x000fc600078e0202 */
[----:B------:R-:W-:-:S03]  /*5880*/  LEA R44, R15, R2, 0x1 ;  /* 0x000000020f2c7211 */ /* 0x000fc600078e08ff */
[----:B------:R-:W2:Y:S04]  /*5890*/  LDS.128 R12, [R13+0x15400] ;  /* 0x015400000d0c7984 */ /* 0x000ea80000000c00 */
[----:B------:R-:W3:Y:S01]  /*58a0*/  LDS.128 R44, [R44+0x15400] ;  /* 0x015400002c2c7984 */ /* 0x000ee20000000c00 */
[----:B------:R-:W-:Y:S05]  /*58b0*/  @P3 BRA `(.L_x_2358) ;  /* 0x00000004005c3947 */ /* 0x000fea0003800000 */
[----:B---3--:R-:W-:Y:S01]  /*58c0*/  IMAD.MOV.U32 R58, RZ, RZ, R45 ;  /* 0x000000ffff3a7224 */ /* 0x008fe200078e002d */
[----:B------:R-:W-:Y:S01]  /*58d0*/  SHF.R.U64 R40, R40, 0x10, R41 ;  /* 0x0000001028287819 */ /* 0x000fe20000001229 */
[----:B--2---:R-:W-:Y:S01]  /*58e0*/  IMAD.MOV.U32 R57, RZ, RZ, R13 ;  /* 0x000000ffff397224 */ /* 0x004fe200078e000d */
        /* <DEDUP_REMOVED lines=65> */
[----:B------:R-:W-:Y:S02]  /*5d00*/  HADD2.F32 R44, -RZ, R114.H0_H0 ;  /* 0x20000072ff2c7230 */ /* 0x000fe40000004100 */
[----:B------:R-:W-:Y:S02]  /*5d10*/  HADD2.F32 R40, -RZ, R14.H0_H0 ;  /* 0x2000000eff287230 */ /* 0x000fe40000004100 */
[----:B------:R-:W-:Y:S02]  /*5d20*/  HADD2.F32 R46, -RZ, R46.H1_H1 ;  /* 0x3000002eff2e7230 */ /* 0x000fe40000004100 */
[----:B------:R-:W-:Y:S01]  /*5d30*/  FMUL.FTZ R54, R12, R44 ;  /* 0x0000002c0c367220 */ /* 0x000fe20000410000 */
[----:B------:R-:W-:-:S02]  /*5d40*/  HADD2.F32 R14, -RZ, R14.H1_H1 ;  /* 0x3000000eff0e7230 */ /* 0x000fc40000004100 */
[----:B------:R-:W-:Y:S01]  /*5d50*/  FMUL.FTZ R44, R40, R44 ;  /* 0x0000002c282c7220 */ /* 0x000fe20000410000 */
[----:B------:R-:W-:Y:S02]  /*5d60*/  HADD2.F32 R114, -RZ, R114.H1_H1 ;  /* 0x30000072ff727230 */ /* 0x000fe40000004100 */
[-C--:B------:R-:W-:Y:S01]  /*5d70*/  FMUL.FTZ R105, R46, R43.reuse ;  /* 0x0000002b2e697220 */ /* 0x080fe20000410000 */
[----:B------:R-:W-:-:S03]  /*5d80*/  FMUL.FTZ R107, R14, R43 ;  /* 0x0000002b0e6b7220 */ /* 0x000fc60000410000 */
[-C--:B------:R-:W-:Y:S01]  /*5d90*/  FFMA.FTZ R43, R14, R63.reuse, -R105 ;  /* 0x0000003f0e2b7223 */ /* 0x080fe20000010869 */
[-C--:B------:R-:W-:Y:S01]  /*5da0*/  FFMA.FTZ R54, R40, R114.reuse, -R54 ;  /* 0x0000007228367223 */ /* 0x080fe20000010836 */
[----:B------:R-:W-:Y:S01]  /*5db0*/  FFMA.FTZ R44, R12, R114, R44 ;  /* 0x000000720c2c7223 */ /* 0x000fe2000001002c */
[----:B------:R-:W-:Y:S01]  /*5dc0*/  FFMA.FTZ R63, R46, R63, R107 ;  /* 0x0000003f2e3f7223 */ /* 0x000fe2000001006b */
[----:B------:R-:W-:Y:S02]  /*5dd0*/  F2FP.F16.F32.PACK_AB R40, R53, R57 ;  /* 0x000000393528723e */ /* 0x000fe400000000ff */
[----:B------:R-:W-:Y:S01]  /*5de0*/  F2FP.F16.F32.PACK_AB R12, R47, R58 ;  /* 0x0000003a2f0c723e */ /* 0x000fe200000000ff */
[----:B------:R-:W-:Y:S01]  /*5df0*/  IMAD.MOV.U32 R47, RZ, RZ, R59 ;  /* 0x000000ffff2f7224 */ /* 0x000fe200078e003b */
[----:B------:R-:W-:Y:S01]  /*5e00*/  F2FP.F16.F32.PACK_AB R46, R63, R44 ;  /* 0x0000002c3f2e723e */ /* 0x000fe200000000ff */
[----:B------:R-:W-:Y:S01]  /*5e10*/  IMAD.MOV.U32 R44, RZ, RZ, R40 ;  /* 0x000000ffff2c7224 */ /* 0x000fe200078e0028 */
[----:B------:R-:W-:-:S07]  /*5e20*/  F2FP.F16.F32.PACK_AB R14, R43, R54 ;  /* 0x000000362b0e723e */ /* 0x000fce00000000ff */
.L_x_2358:
[----:B------:R-:W-:Y:S05]  /*5e30*/  BSYNC B2 ;  /* 0x0000000000027941 */ /* 0x000fea0003800000 */
.L_x_2357:
[----:B------:R-:W-:-:S04]  /*5e40*/  LEA R40, P3, R20, R88, 0x1 ;  /* 0x0000005814287211 */ /* 0x000fc800078608ff */
[----:B------:R-:W-:Y:S02]  /*5e50*/  LEA.HI.X R41, R20, R89, R92, 0x1, P3 ;  /* 0x0000005914297211 */ /* 0x000fe400018f0c5c */
[----:B------:R-:W-:-:S03]  /*5e60*/  ISETP.GE.AND P3, PT, R56, R11, PT ;  /* 0x0000000b3800720c */ /* 0x000fc60003f66270 */
[----:B--2---:R2:W-:Y:S10]  /*5e70*/  ST.E.128 desc[UR38][R40.64], R12 ;  /* 0x0000000c28007985 */ /* 0x0045f4000c101d26 */
[----:B------:R-:W-:-:S05]  /*5e80*/  @!P3 IMAD.WIDE R42, R56, 0x2, R88 ;  /* 0x00000002382ab825 */ /* 0x000fca00078e0258 */
[----:B---3--:R2:W-:Y:S02]  /*5e90*/  @!P3 ST.E.128 desc[UR38][R42.64], R44 ;  /* 0x0000002c2a00b985 */ /* 0x0085e4000c101d26 */
.L_x_2356:
[----:B------:R-:W-:Y:S05]  /*5ea0*/  BSYNC B1 ;  /* 0x0000000000017941 */ /* 0x000fea0003800000 */
.L_x_2355:
[----:B------:R-:W-:-:S13]  /*5eb0*/  ISETP.NE.AND P3, PT, R31, RZ, PT ;  /* 0x000000ff1f00720c */ /* 0x000fda0003f65270 */
[----:B------:R-:W-:Y:S05]  /*5ec0*/  @!P3 BRA `(.L_x_2322) ;  /* 0x0000000c0024b947 */ /* 0x000fea0003800000 */
[----:B--2-4-:R-:W2:Y:S04]  /*5ed0*/  LDL R12, [R1] ;  /* 0x00000000010c7983 */ /* 0x014ea80000100800 */
[----:B------:R-:W4:Y:S04]  /*5ee0*/  LDL R15, [R1+0xc] ;  /* 0x00000c00010f7983 */ /* 0x000f280000100800 */
[----:B------:R-:W5:Y:S04]  /*5ef0*/  LDL R14, [R1+0x40] ;  /* 0x00004000010e7983 */ /* 0x000f680000100800 */
[----:B------:R-:W5:Y:S01]  /*5f00*/  LDL R13, [R1+0x44] ;  /* 0x00004400010d7983 */ /* 0x000f620000100800 */
[----:B---3--:R-:W-:-:S04]  /*5f10*/  LEA R44, P3, R21, R88, 0x1 ;  /* 0x00000058152c7211 */ /* 0x008fc800078608ff */
[----:B------:R-:W-:Y:S02]  /*5f20*/  LEA.HI.X R45, R21, R89, R91, 0x1, P3 ;  /* 0x00000059152d7211 */ /* 0x000fe400018f0c5b */
[----:B------:R-:W-:Y:S01]  /*5f30*/  ISETP.GE.AND P3, PT, R3, R98, PT ;  /* 0x000000620300720c */ /* 0x000fe20003f66270 */
[----:B------:R-:W-:Y:S01]  /*5f40*/  BSSY B1, `(.L_x_2359) ;  /* 0x000006d000017945 */ /* 0x000fe20003800000 */
[----:B--2---:R-:W-:-:S04]  /*5f50*/  LOP3.LUT P4, RZ, R12, 0x2, RZ, 0xc0, !PT ;  /* 0x000000020cff7812 */ /* 0x004fc8000788c0ff */
[----:B------:R-:W-:-:S04]  /*5f60*/  SEL R103, R99, R103, !P4 ;  /* 0x0000006763677207 */ /* 0x000fc80006000000 */
[----:B------:R-:W-:-:S04]  /*5f70*/  SHF.R.S32.HI R12, RZ, 0x1f, R103 ;  /* 0x0000001fff0c7819 */ /* 0x000fc80000011467 */
[----:B------:R-:W-:-:S04]  /*5f80*/  LEA.HI R12, R12, R103, RZ, 0x4 ;  /* 0x000000670c0c7211 */ /* 0x000fc800078f20ff */
[----:B------:R-:W-:Y:S01]  /*5f90*/  SHF.R.S32.HI R12, RZ, 0x4, R12 ;  /* 0x00000004ff0c7819 */ /* 0x000fe2000001140c */
[----:B----4-:R-:W-:-:S03]  /*5fa0*/  IMAD.MOV.U32 R40, RZ, RZ, R15 ;  /* 0x000000ffff287224 */ /* 0x010fc600078e000f */
[----:B------:R-:W-:Y:S01]  /*5fb0*/  LEA.HI.SX32 R12, R5, R12, 0x1d ;  /* 0x0000000c050c7211 */ /* 0x000fe200078feaff */
[----:B-----5:R-:W-:Y:S01]  /*5fc0*/  IMAD.MOV.U32 R15, RZ, RZ, R14 ;  /* 0x000000ffff0f7224 */ /* 0x020fe200078e000e */
[----:B------:R-:W-:Y:S02]  /*5fd0*/  MOV R14, R13 ;  /* 0x0000000d000e7202 */ /* 0x000fe40000000f00 */
        /* <DEDUP_REMOVED lines=15> */
[--C-:B------:R-:W-:Y:S01]  /*60d0*/  SHF.R.U64 R36, R36, 0x10, R37.reuse ;  /* 0x0000001024247819 */ /* 0x100fe20000001225 */
[----:B------:R-:W-:Y:S01]  /*60e0*/  HADD2.F32 R56, -RZ, R113.H1_H1 ;  /* 0x30000071ff387230 */ /* 0x000fe20000004100 */
[----:B------:R-:W-:Y:S01]  /*60f0*/  SHF.R.U32.HI R52, RZ, 0x10, R37 ;  /* 0x00000010ff347819 */ /* 0x000fe20000011625 */
[----:B------:R-:W-:Y:S01]  /*6100*/  HADD2.F32 R54, -RZ, R111.H1_H1 ;  /* 0x3000006fff367230 */ /* 0x000fe20000004100 */
[--C-:B------:R-:W-:Y:S02]  /*6110*/  SHF.R.U64 R37, R48, 0x10, R49.reuse ;  /* 0x0000001030257819 */ /* 0x100fe40000001231 */
[----:B------:R-:W-:Y:S01]  /*6120*/  SHF.R.U32.HI R48, RZ, 0x10, R49 ;  /* 0x00000010ff307819 */ /* 0x000fe20000011631 */
[----:B------:R-:W-:Y:S01]  /*6130*/  HADD2.F32 R52, -RZ, R52.H0_H0 ;  /* 0x20000034ff347230 */ /* 0x000fe20000004100 */
[----:B---3--:R-:W-:Y:S01]  /*6140*/  MOV R49, R41 ;  /* 0x0000002900317202 */ /* 0x008fe20000000f00 */
[----:B--2---:R-:W-:Y:S01]  /*6150*/  IMAD.MOV.U32 R41, RZ, RZ, R15 ;  /* 0x000000ffff297224 */ /* 0x004fe200078e000f */
[--C-:B------:R-:W-:Y:S01]  /*6160*/  SHF.R.U64 R38, R38, 0x10, R39.reuse ;  /* 0x0000001026267819 */ /* 0x100fe20000001227 */
[----:B------:R-:W-:Y:S01]  /*6170*/  HADD2.F32 R53, -RZ, R48.H0_H0 ;  /* 0x20000030ff357230 */ /* 0x000fe20000004100 */
[----:B------:R-:W-:Y:S01]  /*6180*/  SHF.R.U32.HI R47, RZ, 0x10, R39 ;  /* 0x00000010ff2f7819 */ /* 0x000fe20000011627 */
[--C-:B------:R-:W-:Y:S01]  /*6190*/  HADD2.F32 R15, -RZ, R13.reuse.H0_H0 ;  /* 0x2000000dff0f7230 */ /* 0x100fe20000004100 */
[--C-:B------:R-:W-:Y:S01]  /*61a0*/  SHF.R.U64 R39, R50, 0x10, R51.reuse ;  /* 0x0000001032277819 */ /* 0x100fe20000001233 */
[----:B------:R-:W-:Y:S01]  /*61b0*/  HADD2.F32 R48, -RZ, R13.H1_H1 ;  /* 0x3000000dff307230 */ /* 0x000fe20000004100 */
[----:B------:R-:W-:Y:S01]  /*61c0*/  SHF.R.U32.HI R50, RZ, 0x10, R51 ;  /* 0x00000010ff327819 */ /* 0x000fe20000011633 */
[----:B------:R-:W-:-:S02]  /*61d0*/  HADD2.F32 R51, -RZ, R49.H0_H0 ;  /* 0x20000031ff337230 */ /* 0x000fc40000004100 */
[----:B------:R-:W-:Y:S02]  /*61e0*/  HADD2.F32 R49, -RZ, R49.H1_H1 ;  /* 0x30000031ff317230 */ /* 0x000fe40000004100 */
[CC--:B-1----:R-:W-:Y:S01]  /*61f0*/  FMUL.FTZ R60, R48.reuse, R53.reuse ;  /* 0x00000035303c7220 */ /* 0x0c2fe20000410000 */
[----:B------:R-:W-:Y:S02]  /*6200*/  HADD2.F32 R47, -RZ, R47.H0_H0 ;  /* 0x2000002fff2f7230 */ /* 0x000fe40000004100 */
[-C--:B------:R-:W-:Y:S01]  /*6210*/  FMUL.FTZ R58, R51, R56.reuse ;  /* 0x00000038333a7220 */ /* 0x080fe20000410000 */
[----:B------:R-:W-:Y:S01]  /*6220*/  FMUL.FTZ R56, R15, R56 ;  /* 0x000000380f387220 */ /* 0x000fe20000410000 */
[----:B------:R-:W-:Y:S02]  /*6230*/  FMUL.FTZ R55, R49, R53 ;  /* 0x0000003531377220 */ /* 0x000fe40000410000 */
[-C--:B------:R-:W-:Y:S01]  /*6240*/  FFMA.FTZ R15, R15, R54.reuse, -R58 ;  /* 0x000000360f0f7223 */ /* 0x080fe2000001083a */
[----:B------:R-:W-:Y:S01]  /*6250*/  FFMA.FTZ R13, R51, R54, R56 ;  /* 0x00000036330d7223 */ /* 0x000fe20000010038 */
[-C--:B------:R-:W-:Y:S01]  /*6260*/  FFMA.FTZ R48, R48, R52.reuse, -R55 ;  /* 0x0000003430307223 */ /* 0x080fe20000010837 */
[----:B------:R-:W-:Y:S01]  /*6270*/  FFMA.FTZ R52, R49, R52, R60 ;  /* 0x0000003431347223 */ /* 0x000fe2000001003c */
[----:B------:R-:W-:-:S02]  /*6280*/  HADD2.F32 R58, -RZ, R112.H1_H1 ;  /* 0x30000070ff3a7230 */ /* 0x000fc40000004100 */
[--C-:B------:R-:W-:Y:S01]  /*6290*/  HADD2.F32 R49, -RZ, R43.reuse.H0_H0 ;  /* 0x2000002bff317230 */ /* 0x100fe20000004100 */
[----:B------:R-:W-:Y:S01]  /*62a0*/  F2FP.F16.F32.PACK_AB R15, R48, R15 ;  /* 0x0000000f300f723e */ /* 0x000fe200000000ff */
[----:B------:R-:W-:Y:S02]  /*62b0*/  HADD2.F32 R54, -RZ, R43.H1_H1 ;  /* 0x3000002bff367230 */ /* 0x000fe40000004100 */
[----:B------:R-:W-:Y:S02]  /*62c0*/  HADD2.F32 R51, -RZ, R50.H0_H0 ;  /* 0x20000032ff337230 */ /* 0x000fe40000004100 */
[----:B------:R-:W-:Y:S01]  /*62d0*/  FMUL.FTZ R60, R49, R58 ;  /* 0x0000003a313c7220 */ /* 0x000fe20000410000 */
[--C-:B------:R-:W-:Y:S02]  /*62e0*/  HADD2.F32 R43, -RZ, R41.reuse.H0_H0 ;  /* 0x20000029ff2b7230 */ /* 0x100fe40000004100 */
[----:B------:R-:W-:Y:S02]  /*62f0*/  HADD2.F32 R50, -RZ, R41.H1_H1 ;  /* 0x30000029ff327230 */ /* 0x000fe40000004100 */
[----:B------:R-:W-:Y:S01]  /*6300*/  FMUL.FTZ R53, R54, R51 ;  /* 0x0000003336357220 */ /* 0x000fe20000410000 */
[----:B------:R-:W-:-:S02]  /*6310*/  HADD2.F32 R56, -RZ, R110.H1_H1 ;  /* 0x3000006eff387230 */ /* 0x000fc40000004100 */
[C---:B------:R-:W-:Y:S01]  /*6320*/  FMUL.FTZ R58, R43.reuse, R58 ;  /* 0x0000003a2b3a7220 */ /* 0x040fe20000410000 */
[----:B------:R-:W-:Y:S02]  /*6330*/  HADD2.F32 R112, -RZ, R112.H0_H0 ;  /* 0x20000070ff707230 */ /* 0x000fe40000004100 */
[C---:B------:R-:W-:Y:S01]  /*6340*/  FMUL.FTZ R51, R50.reuse, R51 ;  /* 0x0000003332337220 */ /* 0x040fe20000410000 */
[-C--:B------:R-:W-:Y:S01]  /*6350*/  FFMA.FTZ R50, R50, R47.reuse, -R53 ;  /* 0x0000002f32327223 */ /* 0x080fe20000010835 */
[-C--:B------:R-:W-:Y:S01]  /*6360*/  FFMA.FTZ R41, R43, R56.reuse, -R60 ;  /* 0x000000382b297223 */ /* 0x080fe2000001083c */
[----:B------:R-:W-:Y:S01]  /*6370*/  FFMA.FTZ R43, R49, R56, R58 ;  /* 0x00000038312b7223 */ /* 0x000fe2000001003a */
[----:B------:R-:W-:Y:S01]  /*6380*/  FFMA.FTZ R54, R54, R47, R51 ;  /* 0x0000002f36367223 */ /* 0x000fe20000010033 */
[----:B------:R-:W-:Y:S02]  /*6390*/  HADD2.F32 R53, -RZ, R37.H0_H0 ;  /* 0x20000025ff357230 */ /* 0x000fe40000004100 */
[----:B------:R-:W-:Y:S01]  /*63a0*/  HADD2.F32 R58, -RZ, R113.H0_H0 ;  /* 0x20000071ff3a7230 */ /* 0x000fe20000004100 */
[----:B------:R-:W-:Y:S01]  /*63b0*/  F2FP.F16.F32.PACK_AB R50, R50, R41 ;  /* 0x000000293232723e */ /* 0x000fe200000000ff */
[----:B------:R-:W-:Y:S01]  /*63c0*/  HADD2.F32 R47, -RZ, R40.H0_H0 ;  /* 0x20000028ff2f7230 */ /* 0x000fe20000004100 */
[----:B------:R-:W-:Y:S01]  /*63d0*/  F2FP.F16.F32.PACK_AB R41, R52, R13 ;  /* 0x0000000d3429723e */ /* 0x000fe200000000ff */
[----:B------:R-:W-:Y:S01]  /*63e0*/  HADD2.F32 R37, -RZ, R12.H0_H0 ;  /* 0x2000000cff257230 */ /* 0x000fe20000004100 */
[----:B------:R-:W-:Y:S01]  /*63f0*/  F2FP.F16.F32.PACK_AB R43, R54, R43 ;  /* 0x0000002b362b723e */ /* 0x000fe200000000ff */
[----:B------:R-:W-:-:S02]  /*6400*/  HADD2.F32 R49, -RZ, R40.H1_H1 ;  /* 0x30000028ff317230 */ /* 0x000fc40000004100 */
[----:B------:R-:W-:Y:S02]  /*6410*/  HADD2.F32 R40, -RZ, R12.H1_H1 ;  /* 0x3000000cff287230 */ /* 0x000fe40000004100 */
[-C--:B------:R-:W-:Y:S01]  /*6420*/  FMUL.FTZ R12, R47, R58.reuse ;  /* 0x0000003a2f0c7220 */ /* 0x080fe20000410000 */
[----:B------:R-:W-:Y:S02]  /*6430*/  HADD2.F32 R56, -RZ, R111.H0_H0 ;  /* 0x2000006fff387230 */ /* 0x000fe40000004100 */
[-C--:B------:R-:W-:Y:S01]  /*6440*/  FMUL.FTZ R55, R49, R53.reuse ;  /* 0x0000003531377220 */ /* 0x080fe20000410000 */
[----:B------:R-:W-:Y:S02]  /*6450*/  HADD2.F32 R51, -RZ, R36.H0_H0 ;  /* 0x20000024ff337230 */ /* 0x000fe40000004100 */
[C---:B------:R-:W-:Y:S01]  /*6460*/  FMUL.FTZ R36, R37.reuse, R58 ;  /* 0x0000003a25247220 */ /* 0x040fe20000410000 */
[----:B------:R-:W-:Y:S01]  /*6470*/  FMUL.FTZ R58, R40, R53 ;  /* 0x00000035283a7220 */ /* 0x000fe20000410000 */
[----:B------:R-:W-:Y:S01]  /*6480*/  FFMA.FTZ R12, R37, R56, -R12 ;  /* 0x00000038250c7223 */ /* 0x000fe2000001080c */
[----:B------:R-:W-:-:S02]  /*6490*/  HADD2.F32 R110, -RZ, R110.H0_H0 ;  /* 0x2000006eff6e7230 */ /* 0x000fc40000004100 */
[----:B------:R-:W-:Y:S01]  /*64a0*/  FFMA.FTZ R36, R47, R56, R36 ;  /* 0x000000382f247223 */ /* 0x000fe20000010024 */
[-C--:B------:R-:W-:Y:S01]  /*64b0*/  FFMA.FTZ R37, R40, R51.reuse, -R55 ;  /* 0x0000003328257223 */ /* 0x080fe20000010837 */
[----:B------:R-:W-:Y:S01]  /*64c0*/  FFMA.FTZ R47, R49, R51, R58 ;  /* 0x00000033312f7223 */ /* 0x000fe2000001003a */
[----:B------:R-:W-:Y:S02]  /*64d0*/  HADD2.F32 R51, -RZ, R39.H0_H0 ;  /* 0x20000027ff337230 */ /* 0x000fe40000004100 */
[----:B------:R-:W-:Y:S01]  /*64e0*/  HADD2.F32 R40, -RZ, R42.H0_H0 ;  /* 0x2000002aff287230 */ /* 0x000fe20000004100 */
[----:B------:R-:W-:Y:S01]  /*64f0*/  F2FP.F16.F32.PACK_AB R12, R37, R12 ;  /* 0x0000000c250c723e */ /* 0x000fe200000000ff */
[----:B------:R-:W-:Y:S02]  /*6500*/  HADD2.F32 R39, -RZ, R14.H0_H0 ;  /* 0x2000000eff277230 */ /* 0x000fe40000004100 */
[----:B------:R-:W-:Y:S02]  /*6510*/  HADD2.F32 R42, -RZ, R42.H1_H1 ;  /* 0x3000002aff2a7230 */ /* 0x000fe40000004100 */
[----:B------:R-:W-:-:S02]  /*6520*/  HADD2.F32 R14, -RZ, R14.H1_H1 ;  /* 0x3000000eff0e7230 */ /* 0x000fc40000004100 */
[CC--:B------:R-:W-:Y:S01]  /*6530*/  FMUL.FTZ R53, R39.reuse, R112.reuse ;  /* 0x0000007027357220 */ /* 0x0c0fe20000410000 */
[----:B------:R-:W-:Y:S02]  /*6540*/  HADD2.F32 R49, -RZ, R38.H0_H0 ;  /* 0x20000026ff317230 */ /* 0x000fe40000004100 */
[-C--:B------:R-:W-:Y:S01]  /*6550*/  FMUL.FTZ R55, R42, R51.reuse ;  /* 0x000000332a377220 */ /* 0x080fe20000410000 */
[----:B------:R-:W-:Y:S01]  /*6560*/  FMUL.FTZ R38, R40, R112 ;  /* 0x0000007028267220 */ /* 0x000fe20000410000 */
[----:B------:R-:W-:Y:S01]  /*6570*/  FMUL.FTZ R51, R14, R51 ;  /* 0x000000330e337220 */ /* 0x000fe20000410000 */
[-C--:B------:R-:W-:Y:S01]  /*6580*/  FFMA.FTZ R53, R40, R110.reuse, R53 ;  /* 0x0000006e28357223 */ /* 0x080fe20000010035 */
[-C--:B------:R-:W-:Y:S01]  /*6590*/  FFMA.FTZ R55, R14, R49.reuse, -R55 ;  /* 0x000000310e377223 */ /* 0x080fe20000010837 */
[----:B------:R-:W-:Y:S01]  /*65a0*/  FFMA.FTZ R38, R39, R110, -R38 ;  /* 0x0000006e27267223 */ /* 0x000fe20000010826 */
[----:B------:R-:W-:Y:S01]  /*65b0*/  FFMA.FTZ R42, R42, R49, R51 ;  /* 0x000000312a2a7223 */ /* 0x000fe20000010033 */
[----:B------:R-:W-:Y:S01]  /*65c0*/  IMAD.MOV.U32 R13, RZ, RZ, R15 ;  /* 0x000000ffff0d7224 */ /* 0x000fe200078e000f */
[----:B------:R-:W-:Y:S01]  /*65d0*/  F2FP.F16.F32.PACK_AB R40, R47, R36 ;  /* 0x000000242f28723e */ /* 0x000fe200000000ff */
[----:B------:R-:W-:Y:S01]  /*65e0*/  IMAD.MOV.U32 R15, RZ, RZ, R50 ;  /* 0x000000ffff0f7224 */ /* 0x000fe200078e0032 */
[----:B------:R-:W-:-:S02]  /*65f0*/  F2FP.F16.F32.PACK_AB R14, R55, R38 ;  /* 0x00000026370e723e */ /* 0x000fc400000000ff */
[----:B------:R-:W-:-:S07]  /*6600*/  F2FP.F16.F32.PACK_AB R42, R42, R53 ;  /* 0x000000352a2a723e */ /* 0x000fce00000000ff */
.L_x_2360:
[----:B------:R-:W-:Y:S05]  /*6610*/  BSYNC B1 ;  /* 0x0000000000017941 */ /* 0x000fea0003800000 */
.L_x_2359:
[----:B--2---:R2:W-:Y:S01]  /*6620*/  ST.E.128 desc[UR38][R44.64], R12 ;  /* 0x0000000c2c007985 */ /* 0x0045e2000c101d26 */
[----:B------:R-:W-:-:S13]  /*6630*/  ISETP.GE.AND P3, PT, R46, R11, PT ;  /* 0x0000000b2e00720c */ /* 0x000fda0003f66270 */
[----:B------:R-:W-:Y:S05]  /*6640*/  @P3 BRA `(.L_x_2322) ;  /* 0x0000000400443947 */ /* 0x000fea0003800000 */
[----:B------:R-:W-:-:S05]  /*6650*/  IMAD.WIDE R88, R46, 0x2, R88 ;  /* 0x000000022e587825 */ /* 0x000fca00078e0258 */
[----:B---3--:R3:W-:Y:S01]  /*6660*/  ST.E.128 desc[UR38][R88.64], R40 ;  /* 0x0000002858007985 */ /* 0x0087e2000c101d26 */
[----:B------:R-:W-:Y:S05]  /*6670*/  BRA `(.L_x_2322) ;  /* 0x0000000400387947 */ /* 0x000fea0003800000 */
.L_x_2314:
[----:B------:R-:W-:-:S06]  /*6680*/  UISETP.NE.AND UP0, UPT, UR41, 0x3, UPT ;  /* 0x000000032900788c */ /* 0x000fcc000bf05270 */
[----:B------:R-:W-:-:S13]  /*6690*/  PLOP3.LUT P2, PT, PT, PT, UP0, 0x80, 0x0 ;  /* 0x000000000000781c */ /* 0x000fda0003f4f008 */
[----:B------:R-:W-:Y:S05]  /*66a0*/  @!P2 BRA `(.L_x_2361) ;  /* 0x000000000004a947 */ /* 0x000fea0003800000 */
[----:B------:R-:W-:Y:S01]  /*66b0*/  BPT.TRAP 0x1 ;  /* 0x000000040000795c */ /* 0x000fe20000300000 */
.L_x_2361:
[----:B------:R-:W-:Y:S01]  /*66c0*/  IMAD R32, R18, 0x8, R2 ;  /* 0x0000000812207824 */ /* 0x000fe200078e0202 */
[----:B------:R-:W-:Y:S01]  /*66d0*/  SHF.L.U32 R85, R138, 0x1f, RZ ;  /* 0x0000001f8a557819 */ /* 0x000fe200000006ff */
[----:B------:R-:W-:Y:S01]  /*66e0*/  BSSY B1, `(.L_x_2362) ;  /* 0x0000004000017945 */ /* 0x000fe20003800000 */
[----:B------:R-:W-:Y:S02]  /*66f0*/  SHF.R.S32.HI R82, RZ, 0x1f, R81 ;  /* 0x0000001fff527819 */ /* 0x000fe40000011451 */
[----:B------:R-:W0:Y:S02]  /*6700*/  SYNCS.PHASECHK.TRANS64.TRYWAIT P3, [R32+URZ+0x2d890], R85 ;  /* 0x02d89055200075a7 */ /* 0x000e24000806017f */
[----:B0-----:R-:W-:Y:S05]  /*6710*/  @!P3 BRA `(.L_x_2363) ;  /* 0x0000017800b8b947 */ /* 0x001fea0003800000 */
.L_x_2592:
[----:B------:R-:W-:Y:S05]  /*6720*/  BSYNC B1 ;  /* 0x0000000000017941 */ /* 0x000fea0003800000 */
.L_x_2362:
[----:B------:R-:W-:Y:S01]  /*6730*/  ULDC.64 UR4, c[0x0][0x300] ;  /* 0x0000c00000047ab9 */ /* 0x000fe20000000a00 */
[----:B-----5:R-:W-:Y:S01]  /*6740*/  SHF.R.S32.HI R83, RZ, 0x1f, R80 ;  /* 0x0000001fff537819 */ /* 0x020fe20000011450 */
[----:B------:R-:W-:Y:S02]  /*6750*/  IMAD R14, R82, UR4, RZ ;  /* 0x00000004520e7c24 */ /* 0x000fe4000f8e02ff */
[----:B------:R-:W-:-:S04]  /*6760*/  IMAD.WIDE.U32 R12, R81, UR4, RZ ;  /* 0x00000004510c7c25 */ /* 0x000fc8000f8e00ff */
[----:B------:R-:W-:Y:S01]  /*6770*/  IMAD R11, R81, UR5, R14 ;  /* 0x00000005510b7c24 */ /* 0x000fe2000f8e020e */
[----:B------:R-:W-:Y:S01]  /*6780*/  ULDC.64 UR4, c[0x0][0x310] ;  /* 0x0000c40000047ab9 */ /* 0x000fe20000000a00 */
[----:B------:R-:W-:Y:S02]  /*6790*/  IMAD R84, R26, -0x80, R24 ;  /* 0xffffff801a547824 */ /* 0x000fe400078e0218 */
[----:B------:R-:W-:Y:S01]  /*67a0*/  IMAD R15, R83, UR4, RZ ;  /* 0x00000004530f7c24 */ /* 0x000fe2000f8e02ff */
[----:B------:R-:W-:Y:S02]  /*67b0*/  IADD3 R13, R13, R11, RZ ;  /* 0x0000000b0d0d7210 */ /* 0x000fe40007ffe0ff */
        /* <DEDUP_REMOVED lines=17> */
.L_x_2596:
        /* <DEDUP_REMOVED lines=41> */
.L_x_2322:
[----:B------:R-:W-:Y:S05]  /*6b60*/  BSYNC B0 ;  /* 0x0000000000007941 */ /* 0x000fea0003800000 */
.L_x_2313:
        /* <DEDUP_REMOVED lines=11> */
[----:B------:R-:W-:-:S05]  /*6c20*/  @!P3 VIADD R11, R32, 0x2d8a0 ;  /* 0x0002d8a0200bb836 */ /* 0x000fca0000000000 */
[----:B------:R-:W-:-:S04]  /*6c30*/  @!P3 PRMT R11, RZ, 0x654, R11 ;  /* 0x00000654ff0bb816 */ /* 0x000fc8000000000b */
[----:B------:R0:W-:Y:S01]  /*6c40*/  @!P3 SYNCS.ARRIVE.TRANS64.RED.A1T0 RZ, [R11+URZ], RZ ;  /* 0x000000ff0bffb9a7 */ /* 0x0001e2000810043f */
[----:B------:R-:W-:Y:S05]  /*6c50*/  @!P2 BRA `(.L_x_2366) ;  /* 0x000000000004a947 */ /* 0x000fea0003800000 */
[----:B------:R-:W-:Y:S01]  /*6c60*/  BPT.TRAP 0x1 ;  /* 0x000000040000795c */ /* 0x000fe20000300000 */
.L_x_2366:
[----:B------:R-:W-:Y:S05]  /*6c70*/  BSYNC B0 ;  /* 0x0000000000007941 */ /* 0x000fea0003800000 */
.L_x_2365:
[----:B------:R-:W5:Y:S01]  /*6c80*/  SYNCS.PHASECHK.TRANS64.TRYWAIT P2, [R32+URZ+0x2d8b0], R85 ;  /* 0x02d8b055200075a7 */ /* 0x000f62000804017f */
[----:B------:R-:W-:Y:S04]  /*6c90*/  BSSY B0, `(.L_x_2367) ;  /* 0x0000002000007945 */ /* 0x000fe80003800000 */
[----:B-----5:R-:W-:Y:S05]  /*6ca0*/  @!P2 BRA `(.L_x_2368) ;  /* 0x0000017400b0a947 */ /* 0x020fea0003800000 */
.L_x_2597:
[----:B------:R-:W-:Y:S05]  /*6cb0*/  BSYNC B0 ;  /* 0x0000000000007941 */ /* 0x000fea0003800000 */
.L_x_2367:
[----:B------:R-:W-:Y:S01]  /*6cc0*/  ULDC.64 UR4, c[0x0][0x328] ;  /* 0x0000ca0000047ab9 */ /* 0x000fe20000000a00 */
[----:B------:R-:W-:Y:S01]  /*6cd0*/  BSSY B0, `(.L_x_2369) ;  /* 0x000003c000007945 */ /* 0x000fe20003800000 */
[----:B------:R-:W-:Y:S02]  /*6ce0*/  IMAD R82, R82, UR4, RZ ;  /* 0x0000000452527c24 */ /* 0x000fe4000f8e02ff */
[----:B-1234-:R-:W-:-:S04]  /*6cf0*/  IMAD.WIDE.U32 R12, R81, UR4, RZ ;  /* 0x00000004510c7c25 */ /* 0x01efc8000f8e00ff */
[----:B------:R-:W-:Y:S01]  /*6d00*/  IMAD R81, R81, UR5, R82 ;  /* 0x0000000551517c24 */ /* 0x000fe2000f8e0252 */
[----:B------:R-:W-:Y:S02]  /*6d10*/  ULDC.64 UR4, c[0x0][0x338] ;  /* 0x0000ce0000047ab9 */ /* 0x000fe40000000a00 */
[----:B------:R-:W-:Y:S02]  /*6d20*/  IMAD R83, R83, UR4, RZ ;  /* 0x0000000453537c24 */ /* 0x000fe4000f8e02ff */
[----:B------:R-:W-:Y:S02]  /*6d30*/  IADD3 R13, R13, R81, RZ ;  /* 0x000000510d0d7210 */ /* 0x000fe40007ffe0ff */
        /* <DEDUP_REMOVED lines=11> */
[----:B------:R0:W1:Y:S01]  /*6df0*/  SHFL.IDX PT, R40, R11, RZ, 0x1e1f ;  /* 0x001e1fff0b287589 */ /* 0x00006200000e0000 */
[----:B------:R-:W-:-:S03]  /*6e00*/  ISETP.GT.AND P2, PT, R84, R154, PT ;  /* 0x0000009a5400720c */ /* 0x000fc60003f44270 */
[----:B------:R0:W2:Y:S10]  /*6e10*/  SHFL.IDX PT, R41, R12, RZ, 0x1e1f ;  /* 0x001e1fff0c297589 */ /* 0x0000b400000e0000 */
[----:B0-----:R-:W-:Y:S05]  /*6e20*/  @!P2 BRA `(.L_x_2370) ;  /* 0x000000000098a947 */ /* 0x001fea0003800000 */
[----:B------:R-:W3:Y:S01]  /*6e30*/  LDL R15, [R1+0x58] ;  /* 0x00005800010f7983 */ /* 0x000ee20000100800 */
[----:B------:R-:W-:-:S03]  /*6e40*/  ULDC UR4, c[0x0][0x2f4] ;  /* 0x0000bd0000047ab9 */ /* 0x000fc60000000800 */
[----:B------:R-:W4:Y:S04]  /*6e50*/  LDL R14, [R1+0x54] ;  /* 0x00005400010e7983 */ /* 0x000f280000100800 */
[----:B------:R-:W5:Y:S04]  /*6e60*/  LDL R46, [R1+0x48] ;  /* 0x00004800012e7983 */ /* 0x000f680000100800 */
[----:B------:R-:W5:Y:S01]  /*6e70*/  LDL R45, [R1+0x4c] ;  /* 0x00004c00012d7983 */ /* 0x000f620000100800 */
[C---:B------:R-:W-:Y:S02]  /*6e80*/  ISETP.GE.AND P5, PT, R16.reuse, UR4, PT ;  /* 0x0000000410007c0c */ /* 0x040fe4000bfa6270 */
        /* <DEDUP_REMOVED lines=13> */
[----:B-----5:R-:W-:-:S04]  /*6f60*/  @!P5 IMAD.SHL.U32 R11, R46, 0x8, RZ ;  /* 0x000000082e0bd824 */ /* 0x020fc800078e00ff */
[----:B0-----:R-:W-:-:S05]  /*6f70*/  @!P5 IMAD.WIDE R42, R11, 0x2, R40 ;  /* 0x000000020b2ad825 */ /* 0x001fca00078e0228 */
[----:B-1----:R0:W-:Y:S01]  /*6f80*/  @!P5 ST.E.128 desc[UR38][R42.64], R12 ;  /* 0x0000000c2a00d985 */ /* 0x0021e2000c101d26 */
[----:B------:R-:W-:-:S13]  /*6f90*/  ISETP.GE.AND P5, PT, R3, UR4, PT ;  /* 0x0000000403007c0c */ /* 0x000fda000bfa6270 */
[----:B------:R-:W1:Y:S01]  /*6fa0*/  @!P5 LDS.128 R12, [R64+0x2000] ;  /* 0x00200000400cd984 */ /* 0x000e620000000c00 */
[----:B------:R-:W-:Y:S01]  /*6fb0*/  @!P5 IMAD.SHL.U32 R11, R45, 0x8, RZ ;  /* 0x000000082d0bd824 */ /* 0x000fe200078e00ff */
[----:B0-----:R-:W-:Y:S01]  /*6fc0*/  @!P5 MOV R42, R40 ;  /* 0x00000028002ad202 */ /* 0x001fe20000000f00 */
[----:B------:R-:W-:-:S04]  /*6fd0*/  @!P5 IMAD.MOV.U32 R43, RZ, RZ, R41 ;  /* 0x000000ffff2bd224 */ /* 0x000fc800078e0029 */
        /* <DEDUP_REMOVED lines=11> */
.L_x_2370:
[----:B------:R-:W-:Y:S05]  /*7090*/  BSYNC B0 ;  /* 0x0000000000007941 */ /* 0x000fea0003800000 */
.L_x_2369:
[----:B------:R-:W-:Y:S01]  /*70a0*/  @!PT LDS RZ, [RZ] ;  /* 0x00000000fffff984 */ /* 0x000fe20000000800 */
[----:B------:R-:W-:Y:S01]  /*70b0*/  @!PT LDS RZ, [RZ] ;  /* 0x00000000fffff984 */ /* 0x000fe20000000800 */
[----:B------:R-:W-:Y:S01]  /*70c0*/  @!PT LDS RZ, [RZ] ;  /* 0x00000000fffff984 */ /* 0x000fe20000000800 */
[----:B------:R-:W-:Y:S01]  /*70d0*/  @!PT LDS RZ, [RZ] ;  /* 0x00000000fffff984 */ /* 0x000fe20000000800 */
[----:B------:R3:W-:Y:S06]  /*70e0*/  MEMBAR.ALL.CTA ;  /* 0x0000000000007992 */ /* 0x0007ec0000008000 */
[----:B---3--:R-:W3:Y:S01]  /*70f0*/  FENCE.VIEW.ASYNC.S ;  /* 0x00000000000073c6 */ /* 0x008ee20000000000 */
[----:B------:R-:W-:Y:S02]  /*7100*/  VIADD R18, R18, 0x1 ;  /* 0x0000000112127836 */ /* 0x000fe40000000000 */
[----:B------:R-:W-:Y:S01]  /*7110*/  @!P3 VIADD R32, R32, 0x2d8c0 ;  /* 0x0002d8c02020b836 */ /* 0x000fe20000000000 */
[----:B---3--:R3:W-:Y:S02]  /*7120*/  BAR.SYNC.DEFER_BLOCKING R100, 0x80 ;  /* 0x000200640000751d */ /* 0x0087e40000010000 */
[----:B------:R-:W-:-:S02]  /*7130*/  ISETP.NE.AND P2, PT, R18, 0x2, PT ;  /* 0x000000021200780c */ /* 0x000fc40003f45270 */
[----:B------:R-:W-:Y:S02]  /*7140*/  @!P3 PRMT R32, RZ, 0x654, R32 ;  /* 0x00000654ff20b816 */ /* 0x000fe40000000020 */
[----:B------:R-:W-:Y:S02]  /*7150*/  SEL R11, RZ, 0x1, P2 ;  /* 0x00000001ff0b7807 */ /* 0x000fe40001000000 */
[----:B------:R-:W-:Y:S02]  /*7160*/  SEL R18, R18, RZ, P2 ;  /* 0x000000ff12127207 */ /* 0x000fe40001000000 */
[----:B------:R-:W-:Y:S01]  /*7170*/  LOP3.LUT R138, R138, R11, RZ, 0x3c, !PT ;  /* 0x0000000b8a8a7212 */ /* 0x000fe200078e3cff */
[----:B------:R3:W-:Y:S01]  /*7180*/  @!P3 SYNCS.ARRIVE.TRANS64.RED.A1T0 RZ, [R32+URZ], RZ ;  /* 0x000000ff20ffb9a7 */ /* 0x0007e2000810043f */
[----:B------:R-:W-:Y:S05]  /*7190*/  @P1 BRA `(.L_x_2371) ;  /* 0xffffffb4005c1947 */ /* 0x000fea000383ffff */
[----:B0-----:R-:W0:Y:S01]  /*71a0*/  S2R R12, SR_TID.X ;  /* 0x00000000000c7919 */ /* 0x001e220000002100 */
[----:B------:R-:W-:Y:S02]  /*71b0*/  PLOP3.LUT P0, PT, PT, PT, PT, 0x8, 0x0 ;  /* 0x000000000000781c */ /* 0x000fe40003f0e170 */
[----:B0-----:R-:W-:-:S04]  /*71c0*/  SHF.R.U32.HI R12, RZ, 0x7, R12 ;  /* 0x00000007ff0c7819 */ /* 0x001fc8000001160c */
[----:B------:R-:W-:-:S13]  /*71d0*/  ISETP.NE.AND P4, PT, R12, 0x1, PT ;  /* 0x000000010c00780c */ /* 0x000fda0003f85270 */
[----:B------:R-:W-:Y:S06]  /*71e0*/  @!P4 BAR.ARV 0x9, 0x100 ;  /* 0x024400000000cb1d */ /* 0x000fec0000002000 */
.L_x_2308:
[----:B------:R-:W4:Y:S01]  /*71f0*/  LDL R5, [R1+0x84] ;  /* 0x0000840001057983 */ /* 0x000f220000100800 */
[----:B------:R-:W0:Y:S01]  /*7200*/  LDC R0, c[0x0][0x448] ;  /* 0x00011200ff007b82 */ /* 0x000e220000000800 */
        /* <DEDUP_REMOVED lines=15> */
[----:B------:R-:W-:Y:S02]  /*7300*/  CS2R R106, SRZ ;  /* 0x00000000006a7805 */ /* 0x000fe4000001ff00 */
[----:B------:R-:W-:Y:S02]  /*7310*/  CS2R R104, SRZ ;  /* 0x0000000000687805 */ /* 0x000fe4000001ff00 */
[----:B------:R-:W-:Y:S01]  /*7320*/  CS2R R98, SRZ ;  /* 0x0000000000627805 */ /* 0x000fe2000001ff00 */
[----:B------:R-:W-:Y:S01]  /*7330*/  IMAD.MOV.U32 R96, RZ, RZ, RZ ;  /* 0x000000ffff607224 */ /* 0x000fe200078e00ff */
[----:B------:R-:W-:-:S02]  /*7340*/  CS2R R94, SRZ ;  /* 0x00000000005e7805 */ /* 0x000fc4000001ff00 */
[----:B------:R-:W-:Y:S01]  /*7350*/  MOV R93, RZ ;  /* 0x000000ff005d7202 */ /* 0x000fe20000000f00 */
[----:B------:R-:W-:Y:S01]  /*7360*/  IMAD.MOV.U32 R6, RZ, RZ, RZ ;  /* 0x000000ffff067224 */ /* 0x000fe200078e00ff */
[----:B------:R-:W-:Y:S02]  /*7370*/  CS2R R90, SRZ ;  /* 0x00000000005a7805 */ /* 0x000fe4000001ff00 */
[----:B0-----:R-:W-:-:S13]  /*7380*/  ISETP.NE.AND P1, PT, R0, 0x1, PT ;  /* 0x000000010000780c */ /* 0x001fda0003f25270 */
[----:B------:R-:W0:Y:S08]  /*7390*/  @P1 LDC R3, c[0x0][0x44c] ;  /* 0x00011300ff031b82 */ /* 0x000e300000000800 */
[----:B------:R-:W1:Y:S01]  /*73a0*/  @P1 LDC R4, c[0x0][0x450] ;  /* 0x00011400ff041b82 */ /* 0x000e620000000800 */
[----:B----4-:R-:W-:-:S04]  /*73b0*/  VIADD R0, R5, 0xbf ;  /* 0x000000bf05007836 */ /* 0x010fc80000000000 */
[----:B0-----:R-:W-:-:S05]  /*73c0*/  @P1 IMAD.HI.U32 R3, R0, R3, RZ ;  /* 0x0000000300031227 */ /* 0x001fca00078e00ff */
[----:B-1----:R-:W-:Y:S02]  /*73d0*/  @P1 SHF.R.U32.HI R0, RZ, R4, R3 ;  /* 0x00000004ff001219 */ /* 0x002fe40000011603 */
[----:B------:R-:W-:Y:S02]  /*73e0*/  PLOP3.LUT P1, PT, PT, PT, PT, 0x80, 0x0 ;  /* 0x000000000000781c */ /* 0x000fe40003f2f070 */
[----:B------:R-:W-:Y:S02]  /*73f0*/  IADD3 R0, R101, R0, RZ ;  /* 0x0000000065007210 */ /* 0x000fe40007ffe0ff */
[----:B---3--:R-:W-:Y:S02]  /*7400*/  CS2R R100, SRZ ;  /* 0x0000000000647805 */ /* 0x008fe4000001ff00 */
[----:B------:R-:W-:-:S04]  /*7410*/  SHF.R.S32.HI R3, RZ, 0x1f, R0 ;  /* 0x0000001fff037819 */ /* 0x000fc80000011400 */
[----:B------:R-:W-:Y:S01]  /*7420*/  LEA.HI R3, R3, R0, RZ, 0x7 ;  /* 0x0000000003037211 */ /* 0x000fe200078f38ff */
[----:B------:R-:W-:-:S03]  /*7430*/  IMAD.MOV.U32 R0, RZ, RZ, RZ ;  /* 0x000000ffff007224 */ /* 0x000fc600078e00ff */
[----:B------:R-:W-:-:S04]  /*7440*/  SHF.R.S32.HI R3, RZ, 0x7, R3 ;  /* 0x00000007ff037819 */ /* 0x000fc80000011403 */
[----:B------:R-:W-:Y:S01]  /*7450*/  VIMNMX R88, R102, R3, PT ;  /* 0x0000000366587248 */ /* 0x000fe20003fe0100 */
[----:B------:R-:W-:Y:S01]  /*7460*/  IMAD.MOV.U32 R3, RZ, RZ, RZ ;  /* 0x000000ffff037224 */ /* 0x000fe200078e00ff */
[----:B------:R-:W-:Y:S02]  /*7470*/  CS2R R102, SRZ ;  /* 0x0000000000667805 */ /* 0x000fe4000001ff00 */
[----:B------:R-:W-:Y:S01]  /*7480*/  ISETP.GE.AND P2, PT, R88, 0x1, PT ;  /* 0x000000015800780c */ /* 0x000fe20003f46270 */
[----:B------:R-:W-:-:S12]  /*7490*/  @P0 BRA `(.L_x_2372) ;  /* 0x00000000000c0947 */ /* 0x000fd80003800000 */
[----:B------:R-:W0:Y:S01]  /*74a0*/  FENCE.VIEW.ASYNC.G ;  /* 0x00000000000073c6 */ /* 0x000e220000000100 */
[----:B------:R-:W-:Y:S05]  /*74b0*/  WARPSYNC.ALL ;  /* 0x0000000000007948 */ /* 0x000fea0003800000 */
[----:B0-----:R-:W-:Y:S06]  /*74c0*/  BAR.ARV 0xc, 0x200 ;  /* 0x0308000000007b1d */ /* 0x001fec0000002000 */
.L_x_2372:
[----:B------:R-:W-:Y:S02]  /*74d0*/  IMAD.MOV.U32 R28, RZ, RZ, RZ ;  /* 0x000000ffff1c7224 */ /* 0x000fe400078e00ff */
        /* <DEDUP_REMOVED lines=11> */
.L_x_2600:
[----:B------:R-:W1:Y:S01]  /*7590*/  LDL R3, [R1+0x5c] ;  /* 0x00005c0001037983 */ /* 0x000e620000100800 */
[----:B------:R-:W-:Y:S01]  /*75a0*/  BSSY B6, `(.L_x_2375) ;  /* 0x000001b000067945 */ /* 0x000fe20003800000 */
[----:B-1----:R-:W-:-:S05]  /*75b0*/  IMAD.HI R0, R3, 0x55555556, RZ ;  /* 0x5555555603007827 */ /* 0x002fca00078e02ff */
[----:B------:R-:W-:-:S05]  /*75c0*/  LEA.HI R44, R0, R0, RZ, 0x1 ;  /* 0x00000000002c7211 */ /* 0x000fca00078f08ff */
[----:B------:R-:W-:Y:S01]  /*75d0*/  IMAD R44, R44, -0x3, R3 ;  /* 0xfffffffd2c2c7824 */ /* 0x000fe200078e0203 */
[----:B------:R-:W-:-:S04]  /*75e0*/  IADD3 R3, R2, 0x21800, RZ ;  /* 0x0002180002037810 */ /* 0x000fc80007ffe0ff */
[----:B------:R-:W-:Y:S01]  /*75f0*/  LOP3.LUT P0, RZ, R3, 0x3ff, RZ, 0xc0, !PT ;  /* 0x000003ff03ff7812 */ /* 0x000fe2000780c0ff */
[----:B------:R-:W-:-:S05]  /*7600*/  IMAD R0, R44, 0x2000, R3 ;  /* 0x000020002c007824 */ /* 0x000fca00078e0203 */
[----:B------:R-:W-:-:S04]  /*7610*/  SHF.R.U32.HI R0, RZ, 0x4, R0 ;  /* 0x00000004ff007819 */ /* 0x000fc80000011600 */
[----:B------:R-:W-:-:S05]  /*7620*/  LOP3.LUT R0, R0, 0x3fff, RZ, 0xc0, !PT ;  /* 0x00003fff00007812 */ /* 0x000fca00078ec0ff */
[----:B------:R1:W-:Y:S01]  /*7630*/  STL [R1+0x64], R0 ;  /* 0x0000640001007387 */ /* 0x0003e20000100800 */
        /* <DEDUP_REMOVED lines=16> */
[----:B-12--5:R-:W-:Y:S05]  /*7740*/  CALL.ABS.NOINC R14 ;  /* 0x000000000e007343 */ /* 0x026fea0003c00000 */
.L_x_2376:
[----:B------:R-:W-:Y:S05]  /*7750*/  BSYNC B6 ;  /* 0x0000000000067941 */ /* 0x000fea0003800000 */
.L_x_2375:
        /* <DEDUP_REMOVED lines=8> */
[----:B------:R3:W4:Y:S03]  /*77e0*/  SYNCS.PHASECHK.TRANS64.TRYWAIT P0, [R2+URZ+0x2d800], R3 ;  /* 0x02d80003020075a7 */ /* 0x000726000800017f */
[----:B----4-:R-:W-:Y:S05]  /*77f0*/  @!P0 NANOSLEEP.SYNCS 0x989680 ;  /* 0x009896800000895d */ /* 0x010fea0003900000 */
[----:B------:R-:W4:Y:S01]  /*7800*/  @!P0 SYNCS.PHASECHK.TRANS64 P0, [R2+URZ+0x2d800], R3 ;  /* 0x02d80003020085a7 */ /* 0x000f22000800007f */
[----:B------:R-:W-:Y:S04]  /*7810*/  BSSY B0, `(.L_x_2378) ;  /* 0x0000006000007945 */ /* 0x000fe80003800000 */
[----:B----4-:R-:W-:Y:S05]  /*7820*/  @P0 BRA `(.L_x_2379) ;  /* 0x0000000000100947 */ /* 0x010fea0003800000 */
.L_x_2380:
[----:B----4-:R4:W0:Y:S02]  /*7830*/  SYNCS.PHASECHK.TRANS64.TRYWAIT P0, [R2+URZ+0x2d800], R3 ;  /* 0x02d80003020075a7 */ /* 0x010824000800017f */
[----:B0-----:R-:W-:Y:S05]  /*7840*/  @!P0 NANOSLEEP.SYNCS 0x989680 ;  /* 0x009896800000895d */ /* 0x001fea0003900000 */
[----:B------:R-:W0:Y:S02]  /*7850*/  @!P0 SYNCS.PHASECHK.TRANS64 P0, [R2+URZ+0x2d800], R3 ;  /* 0x02d80003020085a7 */ /* 0x000e24000800007f */
[----:B0-----:R-:W-:Y:S05]  /*7860*/  @!P0 BRA `(.L_x_2380) ;  /* 0xfffffffc00f08947 */ /* 0x001fea000383ffff */
.L_x_2379:
[----:B------:R-:W-:Y:S05]  /*7870*/  BSYNC B0 ;  /* 0x0000000000007941 */ /* 0x000fea0003800000 */
.L_x_2378:
[----:B------:R-:W-:Y:S05]  /*7880*/  BRA `(.L_x_2381) ;  /* 0x0000003c00147947 */ /* 0x000fea0003800000 */
.L_x_2377:
[----:B------:R-:W-:Y:S01]  /*7890*/  ULOP3.LUT UP0, URZ, UR42, 0x1bf, URZ, 0xc0, !UPT ;  /* 0x000001bf2a3f7892 */ /* 0x000fe2000f80c03f */
[----:B-1---5:R-:W-:Y:S01]  /*78a0*/  SHF.R.S32.HI R0, RZ, 0x1f, R97 ;  /* 0x0000001fff007819 */ /* 0x022fe20000011461 */
[----:B------:R-:W-:Y:S01]  /*78b0*/  ULDC.64 UR4, c[0x0][0x3f8] ;  /* 0x0000fe0000047ab9 */ /* 0x000fe20000000a00 */
[----:B------:R-:W-:Y:S01]  /*78c0*/  ULDC.64 UR6, c[0x0][0x408] ;  /* 0x0001020000067ab9 */ /* 0x000fe20000000a00 */
[----:B------:R-:W-:Y:S02]  /*78d0*/  IMAD.WIDE.U32 R24, R97, UR4, RZ ;  /* 0x0000000461187c25 */ /* 0x000fe4000f8e00ff */
[----:B------:R-:W-:Y:S02]  /*78e0*/  PLOP3.LUT P0, PT, PT, PT, UP0, 0x80, 0x0 ;  /* 0x000000000000781c */ /* 0x000fe40003f0f008 */
[C---:B------:R-:W-:Y:S02]  /*78f0*/  IMAD R4, R0.reuse, UR4, RZ ;  /* 0x0000000400047c24 */ /* 0x040fe4000f8e02ff */
        /* <DEDUP_REMOVED lines=11> */
[----:B0-----:R0:W1:Y:S01]  /*79b0*/  LDC.64 R14, c[0x4][R0] ;  /* 0x01000000000e7b82 */ /* 0x0010620000000a00 */
[----:B------:R-:W-:Y:S01]  /*79c0*/  MOV R5, UR5 ;  /* 0x0000000500057c02 */ /* 0x000fe20008000f00 */
        /* <DEDUP_REMOVED lines=9> */
[----:B-12---:R-:W-:Y:S05]  /*7a60*/  CALL.ABS.NOINC R14 ;  /* 0x000000000e007343 */ /* 0x006fea0003c00000 */
.L_x_2382:
[----:B------:R-:W3:Y:S01]  /*7a70*/  LDL R20, [R1+0x84] ;  /* 0x0000840001147983 */ /* 0x000ee20000100800 */
[----:B------:R-:W-:Y:S01]  /*7a80*/  ULDC.U8 UR4, c[0x0][0x410] ;  /* 0x0001040000047ab9 */ /* 0x000fe20000000000 */
[----:B------:R-:W-:Y:S01]  /*7a90*/  BSSY B0, `(.L_x_2383) ;  /* 0x000039c000007945 */ /* 0x000fe20003800000 */
[----:B------:R-:W-:Y:S01]  /*7aa0*/  ISETP.NE.AND P0, PT, RZ, UR4, PT ;  /* 0x00000004ff007c0c */ /* 0x000fe2000bf05270 */
[----:B---3--:R-:W-:-:S12]  /*7ab0*/  IMAD.IADD R10, R154, 0x1, R20 ;  /* 0x000000019a0a7824 */ /* 0x008fd800078e0214 */
[----:B------:R-:W-:Y:S05]  /*7ac0*/  @!P0 BRA `(.L_x_2384) ;  /* 0x0000001c00548947 */ /* 0x000fea0003800000 */
[----:B------:R-:W1:Y:S01]  /*7ad0*/  LDC R45, c[0x0][0x448] ;  /* 0x00011200ff2d7b82 */ /* 0x000e620000000800 */
[----:B------:R-:W-:Y:S01]  /*7ae0*/  ULDC.64 UR4, c[0x0][0x3f8] ;  /* 0x0000fe0000047ab9 */ /* 0x000fe20000000a00 */
[----:B------:R-:W-:Y:S01]  /*7af0*/  ULDC.64 UR6, c[0x0][0x408] ;  /* 0x0001020000067ab9 */ /* 0x000fe20000000a00 */
[----:B------:R-:W-:Y:S01]  /*7b00*/  MOV R6, R24 ;  /* 0x0000001800067202 */ /* 0x000fe20000000f00 */
[----:B------:R-:W-:Y:S02]  /*7b10*/  IMAD.MOV.U32 R7, RZ, RZ, R29 ;  /* 0x000000ffff077224 */ /* 0x000fe400078e001d */
[----:B------:R-:W-:Y:S02]  /*7b20*/  IMAD.MOV.U32 R8, RZ, RZ, R26 ;  /* 0x000000ffff087224 */ /* 0x000fe400078e001a */
[----:B------:R-:W-:Y:S01]  /*7b30*/  IMAD.MOV.U32 R9, RZ, RZ, R31 ;  /* 0x000000ffff097224 */ /* 0x000fe200078e001f */
[----:B-1----:R-:W-:-:S13]  /*7b40*/  ISETP.NE.AND P0, PT, R45, 0x1, PT ;  /* 0x000000012d00780c */ /* 0x002fda0003f05270 */
[----:B------:R-:W1:Y:S08]  /*7b50*/  @P0 LDC R3, c[0x0][0x44c] ;  /* 0x00011300ff030b82 */ /* 0x000e700000000800 */
[----:B------:R-:W3:Y:S01]  /*7b60*/  @P0 LDC R5, c[0x0][0x450] ;  /* 0x00011400ff050b82 */ /* 0x000ee20000000800 */
[----:B-1----:R-:W-:-:S04]  /*7b70*/  @P0 IMAD.HI.U32 R0, R10, R3, RZ ;  /* 0x000000030a000227 */ /* 0x002fc800078e00ff */
[----:B------:R-:W-:Y:S01]  /*7b80*/  IMAD.MOV.U32 R3, RZ, RZ, R10 ;  /* 0x000000ffff037224 */ /* 0x000fe200078e000a */
[----:B---3--:R-:W-:-:S04]  /*7b90*/  @P0 SHF.R.U32.HI R3, RZ, R5, R0 ;  /* 0x00000005ff030219 */ /* 0x008fc80000011600 */
        /* <DEDUP_REMOVED lines=11> */
[----:B------:R-:W-:Y:S01]  /*7c50*/  UMOV UR4, 0xffffffff ;  /* 0xffffffff00047882 */ /* 0x000fe20000000000 */
[----:B------:R-:W-:Y:S02]  /*7c60*/  LEA R4, P1, R8, UR6, 0x1 ;  /* 0x0000000608047c11 */ /* 0x000fe4000f8208ff */
[----:B------:R-:W-:Y:S02]  /*7c70*/  IADD3 R5, R9, R5, RZ ;  /* 0x0000000509057210 */ /* 0x000fe40007ffe0ff */
[----:B------:R-:W-:Y:S02]  /*7c80*/  LEA.HI.X R13, R6, UR5, R13, 0x1, P0 ;  /* 0x00000005060d7c11 */ /* 0x000fe400080f0c0d */
[----:B------:R-:W-:Y:S01]  /*7c90*/  LEA.HI.X R5, R8, UR7, R5, 0x1, P1 ;  /* 0x0000000708057c11 */ /* 0x000fe200088f0c05 */
[----:B------:R-:W-:Y:S06]  /*7ca0*/  BRA.DIV UR4, `(.L_x_2385) ;  /* 0x0000016a04047947 */ /* 0x000fec000b800000 */
[----:B------:R1:W3:Y:S04]  /*7cb0*/  SHFL.IDX PT, R3, R13, RZ, 0x1e1f ;  /* 0x001e1fff0d037589 */ /* 0x0002e800000e0000 */
[----:B------:R-:W4:Y:S04]  /*7cc0*/  SHFL.IDX PT, R0, R0, RZ, 0x1e1f ;  /* 0x001e1fff00007589 */ /* 0x000f2800000e0000 */
[----:B------:R-:W0:Y:S04]  /*7cd0*/  SHFL.IDX PT, R5, R5, RZ, 0x1e1f ;  /* 0x001e1fff05057589 */ /* 0x000e2800000e0000 */
[----:B-1----:R-:W0:Y:S02]  /*7ce0*/  SHFL.IDX PT, R4, R4, RZ, 0x1e1f ;  /* 0x001e1fff04047589 */ /* 0x002e2400000e0000 */
.L_x_2606:
        /* <DEDUP_REMOVED lines=13> */
[----:B------:R-:W-:-:S02]  /*7dc0*/  CS2R R24, SRZ ;  /* 0x0000000000187805 */ /* 0x000fc4000001ff00 */
[----:B0-----:R-:W-:Y:S02]  /*7dd0*/  CS2R R14, SRZ ;  /* 0x00000000000e7805 */ /* 0x001fe4000001ff00 */
[----:B------:R-:W-:Y:S01]  /*7de0*/  CS2R R10, SRZ ;  /* 0x00000000000a7805 */ /* 0x000fe2000001ff00 */
[----:B------:R-:W-:Y:S06]  /*7df0*/  @P0 BRA `(.L_x_2387) ;  /* 0x0000000400300947 */ /* 0x000fec0003800000 */
[----:B------:R-:W3:Y:S01]  /*7e00*/  LDL R42, [R1+0x74] ;  /* 0x00007400012a7983 */ /* 0x000ee20000100800 */
[----:B------:R-:W-:-:S03]  /*7e10*/  ULDC UR4, c[0x0][0x3f4] ;  /* 0x0000fd0000047ab9 */ /* 0x000fc60000000800 */
[----:B--2---:R-:W2:Y:S04]  /*7e20*/  LDL R41, [R1+0x6c] ;  /* 0x00006c0001297983 */ /* 0x004ea80000100800 */
[----:B------:R-:W4:Y:S04]  /*7e30*/  LDL R40, [R1+0x70] ;  /* 0x0000700001287983 */ /* 0x000f280000100800 */
        /* <DEDUP_REMOVED lines=10> */
[C---:B---3--:R-:W-:Y:S01]  /*7ee0*/  ISETP.GE.AND P3, PT, R42.reuse, UR4, PT ;  /* 0x000000042a007c0c */ /* 0x048fe2000bf66270 */
[C---:B------:R-:W-:Y:S01]  /*7ef0*/  IMAD.SHL.U32 R9, R42.reuse, 0x2, RZ ;  /* 0x000000022a097824 */ /* 0x040fe200078e00ff */
[----:B------:R-:W-:Y:S02]  /*7f00*/  SHF.R.S32.HI R8, RZ, 0x1f, R42 ;  /* 0x0000001fff087819 */ /* 0x000fe4000001142a */
[C---:B--2---:R-:W-:Y:S01]  /*7f10*/  ISETP.GE.AND P2, PT, R41.reuse, UR4, PT ;  /* 0x0000000429007c0c */ /* 0x044fe2000bf46270 */
[----:B------:R-:W-:Y:S01]  /*7f20*/  IMAD.SHL.U32 R49, R41, 0x2, RZ ;  /* 0x0000000229317824 */ /* 0x000fe200078e00ff */
[----:B------:R-:W-:Y:S02]  /*7f30*/  SHF.L.U64.HI R14, R42, 0x1, R8 ;  /* 0x000000012a0e7819 */ /* 0x000fe40000010208 */
[C---:B----4-:R-:W-:Y:S01]  /*7f40*/  ISETP.GE.AND P1, PT, R40.reuse, UR4, PT ;  /* 0x0000000428007c0c */ /* 0x050fe2000bf26270 */
[----:B------:R-:W-:Y:S01]  /*7f50*/  IMAD.SHL.U32 R43, R40, 0x2, RZ ;  /* 0x00000002282b7824 */ /* 0x000fe200078e00ff */
[----:B------:R-:W-:-:S02]  /*7f60*/  SHF.R.S32.HI R6, RZ, 0x1f, R41 ;  /* 0x0000001fff067819 */ /* 0x000fc40000011429 */
[C---:B------:R-:W-:Y:S01]  /*7f70*/  ISETP.GE.AND P0, PT, R39.reuse, UR4, PT ;  /* 0x0000000427007c0c */ /* 0x040fe2000bf06270 */
[----:B------:R-:W-:Y:S01]  /*7f80*/  IMAD.SHL.U32 R7, R39, 0x2, RZ ;  /* 0x0000000227077824 */ /* 0x000fe200078e00ff */
[-C--:B------:R-:W-:Y:S02]  /*7f90*/  @!P3 IADD3 R8, P5, R4, R9.reuse, RZ ;  /* 0x000000090408b210 */ /* 0x080fe40007fbe0ff */
[----:B------:R-:W-:Y:S02]  /*7fa0*/  @!P3 IADD3 R10, P4, R0, R9, RZ ;  /* 0x00000009000ab210 */ /* 0x000fe40007f9e0ff */
[----:B------:R-:W-:Y:S01]  /*7fb0*/  SHF.L.U64.HI R6, R41, 0x1, R6 ;  /* 0x0000000129067819 */ /* 0x000fe20000010206 */
[----:B------:R-:W-:Y:S01]  /*7fc0*/  @!P3 IMAD.X R9, R5, 0x1, R14, P5 ;  /* 0x000000010509b824 */ /* 0x000fe200028e060e */
[----:B------:R-:W-:Y:S02]  /*7fd0*/  @!P3 IADD3.X R11, R3, R14, RZ, P4, !PT ;  /* 0x0000000e030bb210 */ /* 0x000fe400027fe4ff */
[----:B------:R-:W-:-:S02]  /*7fe0*/  @!P2 IADD3 R48, P5, R4, R49, RZ ;  /* 0x000000310430a210 */ /* 0x000fc40007fbe0ff */
[----:B------:R-:W-:Y:S01]  /*7ff0*/  @!P2 IADD3 R50, P4, R0, R49, RZ ;  /* 0x000000310032a210 */ /* 0x000fe20007f9e0ff */
[----:B------:R0:W5:Y:S01]  /*8000*/  @!P3 LD.E.64 R32, desc[UR38][R10.64] ;  /* 0x000000260a20b980 */ /* 0x000162000c101b00 */
[----:B------:R-:W-:Y:S01]  /*8010*/  SHF.R.S32.HI R12, RZ, 0x1f, R40 ;  /* 0x0000001fff0c7819 */ /* 0x000fe20000011428 */
[--C-:B------:R-:W-:Y:S01]  /*8020*/  @!P2 IMAD.X R49, R5, 0x1, R6.reuse, P5 ;  /* 0x000000010531a824 */ /* 0x100fe200028e0606 */
[-C--:B------:R-:W-:Y:S01]  /*8030*/  @!P1 IADD3 R42, P5, R4, R43.reuse, RZ ;  /* 0x0000002b042a9210 */ /* 0x080fe20007fbe0ff */
[----:B------:R-:W-:Y:S01]  /*8040*/  @!P2 IMAD.X R51, R3, 0x1, R6, P4 ;  /* 0x000000010333a824 */ /* 0x000fe200020e0606 */
[----:B------:R-:W-:Y:S01]  /*8050*/  SHF.L.U64.HI R12, R40, 0x1, R12 ;  /* 0x00000001280c7819 */ /* 0x000fe2000001020c */
[----:B------:R1:W5:Y:S01]  /*8060*/  @!P3 LD.E.64 R30, desc[UR38][R8.64] ;  /* 0x00000026081eb980 */ /* 0x000362000c101b00 */
[----:B------:R-:W-:Y:S02]  /*8070*/  SHF.R.S32.HI R13, RZ, 0x1f, R39 ;  /* 0x0000001fff0d7819 */ /* 0x000fe40000011427 */
[----:B------:R-:W-:-:S02]  /*8080*/  @!P1 IADD3 R46, P4, R0, R43, RZ ;  /* 0x0000002b002e9210 */ /* 0x000fc40007f9e0ff */
[----:B------:R-:W-:Y:S02]  /*8090*/  SHF.R.S32.HI R20, RZ, 0x1f, R38 ;  /* 0x0000001fff147819 */ /* 0x000fe40000011426 */
[----:B------:R-:W-:Y:S01]  /*80a0*/  SHF.L.U32 R21, R38, 0x1, RZ ;  /* 0x0000000126157819 */ /* 0x000fe200000006ff */
[----:B------:R-:W-:Y:S01]  /*80b0*/  @!P1 IMAD.X R47, R3, 0x1, R12, P4 ;  /* 0x00000001032f9824 */ /* 0x000fe200020e060c */
[----:B------:R-:W-:Y:S02]  /*80c0*/  @!P1 IADD3.X R43, R5, R12, RZ, P5, !PT ;  /* 0x0000000c052b9210 */ /* 0x000fe40002ffe4ff */
[----:B0-----:R-:W-:Y:S02]  /*80d0*/  CS2R R10, SRZ ;  /* 0x00000000000a7805 */ /* 0x001fe4000001ff00 */
[----:B------:R-:W-:Y:S01]  /*80e0*/  SHF.L.U64.HI R14, R39, 0x1, R13 ;  /* 0x00000001270e7819 */ /* 0x000fe2000001020d */
[----:B------:R-:W5:Y:S01]  /*80f0*/  @!P2 LD.E.64 R28, desc[UR38][R50.64] ;  /* 0x00000026321ca980 */ /* 0x000f62000c101b00 */
[----:B------:R-:W-:-:S02]  /*8100*/  @!P0 IADD3 R40, P5, R0, R7, RZ ;  /* 0x0000000700288210 */ /* 0x000fc40007fbe0ff */
[----:B------:R-:W-:Y:S02]  /*8110*/  ISETP.GE.AND P4, PT, R52, UR4, PT ;  /* 0x0000000434007c0c */ /* 0x000fe4000bf86270 */
[----:B-1----:R-:W-:Y:S02]  /*8120*/  CS2R R8, SRZ ;  /* 0x0000000000087805 */ /* 0x002fe4000001ff00 */
[----:B------:R-:W-:Y:S01]  /*8130*/  SHF.L.U64.HI R20, R38, 0x1, R20 ;  /* 0x0000000126147819 */ /* 0x000fe20000010214 */
[--C-:B------:R-:W-:Y:S01]  /*8140*/  @!P0 IMAD.X R41, R3, 0x1, R14.reuse, P5 ;  /* 0x0000000103298824 */ /* 0x100fe200028e060e */
[----:B------:R-:W-:Y:S01]  /*8150*/  @!P0 IADD3 R6, P5, R4, R7, RZ ;  /* 0x0000000704068210 */ /* 0x000fe20007fbe0ff */
[----:B------:R-:W5:Y:S04]  /*8160*/  @!P2 LD.E.64 R26, desc[UR38][R48.64] ;  /* 0x00000026301aa980 */ /* 0x000f68000c101b00 */
[----:B------:R-:W-:Y:S01]  /*8170*/  @!P0 IMAD.X R7, R5, 0x1, R14, P5 ;  /* 0x0000000105078824 */ /* 0x000fe200028e060e */
[----:B------:R-:W-:Y:S01]  /*8180*/  ISETP.GE.AND P5, PT, R38, UR4, PT ;  /* 0x0000000426007c0c */ /* 0x000fe2000bfa6270 */
[----:B------:R-:W5:Y:S01]  /*8190*/  @!P1 LD.E.64 R24, desc[UR38][R46.64] ;  /* 0x000000262e189980 */ /* 0x000f62000c101b00 */
[----:B------:R-:W-:-:S02]  /*81a0*/  @!P4 IMAD.MOV.U32 R12, RZ, RZ, R0 ;  /* 0x000000ffff0cc224 */ /* 0x000fc400078e0000 */
[----:B------:R-:W-:Y:S02]  /*81b0*/  @!P4 IMAD.MOV.U32 R13, RZ, RZ, R3 ;  /* 0x000000ffff0dc224 */ /* 0x000fe400078e0003 */
[----:B------:R-:W-:-:S04]  /*81c0*/  @!P4 IMAD.WIDE R14, R52, 0x2, R4 ;  /* 0x00000002340ec825 */ /* 0x000fc800078e0204 */
[----:B------:R-:W-:Y:S01]  /*81d0*/  @!P4 IMAD.WIDE R12, R52, 0x2, R12 ;  /* 0x00000002340cc825 */ /* 0x000fe200078e020c */
[----:B------:R0:W5:Y:S04]  /*81e0*/  @!P4 LD.E.64 R34, desc[UR38][R14.64] ;  /* 0x000000260e22c980 */ /* 0x000168000c101b00 */
[----:B------:R1:W5:Y:S01]  /*81f0*/  @!P4 LD.E.64 R36, desc[UR38][R12.64] ;  /* 0x000000260c24c980 */ /* 0x000362000c101b00 */
[----:B------:R-:W-:-:S05]  /*8200*/  @!P5 IADD3 R38, P4, R0, R21, RZ ;  /* 0x000000150026d210 */ /* 0x000fca0007f9e0ff */
[--C-:B------:R-:W-:Y:S01]  /*8210*/  @!P5 IMAD.X R39, R3, 0x1, R20.reuse, P4 ;  /* 0x000000010327d824 */ /* 0x100fe200020e0614 */
[----:B------:R-:W-:Y:S02]  /*8220*/  @!P5 IADD3 R4, P4, R4, R21, RZ ;  /* 0x000000150404d210 */ /* 0x000fe40007f9e0ff */
[----:B0-----:R-:W-:Y:S02]  /*8230*/  CS2R R14, SRZ ;  /* 0x00000000000e7805 */ /* 0x001fe4000001ff00 */
[----:B-1----:R-:W-:Y:S01]  /*8240*/  CS2R R12, SRZ ;  /* 0x00000000000c7805 */ /* 0x002fe2000001ff00 */
[----:B------:R0:W5:Y:S01]  /*8250*/  @!P5 LD.E.64 R10, desc[UR38][R38.64] ;  /* 0x00000026260ad980 */ /* 0x000162000c101b00 */
[----:B------:R-:W-:Y:S01]  /*8260*/  @!P5 IMAD.X R5, R5, 0x1, R20, P4 ;  /* 0x000000010505d824 */ /* 0x000fe200020e0614 */
[----:B------:R-:W-:Y:S02]  /*8270*/  CS2R R20, SRZ ;  /* 0x0000000000147805 */ /* 0x000fe4000001ff00 */
[----:B------:R0:W5:Y:S04]  /*8280*/  @!P0 LD.E.64 R14, desc[UR38][R40.64] ;  /* 0x00000026280e8980 */ /* 0x000168000c101b00 */
[----:B------:R0:W5:Y:S04]  /*8290*/  @!P1 LD.E.64 R20, desc[UR38][R42.64] ;  /* 0x000000262a149980 */ /* 0x000168000c101b00 */
[----:B------:R0:W5:Y:S04]  /*82a0*/  @!P0 LD.E.64 R12, desc[UR38][R6.64] ;  /* 0x00000026060c8980 */ /* 0x000168000c101b00 */
[----:B------:R0:W5:Y:S02]  /*82b0*/  @!P5 LD.E.64 R8, desc[UR38][R4.64] ;  /* 0x000000260408d980 */ /* 0x000164000c101b00 */
.L_x_2387:
[----:B------:R-:W-:Y:S05]  /*82c0*/  BSYNC B1 ;  /* 0x0000000000017941 */ /* 0x000fea0003800000 */
.L_x_2386:
[----:B------:R-:W-:Y:S01]  /*82d0*/  ULEA.HI UR4, UR37, UR37, URZ, 0x1 ;  /* 0x0000002525047291 */ /* 0x000fe2000f8f083f */
[----:B---3-5:R-:W-:Y:S01]  /*82e0*/  IMAD.MOV.U32 R3, RZ, RZ, R35 ;  /* 0x000000ffff037224 */ /* 0x028fe200078e0023 */
[----:B0-----:R-:W-:Y:S01]  /*82f0*/  MOV R4, R30 ;  /* 0x0000001e00047202 */ /* 0x001fe20000000f00 */
[----:B----4-:R-:W-:Y:S01]  /*8300*/  IMAD.MOV.U32 R0, RZ, RZ, R34 ;  /* 0x000000ffff007224 */ /* 0x010fe200078e0022 */
[----:B------:R-:W-:Y:S01]  /*8310*/  ULOP3.LUT UR4, UR4, 0xfffffffe, URZ, 0xc0, !UPT ;  /* 0xfffffffe04047892 */ /* 0x000fe2000f8ec03f */
[----:B------:R-:W-:Y:S01]  /*8320*/  VIMNMX R45, R45, 0xc0, PT ;  /* 0x000000c02d2d7848 */ /* 0x000fe20003fe0100 */
[----:B------:R-:W-:Y:S01]  /*8330*/  IMAD.MOV.U32 R5, RZ, RZ, R27 ;  /* 0x000000ffff057224 */ /* 0x000fe200078e001b */
[----:B------:R-:W-:Y:S01]  /*8340*/  PRMT R47, R47, 0x5410, R3 ;  /* 0x000054102f2f7816 */ /* 0x000fe20000000003 */
[----:B------:R-:W-:Y:S01]  /*8350*/  UIADD3 UR4, UR37, -UR4, URZ ;  /* 0x8000000425047290 */ /* 0x000fe2000fffe03f */
[----:B------:R-:W-:Y:S01]  /*8360*/  PRMT R58, R4, 0x7610, R58 ;  /* 0x00007610043a7816 */ /* 0x000fe2000000003a */
[----:B------:R-:W-:Y:S01]  /*8370*/  IMAD.MOV.U32 R4, RZ, RZ, R26 ;  /* 0x000000ffff047224 */ /* 0x000fe200078e001a */
[----:B------:R-:W-:Y:S01]  /*8380*/  PRMT R50, R0, 0x7610, R50 ;  /* 0x0000761000327816 */ /* 0x000fe20000000032 */
[----:B------:R-:W-:Y:S01]  /*8390*/  IMAD.MOV.U32 R0, RZ, RZ, R31 ;  /* 0x000000ffff007224 */ /* 0x000fe200078e001f */
[----:B------:R-:W-:Y:S01]  /*83a0*/  ISETP.GE.AND P1, PT, R154, R45, PT ;  /* 0x0000002d9a00720c */ /* 0x000fe20003f26270 */
[----:B------:R-:W-:Y:S01]  /*83b0*/  IMAD.U32 R3, RZ, RZ, UR4 ;  /* 0x00000004ff037e24 */ /* 0x000fe2000f8e00ff */
[----:B------:R-:W-:Y:S01]  /*83c0*/  PRMT R46, R4, 0x7610, R46 ;  /* 0x00007610042e7816 */ /* 0x000fe2000000002e */
[----:B------:R-:W-:Y:S01]  /*83d0*/  IMAD.MOV.U32 R4, RZ, RZ, R21 ;  /* 0x000000ffff047224 */ /* 0x000fe200078e0015 */
[----:B------:R-:W-:Y:S01]  /*83e0*/  PRMT R47, R0, 0x7610, R47 ;  /* 0x00007610002f7816 */ /* 0x000fe2000000002f */
[----:B------:R-:W-:Y:S01]  /*83f0*/  IMAD.MOV.U32 R6, RZ, RZ, R13 ;  /* 0x000000ffff067224 */ /* 0x000fe200078e000d */
[----:B------:R-:W-:Y:S01]  /*8400*/  SHF.L.U32 R3, R3, 0x1f, RZ ;  /* 0x0000001f03037819 */ /* 0x000fe200000006ff */
[----:B------:R-:W-:Y:S01]  /*8410*/  BSSY B1, `(.L_x_2388) ;  /* 0x000001e000017945 */ /* 0x000fe20003800000 */
[----:B------:R-:W-:Y:S01]  /*8420*/  PRMT R45, R45, 0x5410, R5 ;  /* 0x000054102d2d7816 */ /* 0x000fe20000000005 */
[----:B------:R-:W-:Y:S01]  /*8430*/  IMAD.MOV.U32 R5, RZ, RZ, R12 ;  /* 0x000000ffff057224 */ /* 0x000fe200078e000c */
[----:B------:R-:W0:Y:S01]  /*8440*/  SYNCS.PHASECHK.TRANS64.TRYWAIT P0, [R2+URZ+0x2d800], R3 ;  /* 0x02d80003020075a7 */ /* 0x000e22000800017f */
[----:B------:R-:W-:-:S03]  /*8450*/  MOV R0, R20 ;  /* 0x0000001400007202 */ /* 0x000fc60000000f00 */
[----:B------:R-:W-:Y:S01]  /*8460*/  PRMT R40, R5, 0x5410, R6 ;  /* 0x0000541005287816 */ /* 0x000fe20000000006 */
[----:B------:R-:W-:Y:S01]  /*8470*/  IMAD.MOV.U32 R5, RZ, RZ, R36 ;  /* 0x000000ffff057224 */ /* 0x000fe200078e0024 */
[----:B------:R-:W-:Y:S01]  /*8480*/  PRMT R42, R0, 0x5410, R4 ;  /* 0x00005410002a7816 */ /* 0x000fe20000000004 */
[----:B------:R-:W-:Y:S01]  /*8490*/  IMAD.MOV.U32 R0, RZ, RZ, R8 ;  /* 0x000000ffff007224 */ /* 0x000fe200078e0008 */
[----:B------:R-:W-:Y:S01]  /*84a0*/  MOV R4, R9 ;  /* 0x0000000900047202 */ /* 0x000fe20000000f00 */
[----:B------:R-:W-:Y:S01]  /*84b0*/  IMAD.MOV.U32 R6, RZ, RZ, R37 ;  /* 0x000000ffff067224 */ /* 0x000fe200078e0025 */
[----:B------:R-:W-:Y:S02]  /*84c0*/  PRMT R48, R5, 0x7610, R48 ;  /* 0x0000761005307816 */ /* 0x000fe40000000030 */
        /* <DEDUP_REMOVED lines=15> */
[----:B--2---:R-:W-:Y:S01]  /*85c0*/  PRMT R41, R5, 0x5410, R6 ;  /* 0x0000541005297816 */ /* 0x004fe20000000006 */
[----:B------:R-:W-:Y:S01]  /*85d0*/  IMAD.MOV.U32 R4, RZ, RZ, R11 ;  /* 0x000000ffff047224 */ /* 0x000fe200078e000b */
[----:B0-----:R-:W-:Y:S06]  /*85e0*/  @!P0 BRA `(.L_x_2389) ;  /* 0x0000016000248947 */ /* 0x001fec0003800000 */
.L_x_2607:
[----:B------:R-:W-:Y:S05]  /*85f0*/  BSYNC B1 ;  /* 0x0000000000017941 */ /* 0x000fea0003800000 */
.L_x_2388:
        /* <DEDUP_REMOVED lines=9> */
[----:B------:R-:W5:Y:S04]  /*8690*/  LDL R6, [R1+0x78] ;  /* 0x0000780001067983 */ /* 0x000f680000100800 */
[----:B------:R-:W5:Y:S01]  /*86a0*/  LDL R5, [R1+0x8c] ;  /* 0x00008c0001057983 */ /* 0x000f620000100800 */
[----:B------:R-:W-:Y:S01]  /*86b0*/  BSSY B1, `(.L_x_2391) ;  /* 0x0000035000017945 */ /* 0x000fe20003800000 */
[-C--:B--2---:R-:W-:Y:S01]  /*86c0*/  ISETP.GE.AND P6, PT, R54, R0.reuse, PT ;  /* 0x000000003600720c */ /* 0x084fe20003fc6270 */
[----:B0-----:R-:W-:Y:S01]  /*86d0*/  IMAD R3, R53, 0x2, R2 ;  /* 0x0000000235037824 */ /* 0x001fe200078e0202 */
[----:B---3--:R-:W-:-:S02]  /*86e0*/  ISETP.GE.AND P0, PT, R52, R0, PT ;  /* 0x000000003400720c */ /* 0x008fc40003f06270 */
[-C--:B----4-:R-:W-:Y:S02]  /*86f0*/  ISETP.GE.AND P1, PT, R51, R0.reuse, PT ;  /* 0x000000003300720c */ /* 0x090fe40003f26270 */
[-C--:B-----5:R-:W-:Y:S02]  /*8700*/  ISETP.GE.AND P2, PT, R49, R0.reuse, PT ;  /* 0x000000003100720c */ /* 0x0a0fe40003f46270 */
[-C--:B------:R-:W-:Y:S02]  /*8710*/  ISETP.GE.AND P3, PT, R7, R0.reuse, PT ;  /* 0x000000000700720c */ /* 0x080fe40003f66270 */
[----:B------:R-:W-:Y:S01]  /*8720*/  ISETP.GE.AND P4, PT, R6, R0, PT ;  /* 0x000000000600720c */ /* 0x000fe20003f86270 */
[----:B------:R-:W-:Y:S01]  /*8730*/  VIADD R0, R3, 0x20 ;  /* 0x0000002003007836 */ /* 0x000fe20000000000 */
        /* <DEDUP_REMOVED lines=44> */
.L_x_2392:
[----:B------:R-:W-:Y:S05]  /*8a00*/  BSYNC B1 ;  /* 0x0000000000017941 */ /* 0x000fea0003800000 */
.L_x_2391:
[----:B------:R-:W-:Y:S01]  /*8a10*/  BSSY B1, `(.L_x_2393) ;  /* 0x000002d000017945 */ /* 0x000fe20003800000 */
[----:B------:R-:W-:-:S03]  /*8a20*/  @P5 IADD3 R0, R3, -0x20, RZ ;  /* 0xffffffe003005810 */ /* 0x000fc60007ffe0ff */
        /* <DEDUP_REMOVED lines=43> */
.L_x_2394:
[----:B------:R-:W-:Y:S05]  /*8ce0*/  BSYNC B1 ;  /* 0x0000000000017941 */ /* 0x000fea0003800000 */
.L_x_2393:
        /* <DEDUP_REMOVED lines=44> */
.L_x_2396:
[----:B------:R-:W-:Y:S05]  /*8fb0*/  BSYNC B1 ;  /* 0x0000000000017941 */ /* 0x000fea0003800000 */
.L_x_2395:
        /* <DEDUP_REMOVED lines=44> */
.L_x_2398:
[----:B------:R-:W-:Y:S05]  /*9280*/  BSYNC B1 ;  /* 0x0000000000017941 */ /* 0x000fea0003800000 */
.L_x_2397:
        /* <DEDUP_REMOVED lines=44> */
.L_x_2400:
[----:B------:R-:W-:Y:S05]  /*9550*/  BSYNC B1 ;  /* 0x0000000000017941 */ /* 0x000fea0003800000 */
.L_x_2399:
        /* <DEDUP_REMOVED lines=44> */
.L_x_2384:
[----:B------:R-:W1:Y:S01]  /*9820*/  LDC R9, c[0x0][0x448] ;  /* 0x00011200ff097b82 */ /* 0x000e620000000800 */
[----:B------:R-:W-:Y:S01]  /*9830*/  ULDC.64 UR4, c[0x0][0x3f8] ;  /* 0x0000fe0000047ab9 */ /* 0x000fe20000000a00 */
[----:B------:R-:W-:Y:S01]  /*9840*/  ULDC.64 UR6, c[0x0][0x408] ;  /* 0x0001020000067ab9 */ /* 0x000fe20000000a00 */
[----:B------:R-:W-:Y:S01]  /*9850*/  MOV R7, R31 ;  /* 0x0000001f00077202 */ /* 0x000fe20000000f00 */
[----:B------:R-:W-:Y:S02]  /*9860*/  IMAD.MOV.U32 R4, RZ, RZ, R24 ;  /* 0x000000ffff047224 */ /* 0x000fe400078e0018 */
[----:B------:R-:W-:Y:S01]  /*9870*/  IMAD.MOV.U32 R6, RZ, RZ, R26 ;  /* 0x000000ffff067224 */ /* 0x000fe200078e001a */
[----:B-1----:R-:W-:-:S13]  /*9880*/  ISETP.NE.AND P0, PT, R9, 0x1, PT ;  /* 0x000000010900780c */ /* 0x002fda0003f05270 */
[----:B------:R-:W1:Y:S08]  /*9890*/  @P0 LDC R3, c[0x0][0x44c] ;  /* 0x00011300ff030b82 */ /* 0x000e700000000800 */
[----:B------:R-:W3:Y:S01]  /*98a0*/  @P0 LDC R5, c[0x0][0x450] ;  /* 0x00011400ff050b82 */ /* 0x000ee20000000800 */
[----:B-1----:R-:W-:-:S04]  /*98b0*/  @P0 IMAD.HI.U32 R0, R10, R3, RZ ;  /* 0x000000030a000227 */ /* 0x002fc800078e00ff */
[----:B------:R-:W-:Y:S01]  /*98c0*/  IMAD.MOV.U32 R3, RZ, RZ, R10 ;  /* 0x000000ffff037224 */ /* 0x000fe200078e000a */
[----:B---3--:R-:W-:Y:S01]  /*98d0*/  @P0 SHF.R.U32.HI R3, RZ, R5, R0 ;  /* 0x00000005ff030219 */ /* 0x008fe20000011600 */
[----:B------:R-:W-:-:S03]  /*98e0*/  IMAD.MOV.U32 R5, RZ, RZ, R29 ;  /* 0x000000ffff057224 */ /* 0x000fc600078e001d */
        /* <DEDUP_REMOVED lines=17> */
[----:B------:R1:W3:Y:S04]  /*9a00*/  SHFL.IDX PT, R3, R13, RZ, 0x1e1f ;  /* 0x001e1fff0d037589 */ /* 0x0002e800000e0000 */
[----:B------:R-:W4:Y:S04]  /*9a10*/  SHFL.IDX PT, R0, R0, RZ, 0x1e1f ;  /* 0x001e1fff00007589 */ /* 0x000f2800000e0000 */
[----:B------:R-:W0:Y:S04]  /*9a20*/  SHFL.IDX PT, R21, R21, RZ, 0x1e1f ;  /* 0x001e1fff15157589 */ /* 0x000e2800000e0000 */
[----:B-1----:R-:W0:Y:S02]  /*9a30*/  SHFL.IDX PT, R20, R20, RZ, 0x1e1f ;  /* 0x001e1fff14147589 */ /* 0x002e2400000e0000 */
.L_x_2613:
        /* <DEDUP_REMOVED lines=17> */
[----:B------:R-:W2:Y:S01]  /*9b50*/  LDL R36, [R1+0x4c] ;  /* 0x00004c0001247983 */ /* 0x000ea20000100800 */
[----:B------:R-:W-:-:S03]  /*9b60*/  ULDC UR4, c[0x0][0x3f4] ;  /* 0x0000fd0000047ab9 */ /* 0x000fc60000000800 */
[----:B------:R-:W2:Y:S01]  /*9b70*/  LDL R37, [R1+0x48] ;  /* 0x0000480001257983 */ /* 0x000ea20000100800 */
[C---:B------:R-:W-:Y:S01]  /*9b80*/  VIADD R5, R16.reuse, 0x20 ;  /* 0x0000002010057836 */ /* 0x040fe20000000000 */
[C---:B------:R-:W-:Y:S01]  /*9b90*/  ISETP.GE.AND P2, PT, R16.reuse, UR4, PT ;  /* 0x0000000410007c0c */ /* 0x040fe2000bf46270 */
[----:B------:R-:W-:-:S03]  /*9ba0*/  VIADD R4, R16, 0x10 ;  /* 0x0000001010047836 */ /* 0x000fc60000000000 */
[----:B------:R-:W-:Y:S02]  /*9bb0*/  ISETP.GE.AND P4, PT, R5, UR4, PT ;  /* 0x0000000405007c0c */ /* 0x000fe4000bf86270 */
[----:B------:R-:W-:Y:S01]  /*9bc0*/  ISETP.GE.AND P3, PT, R4, UR4, PT ;  /* 0x0000000404007c0c */ /* 0x000fe2000bf66270 */
[----:B----4-:R-:W-:Y:S02]  /*9bd0*/  IMAD.MOV.U32 R4, RZ, RZ, R0 ;  /* 0x000000ffff047224 */ /* 0x010fe400078e0000 */
[----:B---3--:R-:W-:-:S04]  /*9be0*/  IMAD.MOV.U32 R5, RZ, RZ, R3 ;  /* 0x000000ffff057224 */ /* 0x008fc800078e0003 */
[----:B------:R-:W-:-:S04]  /*9bf0*/  @!P2 SHF.L.U32 R39, R16, 0x1, RZ ;  /* 0x000000011027a819 */ /* 0x000fc800000006ff */
        /* <DEDUP_REMOVED lines=12> */
[----:B--2---:R-:W-:Y:S01]  /*9cc0*/  @!P4 IMAD.SHL.U32 R49, R36, 0x8, RZ ;  /* 0x000000082431c824 */ /* 0x004fe200078e00ff */
[----:B------:R-:W-:-:S02]  /*9cd0*/  @!P2 IADD3 R36, P0, R0, R39, RZ ;  /* 0x000000270024a210 */ /* 0x000fc40007f1e0ff */
[----:B------:R-:W-:Y:S01]  /*9ce0*/  @!P2 SHF.L.U64.HI R0, R16, 0x1, R17 ;  /* 0x000000011000a819 */ /* 0x000fe20000010211 */
[----:B------:R-:W-:Y:S02]  /*9cf0*/  @!P3 IMAD.SHL.U32 R43, R37, 0x8, RZ ;  /* 0x00000008252bb824 */ /* 0x000fe400078e00ff */
[----:B------:R-:W-:Y:S01]  /*9d00*/  @!P4 IMAD.WIDE R46, R49, 0x2, R4 ;  /* 0x00000002312ec825 */ /* 0x000fe200078e0204 */
[----:B------:R-:W-:-:S03]  /*9d10*/  @!P2 IADD3.X R37, R3, R0, RZ, P0, !PT ;  /* 0x000000000325a210 */ /* 0x000fc600007fe4ff */
[C---:B------:R-:W-:Y:S01]  /*9d20*/  @!P3 IMAD.WIDE R40, R43.reuse, 0x2, R4 ;  /* 0x000000022b28b825 */ /* 0x040fe200078e0204 */
[----:B------:R-:W-:Y:S01]  /*9d30*/  CS2R R4, SRZ ;  /* 0x0000000000047805 */ /* 0x000fe2000001ff00 */
[----:B------:R0:W5:Y:S02]  /*9d40*/  @!P4 LD.E.128 R32, desc[UR38][R46.64] ;  /* 0x000000262e20c980 */ /* 0x000164000c101d00 */
[--C-:B------:R-:W-:Y:S02]  /*9d50*/  @!P3 IMAD.WIDE R42, R43, 0x2, R20.reuse ;  /* 0x000000022b2ab825 */ /* 0x100fe400078e0214 */
[----:B------:R0:W5:Y:S02]  /*9d60*/  @!P3 LD.E.128 R28, desc[UR38][R40.64] ;  /* 0x00000026281cb980 */ /* 0x000164000c101d00 */
[----:B------:R-:W-:Y:S02]  /*9d70*/  @!P4 IMAD.WIDE R48, R49, 0x2, R20 ;  /* 0x000000023130c825 */ /* 0x000fe400078e0214 */
[----:B------:R0:W5:Y:S02]  /*9d80*/  @!P3 LD.E.128 R8, desc[UR38][R42.64] ;  /* 0x000000262a08b980 */ /* 0x000164000c101d00 */
[----:B------:R-:W-:-:S02]  /*9d90*/  @!P2 IMAD.X R39, R21, 0x1, R0, P1 ;  /* 0x000000011527a824 */ /* 0x000fc400008e0600 */
[----:B------:R0:W5:Y:S04]  /*9da0*/  @!P4 LD.E.128 R12, desc[UR38][R48.64] ;  /* 0x00000026300cc980 */ /* 0x000168000c101d00 */
[----:B------:R0:W5:Y:S04]  /*9db0*/  @!P2 LD.E.128 R24, desc[UR38][R36.64] ;  /* 0x000000262418a980 */ /* 0x000168000c101d00 */
[----:B------:R0:W5:Y:S02]  /*9dc0*/  @!P2 LD.E.128 R4, desc[UR38][R38.64] ;  /* 0x000000262604a980 */ /* 0x000164000c101d00 */
.L_x_2403:
[----:B------:R-:W-:Y:S05]  /*9dd0*/  BSYNC B1 ;  /* 0x0000000000017941 */ /* 0x000fea0003800000 */
.L_x_2402:
[----:B------:R-:W-:Y:S01]  /*9de0*/  ULEA.HI UR4, UR37, UR37, URZ, 0x1 ;  /* 0x0000002525047291 */ /* 0x000fe2000f8f083f */
[----:B---3-5:R-:W-:Y:S01]  /*9df0*/  IMAD.MOV.U32 R3, RZ, RZ, R5 ;  /* 0x000000ffff037224 */ /* 0x028fe200078e0005 */
[----:B0-----:R-:W-:Y:S01]  /*9e00*/  MOV R38, R29 ;  /* 0x0000001d00267202 */ /* 0x001fe20000000f00 */
[----:B----4-:R-:W-:Y:S01]  /*9e10*/  IMAD.MOV.U32 R0, RZ, RZ, R4 ;  /* 0x000000ffff007224 */ /* 0x010fe200078e0004 */
        /* <DEDUP_REMOVED lines=9> */
[----:B------:R-:W-:Y:S01]  /*9eb0*/  VIMNMX R45, R45, 0xc0, PT ;  /* 0x000000c02d2d7848 */ /* 0x000fe20003fe0100 */
[----:B------:R-:W-:Y:S01]  /*9ec0*/  IMAD.MOV.U32 R36, RZ, RZ, R13 ;  /* 0x000000ffff247224 */ /* 0x000fe200078e000d */
[----:B------:R-:W-:Y:S01]  /*9ed0*/  MOV R3, UR4 ;  /* 0x0000000400037c02 */ /* 0x000fe20008000f00 */
        /* <DEDUP_REMOVED lines=8> */
[----:B------:R-:W-:-:S02]  /*9f60*/  MOV R20, R11 ;  /* 0x0000000b00147202 */ /* 0x000fc40000000f00 */
        /* <DEDUP_REMOVED lines=13> */
[----:B------:R-:W-:Y:S01]  /*a040*/  ISETP.GE.AND P1, PT, R154, R45, PT ;  /* 0x0000002d9a00720c */ /* 0x000fe20003f26270 */
[----:B------:R-:W-:-:S03]  /*a050*/  IMAD.MOV.U32 R38, RZ, RZ, R33 ;  /* 0x000000ffff267224 */ /* 0x000fc600078e0021 */
[----:B------:R-:W-:Y:S01]  /*a060*/  PRMT R66, R21, 0x5410, R36 ;  /* 0x0000541015427816 */ /* 0x000fe20000000024 */
[----:B------:R-:W-:Y:S02]  /*a070*/  IMAD.MOV.U32 R21, RZ, RZ, R30 ;  /* 0x000000ffff157224 */ /* 0x000fe400078e001e */
[----:B------:R-:W-:-:S05]  /*a080*/  IMAD.MOV.U32 R36, RZ, RZ, R31 ;  /* 0x000000ffff247224 */ /* 0x000fca00078e001f */
[----:B------:R-:W-:Y:S02]  /*a090*/  PRMT R50, R21, 0x5410, R36 ;  /* 0x0000541015327816 */ /* 0x000fe40000000024 */
[----:B------:R-:W-:Y:S01]  /*a0a0*/  PRMT R21, R37, 0x5410, R38 ;  /* 0x0000541025157816 */ /* 0x000fe20000000026 */
[----:B------:R-:W-:Y:S01]  /*a0b0*/  IMAD.MOV.U32 R37, RZ, RZ, R35 ;  /* 0x000000ffff257224 */ /* 0x000fe200078e0023 */
[----:B------:R-:W-:Y:S01]  /*a0c0*/  MOV R36, R34 ;  /* 0x0000002200247202 */ /* 0x000fe20000000f00 */
[----:B0-----:R-:W-:Y:S06]  /*a0d0*/  @!P0 BRA `(.L_x_2405) ;  /* 0x0000014400ec8947 */ /* 0x001fec0003800000 */
.L_x_2614:
[----:B------:R-:W-:Y:S05]  /*a0e0*/  BSYNC B1 ;  /* 0x0000000000017941 */ /* 0x000fea0003800000 */
.L_x_2404:
        /* <DEDUP_REMOVED lines=12> */
[----:B-1----:R-:W-:Y:S05]  /*a1b0*/  @P0 BRA `(.L_x_2407) ;  /* 0x0000000400900947 */ /* 0x002fea0003800000 */
[----:B------:R-:W3:Y:S01]  /*a1c0*/  LDL R71, [R1+0xa8] ;  /* 0x0000a80001477983 */ /* 0x000ee20000100800 */
        /* <DEDUP_REMOVED lines=10> */
[----:B-----5:R-:W-:-:S03]  /*a270*/  LOP3.LUT R36, R70, 0x18, R36, 0xf8, !PT ;  /* 0x0000001846247812 */ /* 0x020fc600078ef824 */
[----:B------:R-:W-:Y:S01]  /*a280*/  IMAD R40, R37, 0x1800, R69 ;  /* 0x0000180025287824 */ /* 0x000fe200078e0245 */
[----:B--2---:R-:W-:-:S05]  /*a290*/  LOP3.LUT R41, R36, R67, RZ, 0x3c, !PT ;  /* 0x0000004324297212 */ /* 0x004fca00078e3cff */
[----:B------:R-:W-:-:S04]  /*a2a0*/  IMAD.IADD R41, R40, 0x1, R41 ;  /* 0x0000000128297824 */ /* 0x000fc800078e0229 */
[----:B------:R-:W-:-:S05]  /*a2b0*/  IMAD R46, R41, 0x2, R2 ;  /* 0x00000002292e7824 */ /* 0x000fca00078e0202 */
[----:B------:R-:W0:Y:S01]  /*a2c0*/  LDS.128 R40, [R46+0xc400] ;  /* 0x00c400002e287984 */ /* 0x000e220000000c00 */
[--C-:B------:R-:W-:Y:S02]  /*a2d0*/  SHF.R.U64 R24, R24, 0x10, R25.reuse ;  /* 0x0000001018187819 */ /* 0x100fe40000001219 */
[----:B------:R-:W-:Y:S02]  /*a2e0*/  SHF.R.U32.HI R56, RZ, 0x10, R25 ;  /* 0x00000010ff387819 */ /* 0x000fe40000011619 */
[--C-:B------:R-:W-:Y:S02]  /*a2f0*/  SHF.R.U64 R25, R4, 0x10, R5.reuse ;  /* 0x0000001004197819 */ /* 0x100fe40000001205 */
[----:B------:R-:W-:Y:S01]  /*a300*/  SHF.R.U32.HI R60, RZ, 0x10, R5 ;  /* 0x00000010ff3c7819 */ /* 0x000fe20000011605 */
[----:B------:R-:W-:Y:S01]  /*a310*/  HADD2.F32 R59, -RZ, R59.H0_H0 ;  /* 0x2000003bff3b7230 */ /* 0x000fe20000004100 */
[----:B------:R-:W-:Y:S01]  /*a320*/  SHF.R.U64 R5, R6, 0x10, R7 ;  /* 0x0000001006057819 */ /* 0x000fe20000001207 */
[----:B------:R-:W-:Y:S01]  /*a330*/  HADD2.F32 R57, -RZ, R57.H0_H0 ;  /* 0x20000039ff397230 */ /* 0x000fe20000004100 */
[----:B------:R-:W-:Y:S01]  /*a340*/  SHF.R.U64 R4, R26, 0x10, R27 ;  /* 0x000000101a047819 */ /* 0x000fe2000000121b */
[----:B------:R-:W-:-:S02]  /*a350*/  HADD2.F32 R60, -RZ, R60.H0_H0 ;  /* 0x2000003cff3c7230 */ /* 0x000fc40000004100 */
[----:B------:R-:W-:Y:S01]  /*a360*/  HADD2.F32 R58, -RZ, R58.H0_H0 ;  /* 0x2000003aff3a7230 */ /* 0x000fe20000004100 */
[----:B------:R-:W-:Y:S02]  /*a370*/  SHF.R.U32.HI R27, RZ, 0x10, R27 ;  /* 0x00000010ff1b7819 */ /* 0x000fe4000001161b */
[----:B------:R-:W-:Y:S01]  /*a380*/  SHF.R.U32.HI R65, RZ, 0x10, R7 ;  /* 0x00000010ff417819 */ /* 0x000fe20000011607 */
[--C-:B0-----:R-:W-:Y:S02]  /*a390*/  HADD2.F32 R6, -RZ, R41.reuse.H0_H0 ;  /* 0x20000029ff067230 */ /* 0x101fe40000004100 */
[----:B------:R-:W-:-:S03]  /*a3a0*/  HADD2.F32 R41, -RZ, R41.H1_H1 ;  /* 0x30000029ff297230 */ /* 0x000fc60000004100 */
[C---:B------:R-:W-:Y:S01]  /*a3b0*/  FMUL.FTZ R61, R6.reuse, R59 ;  /* 0x0000003b063d7220 */ /* 0x040fe20000410000 */
[----:B------:R-:W-:Y:S01]  /*a3c0*/  FMUL.FTZ R63, R6, R57 ;  /* 0x00000039063f7220 */ /* 0x000fe20000410000 */
[----:B------:R-:W-:Y:S02]  /*a3d0*/  HADD2.F32 R53, -RZ, R40.H0_H0 ;  /* 0x20000028ff357230 */ /* 0x000fe40000004100 */
[----:B------:R-:W-:Y:S02]  /*a3e0*/  HADD2.F32 R54, -RZ, R42.H0_H0 ;  /* 0x2000002aff367230 */ /* 0x000fe40000004100 */
[--C-:B------:R-:W-:Y:S02]  /*a3f0*/  HADD2.F32 R55, -RZ, R43.reuse.H0_H0 ;  /* 0x2000002bff377230 */ /* 0x100fe40000004100 */
[----:B------:R-:W-:Y:S02]  /*a400*/  HADD2.F32 R43, -RZ, R43.H1_H1 ;  /* 0x3000002bff2b7230 */ /* 0x000fe40000004100 */
[----:B------:R-:W-:-:S02]  /*a410*/  HADD2.F32 R40, -RZ, R40.H1_H1 ;  /* 0x30000028ff287230 */ /* 0x000fc40000004100 */
[----:B------:R-:W-:Y:S02]  /*a420*/  HADD2.F32 R42, -RZ, R42.H1_H1 ;  /* 0x3000002aff2a7230 */ /* 0x000fe40000004100 */
[----:B------:R-:W-:Y:S01]  /*a430*/  HADD2.F32 R25, -RZ, R25.H0_H0 ;  /* 0x20000019ff197230 */ /* 0x000fe20000004100 */
[----:B---3--:R-:W0:Y:S02]  /*a440*/  LDS.128 R36, [R71] ;  /* 0x0000000047247984 */ /* 0x008e240000000c00 */
[--C-:B0-----:R-:W-:Y:S02]  /*a450*/  HADD2.F32 R26, -RZ, R37.reuse.H0_H0 ;  /* 0x20000025ff1a7230 */ /* 0x101fe40000004100 */
[----:B------:R-:W-:-:S03]  /*a460*/  HADD2.F32 R52, -RZ, R37.H1_H1 ;  /* 0x30000025ff347230 */ /* 0x000fc60000004100 */
[C---:B------:R-:W-:Y:S01]  /*a470*/  FFMA.FTZ R6, R26.reuse, R57, -R61 ;  /* 0x000000391a067223 */ /* 0x040fe2000001083d */
[----:B------:R-:W-:Y:S02]  /*a480*/  HADD2.F32 R57, -RZ, R56.H0_H0 ;  /* 0x20000038ff397230 */ /* 0x000fe40000004100 */
[C---:B------:R-:W-:Y:S01]  /*a490*/  FMUL.FTZ R61, R41.reuse, R60 ;  /* 0x0000003c293d7220 */ /* 0x040fe20000410000 */
[----:B------:R-:W-:Y:S02]  /*a4a0*/  HADD2.F32 R56, -RZ, R62.H0_H0 ;  /* 0x2000003eff387230 */ /* 0x000fe40000004100 */
[----:B------:R-:W-:Y:S01]  /*a4b0*/  FFMA.FTZ R26, R26, R59, R63 ;  /* 0x0000003b1a1a7223 */ /* 0x000fe2000001003f */
[----:B------:R-:W-:Y:S02]  /*a4c0*/  HADD2.F32 R51, -RZ, R36.H0_H0 ;  /* 0x20000024ff337230 */ /* 0x000fe40000004100 */
[-C--:B------:R-:W-:Y:S01]  /*a4d0*/  FMUL.FTZ R59, R41, R57.reuse ;  /* 0x00000039293b7220 */ /* 0x080fe20000410000 */
[----:B------:R-:W-:Y:S01]  /*a4e0*/  FFMA.FTZ R41, R52, R57, -R61 ;  /* 0x0000003934297223 */ /* 0x000fe2000001083d */
[----:B------:R-:W-:Y:S01]  /*a4f0*/  FMUL.FTZ R62, R53, R58 ;  /* 0x0000003a353e7220 */ /* 0x000fe20000410000 */
[----:B------:R-:W-:-:S02]  /*a500*/  HADD2.F32 R57, -RZ, R64.H0_H0 ;  /* 0x20000040ff397230 */ /* 0x000fc40000004100 */
[----:B------:R-:W-:Y:S01]  /*a510*/  FMUL.FTZ R53, R53, R56 ;  /* 0x0000003835357220 */ /* 0x000fe20000410000 */
[----:B------:R-:W-:Y:S01]  /*a520*/  FFMA.FTZ R59, R52, R60, R59 ;  /* 0x0000003c343b7223 */ /* 0x000fe2000001003b */
[----:B------:R-:W-:Y:S02]  /*a530*/  HADD2.F32 R37, -RZ, R38.H0_H0 ;  /* 0x20000026ff257230 */ /* 0x000fe40000004100 */
[C---:B------:R-:W-:Y:S01]  /*a540*/  FFMA.FTZ R62, R51.reuse, R56, -R62 ;  /* 0x00000038333e7223 */ /* 0x040fe2000001083e */
[----:B------:R-:W-:Y:S02]  /*a550*/  HADD2.F32 R52, -RZ, R66.H0_H0 ;  /* 0x20000042ff347230 */ /* 0x000fe40000004100 */
[----:B------:R-:W-:Y:S01]  /*a560*/  FFMA.FTZ R53, R51, R58, R53 ;  /* 0x0000003a33357223 */ /* 0x000fe20000010035 */
[----:B------:R-:W-:Y:S01]  /*a570*/  FMUL.FTZ R60, R54, R57 ;  /* 0x00000039363c7220 */ /* 0x000fe20000410000 */
[----:B------:R-:W-:Y:S02]  /*a580*/  HADD2.F32 R58, -RZ, R64.H1_H1 ;  /* 0x30000040ff3a7230 */ /* 0x000fe40000004100 */
[----:B------:R-:W-:-:S02]  /*a590*/  HADD2.F32 R56, -RZ, R66.H1_H1 ;  /* 0x30000042ff387230 */ /* 0x000fc40000004100 */
[-C--:B------:R-:W-:Y:S01]  /*a5a0*/  FMUL.FTZ R64, R54, R52.reuse ;  /* 0x0000003436407220 */ /* 0x080fe20000410000 */
[----:B------:R-:W-:Y:S02]  /*a5b0*/  HADD2.F32 R7, -RZ, R39.H0_H0 ;  /* 0x20000027ff077230 */ /* 0x000fe40000004100 */
[----:B------:R-:W-:Y:S01]  /*a5c0*/  FFMA.FTZ R60, R37, R52, -R60 ;  /* 0x00000034253c7223 */ /* 0x000fe2000001083c */
[----:B------:R-:W-:Y:S02]  /*a5d0*/  HADD2.F32 R54, -RZ, R65.H0_H0 ;  /* 0x20000041ff367230 */ /* 0x000fe40000004100 */
[C---:B------:R-:W-:Y:S01]  /*a5e0*/  FMUL.FTZ R66, R55.reuse, R58 ;  /* 0x0000003a37427220 */ /* 0x040fe20000410000 */
[----:B------:R-:W-:Y:S02]  /*a5f0*/  HADD2.F32 R52, -RZ, R27.H0_H0 ;  /* 0x2000001bff347230 */ /* 0x000fe40000004100 */
[----:B------:R-:W-:Y:S01]  /*a600*/  FMUL.FTZ R55, R55, R56 ;  /* 0x0000003837377220 */ /* 0x000fe20000410000 */
[----:B------:R-:W-:-:S02]  /*a610*/  HADD2.F32 R39, -RZ, R39.H1_H1 ;  /* 0x30000027ff277230 */ /* 0x000fc40000004100 */
[----:B------:R-:W-:Y:S01]  /*a620*/  FFMA.FTZ R66, R7, R56, -R66 ;  /* 0x0000003807427223 */ /* 0x000fe20000010842 */
[----:B------:R-:W-:Y:S01]  /*a630*/  FMUL.FTZ R68, R43, R54 ;  /* 0x000000362b447220 */ /* 0x000fe20000410000 */
[----:B------:R-:W-:Y:S01]  /*a640*/  FFMA.FTZ R55, R7, R58, R55 ;  /* 0x0000003a07377223 */ /* 0x000fe20000010037 */
[----:B------:R-:W-:Y:S01]  /*a650*/  FMUL.FTZ R56, R43, R52 ;  /* 0x000000342b387220 */ /* 0x000fe20000410000 */
[----:B------:R-:W-:Y:S02]  /*a660*/  HADD2.F32 R27, -RZ, R5.H0_H0 ;  /* 0x20000005ff1b7230 */ /* 0x000fe40000004100 */
[----:B------:R-:W-:Y:S02]  /*a670*/  HADD2.F32 R7, -RZ, R24.H0_H0 ;  /* 0x20000018ff077230 */ /* 0x000fe40000004100 */
[----:B------:R-:W-:Y:S02]  /*a680*/  HADD2.F32 R5, -RZ, R4.H0_H0 ;  /* 0x20000004ff057230 */ /* 0x000fe40000004100 */
[----:B------:R-:W-:Y:S01]  /*a690*/  FFMA.FTZ R64, R37, R57, R64 ;  /* 0x0000003925407223 */ /* 0x000fe20000010040 */
[----:B------:R-:W-:-:S02]  /*a6a0*/  HADD2.F32 R36, -RZ, R36.H1_H1 ;  /* 0x30000024ff247230 */ /* 0x000fc40000004100 */
[C---:B------:R-:W-:Y:S01]  /*a6b0*/  FFMA.FTZ R51, R39.reuse, R52, -R68 ;  /* 0x0000003427337223 */ /* 0x040fe20000010844 */
[----:B------:R-:W-:Y:S02]  /*a6c0*/  HADD2.F32 R38, -RZ, R38.H1_H1 ;  /* 0x30000026ff267230 */ /* 0x000fe40000004100 */
[----:B------:R-:W-:Y:S01]  /*a6d0*/  FFMA.FTZ R56, R39, R54, R56 ;  /* 0x0000003627387223 */ /* 0x000fe20000010038 */
        /* <DEDUP_REMOVED lines=18> */
.L_x_2407:
[----:B------:R-:W-:Y:S05]  /*a800*/  BSYNC B1 ;  /* 0x0000000000017941 */ /* 0x000fea0003800000 */
.L_x_2406:
[----:B------:R-:W-:Y:S04]  /*a810*/  BSSY B1, `(.L_x_2408) ;  /* 0x0000062000017945 */ /* 0x000fe80003800000 */
[----:B------:R-:W-:Y:S05]  /*a820*/  @P1 BRA `(.L_x_2409) ;  /* 0x0000000400801947 */ /* 0x000fea0003800000 */
[----:B0-----:R-:W3:Y:S04]  /*a830*/  LDL R4, [R1+0x48] ;  /* 0x0000480001047983 */ /* 0x001ee80000100800 */
[----:B------:R-:W4:Y:S01]  /*a840*/  LDL R59, [R1+0xa4] ;  /* 0x0000a400013b7983 */ /* 0x000f220000100800 */
[----:B------:R-:W-:Y:S01]  /*a850*/  SHF.R.U64 R55, R8, 0x10, R9 ;  /* 0x0000001008377819 */ /* 0x000fe20000001209 */
[----:B--2---:R-:W-:Y:S01]  /*a860*/  HADD2.F32 R41, -RZ, R47.H1_H1 ;  /* 0x3000002fff297230 */ /* 0x004fe20000004100 */
[----:B------:R-:W-:Y:S01]  /*a870*/  SHF.R.U64 R8, R30, 0x10, R31 ;  /* 0x000000101e087819 */ /* 0x000fe2000000121f */
[----:B------:R-:W-:Y:S01]  /*a880*/  HADD2.F32 R39, -RZ, R49.H1_H1 ;  /* 0x30000031ff277230 */ /* 0x000fe20000004100 */
[----:B------:R-:W-:Y:S02]  /*a890*/  SHF.R.U32.HI R42, RZ, 0x10, R9 ;  /* 0x00000010ff2a7819 */ /* 0x000fe40000011609 */
[----:B------:R-:W-:-:S02]  /*a8a0*/  SHF.R.U32.HI R46, RZ, 0x10, R29 ;  /* 0x00000010ff2e7819 */ /* 0x000fc4000001161d */
[----:B------:R-:W-:Y:S01]  /*a8b0*/  SHF.R.U32.HI R57, RZ, 0x10, R31 ;  /* 0x00000010ff397819 */ /* 0x000fe2000001161f */
[----:B------:R-:W-:Y:S01]  /*a8c0*/  HADD2.F32 R42, -RZ, R42.H0_H0 ;  /* 0x2000002aff2a7230 */ /* 0x000fe20000004100 */
[--C-:B------:R-:W-:Y:S02]  /*a8d0*/  SHF.R.U64 R53, R10, 0x10, R11.reuse ;  /* 0x000000100a357819 */ /* 0x100fe4000000120b */
[----:B------:R-:W-:Y:S02]  /*a8e0*/  SHF.R.U32.HI R51, RZ, 0x10, R11 ;  /* 0x00000010ff337819 */ /* 0x000fe4000001160b */
[----:B------:R-:W-:Y:S02]  /*a8f0*/  SHF.R.U64 R28, R28, 0x10, R29 ;  /* 0x000000101c1c7819 */ /* 0x000fe4000000121d */
[----:B---3--:R-:W-:-:S04]  /*a900*/  LEA.HI R4, R3, R4, RZ, 0x1d ;  /* 0x0000000403047211 */ /* 0x008fc800078fe8ff */
[----:B------:R-:W-:-:S04]  /*a910*/  SHF.R.S32.HI R5, RZ, 0x1f, R4 ;  /* 0x0000001fff057819 */ /* 0x000fc80000011404 */
[----:B------:R-:W-:Y:S01]  /*a920*/  LEA.HI R5, R5, R4, RZ, 0x2 ;  /* 0x0000000405057211 */ /* 0x000fe200078f10ff */
[----:B------:R-:W-:-:S03]  /*a930*/  IMAD.SHL.U32 R4, R4, 0x8, RZ ;  /* 0x0000000804047824 */ /* 0x000fc600078e00ff */
[----:B------:R-:W-:Y:S02]  /*a940*/  SHF.R.S32.HI R5, RZ, 0x2, R5 ;  /* 0x00000002ff057819 */ /* 0x000fe40000011405 */
[----:B-----5:R-:W-:-:S03]  /*a950*/  LOP3.LUT R4, R70, 0x18, R4, 0xf8, !PT ;  /* 0x0000001846047812 */ /* 0x020fc600078ef804 */
[----:B------:R-:W-:Y:S01]  /*a960*/  IMAD R24, R5, 0x1800, R69 ;  /* 0x0000180005187824 */ /* 0x000fe200078e0245 */
[----:B------:R-:W-:Y:S02]  /*a970*/  LOP3.LUT R25, R4, R67, RZ, 0x3c, !PT ;  /* 0x0000004304197212 */ /* 0x000fe400078e3cff */
[----:B----4-:R-:W0:Y:S02]  /*a980*/  LDS.128 R4, [R59] ;  /* 0x000000003b047984 */ /* 0x010e240000000c00 */
[----:B------:R-:W-:-:S05]  /*a990*/  IADD3 R25, R24, R25, RZ ;  /* 0x0000001918197210 */ /* 0x000fca0007ffe0ff */
        /* <DEDUP_REMOVED lines=13> */
[----:B------:R-:W-:Y:S02]  /*aa70*/  HADD2.F32 R37, -RZ, R26.H0_H0 ;  /* 0x2000001aff257230 */ /* 0x000fe40000004100 */
[----:B------:R-:W-:Y:S01]  /*aa80*/  FFMA.FTZ R43, R9, R39, -R40 ;  /* 0x00000027092b7223 */ /* 0x000fe20000010828 */
[----:B------:R-:W-:-:S02]  /*aa90*/  HADD2.F32 R39, -RZ, R46.H0_H0 ;  /* 0x2000002eff277230 */ /* 0x000fc40000004100 */
[----:B------:R-:W-:Y:S01]  /*aaa0*/  FFMA.FTZ R41, R9, R41, R30 ;  /* 0x0000002909297223 */ /* 0x000fe2000001001e */
[----:B------:R-:W-:Y:S02]  /*aab0*/  HADD2.F32 R40, -RZ, R47.H0_H0 ;  /* 0x2000002fff287230 */ /* 0x000fe40000004100 */
[C---:B------:R-:W-:Y:S01]  /*aac0*/  FMUL.FTZ R47, R31.reuse, R42 ;  /* 0x0000002a1f2f7220 */ /* 0x040fe20000410000 */
[----:B------:R-:W-:Y:S02]  /*aad0*/  HADD2.F32 R30, -RZ, R49.H0_H0 ;  /* 0x20000031ff1e7230 */ /* 0x000fe40000004100 */
[-C--:B------:R-:W-:Y:S01]  /*aae0*/  FMUL.FTZ R31, R31, R39.reuse ;  /* 0x000000271f1f7220 */ /* 0x080fe20000410000 */
[----:B------:R-:W-:Y:S02]  /*aaf0*/  HADD2.F32 R46, -RZ, R48.H0_H0 ;  /* 0x20000030ff2e7230 */ /* 0x000fe40000004100 */
[C---:B------:R-:W-:Y:S01]  /*ab00*/  FMUL.FTZ R52, R25.reuse, R40 ;  /* 0x0000002819347220 */ /* 0x040fe20000410000 */
[C---:B------:R-:W-:Y:S01]  /*ab10*/  FFMA.FTZ R54, R10.reuse, R39, -R47 ;  /* 0x000000270a367223 */ /* 0x040fe2000001082f */
[----:B------:R-:W-:Y:S01]  /*ab20*/  FFMA.FTZ R42, R10, R42, R31 ;  /* 0x0000002a0a2a7223 */ /* 0x000fe2000001001f */
[-C--:B------:R-:W-:Y:S01]  /*ab30*/  FMUL.FTZ R25, R25, R30.reuse ;  /* 0x0000001e19197220 */ /* 0x080fe20000410000 */
[----:B------:R-:W-:Y:S01]  /*ab40*/  FFMA.FTZ R52, R5, R30, -R52 ;  /* 0x0000001e05347223 */ /* 0x000fe20000010834 */
[----:B------:R-:W-:-:S02]  /*ab50*/  HADD2.F32 R10, -RZ, R50.H0_H0 ;  /* 0x20000032ff0a7230 */ /* 0x000fc40000004100 */
[----:B------:R-:W-:Y:S01]  /*ab60*/  FMUL.FTZ R30, R37, R46 ;  /* 0x0000002e251e7220 */ /* 0x000fe20000410000 */
[--C-:B------:R-:W-:Y:S02]  /*ab70*/  HADD2.F32 R38, -RZ, R27.reuse.H0_H0 ;  /* 0x2000001bff267230 */ /* 0x100fe40000004100 */
[----:B------:R-:W-:Y:S01]  /*ab80*/  FFMA.FTZ R40, R5, R40, R25 ;  /* 0x0000002805287223 */ /* 0x000fe20000010019 */
[----:B------:R-:W-:Y:S02]  /*ab90*/  HADD2.F32 R50, -RZ, R50.H1_H1 ;  /* 0x30000032ff327230 */ /* 0x000fe40000004100 */
[-C--:B------:R-:W-:Y:S01]  /*aba0*/  FMUL.FTZ R56, R37, R10.reuse ;  /* 0x0000000a25387220 */ /* 0x080fe20000410000 */
[----:B------:R-:W-:Y:S02]  /*abb0*/  HADD2.F32 R48, -RZ, R48.H1_H1 ;  /* 0x30000030ff307230 */ /* 0x000fe40000004100 */
[----:B------:R-:W-:Y:S01]  /*abc0*/  FFMA.FTZ R31, R11, R10, -R30 ;  /* 0x0000000a0b1f7223 */ /* 0x000fe2000001081e */
[----:B------:R-:W-:-:S02]  /*abd0*/  HADD2.F32 R27, -RZ, R27.H1_H1 ;  /* 0x3000001bff1b7230 */ /* 0x000fc40000004100 */
[C---:B------:R-:W-:Y:S01]  /*abe0*/  FMUL.FTZ R5, R38.reuse, R50 ;  /* 0x0000003226057220 */ /* 0x040fe20000410000 */
[----:B------:R-:W-:Y:S02]  /*abf0*/  HADD2.F32 R30, -RZ, R51.H0_H0 ;  /* 0x20000033ff1e7230 */ /* 0x000fe40000004100 */
[----:B------:R-:W-:Y:S01]  /*ac00*/  FMUL.FTZ R58, R38, R48 ;  /* 0x00000030263a7220 */ /* 0x000fe20000410000 */
[----:B------:R-:W-:Y:S02]  /*ac10*/  HADD2.F32 R10, -RZ, R57.H0_H0 ;  /* 0x20000039ff0a7230 */ /* 0x000fe40000004100 */
[----:B------:R-:W-:Y:S01]  /*ac20*/  FFMA.FTZ R56, R11, R46, R56 ;  /* 0x0000002e0b387223 */ /* 0x000fe20000010038 */
[----:B------:R-:W-:Y:S02]  /*ac30*/  HADD2.F32 R24, -RZ, R24.H1_H1 ;  /* 0x30000018ff187230 */ /* 0x000fe40000004100 */
[----:B------:R-:W-:Y:S01]  /*ac40*/  FMUL.FTZ R38, R27, R30 ;  /* 0x0000001e1b267220 */ /* 0x000fe20000410000 */
[----:B------:R-:W-:-:S02]  /*ac50*/  HADD2.F32 R26, -RZ, R26.H1_H1 ;  /* 0x3000001aff1a7230 */ /* 0x000fc40000004100 */
[----:B------:R-:W-:Y:S01]  /*ac60*/  FFMA.FTZ R48, R29, R48, R5 ;  /* 0x000000301d307223 */ /* 0x000fe20000010005 */
[-C--:B------:R-:W-:Y:S01]  /*ac70*/  FMUL.FTZ R46, R27, R10.reuse ;  /* 0x0000000a1b2e7220 */ /* 0x080fe20000410000 */
[----:B------:R-:W-:Y:S02]  /*ac80*/  HADD2.F32 R11, -RZ, R55.H0_H0 ;  /* 0x20000037ff0b7230 */ /* 0x000fe40000004100 */
[C---:B------:R-:W-:Y:S01]  /*ac90*/  FFMA.FTZ R39, R7.reuse, R10, -R38 ;  /* 0x0000000a07277223 */ /* 0x040fe20000010826 */
[----:B------:R-:W-:Y:S02]  /*aca0*/  HADD2.F32 R25, -RZ, R53.H0_H0 ;  /* 0x20000035ff197230 */ /* 0x000fe40000004100 */
[----:B------:R-:W-:Y:S01]  /*acb0*/  FFMA.FTZ R47, R7, R30, R46 ;  /* 0x0000001e072f7223 */ /* 0x000fe2000001002e */
[----:B------:R-:W-:Y:S02]  /*acc0*/  HADD2.F32 R5, -RZ, R28.H0_H0 ;  /* 0x2000001cff057230 */ /* 0x000fe40000004100 */
[----:B------:R-:W-:Y:S01]  /*acd0*/  FMUL.FTZ R7, R24, R11 ;  /* 0x0000000b18077220 */ /* 0x000fe20000410000 */
[----:B------:R-:W-:-:S02]  /*ace0*/  HADD2.F32 R9, -RZ, R8.H0_H0 ;  /* 0x20000008ff097230 */ /* 0x000fc40000004100 */
[----:B------:R-:W-:Y:S01]  /*acf0*/  FMUL.FTZ R37, R26, R25 ;  /* 0x000000191a257220 */ /* 0x000fe20000410000 */
[----:B------:R-:W-:Y:S02]  /*ad00*/  HADD2.F32 R4, -RZ, R4.H1_H1 ;  /* 0x30000004ff047230 */ /* 0x000fe40000004100 */
[----:B------:R-:W-:Y:S01]  /*ad10*/  FMUL.FTZ R24, R24, R5 ;  /* 0x0000000518187220 */ /* 0x000fe20000410000 */
[----:B------:R-:W-:Y:S02]  /*ad20*/  HADD2.F32 R6, -RZ, R6.H1_H1 ;  /* 0x30000006ff067230 */ /* 0x000fe40000004100 */
[----:B------:R-:W-:Y:S01]  /*ad30*/  FMUL.FTZ R26, R26, R9 ;  /* 0x000000091a1a7220 */ /* 0x000fe20000410000 */
[----:B------:R-:W-:Y:S01]  /*ad40*/  FFMA.FTZ R58, R29, R50, -R58 ;  /* 0x000000321d3a7223 */ /* 0x000fe2000001083a */
[C---:B------:R-:W-:Y:S01]  /*ad50*/  FFMA.FTZ R27, R4.reuse, R5, -R7 ;  /* 0x00000005041b7223 */ /* 0x040fe20000010807 */
[----:B------:R-:W-:Y:S01]  /*ad60*/  FFMA.FTZ R29, R4, R11, R24 ;  /* 0x0000000b041d7223 */ /* 0x000fe20000010018 */
        /* <DEDUP_REMOVED lines=12> */
.L_x_2409:
[----:B------:R-:W-:Y:S05]  /*ae30*/  BSYNC B1 ;  /* 0x0000000000017941 */ /* 0x000fea0003800000 */
.L_x_2408:
[----:B------:R-:W-:Y:S05]  /*ae40*/  @P2 BRA `(.L_x_2390) ;  /* 0x0000000400802947 */ /* 0x000fea0003800000 */
[----:B01----:R-:W3:Y:S04]  /*ae50*/  LDL R4, [R1+0x4c] ;  /* 0x00004c0001047983 */ /* 0x003ee80000100800 */
[----:B------:R-:W4:Y:S01]  /*ae60*/  LDL R42, [R1+0xa0] ;  /* 0x0000a000012a7983 */ /* 0x000f220000100800 */
[--C-:B------:R-:W-:Y:S01]  /*ae70*/  HADD2.F32 R29, -RZ, R21.reuse.H1_H1 ;  /* 0x30000015ff1d7230 */ /* 0x100fe20000004100 */
[----:B--2---:R-:W-:Y:S01]  /*ae80*/  SHF.R.U64 R41, R32, 0x10, R33 ;  /* 0x0000001020297819 */ /* 0x004fe20000001221 */
[--C-:B------:R-:W-:Y:S01]  /*ae90*/  HADD2.F32 R31, -RZ, R0.reuse.H1_H1 ;  /* 0x30000000ff1f7230 */ /* 0x100fe20000004100 */
[----:B------:R-:W-:Y:S01]  /*aea0*/  SHF.R.U32.HI R30, RZ, 0x10, R13 ;  /* 0x00000010ff1e7819 */ /* 0x000fe2000001160d */
[----:B------:R-:W-:Y:S01]  /*aeb0*/  HADD2.F32 R28, -RZ, R0.H0_H0 ;  /* 0x20000000ff1c7230 */ /* 0x000fe20000004100 */
[----:B------:R-:W-:Y:S01]  /*aec0*/  SHF.R.U32.HI R32, RZ, 0x10, R33 ;  /* 0x00000010ff207819 */ /* 0x000fe20000011621 */
[----:B------:R-:W-:Y:S01]  /*aed0*/  HADD2.F32 R0, -RZ, R21.H0_H0 ;  /* 0x20000015ff007230 */ /* 0x000fe20000004100 */
[----:B------:R-:W-:Y:S01]  /*aee0*/  SHF.R.U64 R38, R12, 0x10, R13 ;  /* 0x000000100c267819 */ /* 0x000fe2000000120d */
[----:B------:R-:W-:Y:S01]  /*aef0*/  HADD2.F32 R30, -RZ, R30.H0_H0 ;  /* 0x2000001eff1e7230 */ /* 0x000fe20000004100 */
[--C-:B------:R-:W-:Y:S01]  /*af00*/  SHF.R.U64 R40, R34, 0x10, R35.reuse ;  /* 0x0000001022287819 */ /* 0x100fe20000001223 */
[--C-:B------:R-:W-:Y:S01]  /*af10*/  HADD2.F32 R21, -RZ, R20.reuse.H0_H0 ;  /* 0x20000014ff157230 */ /* 0x100fe20000004100 */
[----:B------:R-:W-:Y:S01]  /*af20*/  SHF.R.U32.HI R39, RZ, 0x10, R35 ;  /* 0x00000010ff277819 */ /* 0x000fe20000011623 */
[----:B------:R-:W-:Y:S01]  /*af30*/  HADD2.F32 R20, -RZ, R20.H1_H1 ;  /* 0x30000014ff147230 */ /* 0x000fe20000004100 */
[----:B------:R-:W-:-:S02]  /*af40*/  SHF.R.U32.HI R36, RZ, 0x10, R15 ;  /* 0x00000010ff247819 */ /* 0x000fc4000001160f */
        /* <DEDUP_REMOVED lines=8> */
[----:B------:R-:W-:Y:S01]  /*afd0*/  LOP3.LUT R3, R3, R67, RZ, 0x3c, !PT ;  /* 0x0000004303037212 */ /* 0x000fe200078e3cff */
[----:B----4-:R-:W0:Y:S04]  /*afe0*/  LDS.128 R4, [R42] ;  /* 0x000000002a047984 */ /* 0x010e280000000c00 */
        /* <DEDUP_REMOVED lines=9> */
[----:B------:R-:W-:Y:S02]  /*b080*/  HADD2.F32 R4, -RZ, R4.H1_H1 ;  /* 0x30000004ff047230 */ /* 0x000fe40000004100 */
[--C-:B-1----:R-:W-:Y:S02]  /*b090*/  HADD2.F32 R24, -RZ, R9.reuse.H0_H0 ;  /* 0x20000009ff187230 */ /* 0x102fe40000004100 */
[----:B------:R-:W-:Y:S02]  /*b0a0*/  HADD2.F32 R25, -RZ, R9.H1_H1 ;  /* 0x30000009ff197230 */ /* 0x000fe40000004100 */
[----:B------:R-:W-:Y:S02]  /*b0b0*/  HADD2.F32 R9, -RZ, R8.H0_H0 ;  /* 0x20000008ff097230 */ /* 0x000fe40000004100 */
[C---:B------:R-:W-:Y:S01]  /*b0c0*/  FMUL.FTZ R33, R24.reuse, R31 ;  /* 0x0000001f18217220 */ /* 0x040fe20000410000 */
[----:B------:R-:W-:Y:S01]  /*b0d0*/  FMUL.FTZ R35, R24, R29 ;  /* 0x0000001d18237220 */ /* 0x000fe20000410000 */
[----:B------:R-:W-:-:S02]  /*b0e0*/  HADD2.F32 R24, -RZ, R32.H0_H0 ;  /* 0x20000020ff187230 */ /* 0x000fc40000004100 */
[----:B------:R-:W-:Y:S01]  /*b0f0*/  FMUL.FTZ R32, R25, R30 ;  /* 0x0000001e19207220 */ /* 0x000fe20000410000 */
[C---:B------:R-:W-:Y:S01]  /*b100*/  FFMA.FTZ R33, R12.reuse, R29, -R33 ;  /* 0x0000001d0c217223 */ /* 0x040fe20000010821 */
[----:B------:R-:W-:Y:S01]  /*b110*/  FFMA.FTZ R35, R12, R31, R35 ;  /* 0x0000001f0c237223 */ /* 0x000fe20000010023 */
[C---:B------:R-:W-:Y:S01]  /*b120*/  FMUL.FTZ R12, R9.reuse, R28 ;  /* 0x0000001c090c7220 */ /* 0x040fe20000410000 */
[----:B------:R-:W-:Y:S02]  /*b130*/  HADD2.F32 R26, -RZ, R10.H0_H0 ;  /* 0x2000000aff1a7230 */ /* 0x000fe40000004100 */
[----:B------:R-:W-:Y:S01]  /*b140*/  FMUL.FTZ R29, R9, R0 ;  /* 0x00000000091d7220 */ /* 0x000fe20000410000 */
[----:B------:R-:W-:Y:S02]  /*b150*/  HADD2.F32 R27, -RZ, R11.H0_H0 ;  /* 0x2000000bff1b7230 */ /* 0x000fe40000004100 */
[----:B------:R-:W-:Y:S01]  /*b160*/  FMUL.FTZ R34, R25, R24 ;  /* 0x0000001819227220 */ /* 0x000fe20000410000 */
[----:B------:R-:W-:-:S02]  /*b170*/  HADD2.F32 R9, -RZ, R45.H0_H0 ;  /* 0x2000002dff097230 */ /* 0x000fc40000004100 */
[----:B------:R-:W-:Y:S01]  /*b180*/  FFMA.FTZ R25, R5, R0, -R12 ;  /* 0x0000000005197223 */ /* 0x000fe2000001080c */
[----:B------:R-:W-:Y:S01]  /*b190*/  FFMA.FTZ R32, R13, R24, -R32 ;  /* 0x000000180d207223 */ /* 0x000fe20000010820 */
[----:B------:R-:W-:Y:S01]  /*b1a0*/  FFMA.FTZ R29, R5, R28, R29 ;  /* 0x0000001c051d7223 */ /* 0x000fe2000001001d */
[----:B------:R-:W-:Y:S02]  /*b1b0*/  HADD2.F32 R0, -RZ, R45.H1_H1 ;  /* 0x3000002dff007230 */ /* 0x000fe40000004100 */
        /* <DEDUP_REMOVED lines=10> */
[----:B------:R-:W-:Y:S01]  /*b260*/  FFMA.FTZ R14, R14, R21, R13 ;  /* 0x000000150e0e7223 */ /* 0x000fe2000001000d */
[C---:B------:R-:W-:Y:S01]  /*b270*/  FMUL.FTZ R30, R11.reuse, R24 ;  /* 0x000000180b1e7220 */ /* 0x040fe20000410000 */
[----:B------:R-:W-:Y:S01]  /*b280*/  FMUL.FTZ R0, R11, R12 ;  /* 0x0000000c0b007220 */ /* 0x000fe20000410000 */
[----:B------:R-:W-:Y:S02]  /*b290*/  HADD2.F32 R8, -RZ, R8.H1_H1 ;  /* 0x30000008ff087230 */ /* 0x000fe40000004100 */
[----:B------:R-:W-:Y:S01]  /*b2a0*/  FFMA.FTZ R27, R15, R20, R27 ;  /* 0x000000140f1b7223 */ /* 0x000fe2000001001b */
[----:B------:R-:W-:-:S02]  /*b2b0*/  HADD2.F32 R10, -RZ, R10.H1_H1 ;  /* 0x3000000aff0a7230 */ /* 0x000fc40000004100 */
[C---:B------:R-:W-:Y:S01]  /*b2c0*/  FFMA.FTZ R21, R7.reuse, R12, -R30 ;  /* 0x0000000c07157223 */ /* 0x040fe2000001081e */
[----:B------:R-:W-:Y:S02]  /*b2d0*/  HADD2.F32 R11, -RZ, R38.H0_H0 ;  /* 0x20000026ff0b7230 */ /* 0x000fe40000004100 */
[----:B------:R-:W-:Y:S01]  /*b2e0*/  FFMA.FTZ R24, R7, R24, R0 ;  /* 0x0000001807187223 */ /* 0x000fe20000010000 */
[----:B------:R-:W-:Y:S02]  /*b2f0*/  HADD2.F32 R13, -RZ, R37.H0_H0 ;  /* 0x20000025ff0d7230 */ /* 0x000fe40000004100 */
[----:B------:R-:W-:Y:S02]  /*b300*/  HADD2.F32 R5, -RZ, R41.H0_H0 ;  /* 0x20000029ff057230 */ /* 0x000fe40000004100 */
[----:B------:R-:W-:Y:S01]  /*b310*/  FMUL.FTZ R7, R8, R11 ;  /* 0x0000000b08077220 */ /* 0x000fe20000410000 */
[----:B------:R-:W-:Y:S02]  /*b320*/  HADD2.F32 R9, -RZ, R40.H0_H0 ;  /* 0x20000028ff097230 */ /* 0x000fe40000004100 */
[----:B------:R-:W-:Y:S01]  /*b330*/  FMUL.FTZ R15, R10, R13 ;  /* 0x0000000d0a0f7220 */ /* 0x000fe20000410000 */
[----:B------:R-:W-:-:S02]  /*b340*/  HADD2.F32 R6, -RZ, R6.H1_H1 ;  /* 0x30000006ff067230 */ /* 0x000fc40000004100 */
[-C--:B------:R-:W-:Y:S01]  /*b350*/  FMUL.FTZ R8, R8, R5.reuse ;  /* 0x0000000508087220 */ /* 0x080fe20000410000 */
[----:B------:R-:W-:Y:S01]  /*b360*/  FFMA.FTZ R0, R4, R5, -R7 ;  /* 0x0000000504007223 */ /* 0x000fe20000010807 */
[-C--:B------:R-:W-:Y:S01]  /*b370*/  FMUL.FTZ R10, R10, R9.reuse ;  /* 0x000000090a0a7220 */ /* 0x080fe20000410000 */
        /* <DEDUP_REMOVED lines=13> */
.L_x_2390:
[----:B------:R-:W-:Y:S05]  /*b450*/  BSYNC B0 ;  /* 0x0000000000007941 */ /* 0x000fea0003800000 */
.L_x_2383:
        /* <DEDUP_REMOVED lines=8> */
.L_x_2381:
[----:B01-3--:R-:W-:-:S04]  /*b4e0*/  MOV R0, UR41 ;  /* 0x0000002900007c02 */ /* 0x00bfc80008000f00 */
[----:B------:R-:W-:-:S13]  /*b4f0*/  ISETP.NE.AND P0, PT, R0, 0x3, PT ;  /* 0x000000030000780c */ /* 0x000fda0003f05270 */
[----:B------:R-:W-:Y:S05]  /*b500*/  @!P0 BRA `(.L_x_2410) ;  /* 0x0000000000048947 */ /* 0x000fea0003800000 */
[----:B------:R-:W-:Y:S01]  /*b510*/  BPT.TRAP 0x1 ;  /* 0x000000040000795c */ /* 0x000fe20000300000 */
.L_x_2410:
[----:B------:R-:W-:Y:S01]  /*b520*/  IMAD R0, R19, 0x8, R2 ;  /* 0x0000000813007824 */ /* 0x000fe200078e0202 */
[----:B--2-4-:R-:W-:-:S04]  /*b530*/  SHF.L.U32 R5, R137, 0x1f, RZ ;  /* 0x0000001f89057819 */ /* 0x014fc800000006ff */
[----:B------:R0:W1:Y:S01]  /*b540*/  SYNCS.PHASECHK.TRANS64.TRYWAIT P1, [R0+URZ+0x2d830], R5 ;  /* 0x02d83005000075a7 */ /* 0x000062000802017f */
[----:B------:R-:W-:Y:S05]  /*b550*/  @!P0 BRA `(.L_x_2411) ;  /* 0x0000000000048947 */ /* 0x000fea0003800000 */
[----:B------:R-:W-:Y:S01]  /*b560*/  BPT.TRAP 0x1 ;  /* 0x000000040000795c */ /* 0x000fe20000300000 */
.L_x_2411:
[----:B------:R-:W-:Y:S02]  /*b570*/  VIADD R3, R2, 0x15400 ;  /* 0x0001540002037836 */ /* 0x000fe40000000000 */
[----:B------:R-:W-:-:S03]  /*b580*/  IMAD R44, R44, 0x1000, R2 ;  /* 0x000010002c2c7824 */ /* 0x000fc600078e0202 */
        /* <DEDUP_REMOVED lines=10> */
.L_x_2412:
[----:B--2---:R-:W2:Y:S01]  /*b630*/  LDL R3, [R1+0x60] ;  /* 0x0000600001037983 */ /* 0x004ea20000100800 */
[----:B------:R-:W-:Y:S01]  /*b640*/  IMAD.MOV.U32 R157, RZ, RZ, -0x7fffffe0 ;  /* 0x80000020ff9d7424 */ /* 0x000fe200078e00ff */
[----:B------:R-:W-:Y:S01]  /*b650*/  LOP3.LUT R156, R44, 0x10000, RZ, 0xfc, !PT ;  /* 0x000100002c9c7812 */ /* 0x000fe200078efcff */
[----:B------:R-:W-:Y:S05]  /*b660*/  WARPSYNC.ALL ;  /* 0x0000000000007948 */ /* 0x000fea0003800000 */
[----:B01----:R-:W-:Y:S01]  /*b670*/  MOV R5, 0x80000020 ;  /* 0x8000002000057802 */ /* 0x003fe20000000f00 */
[----:B-----5:R-:W-:Y:S01]  /*b680*/  WARPGROUP.ARRIVE ;  /* 0x00000000000079c5 */ /* 0x020fe20000000000 */
[C---:B------:R-:W-:Y:S01]  /*b690*/  R2UR UR4, R156.reuse ;  /* 0x000000009c0472ca */ /* 0x040fe200000e0000 */
[C---:B------:R-:W-:Y:S01]  /*b6a0*/  VIADD R14, R156.reuse, 0x2 ;  /* 0x000000029c0e7836 */ /* 0x040fe20000000000 */
[----:B------:R-:W-:Y:S01]  /*b6b0*/  R2UR UR7, R5 ;  /* 0x00000000050772ca */ /* 0x000fe200000e0000 */
[----:B------:R-:W-:Y:S01]  /*b6c0*/  IMAD.MOV.U32 R7, RZ, RZ, -0x7fffffe0 ;  /* 0x80000020ff077424 */ /* 0x000fe200078e00ff */
[----:B------:R-:W-:Y:S01]  /*b6d0*/  R2UR UR5, R157 ;  /* 0x000000009d0572ca */ /* 0x000fe200000e0000 */
[C---:B------:R-:W-:Y:S01]  /*b6e0*/  VIADD R12, R156.reuse, 0x300 ;  /* 0x000003009c0c7836 */ /* 0x040fe20000000000 */
[----:B------:R-:W-:Y:S01]  /*b6f0*/  MOV R15, 0x80000020 ;  /* 0x80000020000f7802 */ /* 0x000fe20000000f00 */
[----:B------:R-:W-:Y:S01]  /*b700*/  IMAD.MOV.U32 R13, RZ, RZ, -0x7fffffe0 ;  /* 0x80000020ff0d7424 */ /* 0x000fe200078e00ff */
[C---:B------:R-:W-:Y:S01]  /*b710*/  IADD3 R8, R156.reuse, 0x600, RZ ;  /* 0x000006009c087810 */ /* 0x040fe20007ffe0ff */
[----:B------:R-:W-:Y:S01]  /*b720*/  VIADD R10, R156, 0x302 ;  /* 0x000003029c0a7836 */ /* 0x000fe20000000000 */
[----:B------:R-:W-:Y:S01]  /*b730*/  MOV R5, 0x80000020 ;  /* 0x8000002000057802 */ /* 0x000fe20000000f00 */
[----:B------:R-:W-:Y:S01]  /*b740*/  IMAD.MOV.U32 R11, RZ, RZ, -0x7fffffe0 ;  /* 0x80000020ff0b7424 */ /* 0x000fe200078e00ff */
[----:B------:R0:W-:Y:S01]  /*b750*/  STL.64 [R1+0x30], R14 ;  /* 0x0000300e01007387 */ /* 0x0001e20000100a00 */
[----:B------:R-:W-:-:S03]  /*b760*/  IMAD.MOV.U32 R9, RZ, RZ, -0x7fffffe0 ;  /* 0x80000020ff097424 */ /* 0x000fc600078e00ff */
        /* <DEDUP_REMOVED lines=16> */
[----:B------:R-:W-:Y:S02]  /*b870*/  R2UR UR6, R6 ;  /* 0x00000000060672ca */ /* 0x000fe400000e0000 */
[----:B------:R-:W-:Y:S01]  /*b880*/  R2UR UR7, R7 ;  /* 0x00000000070772ca */ /* 0x000fe200000e0000 */
[----:B------:R-:W-:Y:S01]  /*b890*/  IMAD.MOV.U32 R7, RZ, RZ, -0x7fffffe0 ;  /* 0x80000020ff077424 */ /* 0x000fe200078e00ff */
[----:B------:R-:W-:Y:S02]  /*b8a0*/  R2UR UR4, R12 ;  /* 0x000000000c0472ca */ /* 0x000fe400000e0000 */
[----:B------:R-:W-:Y:S02]  /*b8b0*/  R2UR UR5, R13 ;  /* 0x000000000d0572ca */ /* 0x000fe400000e0000 */
[----:B------:R-:W-:Y:S01]  /*b8c0*/  IADD3 R6, R4, 0x202, RZ ;  /* 0x0000020204067810 */ /* 0x000fe20007ffe0ff */
[----:B------:R-:W-:-:S02]  /*b8d0*/  WARPGROUP.DEPBAR.LE gsb0, 0x0 ;  /* 0x00008000000079c5 */ /* 0x000fc40000010000 */
[----:B------:R-:W-:-:S08]  /*b8e0*/  WARPGROUP.ARRIVE ;  /* 0x00000000000079c5 */ /* 0x000fd00000000000 */
        /* <DEDUP_REMOVED lines=16> */
[----:B------:R-:W-:Y:S02]  /*b9f0*/  R2UR UR5, R9 ;  /* 0x00000000090572ca */ /* 0x000fe400000e0000 */
[----:B------:R0:W-:Y:S01]  /*ba00*/  STL.64 [R1+0x10], R6 ;  /* 0x0000100601007387 */ /* 0x0001e20000100a00 */
[----:B------:R-:W-:-:S02]  /*ba10*/  WARPGROUP.DEPBAR.LE gsb0, 0x0 ;  /* 0x00008000000079c5 */ /* 0x000fc40000010000 */
[----:B------:R-:W-:-:S08]  /*ba20*/  WARPGROUP.ARRIVE ;  /* 0x00000000000079c5 */ /* 0x000fd00000000000 */
        /* <DEDUP_REMOVED lines=11> */
.L_x_2414:
[----:B------:R-:W2:Y:S01]  /*bae0*/  LDL.LU R93, [R1] ;  /* 0x00000000015d7983 */ /* 0x000ea20000300800 */
[----:B------:R-:W0:Y:S01]  /*baf0*/  LDC R148, c[0x0][0x448] ;  /* 0x00011200ff947b82 */ /* 0x000e220000000800 */
[----:B------:R-:W-:Y:S01]  /*bb00*/  ULDC UR4, c[0x0][0x9d8] ;  /* 0x0002760000047ab9 */ /* 0x000fe20000000800 */
[----:B------:R-:W-:Y:S01]  /*bb10*/  ULDC UR47, c[0x0][0x988] ;  /* 0x00026200002f7ab9 */ /* 0x000fe20000000800 */
[----:B------:R-:W3:Y:S01]  /*bb20*/  LDL R8, [R1+0x94] ;  /* 0x0000940001087983 */ /* 0x000ee20000100800 */
[----:B------:R-:W-:Y:S01]  /*bb30*/  VIADD R0, R0, 0x2d840 ;  /* 0x0002d84000007836 */ /* 0x000fe20000000000 */
[----:B------:R-:W-:Y:S01]  /*bb40*/  ULDC UR45, c[0x0][0x9d8] ;  /* 0x00027600002d7ab9 */ /* 0x000fe20000000800 */
[----:B------:R-:W-:Y:S01]  /*bb50*/  ULDC UR46, c[0x0][0x9d8] ;  /* 0x00027600002e7ab9 */ /* 0x000fe20000000800 */
[----:B------:R-:W3:Y:S01]  /*bb60*/  LDL R97, [R1+0x84] ;  /* 0x0000840001617983 */ /* 0x000ee20000100800 */
[----:B------:R-:W-:Y:S01]  /*bb70*/  ULDC UR43, c[0x0][0x988] ;  /* 0x00026200002b7ab9 */ /* 0x000fe20000000800 */
[----:B------:R-:W-:-:S02]  /*bb80*/  ULDC UR44, c[0x0][0x988] ;  /* 0x00026200002c7ab9 */ /* 0x000fc40000000800 */
[----:B------:R-:W4:Y:S01]  /*bb90*/  LDL R95, [R1+0x90] ;  /* 0x00009000015f7983 */ /* 0x000f220000100800 */
[----:B------:R-:W-:Y:S01]  /*bba0*/  FMUL.FTZ R89, R27, UR4 ;  /* 0x000000041b597c20 */ /* 0x000fe20008410000 */
[----:B0-----:R-:W-:Y:S01]  /*bbb0*/  ISETP.NE.AND P4, PT, R148, 0x1, PT ;  /* 0x000000019400780c */ /* 0x001fe20003f85270 */
[----:B------:R-:W-:-:S12]  /*bbc0*/  FMUL.FTZ R6, R29, UR4 ;  /* 0x000000041d067c20 */ /* 0x000fd80008410000 */
[----:B------:R-:W0:Y:S08]  /*bbd0*/  @P4 LDC R27, c[0x0][0x44c] ;  /* 0x00011300ff1b4b82 */ /* 0x000e300000000800 */
[----:B------:R-:W1:Y:S01]  /*bbe0*/  @P4 LDC R29, c[0x0][0x450] ;  /* 0x00011400ff1d4b82 */ /* 0x000e620000000800 */
[----:B------:R-:W-:Y:S01]  /*bbf0*/  FMUL.FTZ R90, R26, UR4 ;  /* 0x000000041a5a7c20 */ /* 0x000fe20008410000 */
[----:B------:R-:W-:Y:S01]  /*bc00*/  FMUL.FTZ R5, R28, UR4 ;  /* 0x000000041c057c20 */ /* 0x000fe20008410000 */
[----:B------:R-:W-:Y:S01]  /*bc10*/  FMUL.FTZ R92, R30, UR4 ;  /* 0x000000041e5c7c20 */ /* 0x000fe20008410000 */
[----:B------:R-:W-:Y:S01]  /*bc20*/  MUFU.TANH R89, R89 ;  /* 0x0000005900597308 */ /* 0x000fe20000002400 */
[----:B------:R-:W-:Y:S01]  /*bc30*/  FMUL.FTZ R91, R31, UR4 ;  /* 0x000000041f5b7c20 */ /* 0x000fe20008410000 */
[----:B------:R-:W-:-:S06]  /*bc40*/  FMUL.FTZ R94, R34, UR4 ;  /* 0x00000004225e7c20 */ /* 0x000fcc0008410000 */
[----:B------:R-:W5:Y:S01]  /*bc50*/  MUFU.TANH R90, R90 ;  /* 0x0000005a005a7308 */ /* 0x000f620000002400 */
[----:B------:R-:W-:-:S07]  /*bc60*/  FMUL.FTZ R34, R35, UR4 ;  /* 0x0000000423227c20 */ /* 0x000fce0008410000 */
[----:B------:R-:W5:Y:S01]  /*bc70*/  MUFU.TANH R92, R92 ;  /* 0x0000005c005c7308 */ /* 0x000f620000002400 */
[----:B------:R-:W-:Y:S01]  /*bc80*/  FMUL.FTZ R11, R37, UR4 ;  /* 0x00000004250b7c20 */ /* 0x000fe20008410000 */
[----:B------:R-:W-:-:S06]  /*bc90*/  FMUL.FTZ R37, R38, UR4 ;  /* 0x0000000426257c20 */ /* 0x000fcc0008410000 */
[----:B------:R-:W5:Y:S01]  /*bca0*/  MUFU.TANH R91, R91 ;  /* 0x0000005b005b7308 */ /* 0x000f620000002400 */
[----:B------:R-:W-:Y:S01]  /*bcb0*/  FMUL.FTZ R10, R36, UR4 ;  /* 0x00000004240a7c20 */ /* 0x000fe20008410000 */
[----:B------:R-:W-:-:S06]  /*bcc0*/  FMUL.FTZ R36, R39, UR4 ;  /* 0x0000000427247c20 */ /* 0x000fcc0008410000 */
[----:B------:R-:W5:Y:S01]  /*bcd0*/  MUFU.TANH R94, R94 ;  /* 0x0000005e005e7308 */ /* 0x000f620000002400 */
[----:B------:R-:W-:Y:S01]  /*bce0*/  FMUL.FTZ R38, R43, UR4 ;  /* 0x000000042b267c20 */ /* 0x000fe20008410000 */
[----:B------:R-:W-:Y:S01]  /*bcf0*/  FMUL.FTZ R9, R33, UR4 ;  /* 0x0000000421097c20 */ /* 0x000fe20008410000 */
[----:B------:R-:W-:-:S05]  /*bd00*/  FMUL.FTZ R43, R50, UR4 ;  /* 0x00000004322b7c20 */ /* 0x000fca0008410000 */
        /* <DEDUP_REMOVED lines=14> */
[----:B------:R-:W-:-:S06]  /*bdf0*/  FMUL.FTZ R41, R47, UR4 ;  /* 0x000000042f297c20 */ /* 0x000fcc0008410000 */
[----:B------:R-:W5:Y:S01]  /*be00*/  MUFU.TANH R38, R38 ;  /* 0x0000002600267308 */ /* 0x000f620000002400 */
[----:B------:R-:W-:-:S07]  /*be10*/  FMUL.FTZ R15, R45, UR4 ;  /* 0x000000042d0f7c20 */ /* 0x000fce0008410000 */
[----:B------:R-:W5:Y:S01]  /*be20*/  MUFU.TANH R40, R40 ;  /* 0x0000002800287308 */ /* 0x000f620000002400 */
[----:B------:R-:W-:-:S07]  /*be30*/  FMUL.FTZ R45, R54, UR4 ;  /* 0x00000004362d7c20 */ /* 0x000fce0008410000 */
        /* <DEDUP_REMOVED lines=13> */
[----:B------:R-:W5:Y:S08]  /*bf10*/  MUFU.TANH R47, R47 ;  /* 0x0000002f002f7308 */ /* 0x000f700000002400 */
[----:B------:R-:W5:Y:S08]  /*bf20*/  MUFU.TANH R46, R46 ;  /* 0x0000002e002e7308 */ /* 0x000f700000002400 */
[----:B------:R-:W5:Y:S08]  /*bf30*/  MUFU.TANH R49, R49 ;  /* 0x0000003100317308 */ /* 0x000f700000002400 */
[----:B------:R-:W5:Y:S01]  /*bf40*/  MUFU.TANH R48, R48 ;  /* 0x0000003000307308 */ /* 0x000f620000002400 */
[----:B--2---:R-:W-:Y:S01]  /*bf50*/  LOP3.LUT R93, R93, 0xfffffffe, RZ, 0xc0, !PT ;  /* 0xfffffffe5d5d7812 */ /* 0x004fe200078ec0ff */
[----:B---3--:R-:W-:-:S04]  /*bf60*/  IMAD.IADD R8, R8, 0x1, R97 ;  /* 0x0000000108087824 */ /* 0x008fc800078e0261 */
[----:B0-----:R-:W-:Y:S01]  /*bf70*/  @P4 IMAD.HI.U32 R26, R8, R27, RZ ;  /* 0x0000001b081a4227 */ /* 0x001fe200078e00ff */
[----:B------:R-:W-:-:S04]  /*bf80*/  @P4 LOP3.LUT R93, R93, 0x1, RZ, 0xfc, !PT ;  /* 0x000000015d5d4812 */ /* 0x000fc800078efcff */
[----:B-1----:R-:W-:Y:S01]  /*bf90*/  @P4 SHF.R.U32.HI R8, RZ, R29, R26 ;  /* 0x0000001dff084219 */ /* 0x002fe2000001161a */
[----:B------:R-:W-:Y:S01]  /*bfa0*/  STL [R1], R93 ;  /* 0x0000005d01007387 */ /* 0x000fe20000100800 */
[----:B------:R-:W-:-:S03]  /*bfb0*/  IMAD.MOV.U32 R29, RZ, RZ, -0x80 ;  /* 0xffffff80ff1d7424 */ /* 0x000fc600078e00ff */
[----:B------:R-:W0:Y:S01]  /*bfc0*/  SHFL.IDX PT, R93, R8, 0x1, 0x1c1f ;  /* 0x003c1f00085d7f89 */ /* 0x000e2200000e0000 */
[----:B------:R-:W-:Y:S02]  /*bfd0*/  IMAD R28, R88, R29, 0x80 ;  /* 0x00000080581c7424 */ /* 0x000fe400078e021d */
[----:B------:R-:W-:Y:S01]  /*bfe0*/  FMUL.FTZ R26, R56, UR4 ;  /* 0x00000004381a7c20 */ /* 0x000fe20008410000 */
[----:B------:R-:W-:Y:S01]  /*bff0*/  FMUL.FTZ R27, R57, UR4 ;  /* 0x00000004391b7c20 */ /* 0x000fe20008410000 */
[----:B------:R-:W-:Y:S01]  /*c000*/  FMUL.FTZ R58, R83, UR4 ;  /* 0x00000004533a7c20 */ /* 0x000fe20008410000 */
[----:B------:R-:W-:Y:S01]  /*c010*/  VIADD R29, R28, 0x1 ;  /* 0x000000011c1d7836 */ /* 0x000fe20000000000 */
[----:B------:R-:W-:Y:S01]  /*c020*/  IADD3 R28, R147, R28, RZ ;  /* 0x0000001c931c7210 */ /* 0x000fe20007ffe0ff */
[----:B------:R-:W-:Y:S01]  /*c030*/  FMUL.FTZ R86, R86, UR4 ;  /* 0x0000000456567c20 */ /* 0x000fe20008410000 */
[----:B------:R-:W-:Y:S01]  /*c040*/  FMUL.FTZ R87, R87, UR4 ;  /* 0x0000000457577c20 */ /* 0x000fe20008410000 */
[C---:B----4-:R-:W-:Y:S01]  /*c050*/  IMAD R29, R95.reuse, -0x2, R29 ;  /* 0xfffffffe5f1d7824 */ /* 0x050fe200078e021d */
[----:B------:R-:W-:Y:S01]  /*c060*/  MUFU.TANH R3, R3 ;  /* 0x0000000300037308 */ /* 0x000fe20000002400 */
[----:B------:R-:W-:-:S02]  /*c070*/  IMAD R28, R95, -0x2, R28 ;  /* 0xfffffffe5f1c7824 */ /* 0x000fc400078e021c */
[----:B------:R-:W-:Y:S01]  /*c080*/  FMUL.FTZ R64, R64, UR4 ;  /* 0x0000000440407c20 */ /* 0x000fe20008410000 */
[----:B------:R-:W-:Y:S01]  /*c090*/  FMUL.FTZ R65, R65, UR4 ;  /* 0x0000000441417c20 */ /* 0x000fe20008410000 */
[----:B------:R-:W-:Y:S01]  /*c0a0*/  IADD3 R29, -R146, R29, R147 ;  /* 0x0000001d921d7210 */ /* 0x000fe20007ffe193 */
[----:B------:R-:W2:Y:S02]  /*c0b0*/  LDL R98, [R1+0x7c] ;  /* 0x00007c0001627983 */ /* 0x000ea40000100800 */
[----:B------:R-:W-:Y:S02]  /*c0c0*/  MUFU.TANH R58, R58 ;  /* 0x0000003a003a7308 */ /* 0x000fe40000002400 */
[----:B------:R-:W3:Y:S04]  /*c0d0*/  LDL R96, [R1+0x8] ;  /* 0x0000080001607983 */ /* 0x000ee80000100800 */
[----:B------:R-:W4:Y:S01]  /*c0e0*/  LDL R95, [R1+0x4] ;  /* 0x00000400015f7983 */ /* 0x000f220000100800 */
[----:B0-----:R-:W-:-:S04]  /*c0f0*/  VIADDMNMX R93, R93, R29, R28, PT ;  /* 0x0000001d5d5d7246 */ /* 0x001fc8000380011c */
[C---:B------:R-:W-:Y:S02]  /*c100*/  ISETP.GT.AND P1, PT, R93.reuse, RZ, PT ;  /* 0x000000ff5d00720c */ /* 0x040fe40003f24270 */
[C---:B------:R-:W-:Y:S02]  /*c110*/  ISETP.GT.AND P2, PT, R93.reuse, 0x1, PT ;  /* 0x000000015d00780c */ /* 0x040fe40003f44270 */
[----:B------:R-:W-:Y:S02]  /*c120*/  ISETP.GT.AND P3, PT, R93, 0x8, PT ;  /* 0x000000085d00780c */ /* 0x000fe40003f64270 */
[----:B-----5:R-:W-:Y:S02]  /*c130*/  FSEL R30, R90, -INF , P1 ;  /* 0xff8000005a1e7808 */ /* 0x020fe40000800000 */
[----:B------:R-:W-:Y:S02]  /*c140*/  FSEL R31, R89, -INF , P2 ;  /* 0xff800000591f7808 */ /* 0x000fe40001000000 */
[----:B------:R-:W-:-:S02]  /*c150*/  ISETP.GT.AND P1, PT, R93, 0x9, PT ;  /* 0x000000095d00780c */ /* 0x000fc40003f24270 */
[----:B------:R-:W-:Y:S02]  /*c160*/  FSEL R33, R92, -INF , P3 ;  /* 0xff8000005c217808 */ /* 0x000fe40001800000 */
[----:B------:R-:W-:Y:S02]  /*c170*/  FMNMX.FTZ R50, R30, R31, !PT ;  /* 0x0000001f1e327209 */ /* 0x000fe40007810000 */
[----:B------:R-:W-:Y:S02]  /*c180*/  ISETP.GT.AND P2, PT, R93, 0x10, PT ;  /* 0x000000105d00780c */ /* 0x000fe40003f44270 */
[----:B------:R-:W-:Y:S02]  /*c190*/  FSEL R32, R91, -INF , P1 ;  /* 0xff8000005b207808 */ /* 0x000fe40000800000 */
[----:B------:R-:W-:Y:S02]  /*c1a0*/  FMNMX.FTZ R51, R33, R50, !PT ;  /* 0x0000003221337209 */ /* 0x000fe40007810000 */
        /* <DEDUP_REMOVED lines=29> */
[----:B------:R-:W-:Y:S01]  /*c380*/  FMNMX.FTZ R57, R43, R56, !PT ;  /* 0x000000382b397209 */ /* 0x000fe20007810000 */
[----:B------:R-:W-:Y:S01]  /*c390*/  FMUL.FTZ R50, R66, UR4 ;  /* 0x0000000442327c20 */ /* 0x000fe20008410000 */
[----:B------:R-:W-:-:S02]  /*c3a0*/  ISETP.GT.AND P1, PT, R93, 0x39, PT ;  /* 0x000000395d00780c */ /* 0x000fc40003f24270 */
[----:B------:R-:W-:Y:S02]  /*c3b0*/  FSEL R45, R45, -INF , P2 ;  /* 0xff8000002d2d7808 */ /* 0x000fe40001000000 */
[----:B------:R-:W-:Y:S01]  /*c3c0*/  FMNMX.FTZ R56, R42, R57, !PT ;  /* 0x000000392a387209 */ /* 0x000fe20007810000 */
[----:B------:R-:W-:Y:S01]  /*c3d0*/  FMUL.FTZ R51, R67, UR4 ;  /* 0x0000000443337c20 */ /* 0x000fe20008410000 */
[----:B------:R-:W-:Y:S02]  /*c3e0*/  ISETP.GT.AND P2, PT, R93, 0x40, PT ;  /* 0x000000405d00780c */ /* 0x000fe40003f44270 */
[----:B------:R-:W-:Y:S02]  /*c3f0*/  FSEL R44, R44, -INF , P1 ;  /* 0xff8000002c2c7808 */ /* 0x000fe40000800000 */
[----:B------:R-:W-:Y:S01]  /*c400*/  FMNMX.FTZ R59, R45, R56, !PT ;  /* 0x000000382d3b7209 */ /* 0x000fe20007810000 */
[----:B------:R-:W0:Y:S01]  /*c410*/  MUFU.TANH R50, R50 ;  /* 0x0000003200327308 */ /* 0x000e220000002400 */
[----:B------:R-:W-:Y:S01]  /*c420*/  ISETP.GT.AND P1, PT, R93, 0x41, PT ;  /* 0x000000415d00780c */ /* 0x000fe20003f24270 */
[----:B------:R-:W-:Y:S01]  /*c430*/  FMUL.FTZ R52, R70, UR4 ;  /* 0x0000000446347c20 */ /* 0x000fe20008410000 */
[----:B------:R-:W-:-:S02]  /*c440*/  FSEL R47, R47, -INF , P2 ;  /* 0xff8000002f2f7808 */ /* 0x000fc40001000000 */
[----:B------:R-:W-:Y:S01]  /*c450*/  FMNMX.FTZ R56, R44, R59, !PT ;  /* 0x0000003b2c387209 */ /* 0x000fe20007810000 */
[----:B------:R-:W-:Y:S01]  /*c460*/  FMUL.FTZ R53, R71, UR4 ;  /* 0x0000000447357c20 */ /* 0x000fe20008410000 */
[----:B------:R-:W-:Y:S01]  /*c470*/  ISETP.GT.AND P2, PT, R93, 0x48, PT ;  /* 0x000000485d00780c */ /* 0x000fe20003f44270 */
[----:B------:R-:W1:Y:S01]  /*c480*/  MUFU.TANH R51, R51 ;  /* 0x0000003300337308 */ /* 0x000e620000002400 */
[----:B------:R-:W-:Y:S02]  /*c490*/  FSEL R46, R46, -INF , P1 ;  /* 0xff8000002e2e7808 */ /* 0x000fe40000800000 */
[----:B------:R-:W-:Y:S01]  /*c4a0*/  FMNMX.FTZ R63, R47, R56, !PT ;  /* 0x000000382f3f7209 */ /* 0x000fe20007810000 */
[----:B------:R-:W-:Y:S01]  /*c4b0*/  FMUL.FTZ R54, R74, UR4 ;  /* 0x000000044a367c20 */ /* 0x000fe20008410000 */
[----:B------:R-:W-:Y:S02]  /*c4c0*/  ISETP.GT.AND P1, PT, R93, 0x49, PT ;  /* 0x000000495d00780c */ /* 0x000fe40003f24270 */
[----:B------:R-:W-:Y:S01]  /*c4d0*/  FSEL R49, R49, -INF , P2 ;  /* 0xff80000031317808 */ /* 0x000fe20001000000 */
[----:B------:R-:W5:Y:S01]  /*c4e0*/  MUFU.TANH R52, R52 ;  /* 0x0000003400347308 */ /* 0x000f620000002400 */
[----:B------:R-:W-:Y:S01]  /*c4f0*/  FMNMX.FTZ R56, R46, R63, !PT ;  /* 0x0000003f2e387209 */ /* 0x000fe20007810000 */
[----:B------:R-:W-:Y:S01]  /*c500*/  FMUL.FTZ R55, R75, UR4 ;  /* 0x000000044b377c20 */ /* 0x000fe20008410000 */
[----:B------:R-:W-:-:S02]  /*c510*/  ISETP.GT.AND P2, PT, R93, 0x50, PT ;  /* 0x000000505d00780c */ /* 0x000fc40003f44270 */
[----:B------:R-:W-:Y:S02]  /*c520*/  FSEL R48, R48, -INF , P1 ;  /* 0xff80000030307808 */ /* 0x000fe40000800000 */
[----:B------:R-:W-:Y:S01]  /*c530*/  FMNMX.FTZ R63, R49, R56, !PT ;  /* 0x00000038313f7209 */ /* 0x000fe20007810000 */
[----:B------:R-:W5:Y:S01]  /*c540*/  MUFU.TANH R53, R53 ;  /* 0x0000003500357308 */ /* 0x000f620000002400 */
[----:B------:R-:W-:Y:S01]  /*c550*/  ISETP.GT.AND P1, PT, R93, 0x51, PT ;  /* 0x000000515d00780c */ /* 0x000fe20003f24270 */
[----:B------:R-:W-:Y:S01]  /*c560*/  FMUL.FTZ R57, R78, UR4 ;  /* 0x000000044e397c20 */ /* 0x000fe20008410000 */
[----:B0-----:R-:W-:Y:S02]  /*c570*/  FSEL R50, R50, -INF , P2 ;  /* 0xff80000032327808 */ /* 0x001fe40001000000 */
[----:B------:R-:W-:-:S03]  /*c580*/  FMNMX.FTZ R63, R48, R63, !PT ;  /* 0x0000003f303f7209 */ /* 0x000fc60007810000 */
[----:B------:R-:W0:Y:S01]  /*c590*/  MUFU.TANH R54, R54 ;  /* 0x0000003600367308 */ /* 0x000e220000002400 */
[----:B------:R-:W-:Y:S01]  /*c5a0*/  ISETP.GT.AND P2, PT, R93, 0x58, PT ;  /* 0x000000585d00780c */ /* 0x000fe20003f44270 */
[----:B------:R-:W-:Y:S01]  /*c5b0*/  FMUL.FTZ R59, R79, UR4 ;  /* 0x000000044f3b7c20 */ /* 0x000fe20008410000 */
[----:B-1----:R-:W-:Y:S02]  /*c5c0*/  FSEL R51, R51, -INF , P1 ;  /* 0xff80000033337808 */ /* 0x002fe40000800000 */
[----:B------:R-:W-:-:S03]  /*c5d0*/  FMNMX.FTZ R62, R50, R63, !PT ;  /* 0x0000003f323e7209 */ /* 0x000fc60007810000 */
[----:B------:R-:W1:Y:S01]  /*c5e0*/  MUFU.TANH R55, R55 ;  /* 0x0000003700377308 */ /* 0x000e620000002400 */
[----:B------:R-:W-:Y:S01]  /*c5f0*/  ISETP.GT.AND P1, PT, R93, 0x59, PT ;  /* 0x000000595d00780c */ /* 0x000fe20003f24270 */
[----:B------:R-:W-:Y:S01]  /*c600*/  FMUL.FTZ R56, R82, UR4 ;  /* 0x0000000452387c20 */ /* 0x000fe20008410000 */
[----:B-----5:R-:W-:Y:S02]  /*c610*/  FSEL R52, R52, -INF , P2 ;  /* 0xff80000034347808 */ /* 0x020fe40001000000 */
[----:B------:R-:W-:-:S03]  /*c620*/  FMNMX.FTZ R63, R51, R62, !PT ;  /* 0x0000003e333f7209 */ /* 0x000fc60007810000 */
[----:B------:R-:W5:Y:S01]  /*c630*/  MUFU.TANH R57, R57 ;  /* 0x0000003900397308 */ /* 0x000f620000002400 */
[----:B------:R-:W-:Y:S02]  /*c640*/  ISETP.GT.AND P2, PT, R93, 0x60, PT ;  /* 0x000000605d00780c */ /* 0x000fe40003f44270 */
[----:B------:R-:W-:Y:S02]  /*c650*/  FSEL R53, R53, -INF , P1 ;  /* 0xff80000035357808 */ /* 0x000fe40000800000 */
[----:B------:R-:W-:-:S03]  /*c660*/  FMNMX.FTZ R62, R52, R63, !PT ;  /* 0x0000003f343e7209 */ /* 0x000fc60007810000 */
[----:B------:R-:W5:Y:S01]  /*c670*/  MUFU.TANH R59, R59 ;  /* 0x0000003b003b7308 */ /* 0x000f620000002400 */
[----:B------:R-:W-:Y:S02]  /*c680*/  ISETP.GT.AND P1, PT, R93, 0x61, PT ;  /* 0x000000615d00780c */ /* 0x000fe40003f24270 */
[----:B0-----:R-:W-:Y:S02]  /*c690*/  FSEL R54, R54, -INF , P2 ;  /* 0xff80000036367808 */ /* 0x001fe40001000000 */
[----:B------:R-:W-:-:S03]  /*c6a0*/  FMNMX.FTZ R63, R53, R62, !PT ;  /* 0x0000003e353f7209 */ /* 0x000fc60007810000 */
[----:B------:R-:W0:Y:S01]  /*c6b0*/  MUFU.TANH R56, R56 ;  /* 0x0000003800387308 */ /* 0x000e220000002400 */
[----:B------:R-:W-:Y:S02]  /*c6c0*/  ISETP.GT.AND P2, PT, R93, 0x68, PT ;  /* 0x000000685d00780c */ /* 0x000fe40003f44270 */
[----:B-1----:R-:W-:Y:S02]  /*c6d0*/  FSEL R55, R55, -INF , P1 ;  /* 0xff80000037377808 */ /* 0x002fe40000800000 */
[----:B------:R-:W-:Y:S02]  /*c6e0*/  FMNMX.FTZ R62, R54, R63, !PT ;  /* 0x0000003f363e7209 */ /* 0x000fe40007810000 */
[----:B------:R-:W-:Y:S01]  /*c6f0*/  ISETP.GT.AND P1, PT, R93, 0x69, PT ;  /* 0x000000695d00780c */ /* 0x000fe20003f24270 */
[----:B------:R-:W1:Y:S01]  /*c700*/  MUFU.TANH R86, R86 ;  /* 0x0000005600567308 */ /* 0x000e620000002400 */
[----:B-----5:R-:W-:Y:S02]  /*c710*/  FSEL R57, R57, -INF , P2 ;  /* 0xff80000039397808 */ /* 0x020fe40001000000 */
[----:B------:R-:W-:-:S02]  /*c720*/  FMNMX.FTZ R62, R55, R62, !PT ;  /* 0x0000003e373e7209 */ /* 0x000fc40007810000 */
[----:B------:R-:W-:Y:S02]  /*c730*/  ISETP.GT.AND P2, PT, R93, 0x70, PT ;  /* 0x000000705d00780c */ /* 0x000fe40003f44270 */
[----:B------:R-:W-:Y:S01]  /*c740*/  FSEL R59, R59, -INF , P1 ;  /* 0xff8000003b3b7808 */ /* 0x000fe20000800000 */
[----:B------:R-:W5:Y:S01]  /*c750*/  MUFU.TANH R87, R87 ;  /* 0x0000005700577308 */ /* 0x000f620000002400 */
[----:B------:R-:W-:Y:S02]  /*c760*/  FMNMX.FTZ R66, R57, R62, !PT ;  /* 0x0000003e39427209 */ /* 0x000fe40007810000 */
[----:B------:R-:W-:Y:S02]  /*c770*/  ISETP.GT.AND P1, PT, R93, 0x71, PT ;  /* 0x000000715d00780c */ /* 0x000fe40003f24270 */
[----:B0-----:R-:W-:Y:S02]  /*c780*/  FSEL R56, R56, -INF , P2 ;  /* 0xff80000038387808 */ /* 0x001fe40001000000 */
[----:B------:R-:W-:-:S02]  /*c790*/  FMNMX.FTZ R63, R59, R66, !PT ;  /* 0x000000423b3f7209 */ /* 0x000fc40007810000 */
[C---:B------:R-:W-:Y:S02]  /*c7a0*/  ISETP.GT.AND P2, PT, R93.reuse, 0x78, PT ;  /* 0x000000785d00780c */ /* 0x040fe40003f44270 */
[----:B------:R-:W-:Y:S02]  /*c7b0*/  FSEL R58, R58, -INF , P1 ;  /* 0xff8000003a3a7808 */ /* 0x000fe40000800000 */
[----:B------:R-:W-:Y:S01]  /*c7c0*/  FMNMX.FTZ R67, R56, R63, !PT ;  /* 0x0000003f38437209 */ /* 0x000fe20007810000 */
[----:B------:R-:W-:Y:S01]  /*c7d0*/  FMUL.FTZ R62, R60, UR4 ;  /* 0x000000043c3e7c20 */ /* 0x000fe20008410000 */
[----:B------:R-:W-:Y:S02]  /*c7e0*/  ISETP.GT.AND P1, PT, R93, 0x79, PT ;  /* 0x000000795d00780c */ /* 0x000fe40003f24270 */
[----:B-1----:R-:W-:Y:S02]  /*c7f0*/  FSEL R60, R86, -INF , P2 ;  /* 0xff800000563c7808 */ /* 0x002fe40001000000 */
[----:B------:R-:W-:Y:S01]  /*c800*/  FMNMX.FTZ R67, R58, R67, !PT ;  /* 0x000000433a437209 */ /* 0x000fe20007810000 */
[----:B------:R-:W-:Y:S01]  /*c810*/  FMUL.FTZ R63, R61, UR4 ;  /* 0x000000043d3f7c20 */ /* 0x000fe20008410000 */
[----:B-----5:R-:W-:-:S02]  /*c820*/  FSEL R61, R87, -INF , P1 ;  /* 0xff800000573d7808 */ /* 0x020fc40000800000 */
[----:B------:R-:W-:-:S04]  /*c830*/  FMNMX.FTZ R66, R60, R67, !PT ;  /* 0x000000433c427209 */ /* 0x000fc80007810000 */
[----:B------:R-:W-:-:S05]  /*c840*/  FMNMX.FTZ R70, R61, R66, !PT ;  /* 0x000000423d467209 */ /* 0x000fca0007810000 */
[----:B------:R-:W0:Y:S02]  /*c850*/  SHFL.BFLY PT, R71, R70, 0x2, 0x1f ;  /* 0x0c401f0046477f89 */ /* 0x000e2400000e0000 */
[----:B0-----:R-:W-:-:S05]  /*c860*/  FMNMX.FTZ R74, R70, R71, !PT ;  /* 0x00000047464a7209 */ /* 0x001fca0007810000 */
[----:B------:R-:W0:Y:S01]  /*c870*/  SHFL.BFLY PT, R75, R74, 0x1, 0x1f ;  /* 0x0c201f004a4b7f89 */ /* 0x000e2200000e0000 */
[----:B------:R-:W-:-:S03]  /*c880*/  FMUL.FTZ R71, R77, UR4 ;  /* 0x000000044d477c20 */ /* 0x000fc60008410000 */
[----:B------:R0:W1:Y:S01]  /*c890*/  SHFL.IDX PT, R77, R8, RZ, 0x1c1f ;  /* 0x001c1fff084d7589 */ /* 0x00006200000e0000 */
[----:B------:R-:W5:Y:S08]  /*c8a0*/  MUFU.TANH R4, R4 ;  /* 0x0000000400047308 */ /* 0x000f700000002400 */
[----:B------:R-:W5:Y:S01]  /*c8b0*/  MUFU.TANH R5, R5 ;  /* 0x0000000500057308 */ /* 0x000f620000002400 */
[----:B0-----:R-:W-:-:S07]  /*c8c0*/  FMNMX.FTZ R8, R74, R75, !PT ;  /* 0x0000004b4a087209 */ /* 0x001fce0007810000 */
[----:B------:R-:W0:Y:S01]  /*c8d0*/  MUFU.TANH R6, R6 ;  /* 0x0000000600067308 */ /* 0x000e220000002400 */
[C---:B------:R-:W-:Y:S01]  /*c8e0*/  FSETP.NEU.FTZ.AND P1, PT, R8.reuse, -INF , PT ;  /* 0xff8000000800780b */ /* 0x040fe20003f3d000 */
[----:B------:R-:W-:Y:S01]  /*c8f0*/  FMUL.FTZ R74, R8, UR47 ;  /* 0x0000002f084a7c20 */ /* 0x000fe20008410000 */
[----:B-1----:R-:W-:-:S05]  /*c900*/  VIADDMNMX R28, R77, R29, R28, PT ;  /* 0x0000001d4d1c7246 */ /* 0x002fca000380011c */
[----:B------:R-:W1:Y:S01]  /*c910*/  MUFU.TANH R7, R7 ;  /* 0x0000000700077308 */ /* 0x000e620000002400 */
[----:B------:R-:W-:Y:S02]  /*c920*/  FSEL R74, R74, RZ, P1 ;  /* 0x000000ff4a4a7208 */ /* 0x000fe40000800000 */
[C---:B------:R-:W-:Y:S02]  /*c930*/  ISETP.GT.AND P1, PT, R28.reuse, RZ, PT ;  /* 0x000000ff1c00720c */ /* 0x040fe40003f24270 */
[C---:B------:R-:W-:Y:S02]  /*c940*/  ISETP.GT.AND P2, PT, R28.reuse, 0x1, PT ;  /* 0x000000011c00780c */ /* 0x040fe40003f44270 */
[----:B------:R-:W-:Y:S01]  /*c950*/  ISETP.GT.AND P3, PT, R28, 0x8, PT ;  /* 0x000000081c00780c */ /* 0x000fe20003f64270 */
[----:B------:R-:W2:Y:S01]  /*c960*/  MUFU.TANH R9, R9 ;  /* 0x0000000900097308 */ /* 0x000ea20000002400 */
[----:B------:R-:W-:Y:S02]  /*c970*/  FSEL R3, R3, -INF , P1 ;  /* 0xff80000003037808 */ /* 0x000fe40000800000 */
[----:B-----5:R-:W-:-:S02]  /*c980*/  FSEL R4, R4, -INF , P2 ;  /* 0xff80000004047808 */ /* 0x020fc40001000000 */
[----:B------:R-:W-:Y:S02]  /*c990*/  ISETP.GT.AND P1, PT, R28, 0x9, PT ;  /* 0x000000091c00780c */ /* 0x000fe40003f24270 */
[----:B------:R-:W-:Y:S01]  /*c9a0*/  FSEL R5, R5, -INF , P3 ;  /* 0xff80000005057808 */ /* 0x000fe20001800000 */
[----:B------:R-:W5:Y:S01]  /*c9b0*/  MUFU.TANH R10, R10 ;  /* 0x0000000a000a7308 */ /* 0x000f620000002400 */
[----:B------:R-:W-:Y:S01]  /*c9c0*/  FMNMX.FTZ R78, R3, R4, !PT ;  /* 0x00000004034e7209 */ /* 0x000fe20007810000 */
[--C-:B------:R-:W-:Y:S01]  /*c9d0*/  FFMA.FTZ R29, R30, UR47, -R74.reuse ;  /* 0x0000002f1e1d7c23 */ /* 0x100fe2000801084a */
[----:B------:R-:W-:Y:S02]  /*c9e0*/  ISETP.GT.AND P2, PT, R28, 0x10, PT ;  /* 0x000000101c00780c */ /* 0x000fe40003f44270 */
[----:B0-----:R-:W-:Y:S02]  /*c9f0*/  FSEL R6, R6, -INF , P1 ;  /* 0xff80000006067808 */ /* 0x001fe40000800000 */
[----:B------:R-:W-:Y:S01]  /*ca00*/  FMNMX.FTZ R77, R5, R78, !PT ;  /* 0x0000004e054d7209 */ /* 0x000fe20007810000 */
[----:B------:R-:W0:Y:S01]  /*ca10*/  MUFU.TANH R11, R11 ;  /* 0x0000000b000b7308 */ /* 0x000e220000002400 */
[--C-:B------:R-:W-:Y:S01]  /*ca20*/  FFMA.FTZ R30, R31, UR47, -R74.reuse ;  /* 0x0000002f1f1e7c23 */ /* 0x100fe2000801084a */
[----:B------:R-:W-:Y:S01]  /*ca30*/  FFMA.FTZ R31, R33, UR47, -R74 ;  /* 0x0000002f211f7c23 */ /* 0x000fe2000801084a */
[----:B------:R-:W-:-:S02]  /*ca40*/  ISETP.GT.AND P1, PT, R28, 0x11, PT ;  /* 0x000000111c00780c */ /* 0x000fc40003f24270 */
[----:B-1----:R-:W-:Y:S02]  /*ca50*/  FSEL R33, R7, -INF , P2 ;  /* 0xff80000007217808 */ /* 0x002fe40001000000 */
[----:B------:R-:W-:Y:S01]  /*ca60*/  FMNMX.FTZ R78, R6, R77, !PT ;  /* 0x0000004d064e7209 */ /* 0x000fe20007810000 */
[----:B------:R-:W1:Y:S01]  /*ca70*/  MUFU.TANH R12, R12 ;  /* 0x0000000c000c7308 */ /* 0x000e620000002400 */
[----:B------:R-:W-:Y:S02]  /*ca80*/  ISETP.GT.AND P2, PT, R28, 0x18, PT ;  /* 0x000000181c00780c */ /* 0x000fe40003f44270 */
[----:B--2---:R-:W-:Y:S02]  /*ca90*/  FSEL R9, R9, -INF , P1 ;  /* 0xff80000009097808 */ /* 0x004fe40000800000 */
[----:B------:R-:W-:-:S03]  /*caa0*/  FMNMX.FTZ R78, R33, R78, !PT ;  /* 0x0000004e214e7209 */ /* 0x000fc60007810000 */
[----:B------:R-:W2:Y:S01]  /*cab0*/  MUFU.TANH R13, R13 ;  /* 0x0000000d000d7308 */ /* 0x000ea20000002400 */
[----:B------:R-:W-:Y:S01]  /*cac0*/  FFMA.FTZ R77, R32, UR47, -R74 ;  /* 0x0000002f204d7c23 */ /* 0x000fe2000801084a */
[----:B------:R-:W-:Y:S02]  /*cad0*/  ISETP.GT.AND P1, PT, R28, 0x19, PT ;  /* 0x000000191c00780c */ /* 0x000fe40003f24270 */
[----:B-----5:R-:W-:Y:S02]  /*cae0*/  FSEL R32, R10, -INF , P2 ;  /* 0xff8000000a207808 */ /* 0x020fe40001000000 */
[----:B------:R-:W-:Y:S02]  /*caf0*/  FMNMX.FTZ R7, R9, R78, !PT ;  /* 0x0000004e09077209 */ /* 0x000fe40007810000 */
[----:B------:R-:W-:Y:S01]  /*cb00*/  MUFU.TANH R14, R14 ;  /* 0x0000000e000e7308 */ /* 0x000fe20000002400 */
[----:B------:R-:W-:Y:S02]  /*cb10*/  ISETP.GT.AND P2, PT, R28, 0x20, PT ;  /* 0x000000201c00780c */ /* 0x000fe40003f44270 */
[----:B0-----:R-:W-:-:S02]  /*cb20*/  FSEL R11, R11, -INF , P1 ;  /* 0xff8000000b0b7808 */ /* 0x001fc40000800000 */
[----:B------:R-:W-:-:S03]  /*cb30*/  FMNMX.FTZ R78, R32, R7, !PT ;  /* 0x00000007204e7209 */ /* 0x000fc60007810000 */
[----:B------:R-:W0:Y:S01]  /*cb40*/  MUFU.TANH R15, R15 ;  /* 0x0000000f000f7308 */ /* 0x000e220000002400 */
[----:B------:R-:W-:Y:S01]  /*cb50*/  FFMA.FTZ R79, R35, UR47, -R74 ;  /* 0x0000002f234f7c23 */ /* 0x000fe2000801084a */
[----:B------:R-:W-:Y:S02]  /*cb60*/  ISETP.GT.AND P1, PT, R28, 0x21, PT ;  /* 0x000000211c00780c */ /* 0x000fe40003f24270 */
[----:B-1----:R-:W-:Y:S02]  /*cb70*/  FSEL R35, R12, -INF , P2 ;  /* 0xff8000000c237808 */ /* 0x002fe40001000000 */
[----:B------:R-:W-:Y:S02]  /*cb80*/  FMNMX.FTZ R78, R11, R78, !PT ;  /* 0x0000004e0b4e7209 */ /* 0x000fe40007810000 */
[----:B------:R-:W1:Y:S01]  /*cb90*/  MUFU.TANH R20, R20 ;  /* 0x0000001400147308 */ /* 0x000e620000002400 */
[----:B------:R-:W-:Y:S02]  /*cba0*/  ISETP.GT.AND P2, PT, R28, 0x28, PT ;  /* 0x000000281c00780c */ /* 0x000fe40003f44270 */
[----:B--2---:R-:W-:-:S02]  /*cbb0*/  FSEL R13, R13, -INF , P1 ;  /* 0xff8000000d0d7808 */ /* 0x004fc40000800000 */
[----:B------:R-:W-:-:S03]  /*cbc0*/  FMNMX.FTZ R78, R35, R78, !PT ;  /* 0x0000004e234e7209 */ /* 0x000fc60007810000 */
[----:B------:R-:W-:Y:S01]  /*cbd0*/  MUFU.TANH R21, R21 ;  /* 0x0000001500157308 */ /* 0x000fe20000002400 */
[----:B------:R-:W-:Y:S02]  /*cbe0*/  ISETP.GT.AND P1, PT, R28, 0x29, PT ;  /* 0x000000291c00780c */ /* 0x000fe40003f24270 */
[----:B------:R-:W-:-:S05]  /*cbf0*/  FMNMX.FTZ R7, R13, R78, !PT ;  /* 0x0000004e0d077209 */ /* 0x000fca0007810000 */
[----:B------:R2:W-:Y:S01]  /*cc00*/  MUFU.EX2 R10, R77 ;  /* 0x0000004d000a7308 */ /* 0x0005e20000000800 */
[----:B0-----:R-:W-:-:S07]  /*cc10*/  FSEL R15, R15, -INF , P1 ;  /* 0xff8000000f0f7808 */ /* 0x001fce0000800000 */
[----:B------:R-:W0:Y:S01]  /*cc20*/  MUFU.TANH R24, R24 ;  /* 0x0000001800187308 */ /* 0x000e220000002400 */
[----:B--2---:R-:W-:Y:S01]  /*cc30*/  FFMA.FTZ R77, R34, UR47, -R74 ;  /* 0x0000002f224d7c23 */ /* 0x004fe2000801084a */
[----:B------:R-:W-:Y:S02]  /*cc40*/  FSEL R34, R14, -INF , P2 ;  /* 0xff8000000e227808 */ /* 0x000fe40001000000 */
[----:B------:R-:W-:Y:S02]  /*cc50*/  ISETP.GT.AND P2, PT, R28, 0x30, PT ;  /* 0x000000301c00780c */ /* 0x000fe40003f44270 */
[----:B------:R-:W-:Y:S02]  /*cc60*/  FMNMX.FTZ R78, R34, R7, !PT ;  /* 0x00000007224e7209 */ /* 0x000fe40007810000 */
[----:B------:R-:W2:Y:S01]  /*cc70*/  MUFU.TANH R25, R25 ;  /* 0x0000001900197308 */ /* 0x000ea20000002400 */
[----:B------:R-:W-:Y:S01]  /*cc80*/  FMUL.FTZ R66, R68, UR4 ;  /* 0x0000000444427c20 */ /* 0x000fe20008410000 */
[----:B------:R-:W-:Y:S01]  /*cc90*/  ISETP.GT.AND P1, PT, R28, 0x31, PT ;  /* 0x000000311c00780c */ /* 0x000fe20003f24270 */
[----:B------:R-:W-:Y:S01]  /*cca0*/  FMUL.FTZ R68, R72, UR4 ;  /* 0x0000000448447c20 */ /* 0x000fe20008410000 */
[----:B------:R-:W-:-:S04]  /*ccb0*/  FMNMX.FTZ R78, R15, R78, !PT ;  /* 0x0000004e0f4e7209 */ /* 0x000fc80007810000 */
[----:B------:R5:W-:Y:S01]  /*ccc0*/  MUFU.EX2 R12, R79 ;  /* 0x0000004f000c7308 */ /* 0x000be20000000800 */
[----:B------:R-:W-:Y:S01]  /*ccd0*/  FMUL.FTZ R72, R80, UR4 ;  /* 0x0000000450487c20 */ /* 0x000fe20008410000 */
[----:B------:R-:W-:-:S06]  /*cce0*/  FFMA.FTZ R80, R36, UR47, -R74 ;  /* 0x0000002f24507c23 */ /* 0x000fcc000801084a */
[----:B------:R-:W3:Y:S01]  /*ccf0*/  MUFU.TANH R26, R26 ;  /* 0x0000001a001a7308 */ /* 0x000ee20000002400 */
[----:B-----5:R-:W-:Y:S01]  /*cd00*/  FFMA.FTZ R79, R37, UR47, -R74 ;  /* 0x0000002f254f7c23 */ /* 0x020fe2000801084a */
[----:B-1----:R-:W-:Y:S02]  /*cd10*/  FSEL R37, R20, -INF , P2 ;  /* 0xff80000014257808 */ /* 0x002fe40001000000 */
[----:B------:R-:W-:Y:S02]  /*cd20*/  ISETP.GT.AND P2, PT, R28, 0x38, PT ;  /* 0x000000381c00780c */ /* 0x000fe40003f44270 */
[----:B------:R-:W-:Y:S02]  /*cd30*/  FMNMX.FTZ R36, R37, R78, !PT ;  /* 0x0000004e25247209 */ /* 0x000fe40007810000 */
[----:B------:R-:W1:Y:S01]  /*cd40*/  MUFU.TANH R27, R27 ;  /* 0x0000001b001b7308 */ /* 0x000e620000002400 */
[----:B0-----:R-:W-:-:S07]  /*cd50*/  FSEL R78, R24, -INF , P2 ;  /* 0xff800000184e7808 */ /* 0x001fce0001000000 */
[----:B------:R0:W-:Y:S01]  /*cd60*/  MUFU.EX2 R14, R77 ;  /* 0x0000004d000e7308 */ /* 0x0001e20000000800 */
[----:B------:R-:W-:Y:S02]  /*cd70*/  ISETP.GT.AND P2, PT, R28, 0x40, PT ;  /* 0x000000401c00780c */ /* 0x000fe40003f44270 */
[----:B0-----:R-:W-:-:S05]  /*cd80*/  FSEL R77, R21, -INF , P1 ;  /* 0xff800000154d7808 */ /* 0x001fca0000800000 */
[----:B------:R-:W0:Y:S01]  /*cd90*/  MUFU.TANH R62, R62 ;  /* 0x0000003e003e7308 */ /* 0x000e220000002400 */
[----:B------:R-:W-:Y:S02]  /*cda0*/  ISETP.GT.AND P1, PT, R28, 0x39, PT ;  /* 0x000000391c00780c */ /* 0x000fe40003f24270 */
[----:B------:R-:W-:Y:S02]  /*cdb0*/  FMNMX.FTZ R7, R77, R36, !PT ;  /* 0x000000244d077209 */ /* 0x000fe40007810000 */
[----:B--2---:R-:W-:Y:S02]  /*cdc0*/  FSEL R25, R25, -INF , P1 ;  /* 0xff80000019197808 */ /* 0x004fe40000800000 */
[----:B------:R-:W-:Y:S01]  /*cdd0*/  FMNMX.FTZ R36, R78, R7, !PT ;  /* 0x000000074e247209 */ /* 0x000fe20007810000 */
[----:B------:R-:W2:Y:S01]  /*cde0*/  MUFU.TANH R63, R63 ;  /* 0x0000003f003f7308 */ /* 0x000ea20000002400 */
[----:B------:R-:W-:Y:S02]  /*cdf0*/  ISETP.GT.AND P1, PT, R28, 0x41, PT ;  /* 0x000000411c00780c */ /* 0x000fe40003f24270 */
[----:B---3--:R-:W-:-:S02]  /*ce00*/  FSEL R26, R26, -INF , P2 ;  /* 0xff8000001a1a7808 */ /* 0x008fc40001000000 */
[----:B------:R-:W-:-:S03]  /*ce10*/  FMNMX.FTZ R7, R25, R36, !PT ;  /* 0x0000002419077209 */ /* 0x000fc60007810000 */
[----:B------:R-:W3:Y:S01]  /*ce20*/  MUFU.TANH R64, R64 ;  /* 0x0000004000407308 */ /* 0x000ee20000002400 */
[----:B------:R-:W-:Y:S01]  /*ce30*/  FFMA.FTZ R36, R38, UR47, -R74 ;  /* 0x0000002f26247c23 */ /* 0x000fe2000801084a */
[----:B------:R-:W-:Y:S01]  /*ce40*/  ISETP.GT.AND P2, PT, R28, 0x48, PT ;  /* 0x000000481c00780c */ /* 0x000fe20003f44270 */
[----:B------:R-:W-:Y:S01]  /*ce50*/  FMUL.FTZ R67, R69, UR4 ;  /* 0x0000000445437c20 */ /* 0x000fe20008410000 */
[----:B-1----:R-:W-:Y:S02]  /*ce60*/  FSEL R27, R27, -INF , P1 ;  /* 0xff8000001b1b7808 */ /* 0x002fe40000800000 */
[----:B------:R-:W-:Y:S02]  /*ce70*/  FMNMX.FTZ R38, R26, R7, !PT ;  /* 0x000000071a267209 */ /* 0x000fe40007810000 */
[----:B------:R-:W1:Y:S01]  /*ce80*/  MUFU.TANH R65, R65 ;  /* 0x0000004100417308 */ /* 0x000e620000002400 */
[----:B------:R-:W-:Y:S02]  /*ce90*/  ISETP.GT.AND P1, PT, R28, 0x49, PT ;  /* 0x000000491c00780c */ /* 0x000fe40003f24270 */
[----:B0-----:R-:W-:-:S02]  /*cea0*/  FSEL R62, R62, -INF , P2 ;  /* 0xff8000003e3e7808 */ /* 0x001fc40001000000 */
[----:B------:R-:W-:-:S03]  /*ceb0*/  FMNMX.FTZ R7, R27, R38, !PT ;  /* 0x000000261b077209 */ /* 0x000fc60007810000 */
[----:B------:R-:W0:Y:S01]  /*cec0*/  MUFU.TANH R66, R66 ;  /* 0x0000004200427308 */ /* 0x000e220000002400 */
[----:B------:R-:W-:Y:S01]  /*ced0*/  FFMA.FTZ R38, R40, UR47, -R74 ;  /* 0x0000002f28267c23 */ /* 0x000fe2000801084a */
[----:B------:R-:W-:Y:S01]  /*cee0*/  ISETP.GT.AND P2, PT, R28, 0x50, PT ;  /* 0x000000501c00780c */ /* 0x000fe20003f44270 */
[----:B------:R-:W-:Y:S01]  /*cef0*/  FMUL.FTZ R69, R73, UR4 ;  /* 0x0000000449457c20 */ /* 0x000fe20008410000 */
[----:B--2---:R-:W-:Y:S02]  /*cf00*/  FSEL R63, R63, -INF , P1 ;  /* 0xff8000003f3f7808 */ /* 0x004fe40000800000 */
[----:B------:R-:W-:Y:S02]  /*cf10*/  FMNMX.FTZ R40, R62, R7, !PT ;  /* 0x000000073e287209 */ /* 0x000fe40007810000 */
[----:B------:R-:W-:Y:S01]  /*cf20*/  MUFU.TANH R67, R67 ;  /* 0x0000004300437308 */ /* 0x000fe20000002400 */
[----:B------:R-:W-:Y:S01]  /*cf30*/  ISETP.GT.AND P1, PT, R28, 0x51, PT ;  /* 0x000000511c00780c */ /* 0x000fe20003f24270 */
[----:B------:R-:W-:Y:S01]  /*cf40*/  FMUL.FTZ R70, R76, UR4 ;  /* 0x000000044c467c20 */ /* 0x000fe20008410000 */
[----:B---3--:R-:W-:-:S02]  /*cf50*/  FSEL R64, R64, -INF , P2 ;  /* 0xff80000040407808 */ /* 0x008fc40001000000 */
[----:B------:R-:W-:-:S03]  /*cf60*/  FMNMX.FTZ R7, R63, R40, !PT ;  /* 0x000000283f077209 */ /* 0x000fc60007810000 */
[----:B------:R-:W2:Y:S01]  /*cf70*/  MUFU.TANH R68, R68 ;  /* 0x0000004400447308 */ /* 0x000ea20000002400 */
[----:B------:R-:W-:Y:S02]  /*cf80*/  ISETP.GT.AND P2, PT, R28, 0x58, PT ;  /* 0x000000581c00780c */ /* 0x000fe40003f44270 */
[----:B-1----:R-:W-:Y:S02]  /*cf90*/  FSEL R65, R65, -INF , P1 ;  /* 0xff80000041417808 */ /* 0x002fe40000800000 */
[----:B------:R-:W-:-:S03]  /*cfa0*/  FMNMX.FTZ R40, R64, R7, !PT ;  /* 0x0000000740287209 */ /* 0x000fc60007810000 */
[----:B------:R-:W1:Y:S01]  /*cfb0*/  MUFU.TANH R69, R69 ;  /* 0x0000004500457308 */ /* 0x000e620000002400 */
[----:B------:R-:W-:Y:S02]  /*cfc0*/  ISETP.GT.AND P1, PT, R28, 0x59, PT ;  /* 0x000000591c00780c */ /* 0x000fe40003f24270 */
[----:B------:R-:W-:-:S05]  /*cfd0*/  FMNMX.FTZ R40, R65, R40, !PT ;  /* 0x0000002841287209 */ /* 0x000fca0007810000 */
[----:B------:R-:W3:Y:S01]  /*cfe0*/  MUFU.TANH R70, R70 ;  /* 0x0000004600467308 */ /* 0x000ee20000002400 */
[----:B------:R-:W-:-:S07]  /*cff0*/  FMUL.FTZ R73, R81, UR4 ;  /* 0x0000000451497c20 */ /* 0x000fce0008410000 */
[----:B------:R0:W-:Y:S02]  /*d000*/  MUFU.EX2 R20, R79 ;  /* 0x0000004f00147308 */ /* 0x0001e40000000800 */
[----:B0-----:R-:W-:-:S06]  /*d010*/  FSEL R79, R66, -INF , P2 ;  /* 0xff800000424f7808 */ /* 0x001fcc0001000000 */
[----:B------:R-:W0:Y:S01]  /*d020*/  MUFU.TANH R71, R71 ;  /* 0x0000004700477308 */ /* 0x000e220000002400 */
[----:B------:R-:W-:Y:S02]  /*d030*/  ISETP.GT.AND P2, PT, R28, 0x60, PT ;  /* 0x000000601c00780c */ /* 0x000fe40003f44270 */
[----:B------:R-:W-:-:S05]  /*d040*/  FMNMX.FTZ R7, R79, R40, !PT ;  /* 0x000000284f077209 */ /* 0x000fca0007810000 */
[----:B------:R5:W-:Y:S01]  /*d050*/  MUFU.EX2 R24, R80 ;  /* 0x0000005000187308 */ /* 0x000be20000000800 */
[----:B--2---:R-:W-:Y:S01]  /*d060*/  FSEL R81, R68, -INF , P2 ;  /* 0xff80000044517808 */ /* 0x004fe20001000000 */
[----:B------:R-:W-:Y:S01]  /*d070*/  FMUL.FTZ R75, R84, UR4 ;  /* 0x00000004544b7c20 */ /* 0x000fe20008410000 */
[----:B-----5:R-:W-:-:S05]  /*d080*/  FSEL R80, R67, -INF , P1 ;  /* 0xff80000043507808 */ /* 0x020fca0000800000 */
[----:B------:R-:W2:Y:S01]  /*d090*/  MUFU.TANH R72, R72 ;  /* 0x0000004800487308 */ /* 0x000ea20000002400 */
[----:B------:R-:W-:Y:S02]  /*d0a0*/  ISETP.GT.AND P1, PT, R28, 0x61, PT ;  /* 0x000000611c00780c */ /* 0x000fe40003f24270 */
[----:B------:R-:W-:Y:S01]  /*d0b0*/  FMNMX.FTZ R66, R80, R7, !PT ;  /* 0x0000000750427209 */ /* 0x000fe20007810000 */
[----:B------:R-:W-:Y:S01]  /*d0c0*/  FMUL.FTZ R76, R85, UR4 ;  /* 0x00000004554c7c20 */ /* 0x000fe20008410000 */
[C---:B------:R-:W-:Y:S02]  /*d0d0*/  ISETP.GT.AND P2, PT, R28.reuse, 0x68, PT ;  /* 0x000000681c00780c */ /* 0x040fe40003f44270 */
[----:B-1----:R-:W-:Y:S01]  /*d0e0*/  FSEL R69, R69, -INF , P1 ;  /* 0xff80000045457808 */ /* 0x002fe20000800000 */
[----:B------:R-:W1:Y:S01]  /*d0f0*/  MUFU.TANH R73, R73 ;  /* 0x0000004900497308 */ /* 0x000e620000002400 */
[----:B------:R-:W-:Y:S02]  /*d100*/  FMNMX.FTZ R66, R81, R66, !PT ;  /* 0x0000004251427209 */ /* 0x000fe40007810000 */
[----:B------:R-:W-:-:S02]  /*d110*/  ISETP.GT.AND P1, PT, R28, 0x69, PT ;  /* 0x000000691c00780c */ /* 0x000fc40003f24270 */
[----:B---3--:R-:W-:Y:S02]  /*d120*/  FSEL R70, R70, -INF , P2 ;  /* 0xff80000046467808 */ /* 0x008fe40001000000 */
[----:B------:R-:W-:Y:S01]  /*d130*/  FMNMX.FTZ R7, R69, R66, !PT ;  /* 0x0000004245077209 */ /* 0x000fe20007810000 */
[----:B------:R-:W3:Y:S01]  /*d140*/  MUFU.TANH R75, R75 ;  /* 0x0000004b004b7308 */ /* 0x000ee20000002400 */
[----:B------:R-:W-:Y:S02]  /*d150*/  ISETP.GT.AND P2, PT, R28, 0x70, PT ;  /* 0x000000701c00780c */ /* 0x000fe40003f44270 */
[----:B0-----:R-:W-:Y:S02]  /*d160*/  FSEL R71, R71, -INF , P1 ;  /* 0xff80000047477808 */ /* 0x001fe40000800000 */
[----:B------:R-:W-:-:S03]  /*d170*/  FMNMX.FTZ R66, R70, R7, !PT ;  /* 0x0000000746427209 */ /* 0x000fc60007810000 */
[----:B------:R-:W0:Y:S01]  /*d180*/  MUFU.TANH R76, R76 ;  /* 0x0000004c004c7308 */ /* 0x000e220000002400 */
[----:B------:R-:W-:Y:S02]  /*d190*/  ISETP.GT.AND P1, PT, R28, 0x71, PT ;  /* 0x000000711c00780c */ /* 0x000fe40003f24270 */
[----:B--2---:R-:W-:Y:S02]  /*d1a0*/  FSEL R72, R72, -INF , P2 ;  /* 0xff80000048487808 */ /* 0x004fe40001000000 */
[----:B------:R-:W-:Y:S02]  /*d1b0*/  FMNMX.FTZ R7, R71, R66, !PT ;  /* 0x0000004247077209 */ /* 0x000fe40007810000 */
[----:B------:R-:W-:Y:S02]  /*d1c0*/  ISETP.GT.AND P2, PT, R28, 0x78, PT ;  /* 0x000000781c00780c */ /* 0x000fe40003f44270 */
[----:B-1----:R-:W-:Y:S02]  /*d1d0*/  FSEL R73, R73, -INF , P1 ;  /* 0xff80000049497808 */ /* 0x002fe40000800000 */
[----:B------:R-:W-:-:S02]  /*d1e0*/  FMNMX.FTZ R66, R72, R7, !PT ;  /* 0x0000000748427209 */ /* 0x000fc40007810000 */
[----:B------:R-:W-:Y:S02]  /*d1f0*/  ISETP.GT.AND P1, PT, R28, 0x79, PT ;  /* 0x000000791c00780c */ /* 0x000fe40003f24270 */
[----:B---3--:R-:W-:Y:S02]  /*d200*/  FSEL R75, R75, -INF , P2 ;  /* 0xff8000004b4b7808 */ /* 0x008fe40001000000 */
[----:B------:R-:W-:Y:S02]  /*d210*/  FMNMX.FTZ R66, R73, R66, !PT ;  /* 0x0000004249427209 */ /* 0x000fe40007810000 */
[----:B0-----:R-:W-:Y:S02]  /*d220*/  FSEL R76, R76, -INF , P1 ;  /* 0xff8000004c4c7808 */ /* 0x001fe40000800000 */
[----:B------:R-:W-:-:S04]  /*d230*/  FMNMX.FTZ R7, R75, R66, !PT ;  /* 0x000000424b077209 */ /* 0x000fc80007810000 */
[----:B------:R-:W-:-:S05]  /*d240*/  FMNMX.FTZ R7, R76, R7, !PT ;  /* 0x000000074c077209 */ /* 0x000fca0007810000 */
[----:B------:R-:W0:Y:S02]  /*d250*/  SHFL.BFLY PT, R28, R7, 0x2, 0x1f ;  /* 0x0c401f00071c7f89 */ /* 0x000e2400000e0000 */
[----:B0-----:R-:W-:-:S05]  /*d260*/  FMNMX.FTZ R28, R7, R28, !PT ;  /* 0x0000001c071c7209 */ /* 0x001fca0007810000 */
[----:B------:R-:W0:Y:S01]  /*d270*/  SHFL.BFLY PT, R7, R28, 0x1, 0x1f ;  /* 0x0c201f001c077f89 */ /* 0x000e2200000e0000 */
[--C-:B------:R-:W-:Y:S01]  /*d280*/  FFMA.FTZ R67, R46, UR47, -R74.reuse ;  /* 0x0000002f2e437c23 */ /* 0x100fe2000801084a */
[----:B------:R-:W-:Y:S01]  /*d290*/  FFMA.FTZ R46, R56, UR47, -R74 ;  /* 0x0000002f382e7c23 */ /* 0x000fe2000801084a */
[----:B------:R-:W-:Y:S01]  /*d2a0*/  MUFU.EX2 R29, R29 ;  /* 0x0000001d001d7308 */ /* 0x000fe20000000800 */
[----:B0-----:R-:W-:-:S04]  /*d2b0*/  FMNMX.FTZ R7, R28, R7, !PT ;  /* 0x000000071c077209 */ /* 0x001fc80007810000 */
[C---:B------:R-:W-:Y:S01]  /*d2c0*/  FSETP.NEU.FTZ.AND P1, PT, R7.reuse, -INF , PT ;  /* 0xff8000000700780b */ /* 0x040fe20003f3d000 */
[----:B------:R-:W-:-:S05]  /*d2d0*/  FMUL.FTZ R56, R7, UR47 ;  /* 0x0000002f07387c20 */ /* 0x000fca0008410000 */
[----:B------:R-:W-:-:S05]  /*d2e0*/  FSEL R56, R56, RZ, P1 ;  /* 0x000000ff38387208 */ /* 0x000fca0000800000 */
[--C-:B------:R-:W-:Y:S01]  /*d2f0*/  FFMA.FTZ R3, R3, UR47, -R56.reuse ;  /* 0x0000002f03037c23 */ /* 0x100fe20008010838 */
[--C-:B------:R-:W-:Y:S01]  /*d300*/  FFMA.FTZ R4, R4, UR47, -R56.reuse ;  /* 0x0000002f04047c23 */ /* 0x100fe20008010838 */
[----:B------:R-:W-:Y:S01]  /*d310*/  FFMA.FTZ R5, R5, UR47, -R56 ;  /* 0x0000002f05057c23 */ /* 0x000fe20008010838 */
[----:B------:R-:W-:Y:S01]  /*d320*/  MUFU.EX2 R30, R30 ;  /* 0x0000001e001e7308 */ /* 0x000fe20000000800 */
[----:B------:R-:W-:Y:S01]  /*d330*/  FFMA.FTZ R21, R39, UR47, -R74 ;  /* 0x0000002f27157c23 */ /* 0x000fe2000801084a */
[----:B------:R-:W-:Y:S01]  /*d340*/  FFMA.FTZ R6, R6, UR47, -R56 ;  /* 0x0000002f06067c23 */ /* 0x000fe20008010838 */
[--C-:B------:R-:W-:Y:S01]  /*d350*/  FFMA.FTZ R39, R41, UR47, -R74.reuse ;  /* 0x0000002f29277c23 */ /* 0x100fe2000801084a */
[----:B------:R-:W-:-:S04]  /*d360*/  FFMA.FTZ R41, R45, UR47, -R74 ;  /* 0x0000002f2d297c23 */ /* 0x000fc8000801084a */
[----:B------:R-:W-:Y:S01]  /*d370*/  MUFU.EX2 R3, R3 ;  /* 0x0000000300037308 */ /* 0x000fe20000000800 */
[--C-:B------:R-:W-:Y:S01]  /*d380*/  FFMA.FTZ R45, R49, UR47, -R74.reuse ;  /* 0x0000002f312d7c23 */ /* 0x100fe2000801084a */
[----:B------:R-:W-:-:S06]  /*d390*/  FFMA.FTZ R49, R52, UR47, -R74 ;  /* 0x0000002f34317c23 */ /* 0x000fcc000801084a */
[----:B------:R-:W0:Y:S01]  /*d3a0*/  MUFU.EX2 R4, R4 ;  /* 0x0000000400047308 */ /* 0x000e220000000800 */
[----:B------:R-:W-:Y:S01]  /*d3b0*/  FFMA.FTZ R33, R33, UR47, -R56 ;  /* 0x0000002f21217c23 */ /* 0x000fe20008010838 */
[--C-:B------:R-:W-:Y:S01]  /*d3c0*/  FFMA.FTZ R52, R53, UR47, -R74.reuse ;  /* 0x0000002f35347c23 */ /* 0x100fe2000801084a */
[----:B------:R-:W-:-:S05]  /*d3d0*/  FFMA.FTZ R47, R47, UR47, -R74 ;  /* 0x0000002f2f2f7c23 */ /* 0x000fca000801084a */
[----:B------:R-:W-:Y:S01]  /*d3e0*/  MUFU.EX2 R31, R31 ;  /* 0x0000001f001f7308 */ /* 0x000fe20000000800 */
[--C-:B------:R-:W-:Y:S01]  /*d3f0*/  FFMA.FTZ R53, R55, UR47, -R74.reuse ;  /* 0x0000002f37357c23 */ /* 0x100fe2000801084a */
[----:B------:R-:W-:-:S06]  /*d400*/  FFMA.FTZ R55, R58, UR47, -R74 ;  /* 0x0000002f3a377c23 */ /* 0x000fcc000801084a */
[----:B------:R-:W1:Y:S01]  /*d410*/  MUFU.EX2 R5, R5 ;  /* 0x0000000500057308 */ /* 0x000e620000000800 */
[----:B------:R-:W-:Y:S01]  /*d420*/  FFMA.FTZ R43, R43, UR47, -R74 ;  /* 0x0000002f2b2b7c23 */ /* 0x000fe2000801084a */
[----:B------:R-:W-:Y:S01]  /*d430*/  FFMA.FTZ R58, R9, UR47, -R56 ;  /* 0x0000002f093a7c23 */ /* 0x000fe20008010838 */
[----:B------:R-:W-:-:S05]  /*d440*/  FFMA.FTZ R68, R48, UR47, -R74 ;  /* 0x0000002f30447c23 */ /* 0x000fca000801084a */
[----:B------:R-:W2:Y:S01]  /*d450*/  MUFU.EX2 R6, R6 ;  /* 0x0000000600067308 */ /* 0x000ea20000000800 */
[----:B------:R-:W-:Y:S01]  /*d460*/  FFMA.FTZ R48, R54, UR47, -R74 ;  /* 0x0000002f36307c23 */ /* 0x000fe2000801084a */
[----:B------:R-:W-:Y:S01]  /*d470*/  FFMA.FTZ R9, R13, UR47, -R56 ;  /* 0x0000002f0d097c23 */ /* 0x000fe20008010838 */
[--C-:B------:R-:W-:Y:S01]  /*d480*/  FFMA.FTZ R42, R42, UR47, -R74.reuse ;  /* 0x0000002f2a2a7c23 */ /* 0x100fe2000801084a */
[--C-:B------:R-:W-:Y:S01]  /*d490*/  FFMA.FTZ R44, R44, UR47, -R74.reuse ;  /* 0x0000002f2c2c7c23 */ /* 0x100fe2000801084a */
[----:B------:R-:W-:-:S03]  /*d4a0*/  FFMA.FTZ R50, R50, UR47, -R74 ;  /* 0x0000002f32327c23 */ /* 0x000fc6000801084a */
[----:B------:R3:W-:Y:S01]  /*d4b0*/  MUFU.EX2 R66, R47 ;  /* 0x0000002f00427308 */ /* 0x0007e20000000800 */
[--C-:B------:R-:W-:Y:S01]  /*d4c0*/  FFMA.FTZ R51, R51, UR47, -R74.reuse ;  /* 0x0000002f33337c23 */ /* 0x100fe2000801084a */
[----:B------:R-:W-:Y:S01]  /*d4d0*/  FFMA.FTZ R54, R59, UR47, -R74 ;  /* 0x0000002f3b367c23 */ /* 0x000fe2000801084a */
[----:B------:R-:W-:Y:S01]  /*d4e0*/  FFMA.FTZ R28, R35, UR47, -R56 ;  /* 0x0000002f231c7c23 */ /* 0x000fe20008010838 */
[----:B------:R-:W-:Y:S02]  /*d4f0*/  IMAD.U32 R13, RZ, RZ, UR40 ;  /* 0x00000028ff0d7e24 */ /* 0x000fe4000f8e00ff */
[--C-:B------:R-:W-:Y:S02]  /*d500*/  FFMA.FTZ R61, R61, UR47, -R74.reuse ;  /* 0x0000002f3d3d7c23 */ /* 0x100fe4000801084a */
[----:B------:R-:W5:Y:S01]  /*d510*/  MUFU.EX2 R33, R33 ;  /* 0x0000002100217308 */ /* 0x000f620000000800 */
[----:B---3--:R-:W-:Y:S01]  /*d520*/  FFMA.FTZ R47, R57, UR47, -R74 ;  /* 0x0000002f392f7c23 */ /* 0x008fe2000801084a */
[--C-:B------:R-:W-:Y:S01]  /*d530*/  FFMA.FTZ R57, R32, UR47, -R56.reuse ;  /* 0x0000002f20397c23 */ /* 0x100fe20008010838 */
[----:B------:R-:W-:Y:S01]  /*d540*/  FFMA.FTZ R35, R26, UR47, -R56 ;  /* 0x0000002f1a237c23 */ /* 0x000fe20008010838 */
[----:B0-----:R-:W-:-:S04]  /*d550*/  FADD.FTZ R26, R3, R4 ;  /* 0x00000004031a7221 */ /* 0x001fc80000010000 */
[----:B------:R0:W-:Y:S01]  /*d560*/  MUFU.EX2 R40, R43 ;  /* 0x0000002b00287308 */ /* 0x0001e20000000800 */
[----:B------:R-:W-:Y:S01]  /*d570*/  FFMA.FTZ R32, R15, UR47, -R56 ;  /* 0x0000002f0f207c23 */ /* 0x000fe20008010838 */
[----:B------:R-:W-:Y:S01]  /*d580*/  PRMT R0, R13, 0x654, R0 ;  /* 0x000006540d007816 */ /* 0x000fe20000000000 */
[----:B-1----:R-:W-:-:S05]  /*d590*/  FADD.FTZ R13, R5, R26 ;  /* 0x0000001a050d7221 */ /* 0x002fca0000010000 */
[----:B------:R-:W1:Y:S01]  /*d5a0*/  MUFU.EX2 R58, R58 ;  /* 0x0000003a003a7308 */ /* 0x000e620000000800 */
[----:B0-----:R-:W-:Y:S01]  /*d5b0*/  FFMA.FTZ R43, R60, UR47, -R74 ;  /* 0x0000002f3c2b7c23 */ /* 0x001fe2000801084a */
[----:B------:R-:W-:Y:S01]  /*d5c0*/  FADD.FTZ R74, R29, R30 ;  /* 0x0000001e1d4a7221 */ /* 0x000fe20000010000 */
[--C-:B------:R-:W-:Y:S01]  /*d5d0*/  FFMA.FTZ R60, R11, UR47, -R56.reuse ;  /* 0x0000002f0b3c7c23 */ /* 0x100fe20008010838 */
[--C-:B------:R-:W-:Y:S01]  /*d5e0*/  FFMA.FTZ R59, R78, UR47, -R56.reuse ;  /* 0x0000002f4e3b7c23 */ /* 0x100fe20008010838 */
[----:B------:R-:W-:Y:S01]  /*d5f0*/  FFMA.FTZ R82, R27, UR47, -R56 ;  /* 0x0000002f1b527c23 */ /* 0x000fe20008010838 */
[----:B------:R-:W-:Y:S02]  /*d600*/  FADD.FTZ R15, R31, R74 ;  /* 0x0000004a1f0f7221 */ /* 0x000fe40000010000 */
[----:B------:R-:W0:Y:S01]  /*d610*/  MUFU.EX2 R57, R57 ;  /* 0x0000003900397308 */ /* 0x000e220000000800 */
[----:B--2---:R-:W-:Y:S01]  /*d620*/  FADD.FTZ R26, R6, R13 ;  /* 0x0000000d061a7221 */ /* 0x004fe20000010000 */
[----:B------:R-:W-:-:S06]  /*d630*/  FADD.FTZ R15, R10, R15 ;  /* 0x0000000f0a0f7221 */ /* 0x000fcc0000010000 */
[----:B------:R-:W-:Y:S01]  /*d640*/  MUFU.EX2 R36, R36 ;  /* 0x0000002400247308 */ /* 0x000fe20000000800 */
[----:B------:R-:W-:Y:S01]  /*d650*/  FADD.FTZ R15, R12, R15 ;  /* 0x0000000f0c0f7221 */ /* 0x000fe20000010000 */
[----:B-----5:R-:W-:-:S06]  /*d660*/  FADD.FTZ R13, R33, R26 ;  /* 0x0000001a210d7221 */ /* 0x020fcc0000010000 */
[----:B------:R-:W-:Y:S01]  /*d670*/  MUFU.EX2 R38, R38 ;  /* 0x0000002600267308 */ /* 0x000fe20000000800 */
[--C-:B------:R-:W-:Y:S01]  /*d680*/  FFMA.FTZ R78, R25, UR47, -R56.reuse ;  /* 0x0000002f194e7c23 */ /* 0x100fe20008010838 */
[--C-:B------:R-:W-:Y:S01]  /*d690*/  FFMA.FTZ R62, R62, UR47, -R56.reuse ;  /* 0x0000002f3e3e7c23 */ /* 0x100fe20008010838 */
[----:B------:R-:W-:Y:S01]  /*d6a0*/  FFMA.FTZ R63, R63, UR47, -R56 ;  /* 0x0000002f3f3f7c23 */ /* 0x000fe20008010838 */
[----:B------:R2:W-:Y:S04]  /*d6b0*/  SYNCS.ARRIVE.TRANS64.RED.A1T0 RZ, [R0+URZ], RZ ;  /* 0x000000ff00ff79a7 */ /* 0x0005e8000810043f */
[----:B------:R-:W3:Y:S01]  /*d6c0*/  MUFU.EX2 R60, R60 ;  /* 0x0000003c003c7308 */ /* 0x000ee20000000800 */
[----:B------:R-:W-:Y:S01]  /*d6d0*/  FADD.FTZ R25, R14, R15 ;  /* 0x0000000f0e197221 */ /* 0x000fe20000010000 */
[----:B-1----:R-:W-:Y:S01]  /*d6e0*/  FADD.FTZ R26, R58, R13 ;  /* 0x0000000d3a1a7221 */ /* 0x002fe20000010000 */
[----:B------:R-:W-:-:S02]  /*d6f0*/  F2FP.F16.F32.PACK_AB R13, R30, R29 ;  /* 0x0000001d1e0d723e */ /* 0x000fc400000000ff */
[----:B------:R-:W-:Y:S01]  /*d700*/  FADD.FTZ R29, R20, R25 ;  /* 0x00000019141d7221 */ /* 0x000fe20000010000 */
[----:B0-----:R-:W-:Y:S01]  /*d710*/  FADD.FTZ R27, R57, R26 ;  /* 0x0000001a391b7221 */ /* 0x001fe20000010000 */
[----:B------:R-:W-:Y:S02]  /*d720*/  F2FP.F16.F32.PACK_AB R25, R14, R12 ;  /* 0x0000000c0e19723e */ /* 0x000fe400000000ff */
[----:B------:R-:W-:Y:S01]  /*d730*/  FADD.FTZ R14, R24, R29 ;  /* 0x0000001d180e7221 */ /* 0x000fe20000010000 */
[----:B---3--:R-:W-:Y:S01]  /*d740*/  FADD.FTZ R29, R60, R27 ;  /* 0x0000001b3c1d7221 */ /* 0x008fe20000010000 */
[----:B------:R-:W-:Y:S02]  /*d750*/  F2FP.F16.F32.PACK_AB R27, R24, R20 ;  /* 0x00000014181b723e */ /* 0x000fe400000000ff */
[----:B------:R-:W-:Y:S02]  /*d760*/  F2FP.F16.F32.PACK_AB R24, R58, R33 ;  /* 0x000000213a18723e */ /* 0x000fe400000000ff */
[----:B------:R-:W3:Y:S01]  /*d770*/  LDL R33, [R1+0x80] ;  /* 0x0000800001217983 */ /* 0x000ee20000100800 */
[----:B------:R-:W0:Y:S01]  /*d780*/  MUFU.EX2 R28, R28 ;  /* 0x0000001c001c7308 */ /* 0x000e220000000800 */
[----:B------:R-:W-:-:S07]  /*d790*/  FFMA.FTZ R11, R34, UR47, -R56 ;  /* 0x0000002f220b7c23 */ /* 0x000fce0008010838 */
[----:B------:R-:W1:Y:S01]  /*d7a0*/  MUFU.EX2 R21, R21 ;  /* 0x0000001500157308 */ /* 0x000e620000000800 */
[----:B------:R-:W-:-:S07]  /*d7b0*/  FFMA.FTZ R34, R37, UR47, -R56 ;  /* 0x0000002f25227c23 */ /* 0x000fce0008010838 */
[----:B------:R-:W5:Y:S01]  /*d7c0*/  MUFU.EX2 R9, R9 ;  /* 0x0000000900097308 */ /* 0x000f620000000800 */
[----:B------:R-:W-:-:S07]  /*d7d0*/  FFMA.FTZ R37, R77, UR47, -R56 ;  /* 0x0000002f4d257c23 */ /* 0x000fce0008010838 */
[----:B------:R-:W4:Y:S01]  /*d7e0*/  MUFU.EX2 R11, R11 ;  /* 0x0000000b000b7308 */ /* 0x000f220000000800 */
[----:B------:R-:W-:Y:S01]  /*d7f0*/  F2FP.F16.F32.PACK_AB R12, R4, R3 ;  /* 0x00000003040c723e */ /* 0x000fe200000000ff */
[----:B0-----:R-:W-:Y:S01]  /*d800*/  FADD.FTZ R4, R28, R29 ;  /* 0x0000001d1c047221 */ /* 0x001fe20000010000 */
[----:B------:R-:W-:-:S05]  /*d810*/  F2FP.F16.F32.PACK_AB R15, R10, R31 ;  /* 0x0000001f0a0f723e */ /* 0x000fca00000000ff */
[----:B------:R-:W0:Y:S01]  /*d820*/  MUFU.EX2 R32, R32 ;  /* 0x0000002000207308 */ /* 0x000e220000000800 */
[----:B-1----:R-:W-:-:S07]  /*d830*/  FADD.FTZ R31, R21, R14 ;  /* 0x0000000e151f7221 */ /* 0x002fce0000010000 */
[----:B------:R-:W1:Y:S01]  /*d840*/  MUFU.EX2 R39, R39 ;  /* 0x0000002700277308 */ /* 0x000e620000000800 */
[----:B-----5:R-:W-:Y:S01]  /*d850*/  FADD.FTZ R4, R9, R4 ;  /* 0x0000000409047221 */ /* 0x020fe20000010000 */
[----:B------:R-:W-:-:S06]  /*d860*/  FADD.FTZ R31, R36, R31 ;  /* 0x0000001f241f7221 */ /* 0x000fcc0000010000 */
[----:B------:R-:W5:Y:S01]  /*d870*/  MUFU.EX2 R34, R34 ;  /* 0x0000002200227308 */ /* 0x000f620000000800 */
[----:B------:R-:W-:Y:S01]  /*d880*/  F2FP.F16.F32.PACK_AB R14, R6, R5 ;  /* 0x00000005060e723e */ /* 0x000fe200000000ff */
[----:B----4-:R-:W-:-:S06]  /*d890*/  FADD.FTZ R5, R11, R4 ;  /* 0x000000040b057221 */ /* 0x010fcc0000010000 */
[----:B------:R-:W4:Y:S01]  /*d8a0*/  MUFU.EX2 R37, R37 ;  /* 0x0000002500257308 */ /* 0x000f220000000800 */
[----:B------:R-:W-:-:S07]  /*d8b0*/  FADD.FTZ R6, R38, R31 ;  /* 0x0000001f26067221 */ /* 0x000fce0000010000 */
[----:B------:R-:W2:Y:S01]  /*d8c0*/  MUFU.EX2 R42, R42 ;  /* 0x0000002a002a7308 */ /* 0x000ea20000000800 */
[----:B0-----:R-:W-:Y:S01]  /*d8d0*/  FADD.FTZ R5, R32, R5 ;  /* 0x0000000520057221 */ /* 0x001fe20000010000 */
[----:B-1----:R-:W-:-:S06]  /*d8e0*/  FADD.FTZ R31, R39, R6 ;  /* 0x00000006271f7221 */ /* 0x002fcc0000010000 */
[----:B------:R-:W0:Y:S08]  /*d8f0*/  MUFU.EX2 R59, R59 ;  /* 0x0000003b003b7308 */ /* 0x000e300000000800 */
[----:B------:R-:W1:Y:S01]  /*d900*/  MUFU.EX2 R41, R41 ;  /* 0x0000002900297308 */ /* 0x000e620000000800 */
[----:B------:R-:W-:Y:S01]  /*d910*/  F2FP.F16.F32.PACK_AB R29, R36, R21 ;  /* 0x00000015241d723e */ /* 0x000fe200000000ff */
[----:B-----5:R-:W-:-:S06]  /*d920*/  FADD.FTZ R6, R34, R5 ;  /* 0x0000000522067221 */ /* 0x020fcc0000010000 */
[----:B------:R-:W5:Y:S01]  /*d930*/  MUFU.EX2 R78, R78 ;  /* 0x0000004e004e7308 */ /* 0x000f620000000800 */
[----:B------:R-:W-:-:S07]  /*d940*/  FADD.FTZ R21, R40, R31 ;  /* 0x0000001f28157221 */ /* 0x000fce0000010000 */
[----:B------:R-:W5:Y:S01]  /*d950*/  MUFU.EX2 R44, R44 ;  /* 0x0000002c002c7308 */ /* 0x000f620000000800 */
[----:B----4-:R-:W-:Y:S01]  /*d960*/  FADD.FTZ R6, R37, R6 ;  /* 0x0000000625067221 */ /* 0x010fe20000010000 */
[----:B--2---:R-:W-:-:S06]  /*d970*/  FADD.FTZ R20, R42, R21 ;  /* 0x000000152a147221 */ /* 0x004fcc0000010000 */
[----:B------:R-:W2:Y:S01]  /*d980*/  MUFU.EX2 R35, R35 ;  /* 0x0000002300237308 */ /* 0x000ea20000000800 */
[----:B------:R-:W-:Y:S01]  /*d990*/  F2FP.F16.F32.PACK_AB R28, R9, R28 ;  /* 0x0000001c091c723e */ /* 0x000fe200000000ff */
[----:B0-----:R-:W-:-:S06]  /*d9a0*/  FADD.FTZ R5, R59, R6 ;  /* 0x000000063b057221 */ /* 0x001fcc0000010000 */
[----:B------:R-:W0:Y:S01]  /*d9b0*/  MUFU.EX2 R82, R82 ;  /* 0x0000005200527308 */ /* 0x000e220000000800 */
[----:B-1----:R-:W-:-:S07]  /*d9c0*/  FADD.FTZ R9, R41, R20 ;  /* 0x0000001429097221 */ /* 0x002fce0000010000 */
[----:B------:R-:W1:Y:S01]  /*d9d0*/  MUFU.EX2 R67, R67 ;  /* 0x0000004300437308 */ /* 0x000e620000000800 */
[----:B------:R-:W-:Y:S01]  /*d9e0*/  FFMA.FTZ R64, R64, UR47, -R56 ;  /* 0x0000002f40407c23 */ /* 0x000fe20008010838 */
[----:B-----5:R-:W-:-:S06]  /*d9f0*/  FADD.FTZ R6, R78, R5 ;  /* 0x000000054e067221 */ /* 0x020fcc0000010000 */
[----:B------:R-:W4:Y:S01]  /*da00*/  MUFU.EX2 R0, R62 ;  /* 0x0000003e00007308 */ /* 0x000f220000000800 */
[----:B------:R-:W-:Y:S01]  /*da10*/  FFMA.FTZ R65, R65, UR47, -R56 ;  /* 0x0000002f41417c23 */ /* 0x000fe20008010838 */
[----:B------:R-:W-:-:S06]  /*da20*/  FADD.FTZ R9, R44, R9 ;  /* 0x000000092c097221 */ /* 0x000fcc0000010000 */
[----:B------:R-:W5:Y:S01]  /*da30*/  MUFU.EX2 R45, R45 ;  /* 0x0000002d002d7308 */ /* 0x000f620000000800 */
[----:B--2---:R-:W-:Y:S01]  /*da40*/  FADD.FTZ R5, R35, R6 ;  /* 0x0000000623057221 */ /* 0x004fe20000010000 */
[----:B------:R-:W-:-:S06]  /*da50*/  FADD.FTZ R6, R66, R9 ;  /* 0x0000000942067221 */ /* 0x000fcc0000010000 */
[----:B------:R-:W2:Y:S01]  /*da60*/  MUFU.EX2 R63, R63 ;  /* 0x0000003f003f7308 */ /* 0x000ea20000000800 */
[----:B------:R-:W-:-:S07]  /*da70*/  FFMA.FTZ R79, R79, UR47, -R56 ;  /* 0x0000002f4f4f7c23 */ /* 0x000fce0008010838 */
[----:B------:R-:W2:Y:S01]  /*da80*/  MUFU.EX2 R68, R68 ;  /* 0x0000004400447308 */ /* 0x000ea20000000800 */
[----:B0-----:R-:W-:Y:S01]  /*da90*/  FADD.FTZ R5, R82, R5 ;  /* 0x0000000552057221 */ /* 0x001fe20000010000 */
[----:B-1----:R-:W-:-:S06]  /*daa0*/  FADD.FTZ R6, R67, R6 ;  /* 0x0000000643067221 */ /* 0x002fcc0000010000 */
[----:B------:R-:W-:Y:S01]  /*dab0*/  MUFU.EX2 R62, R64 ;  /* 0x00000040003e7308 */ /* 0x000fe20000000800 */
[----:B------:R-:W-:-:S07]  /*dac0*/  FFMA.FTZ R80, R80, UR47, -R56 ;  /* 0x0000002f50507c23 */ /* 0x000fce0008010838 */
[----:B------:R-:W0:Y:S01]  /*dad0*/  MUFU.EX2 R50, R50 ;  /* 0x0000003200327308 */ /* 0x000e220000000800 */
[----:B------:R-:W-:Y:S01]  /*dae0*/  F2FP.F16.F32.PACK_AB R26, R60, R57 ;  /* 0x000000393c1a723e */ /* 0x000fe200000000ff */
[----:B------:R1:W-:Y:S01]  /*daf0*/  STSM.16.M88.4 [R155+0x21800], R12 ;  /* 0x0218000c9b007844 */ /* 0x0003e20000000200 */
[----:B------:R-:W-:-:S05]  /*db00*/  F2FP.F16.F32.PACK_AB R31, R39, R38 ;  /* 0x00000026271f723e */ /* 0x000fca00000000ff */
[----:B------:R-:W-:Y:S01]  /*db10*/  MUFU.EX2 R65, R65 ;  /* 0x0000004100417308 */ /* 0x000fe20000000800 */
[----:B------:R-:W-:Y:S01]  /*db20*/  F2FP.F16.F32.PACK_AB R30, R32, R11 ;  /* 0x0000000b201e723e */ /* 0x000fe200000000ff */
[----:B----4-:R-:W-:Y:S01]  /*db30*/  FADD.FTZ R20, R0, R5 ;  /* 0x0000000500147221 */ /* 0x010fe20000010000 */
[----:B------:R-:W-:-:S05]  /*db40*/  FFMA.FTZ R81, R81, UR47, -R56 ;  /* 0x0000002f51517c23 */ /* 0x000fca0008010838 */
[----:B------:R-:W4:Y:S01]  /*db50*/  MUFU.EX2 R51, R51 ;  /* 0x0000003300337308 */ /* 0x000f220000000800 */
[----:B-----5:R-:W-:Y:S01]  /*db60*/  FADD.FTZ R5, R45, R6 ;  /* 0x000000062d057221 */ /* 0x020fe20000010000 */
[----:B-1----:R-:W-:Y:S02]  /*db70*/  F2FP.F16.F32.PACK_AB R13, R42, R40 ;  /* 0x000000282a0d723e */ /* 0x002fe400000000ff */
[----:B------:R-:W-:Y:S02]  /*db80*/  F2FP.F16.F32.PACK_AB R12, R37, R34 ;  /* 0x00000022250c723e */ /* 0x000fe400000000ff */
[----:B------:R-:W-:Y:S02]  /*db90*/  F2FP.F16.F32.PACK_AB R14, R78, R59 ;  /* 0x0000003b4e0e723e */ /* 0x000fe400000000ff */
[----:B------:R-:W1:Y:S01]  /*dba0*/  MUFU.EX2 R10, R79 ;  /* 0x0000004f000a7308 */ /* 0x000e620000000800 */
[----:B------:R-:W-:Y:S01]  /*dbb0*/  F2FP.F16.F32.PACK_AB R15, R44, R41 ;  /* 0x000000292c0f723e */ /* 0x000fe200000000ff */
[----:B------:R-:W-:Y:S01]  /*dbc0*/  STSM.16.M88.4 [R98], R24 ;  /* 0x0000001862007844 */ /* 0x000fe20000000200 */
[----:B--2---:R-:W-:-:S05]  /*dbd0*/  FADD.FTZ R9, R63, R20 ;  /* 0x000000143f097221 */ /* 0x004fca0000010000 */
[----:B------:R-:W2:Y:S01]  /*dbe0*/  MUFU.EX2 R49, R49 ;  /* 0x0000003100317308 */ /* 0x000ea20000000800 */
[----:B------:R-:W-:Y:S01]  /*dbf0*/  STSM.16.M88.4 [R96], R28 ;  /* 0x0000001c60007844 */ /* 0x000fe20000000200 */
[----:B------:R-:W-:Y:S01]  /*dc00*/  FADD.FTZ R5, R68, R5 ;  /* 0x0000000544057221 */ /* 0x000fe20000010000 */
[----:B------:R-:W5:Y:S02]  /*dc10*/  @P4 LDC R11, c[0x0][0x44c] ;  /* 0x00011300ff0b4b82 */ /* 0x000f640000000800 */
[----:B------:R4:W-:Y:S03]  /*dc20*/  STSM.16.M88.4 [R95], R12 ;  /* 0x0000000c5f007844 */ /* 0x0009e60000000200 */
[----:B------:R-:W2:Y:S01]  /*dc30*/  MUFU.EX2 R3, R80 ;  /* 0x0000005000037308 */ /* 0x000ea20000000800 */
[--C-:B------:R-:W-:Y:S01]  /*dc40*/  FFMA.FTZ R69, R69, UR47, -R56.reuse ;  /* 0x0000002f45457c23 */ /* 0x100fe20008010838 */
[----:B0-----:R-:W-:Y:S01]  /*dc50*/  FADD.FTZ R6, R50, R5 ;  /* 0x0000000532067221 */ /* 0x001fe20000010000 */
[----:B------:R-:W-:Y:S01]  /*dc60*/  FFMA.FTZ R70, R70, UR47, -R56 ;  /* 0x0000002f46467c23 */ /* 0x000fe20008010838 */
[----:B------:R-:W0:Y:S04]  /*dc70*/  @P4 LDC R20, c[0x0][0x450] ;  /* 0x00011400ff144b82 */ /* 0x000e280000000800 */
[----:B------:R-:W2:Y:S01]  /*dc80*/  MUFU.EX2 R52, R52 ;  /* 0x0000003400347308 */ /* 0x000ea20000000800 */
[----:B----4-:R-:W-:Y:S01]  /*dc90*/  F2FP.F16.F32.PACK_AB R14, R63, R0 ;  /* 0x000000003f0e723e */ /* 0x010fe200000000ff */
[----:B------:R-:W-:-:S06]  /*dca0*/  FADD.FTZ R0, R62, R9 ;  /* 0x000000093e007221 */ /* 0x000fcc0000010000 */
[----:B------:R-:W4:Y:S01]  /*dcb0*/  MUFU.EX2 R81, R81 ;  /* 0x0000005100517308 */ /* 0x000f220000000800 */
[----:B------:R-:W-:Y:S01]  /*dcc0*/  FADD.FTZ R6, R51, R6 ;  /* 0x0000000633067221 */ /* 0x000fe20000010000 */
[----:B------:R-:W-:-:S06]  /*dcd0*/  FADD.FTZ R5, R65, R0 ;  /* 0x0000000041057221 */ /* 0x000fcc0000010000 */
[----:B------:R-:W5:Y:S01]  /*dce0*/  MUFU.EX2 R48, R48 ;  /* 0x0000003000307308 */ /* 0x000f620000000800 */
[----:B------:R-:W-:Y:S01]  /*dcf0*/  FFMA.FTZ R71, R71, UR47, -R56 ;  /* 0x0000002f47477c23 */ /* 0x000fe20008010838 */
[----:B-1----:R-:W-:Y:S01]  /*dd00*/  FADD.FTZ R0, R10, R5 ;  /* 0x000000050a007221 */ /* 0x002fe20000010000 */
[----:B--2---:R-:W-:-:S05]  /*dd10*/  FADD.FTZ R5, R49, R6 ;  /* 0x0000000631057221 */ /* 0x004fca0000010000 */
[----:B------:R-:W1:Y:S01]  /*dd20*/  MUFU.EX2 R4, R69 ;  /* 0x0000004500047308 */ /* 0x000e620000000800 */
[----:B------:R-:W-:-:S07]  /*dd30*/  FFMA.FTZ R72, R72, UR47, -R56 ;  /* 0x0000002f48487c23 */ /* 0x000fce0008010838 */
[----:B------:R-:W2:Y:S01]  /*dd40*/  MUFU.EX2 R53, R53 ;  /* 0x0000003500357308 */ /* 0x000ea20000000800 */
[----:B------:R-:W-:Y:S01]  /*dd50*/  FADD.FTZ R0, R3, R0 ;  /* 0x0000000003007221 */ /* 0x000fe20000010000 */
[----:B------:R-:W-:-:S06]  /*dd60*/  FADD.FTZ R5, R52, R5 ;  /* 0x0000000534057221 */ /* 0x000fcc0000010000 */
[----:B------:R-:W0:Y:S01]  /*dd70*/  MUFU.EX2 R70, R70 ;  /* 0x0000004600467308 */ /* 0x000e220000000800 */
[--C-:B------:R-:W-:Y:S01]  /*dd80*/  FFMA.FTZ R73, R73, UR47, -R56.reuse ;  /* 0x0000002f49497c23 */ /* 0x100fe20008010838 */
[----:B------:R-:W-:Y:S01]  /*dd90*/  F2FP.F16.F32.PACK_AB R26, R3, R10 ;  /* 0x0000000a031a723e */ /* 0x000fe200000000ff */
[----:B------:R-:W-:Y:S01]  /*dda0*/  FFMA.FTZ R75, R75, UR47, -R56 ;  /* 0x0000002f4b4b7c23 */ /* 0x000fe20008010838 */
[----:B----4-:R-:W-:-:S04]  /*ddb0*/  FADD.FTZ R3, R81, R0 ;  /* 0x0000000051037221 */ /* 0x010fc80000010000 */
[----:B------:R-:W4:Y:S01]  /*ddc0*/  MUFU.EX2 R71, R71 ;  /* 0x0000004700477308 */ /* 0x000f220000000800 */
[----:B------:R-:W-:Y:S01]  /*ddd0*/  FFMA.FTZ R56, R76, UR47, -R56 ;  /* 0x0000002f4c387c23 */ /* 0x000fe20008010838 */
[----:B-----5:R-:W-:-:S06]  /*dde0*/  FADD.FTZ R0, R48, R5 ;  /* 0x0000000530007221 */ /* 0x020fcc0000010000 */
[----:B------:R-:W5:Y:S01]  /*ddf0*/  MUFU.EX2 R47, R47 ;  /* 0x0000002f002f7308 */ /* 0x000f620000000800 */
[----:B-1----:R-:W-:Y:S01]  /*de00*/  FADD.FTZ R3, R4, R3 ;  /* 0x0000000304037221 */ /* 0x002fe20000010000 */
[----:B--2---:R-:W-:-:S06]  /*de10*/  FADD.FTZ R6, R53, R0 ;  /* 0x0000000035067221 */ /* 0x004fcc0000010000 */
[----:B------:R-:W-:Y:S01]  /*de20*/  MUFU.EX2 R72, R72 ;  /* 0x0000004800487308 */ /* 0x000fe20000000800 */
[----:B------:R-:W-:-:S04]  /*de30*/  @P4 IMAD.HI.U32 R5, R97, R11, RZ ;  /* 0x0000000b61054227 */ /* 0x000fc800078e00ff */
[----:B0-----:R-:W-:-:S03]  /*de40*/  FADD.FTZ R10, R70, R3 ;  /* 0x00000003460a7221 */ /* 0x001fc60000010000 */
[----:B------:R-:W0:Y:S01]  /*de50*/  MUFU.EX2 R54, R54 ;  /* 0x0000003600367308 */ /* 0x000e220000000800 */
[----:B------:R-:W-:-:S07]  /*de60*/  F2FP.F16.F32.PACK_AB R12, R82, R35 ;  /* 0x00000023520c723e */ /* 0x000fce00000000ff */
[----:B------:R-:W1:Y:S01]  /*de70*/  MUFU.EX2 R73, R73 ;  /* 0x0000004900497308 */ /* 0x000e620000000800 */
[----:B------:R-:W-:Y:S01]  /*de80*/  F2FP.F16.F32.PACK_AB R13, R67, R66 ;  /* 0x00000042430d723e */ /* 0x000fe200000000ff */
[----:B------:R-:W-:Y:S01]  /*de90*/  IMAD.MOV.U32 R9, RZ, RZ, R97 ;  /* 0x000000ffff097224 */ /* 0x000fe200078e0061 */
[----:B------:R-:W-:-:S05]  /*dea0*/  F2FP.F16.F32.PACK_AB R15, R68, R45 ;  /* 0x0000002d440f723e */ /* 0x000fca00000000ff */
[----:B------:R-:W2:Y:S01]  /*deb0*/  MUFU.EX2 R46, R46 ;  /* 0x0000002e002e7308 */ /* 0x000ea20000000800 */
[----:B------:R-:W-:Y:S01]  /*dec0*/  @P4 SHF.R.U32.HI R9, RZ, R20, R5 ;  /* 0x00000014ff094219 */ /* 0x000fe20000011605 */
[----:B----4-:R-:W-:-:S06]  /*ded0*/  FADD.FTZ R5, R71, R10 ;  /* 0x0000000a47057221 */ /* 0x010fcc0000010000 */
[----:B------:R-:W-:Y:S08]  /*dee0*/  MUFU.EX2 R55, R55 ;  /* 0x0000003700377308 */ /* 0x000ff00000000800 */
[----:B------:R-:W-:Y:S08]  /*def0*/  MUFU.EX2 R43, R43 ;  /* 0x0000002b002b7308 */ /* 0x000ff00000000800 */
[----:B------:R-:W4:Y:S08]  /*df00*/  MUFU.EX2 R75, R75 ;  /* 0x0000004b004b7308 */ /* 0x000f300000000800 */
[----:B------:R-:W4:Y:S08]  /*df10*/  MUFU.EX2 R56, R56 ;  /* 0x0000003800387308 */ /* 0x000f300000000800 */
[----:B------:R-:W4:Y:S01]  /*df20*/  MUFU.EX2 R0, R61 ;  /* 0x0000003d00007308 */ /* 0x000f220000000800 */
[----:B------:R3:W-:Y:S01]  /*df30*/  STSM.16.M88.4 [R155+0x27800], R12 ;  /* 0x0278000c9b007844 */ /* 0x0007e20000000200 */
[----:B-----5:R-:W-:Y:S01]  /*df40*/  FADD.FTZ R3, R47, R6 ;  /* 0x000000062f037221 */ /* 0x020fe20000010000 */
[----:B------:R-:W-:-:S02]  /*df50*/  F2FP.F16.F32.PACK_AB R24, R65, R62 ;  /* 0x0000003e4118723e */ /* 0x000fc400000000ff */
[----:B------:R-:W-:Y:S02]  /*df60*/  F2FP.F16.F32.PACK_AB R25, R51, R50 ;  /* 0x000000323319723e */ /* 0x000fe400000000ff */
[----:B------:R-:W-:Y:S01]  /*df70*/  F2FP.F16.F32.PACK_AB R27, R52, R49 ;  /* 0x00000031341b723e */ /* 0x000fe200000000ff */
[----:B0-----:R-:W-:Y:S01]  /*df80*/  FADD.FTZ R3, R54, R3 ;  /* 0x0000000336037221 */ /* 0x001fe20000010000 */
[----:B---3--:R-:W-:Y:S01]  /*df90*/  F2FP.F16.F32.PACK_AB R12, R4, R81 ;  /* 0x00000051040c723e */ /* 0x008fe200000000ff */
[----:B------:R-:W-:Y:S01]  /*dfa0*/  FADD.FTZ R4, R72, R5 ;  /* 0x0000000548047221 */ /* 0x000fe20000010000 */
[----:B------:R-:W-:Y:S01]  /*dfb0*/  IADD3 R5, R9, R147, -R146 ;  /* 0x0000009309057210 */ /* 0x000fe20007ffe892 */
[----:B------:R0:W-:Y:S02]  /*dfc0*/  STSM.16.M88.4 [R33], R24 ;  /* 0x0000001821007844 */ /* 0x0001e40000000200 */
[----:B-1----:R-:W-:Y:S01]  /*dfd0*/  FADD.FTZ R4, R73, R4 ;  /* 0x0000000449047221 */ /* 0x002fe20000010000 */
[----:B------:R-:W-:Y:S01]  /*dfe0*/  F2FP.F16.F32.PACK_AB R13, R53, R48 ;  /* 0x00000030350d723e */ /* 0x000fe200000000ff */
[----:B--2---:R-:W-:Y:S01]  /*dff0*/  FADD.FTZ R6, R46, R3 ;  /* 0x000000032e067221 */ /* 0x004fe20000010000 */
[----:B------:R-:W-:-:S02]  /*e000*/  F2FP.F16.F32.PACK_AB R14, R71, R70 ;  /* 0x00000046470e723e */ /* 0x000fc400000000ff */
[----:B------:R-:W-:Y:S01]  /*e010*/  F2FP.F16.F32.PACK_AB R15, R54, R47 ;  /* 0x0000002f360f723e */ /* 0x000fe200000000ff */
[----:B----4-:R-:W-:Y:S01]  /*e020*/  FADD.FTZ R3, R75, R4 ;  /* 0x000000044b037221 */ /* 0x010fe20000010000 */
[----:B------:R-:W-:-:S03]  /*e030*/  SHF.R.S32.HI R4, RZ, 0x1f, R5 ;  /* 0x0000001fff047819 */ /* 0x000fc60000011405 */
[----:B------:R1:W-:Y:S01]  /*e040*/  STSM.16.M88.4 [R96+0x6000], R12 ;  /* 0x0060000c60007844 */ /* 0x0003e20000000200 */
[----:B0-----:R-:W-:Y:S02]  /*e050*/  F2FP.F16.F32.PACK_AB R24, R73, R72 ;  /* 0x000000484918723e */ /* 0x001fe400000000ff */
[----:B------:R-:W-:Y:S02]  /*e060*/  F2FP.F16.F32.PACK_AB R25, R55, R46 ;  /* 0x0000002e3719723e */ /* 0x000fe400000000ff */
[----:B------:R-:W-:Y:S02]  /*e070*/  F2FP.F16.F32.PACK_AB R26, R56, R75 ;  /* 0x0000004b381a723e */ /* 0x000fe400000000ff */
[----:B------:R-:W-:Y:S02]  /*e080*/  F2FP.F16.F32.PACK_AB R27, R0, R43 ;  /* 0x0000002b001b723e */ /* 0x000fe400000000ff */
[----:B------:R-:W-:-:S03]  /*e090*/  LEA.HI R5, R4, R5, RZ, 0x7 ;  /* 0x0000000504057211 */ /* 0x000fc600078f38ff */
[----:B------:R0:W-:Y:S01]  /*e0a0*/  STSM.16.M88.4 [R95+0x6000], R24 ;  /* 0x006000185f007844 */ /* 0x0001e20000000200 */
[----:B------:R2:W-:Y:S06]  /*e0b0*/  MEMBAR.ALL.CTA ;  /* 0x0000000000007992 */ /* 0x0005ec0000008000 */
[----:B--2---:R-:W2:Y:S01]  /*e0c0*/  FENCE.VIEW.ASYNC.S ;  /* 0x00000000000073c6 */ /* 0x004ea20000000000 */
[----:B------:R-:W-:Y:S01]  /*e0d0*/  SHF.R.S32.HI R5, RZ, 0x7, R5 ;  /* 0x00000007ff057819 */ /* 0x000fe20000011405 */
[----:B------:R-:W-:-:S03]  /*e0e0*/  VIADD R4, R88, 0xfffffffe ;  /* 0xfffffffe58047836 */ /* 0x000fc60000000000 */
[----:B------:R-:W-:-:S04]  /*e0f0*/  VIMNMX R145, RZ, R5, !PT ;  /* 0x00000005ff917248 */ /* 0x000fc80007fe0100 */
[----:B------:R-:W-:Y:S01]  /*e100*/  ISETP.GE.AND P1, PT, R4, R145, PT ;  /* 0x000000910400720c */ /* 0x000fe20003f26270 */
[----:B------:R-:W-:-:S04]  /*e110*/  FADD.FTZ R6, R55, R6 ;  /* 0x0000000637067221 */ /* 0x000fc80000010000 */
[----:B------:R-:W-:Y:S01]  /*e120*/  FADD.FTZ R43, R43, R6 ;  /* 0x000000062b2b7221 */ /* 0x000fe20000010000 */
[----:B------:R-:W-:Y:S01]  /*e130*/  FADD.FTZ R3, R56, R3 ;  /* 0x0000000338037221 */ /* 0x000fe20000010000 */
[----:B------:R-:W-:Y:S02]  /*e140*/  CS2R R134, SRZ ;  /* 0x0000000000867805 */ /* 0x000fe4000001ff00 */
[----:B------:R-:W-:Y:S01]  /*e150*/  CS2R R132, SRZ ;  /* 0x0000000000847805 */ /* 0x000fe2000001ff00 */
[----:B------:R-:W-:Y:S01]  /*e160*/  FADD.FTZ R0, R0, R43 ;  /* 0x0000002b00007221 */ /* 0x000fe20000010000 */
        /* <DEDUP_REMOVED lines=17> */
[----:B-1----:R-:W-:Y:S02]  /*e280*/  CS2R R96, SRZ ;  /* 0x0000000000607805 */ /* 0x002fe4000001ff00 */
[----:B0-----:R-:W-:Y:S02]  /*e290*/  CS2R R94, SRZ ;  /* 0x00000000005e7805 */ /* 0x001fe4000001ff00 */
[----:B------:R-:W-:Y:S02]  /*e2a0*/  CS2R R92, SRZ ;  /* 0x00000000005c7805 */ /* 0x000fe4000001ff00 */
[----:B------:R-:W-:-:S02]  /*e2b0*/  CS2R R90, SRZ ;  /* 0x00000000005a7805 */ /* 0x000fc4000001ff00 */
[----:B------:R-:W-:Y:S01]  /*e2c0*/  CS2R R88, SRZ ;  /* 0x0000000000587805 */ /* 0x000fe2000001ff00 */
[----:B--2---:R-:W-:Y:S01]  /*e2d0*/  NOP ;  /* 0x0000000000007918 */ /* 0x004fe20000000000 */
[----:B------:R-:W-:Y:S05]  /*e2e0*/  @!P1 BRA `(.L_x_2415) ;  /* 0x0000003400989947 */ /* 0x000fea0003800000 */
[----:B------:R-:W-:Y:S01]  /*e2f0*/  MOV R6, R8 ;  /* 0x0000000800067202 */ /* 0x000fe20000000f00 */
[----:B------:R-:W-:Y:S02]  /*e300*/  IMAD.MOV.U32 R9, RZ, RZ, R7 ;  /* 0x000000ffff097224 */ /* 0x000fe400078e0007 */
[----:B------:R-:W-:Y:S02]  /*e310*/  IMAD.MOV.U32 R10, RZ, RZ, R137 ;  /* 0x000000ffff0a7224 */ /* 0x000fe400078e0089 */
[----:B------:R-:W-:Y:S02]  /*e320*/  IMAD.MOV.U32 R5, RZ, RZ, R19 ;  /* 0x000000ffff057224 */ /* 0x000fe400078e0013 */
[----:B------:R-:W-:-:S07]  /*e330*/  IMAD.MOV.U32 R135, RZ, RZ, RZ ;  /* 0x000000ffff877224 */ /* 0x000fce00078e00ff */
.L_x_2427:
[----:B--2---:R-:W2:Y:S01]  /*e340*/  LDL R7, [R1+0x5c] ;  /* 0x00005c0001077983 */ /* 0x004ea20000100800 */
        /* <DEDUP_REMOVED lines=8> */
.L_x_2417:
[----:B------:R-:W-:Y:S02]  /*e3d0*/  IADD3 R7, R5, 0x1, RZ ;  /* 0x0000000105077810 */ /* 0x000fe40007ffe0ff */
[----:B------:R-:W-:Y:S02]  /*e3e0*/  SHF.L.U32 R8, R137, 0x1f, RZ ;  /* 0x0000001f89087819 */ /* 0x000fe400000006ff */
[----:B------:R-:W-:-:S04]  /*e3f0*/  ISETP.NE.AND P2, PT, R7, 0x2, PT ;  /* 0x000000020700780c */ /* 0x000fc80003f45270 */
[----:B------:R-:W-:-:S05]  /*e400*/  SEL R7, R7, RZ, P2 ;  /* 0x000000ff07077207 */ /* 0x000fca0001000000 */
[----:B------:R-:W-:-:S04]  /*e410*/  IMAD R7, R7, 0x8, R2 ;  /* 0x0000000807077824 */ /* 0x000fc800078e0202 */
[----:B------:R0:W1:Y:S01]  /*e420*/  SYNCS.PHASECHK.TRANS64.TRYWAIT P2, [R7+URZ+0x2d830], R8 ;  /* 0x02d83008070075a7 */ /* 0x000062000804017f */
[----:B------:R-:W-:Y:S05]  /*e430*/  @!P0 BRA `(.L_x_2418) ;  /* 0x0000000000048947 */ /* 0x000fea0003800000 */
[----:B------:R-:W-:Y:S01]  /*e440*/  BPT.TRAP 0x1 ;  /* 0x000000040000795c */ /* 0x000fe20000300000 */
.L_x_2418:
[----:B------:R-:W-:Y:S04]  /*e450*/  BSSY B0, `(.L_x_2416) ;  /* 0x0000004000007945 */ /* 0x000fe80003800000 */
[----:B-1----:R-:W-:Y:S05]  /*e460*/  @P2 BRA `(.L_x_2419) ;  /* 0x0000000000082947 */ /* 0x002fea0003800000 */
[----:B------:R-:W1:Y:S02]  /*e470*/  SYNCS.PHASECHK.TRANS64.TRYWAIT P2, [R7+URZ+0x2d830], R8 ;  /* 0x02d83008070075a7 */ /* 0x000e64000804017f */
[----:B-1----:R-:W-:Y:S05]  /*e480*/  @!P2 BRA `(.L_x_2420) ;  /* 0x000001040028a947 */ /* 0x002fea0003800000 */
.L_x_2419:
[----:B------:R-:W-:Y:S05]  /*e490*/  BSYNC B0 ;  /* 0x0000000000007941 */ /* 0x000fea0003800000 */
.L_x_2416:
[----:B01----:R-:W2:Y:S01]  /*e4a0*/  LDL R8, [R1+0x60] ;  /* 0x0000600001087983 */ /* 0x003ea20000100800 */
[----:B------:R-:W-:-:S03]  /*e4b0*/  VIADD R19, R5, 0x1 ;  /* 0x0000000105137836 */ /* 0x000fc60000000000 */
[----:B------:R-:W3:Y:S02]  /*e4c0*/  LDL.64 R152, [R1+0x28] ;  /* 0x0000280001987983 */ /* 0x000ee40000100a00 */
[C---:B------:R-:W-:Y:S01]  /*e4d0*/  ISETP.NE.AND P2, PT, R19.reuse, 0x2, PT ;  /* 0x000000021300780c */ /* 0x040fe20003f45270 */
[----:B------:R-:W0:Y:S03]  /*e4e0*/  S2R R7, SR_TID.X ;  /* 0x0000000000077919 */ /* 0x000e260000002100 */
[----:B------:R-:W-:Y:S02]  /*e4f0*/  SEL R19, R19, RZ, P2 ;  /* 0x000000ff13137207 */ /* 0x000fe40001000000 */
[----:B------:R-:W-:Y:S01]  /*e500*/  MOV R15, 0x80000020 ;  /* 0x80000020000f7802 */ /* 0x000fe20000000f00 */
[----:B------:R-:W-:Y:S05]  /*e510*/  WARPSYNC.ALL ;  /* 0x0000000000007948 */ /* 0x000fea0003800000 */
[----:B------:R-:W-:Y:S01]  /*e520*/  R2UR UR15, R15 ;  /* 0x000000000f0f72ca */ /* 0x000fe200000e0000 */
[----:B------:R-:W4:Y:S04]  /*e530*/  LDL.64 R150, [R1+0x20] ;  /* 0x0000200001967983 */ /* 0x000f280000100a00 */
[----:B------:R-:W5:Y:S04]  /*e540*/  LDL.64 R142, [R1+0x18] ;  /* 0x00001800018e7983 */ /* 0x000f680000100a00 */
[----:B------:R-:W5:Y:S01]  /*e550*/  LDL.64 R140, [R1+0x10] ;  /* 0x00001000018c7983 */ /* 0x000f620000100a00 */
[----:B0-----:R-:W-:-:S05]  /*e560*/  SHF.R.U32.HI R7, RZ, 0x7, R7 ;  /* 0x00000007ff077819 */ /* 0x001fca0000011607 */
[----:B------:R-:W-:Y:S01]  /*e570*/  VIADD R7, R7, 0x8 ;  /* 0x0000000807077836 */ /* 0x000fe20000000000 */
[----:B------:R-:W-:Y:S01]  /*e580*/  MOV R13, 0x80000020 ;  /* 0x80000020000d7802 */ /* 0x000fe20000000f00 */
[----:B------:R-:W-:Y:S01]  /*e590*/  IMAD.MOV.U32 R25, RZ, RZ, -0x7fffffe0 ;  /* 0x80000020ff197424 */ /* 0x000fe200078e00ff */
[----:B------:R-:W-:Y:S02]  /*e5a0*/  R2UR UR4, R156 ;  /* 0x000000009c0472ca */ /* 0x000fe400000e0000 */
[----:B------:R-:W-:Y:S02]  /*e5b0*/  R2UR UR7, R13 ;  /* 0x000000000d0772ca */ /* 0x000fe400000e0000 */
[----:B------:R-:W-:Y:S02]  /*e5c0*/  R2UR UR5, R157 ;  /* 0x000000009d0572ca */ /* 0x000fe400000e0000 */
[----:B------:R-:W-:Y:S01]  /*e5d0*/  R2UR UR23, R25 ;  /* 0x00000000191772ca */ /* 0x000fe200000e0000 */
[----:B------:R-:W-:-:S02]  /*e5e0*/  IMAD.MOV.U32 R21, RZ, RZ, -0x7fffffe0 ;  /* 0x80000020ff157424 */ /* 0x000fc400078e00ff */
[----:B--2---:R-:W-:-:S04]  /*e5f0*/  IMAD R12, R19, 0x600, R8 ;  /* 0x00000600130c7824 */ /* 0x004fc800078e0208 */
[----:B------:R-:W-:-:S05]  /*e600*/  VIADD R14, R12, 0x200 ;  /* 0x000002000c0e7836 */ /* 0x000fca0000000000 */
[----:B------:R-:W-:Y:S02]  /*e610*/  R2UR UR14, R14 ;  /* 0x000000000e0e72ca */ /* 0x000fe400000e0000 */
[----:B------:R-:W2:Y:S01]  /*e620*/  LDL.64 R14, [R1+0x30] ;  /* 0x00003000010e7983 */ /* 0x000ea20000100a00 */
[C---:B------:R-:W-:Y:S01]  /*e630*/  R2UR UR6, R12.reuse ;  /* 0x000000000c0672ca */ /* 0x040fe200000e0000 */
[----:B------:R-:W-:-:S05]  /*e640*/  VIADD R24, R12, 0x400 ;  /* 0x000004000c187836 */ /* 0x000fca0000000000 */
[----:B------:R-:W-:Y:S01]  /*e650*/  R2UR UR22, R24 ;  /* 0x00000000181672ca */ /* 0x000fe200000e0000 */
[----:B------:R0:W-:Y:S06]  /*e660*/  BAR.SYNC.DEFER_BLOCKING R7, 0x100 ;  /* 0x000400070000751d */ /* 0x0001ec0000010000 */
[----:B------:R-:W-:-:S06]  /*e670*/  WARPGROUP.ARRIVE ;  /* 0x00000000000079c5 */ /* 0x000fcc0000000000 */
[----:B------:R-:W-:Y:S01]  /*e680*/  HGMMA.64x128x16.F32 R24, gdesc[UR4], RZ, !UPT, gsb0 ;  /* 0x01e00000041879f0 */ /* 0x000fe2000c0008ff */
[----:B------:R-:W-:Y:S01]  /*e690*/  VIADD R20, R12, 0x2 ;  /* 0x000000020c147836 */ /* 0x000fe20000000000 */
[----:B------:R-:W-:-:S04]  /*e6a0*/  R2UR UR11, R21 ;  /* 0x00000000150b72ca */ /* 0x000fc800000e0000 */
[----:B------:R-:W-:Y:S02]  /*e6b0*/  R2UR UR10, R20 ;  /* 0x00000000140a72ca */ /* 0x000fe400000e0000 */
[----:B---3--:R-:W-:Y:S02]  /*e6c0*/  R2UR UR12, R152 ;  /* 0x00000000980c72ca */ /* 0x008fe400000e0000 */
        /* <DEDUP_REMOVED lines=8> */
[----:B----4-:R-:W-:Y:S02]  /*e750*/  R2UR UR16, R150 ;  /* 0x00000000961072ca */ /* 0x010fe400000e0000 */
[----:B------:R-:W-:Y:S02]  /*e760*/  R2UR UR18, R20 ;  /* 0x00000000141272ca */ /* 0x000fe400000e0000 */
[----:B------:R-:W-:Y:S01]  /*e770*/  R2UR UR17, R151 ;  /* 0x00000000971172ca */ /* 0x000fe200000e0000 */
[----:B------:R-:W-:Y:S02]  /*e780*/  WARPGROUP.DEPBAR.LE gsb0, 0x0 ;  /* 0x00008000000079c5 */ /* 0x000fe40000010000 */
[----:B------:R-:W-:-:S06]  /*e790*/  WARPGROUP.ARRIVE ;  /* 0x00000000000079c5 */ /* 0x000fcc0000000000 */
[----:B------:R-:W-:Y:S01]  /*e7a0*/  HGMMA.64x128x16.F32 R24, gdesc[UR12], R24, gsb0 ;  /* 0x01e000000c1879f0 */ /* 0x000fe20008000818 */
[----:B-----5:R-:W-:Y:S02]  /*e7b0*/  R2UR UR20, R142 ;  /* 0x000000008e1472ca */ /* 0x020fe400000e0000 */
        /* <DEDUP_REMOVED lines=19> */
.L_x_2422:
[----:B------:R-:W-:Y:S01]  /*e8f0*/  SHF.L.U32 R7, R10, 0x1f, RZ ;  /* 0x0000001f0a077819 */ /* 0x000fe200000006ff */
[----:B------:R-:W-:-:S04]  /*e900*/  IMAD R8, R5, 0x8, R2 ;  /* 0x0000000805087824 */ /* 0x000fc800078e0202 */
[----:B------:R0:W1:Y:S01]  /*e910*/  SYNCS.PHASECHK.TRANS64.TRYWAIT P1, [R8+URZ+0x2d850], R7 ;  /* 0x02d85007080075a7 */ /* 0x000062000802017f */
[----:B------:R-:W-:Y:S05]  /*e920*/  @!P0 BRA `(.L_x_2423) ;  /* 0x0000000000048947 */ /* 0x000fea0003800000 */
[----:B------:R-:W-:Y:S01]  /*e930*/  BPT.TRAP 0x1 ;  /* 0x000000040000795c */ /* 0x000fe20000300000 */
.L_x_2423:
[----:B-1----:R-:W-:Y:S05]  /*e940*/  @P1 BRA `(.L_x_2421) ;  /* 0x0000000000081947 */ /* 0x002fea0003800000 */
[----:B------:R-:W1:Y:S02]  /*e950*/  SYNCS.PHASECHK.TRANS64.TRYWAIT P1, [R8+URZ+0x2d850], R7 ;  /* 0x02d85007080075a7 */ /* 0x000e64000802017f */
[----:B-1----:R-:W-:Y:S05]  /*e960*/  @!P1 BRA `(.L_x_2424) ;  /* 0x0000010000049947 */ /* 0x002fea0003800000 */
.L_x_2421:
        /* <DEDUP_REMOVED lines=29> */
[----:B------:R-:W-:Y:S02]  /*eb40*/  R2UR UR18, R12 ;  /* 0x000000000c1272ca */ /* 0x000fe400000e0000 */
[----:B------:R-:W-:Y:S02]  /*eb50*/  IADD3 R12, R10, 0x100, RZ ;  /* 0x000001000a0c7810 */ /* 0x000fe40007ffe0ff */
[----:B------:R-:W-:Y:S01]  /*eb60*/  R2UR UR9, R13 ;  /* 0x000000000d0972ca */ /* 0x000fe200000e0000 */
[----:B------:R-:W-:Y:S01]  /*eb70*/  IMAD.MOV.U32 R13, RZ, RZ, 0x40000040 ;  /* 0x40000040ff0d7424 */ /* 0x000fe200078e00ff */
[----:B------:R-:W-:Y:S01]  /*eb80*/  R2UR UR22, R12 ;  /* 0x000000000c1672ca */ /* 0x000fe200000e0000 */
[----:B------:R-:W-:-:S03]  /*eb90*/  VIADD R12, R10, 0x140 ;  /* 0x000001400a0c7836 */ /* 0x000fc60000000000 */
[----:B------:R-:W-:Y:S02]  /*eba0*/  R2UR UR13, R13 ;  /* 0x000000000d0d72ca */ /* 0x000fe400000e0000 */
[----:B------:R-:W-:Y:S01]  /*ebb0*/  R2UR UR26, R12 ;  /* 0x000000000c1a72ca */ /* 0x000fe200000e0000 */
[C---:B------:R-:W-:Y:S01]  /*ebc0*/  VIADD R12, R10.reuse, 0x180 ;  /* 0x000001800a0c7836 */ /* 0x040fe20000000000 */
[----:B------:R-:W-:Y:S01]  /*ebd0*/  MOV R13, 0x40000040 ;  /* 0x40000040000d7802 */ /* 0x000fe20000000f00 */
[----:B------:R-:W-:-:S03]  /*ebe0*/  VIADD R10, R10, 0x1c0 ;  /* 0x000001c00a0a7836 */ /* 0x000fc60000000000 */
[----:B------:R-:W-:Y:S02]  /*ebf0*/  R2UR UR30, R12 ;  /* 0x000000000c1e72ca */ /* 0x000fe400000e0000 */
[----:B------:R-:W-:Y:S02]  /*ec00*/  R2UR UR34, R10 ;  /* 0x000000000a2272ca */ /* 0x000fe400000e0000 */
[----:B------:R-:W-:Y:S01]  /*ec10*/  R2UR UR17, R13 ;  /* 0x000000000d1172ca */ /* 0x000fe200000e0000 */
[----:B------:R-:W-:-:S05]  /*ec20*/  IMAD.MOV.U32 R13, RZ, RZ, 0x40000040 ;  /* 0x40000040ff0d7424 */ /* 0x000fca00078e00ff */
        /* <DEDUP_REMOVED lines=19> */
[----:B------:R-:W-:Y:S02]  /*ed60*/  R2UR UR24, R12 ;  /* 0x000000000c1872ca */ /* 0x000fe400000e0000 */
[C---:B------:R-:W-:Y:S01]  /*ed70*/  IADD3 R12, R10.reuse, 0x604, RZ ;  /* 0x000006040a0c7810 */ /* 0x040fe20007ffe0ff */
[----:B------:R-:W-:Y:S01]  /*ed80*/  VIADD R10, R10, 0x606 ;  /* 0x000006060a0a7836 */ /* 0x000fe20000000000 */
[----:B------:R-:W-:Y:S01]  /*ed90*/  ISETP.GE.U32.AND P1, PT, R14, 0x180, PT ;  /* 0x000001800e00780c */ /* 0x000fe20003f26070 */
        /* <DEDUP_REMOVED lines=29> */
.L_x_2425:
[----:B------:R-:W2:Y:S04]  /*ef70*/  LDL R11, [R1+0x84] ;  /* 0x00008400010b7983 */ /* 0x000ea80000100800 */
[----:B------:R-:W2:Y:S01]  /*ef80*/  LDL R10, [R1+0x94] ;  /* 0x00009400010a7983 */ /* 0x000ea20000100800 */
[----:B------:R-:W-:-:S03]  /*ef90*/  ISETP.NE.AND P1, PT, R148, 0x1, PT ;  /* 0x000000019400780c */ /* 0x000fc60003f25270 */
[----:B------:R-:W3:Y:S10]  /*efa0*/  LDL R140, [R1+0x90] ;  /* 0x00009000018c7983 */ /* 0x000ef40000100800 */
[----:B------:R-:W1:Y:S08]  /*efb0*/  @P1 LDC R8, c[0x0][0x44c] ;  /* 0x00011300ff081b82 */ /* 0x000e700000000800 */
[----:B0-----:R-:W0:Y:S01]  /*efc0*/  @P1 LDC R7, c[0x0][0x450] ;  /* 0x00011400ff071b82 */ /* 0x001e220000000800 */
[----:B------:R-:W-:Y:S01]  /*efd0*/  FMUL.FTZ R141, R30, UR46 ;  /* 0x0000002e1e8d7c20 */ /* 0x000fe20008410000 */
[----:B------:R-:W-:Y:S01]  /*efe0*/  FMUL.FTZ R30, R33, UR46 ;  /* 0x0000002e211e7c20 */ /* 0x000fe20008410000 */
[----:B------:R-:W-:Y:S01]  /*eff0*/  FMUL.FTZ R33, R36, UR46 ;  /* 0x0000002e24217c20 */ /* 0x000fe20008410000 */
[----:B------:R-:W-:Y:S01]  /*f000*/  FMUL.FTZ R14, R38, UR46 ;  /* 0x0000002e260e7c20 */ /* 0x000fe20008410000 */
[----:B------:R-:W-:-:S02]  /*f010*/  IMAD.MOV.U32 R38, RZ, RZ, -0x80 ;  /* 0xffffff80ff267424 */ /* 0x000fc400078e00ff */
[----:B------:R-:W-:Y:S02]  /*f020*/  FMUL.FTZ R13, R29, UR46 ;  /* 0x0000002e1d0d7c20 */ /* 0x000fe40008410000 */
[----:B------:R-:W-:-:S04]  /*f030*/  IMAD R38, R4, R38, 0x1 ;  /* 0x0000000104267424 */ /* 0x000fc800078e0226 */
        /* <DEDUP_REMOVED lines=16> */
[----:B------:R-:W-:-:S03]  /*f140*/  FMUL.FTZ R143, R27, UR46 ;  /* 0x0000002e1b8f7c20 */ /* 0x000fc60008410000 */
[----:B------:R-:W-:Y:S01]  /*f150*/  MUFU.TANH R30, R30 ;  /* 0x0000001e001e7308 */ /* 0x000fe20000002400 */
[----:B------:R-:W-:Y:S01]  /*f160*/  FMUL.FTZ R27, R47, UR46 ;  /* 0x0000002e2f1b7c20 */ /* 0x000fe20008410000 */
[----:B------:R-:W-:Y:S01]  /*f170*/  FMUL.FTZ R53, R66, UR46 ;  /* 0x0000002e42357c20 */ /* 0x000fe20008410000 */
[----:B------:R-:W-:Y:S01]  /*f180*/  FMUL.FTZ R47, R49, UR46 ;  /* 0x0000002e312f7c20 */ /* 0x000fe20008410000 */
[----:B------:R-:W-:-:S04]  /*f190*/  FMUL.FTZ R66, R69, UR46 ;  /* 0x0000002e45427c20 */ /* 0x000fc80008410000 */
[----:B------:R-:W-:Y:S01]  /*f1a0*/  MUFU.TANH R51, R51 ;  /* 0x0000003300337308 */ /* 0x000fe20000002400 */
[----:B------:R-:W-:Y:S01]  /*f1b0*/  FMUL.FTZ R49, R70, UR46 ;  /* 0x0000002e46317c20 */ /* 0x000fe20008410000 */
[----:B------:R-:W-:Y:S01]  /*f1c0*/  FMUL.FTZ R70, R73, UR46 ;  /* 0x0000002e49467c20 */ /* 0x000fe20008410000 */
[----:B------:R-:W-:-:S05]  /*f1d0*/  FMUL.FTZ R85, R85, UR46 ;  /* 0x0000002e55557c20 */ /* 0x000fca0008410000 */
[----:B------:R-:W-:Y:S01]  /*f1e0*/  MUFU.TANH R28, R28 ;  /* 0x0000001c001c7308 */ /* 0x000fe20000002400 */
[----:B------:R-:W-:-:S07]  /*f1f0*/  FMUL.FTZ R142, R78, UR46 ;  /* 0x0000002e4e8e7c20 */ /* 0x000fce0008410000 */
[----:B------:R-:W-:Y:S08]  /*f200*/  MUFU.TANH R59, R59 ;  /* 0x0000003b003b7308 */ /* 0x000ff00000002400 */
[----:B------:R-:W-:Y:S08]  /*f210*/  MUFU.TANH R66, R66 ;  /* 0x0000004200427308 */ /* 0x000ff00000002400 */
[----:B------:R-:W-:Y:S01]  /*f220*/  MUFU.TANH R78, R85 ;  /* 0x00000055004e7308 */ /* 0x000fe20000002400 */
[----:B------:R-:W-:Y:S01]  /*f230*/  FMUL.FTZ R32, R58, UR46 ;  /* 0x0000002e3a207c20 */ /* 0x000fe20008410000 */
[----:B------:R-:W-:-:S06]  /*f240*/  FMUL.FTZ R58, R60, UR46 ;  /* 0x0000002e3c3a7c20 */ /* 0x000fcc0008410000 */
[----:B------:R-:W-:Y:S01]  /*f250*/  MUFU.TANH R74, R74 ;  /* 0x0000004a004a7308 */ /* 0x000fe20000002400 */
[----:B------:R-:W-:Y:S01]  /*f260*/  FMUL.FTZ R60, R64, UR46 ;  /* 0x0000002e403c7c20 */ /* 0x000fe20008410000 */
[----:B------:R-:W-:Y:S01]  /*f270*/  FMUL.FTZ R64, R68, UR46 ;  /* 0x0000002e44407c20 */ /* 0x000fe20008410000 */
[----:B------:R-:W-:Y:S01]  /*f280*/  FMUL.FTZ R68, R72, UR46 ;  /* 0x0000002e48447c20 */ /* 0x000fe20008410000 */
[----:B------:R-:W-:Y:S01]  /*f290*/  FMUL.FTZ R72, R76, UR46 ;  /* 0x0000002e4c487c20 */ /* 0x000fe20008410000 */
[----:B------:R-:W-:-:S03]  /*f2a0*/  FMUL.FTZ R76, R80, UR46 ;  /* 0x0000002e504c7c20 */ /* 0x000fc60008410000 */
[----:B------:R-:W-:Y:S08]  /*f2b0*/  MUFU.TANH R26, R26 ;  /* 0x0000001a001a7308 */ /* 0x000ff00000002400 */
[----:B------:R-:W-:Y:S08]  /*f2c0*/  MUFU.TANH R33, R33 ;  /* 0x0000002100217308 */ /* 0x000ff00000002400 */
[----:B------:R-:W-:Y:S01]  /*f2d0*/  MUFU.TANH R42, R42 ;  /* 0x0000002a002a7308 */ /* 0x000fe20000002400 */
[----:B------:R-:W-:Y:S01]  /*f2e0*/  FMUL.FTZ R21, R50, UR46 ;  /* 0x0000002e32157c20 */ /* 0x000fe20008410000 */
[----:B------:R-:W-:Y:S01]  /*f2f0*/  FMUL.FTZ R50, R52, UR46 ;  /* 0x0000002e34327c20 */ /* 0x000fe20008410000 */
[----:B------:R-:W-:-:S05]  /*f300*/  FMUL.FTZ R24, R54, UR46 ;  /* 0x0000002e36187c20 */ /* 0x000fca0008410000 */
[----:B------:R-:W-:Y:S01]  /*f310*/  MUFU.TANH R47, R47 ;  /* 0x0000002f002f7308 */ /* 0x000fe20000002400 */
[----:B------:R-:W-:-:S07]  /*f320*/  FMUL.FTZ R54, R56, UR46 ;  /* 0x0000002e38367c20 */ /* 0x000fce0008410000 */
[----:B------:R-:W-:Y:S01]  /*f330*/  MUFU.TANH R50, R50 ;  /* 0x0000003200327308 */ /* 0x000fe20000002400 */
[----:B------:R-:W-:-:S07]  /*f340*/  FMUL.FTZ R52, R67, UR46 ;  /* 0x0000002e43347c20 */ /* 0x000fce0008410000 */
[----:B------:R-:W-:Y:S01]  /*f350*/  MUFU.TANH R54, R54 ;  /* 0x0000003600367308 */ /* 0x000fe20000002400 */
[----:B------:R-:W-:-:S07]  /*f360*/  FMUL.FTZ R61, R65, UR46 ;  /* 0x0000002e413d7c20 */ /* 0x000fce0008410000 */
[----:B------:R-:W-:Y:S01]  /*f370*/  MUFU.TANH R58, R58 ;  /* 0x0000003a003a7308 */ /* 0x000fe20000002400 */
[----:B--2---:R-:W-:-:S05]  /*f380*/  IADD3 R10, R10, R11, RZ ;  /* 0x0000000b0a0a7210 */ /* 0x004fca0007ffe0ff */
[----:B-1----:R-:W-:-:S05]  /*f390*/  @P1 IMAD.HI.U32 R8, R10, R8, RZ ;  /* 0x000000080a081227 */ /* 0x002fca00078e00ff */
[----:B0-----:R-:W-:-:S05]  /*f3a0*/  @P1 SHF.R.U32.HI R10, RZ, R7, R8 ;  /* 0x00000007ff0a1219 */ /* 0x001fca0000011608 */
[----:B------:R-:W0:Y:S01]  /*f3b0*/  SHFL.IDX PT, R36, R10, RZ, 0x1c1f ;  /* 0x001c1fff0a247589 */ /* 0x000e2200000e0000 */
[----:B------:R-:W-:Y:S01]  /*f3c0*/  FMUL.FTZ R8, R35, UR46 ;  /* 0x0000002e23087c20 */ /* 0x000fe20008410000 */
[----:B---3--:R-:W-:Y:S02]  /*f3d0*/  IMAD R38, R140, -0x2, R38 ;  /* 0xfffffffe8c267824 */ /* 0x008fe400078e0226 */
[----:B------:R-:W-:Y:S01]  /*f3e0*/  FMUL.FTZ R35, R37, UR46 ;  /* 0x0000002e25237c20 */ /* 0x000fe20008410000 */
[----:B------:R-:W-:Y:S01]  /*f3f0*/  FMUL.FTZ R11, R25, UR46 ;  /* 0x0000002e190b7c20 */ /* 0x000fe20008410000 */
[----:B------:R-:W-:Y:S01]  /*f400*/  FMUL.FTZ R25, R43, UR46 ;  /* 0x0000002e2b197c20 */ /* 0x000fe20008410000 */
[----:B------:R-:W-:Y:S01]  /*f410*/  FMUL.FTZ R43, R45, UR46 ;  /* 0x0000002e2d2b7c20 */ /* 0x000fe20008410000 */
[----:B------:R-:W-:Y:S01]  /*f420*/  IADD3 R38, -R146, R38, R147 ;  /* 0x0000002692267210 */ /* 0x000fe20007ffe193 */
[----:B------:R1:W2:Y:S01]  /*f430*/  SHFL.IDX PT, R44, R10, 0x1, 0x1c1f ;  /* 0x003c1f000a2c7f89 */ /* 0x0002a200000e0000 */
[----:B------:R-:W3:Y:S01]  /*f440*/  MUFU.TANH R35, R35 ;  /* 0x0000002300237308 */ /* 0x000ee20000002400 */
[----:B-1----:R-:W-:-:S07]  /*f450*/  FMUL.FTZ R10, R81, UR46 ;  /* 0x0000002e510a7c20 */ /* 0x002fce0008410000 */
[----:B------:R-:W1:Y:S01]  /*f460*/  MUFU.TANH R11, R11 ;  /* 0x0000000b000b7308 */ /* 0x000e620000002400 */
[----:B0-----:R-:W-:-:S07]  /*f470*/  IMAD.IADD R81, R38, 0x1, R36 ;  /* 0x0000000126517824 */ /* 0x001fce00078e0224 */
[----:B------:R-:W0:Y:S01]  /*f480*/  MUFU.TANH R43, R43 ;  /* 0x0000002b002b7308 */ /* 0x000e220000002400 */
[----:B------:R-:W-:Y:S01]  /*f490*/  ISETP.GT.AND P1, PT, R81, 0x9, PT ;  /* 0x000000095100780c */ /* 0x000fe20003f24270 */
[----:B------:R-:W-:-:S03]  /*f4a0*/  FMUL.FTZ R37, R40, UR46 ;  /* 0x0000002e28257c20 */ /* 0x000fc60008410000 */
[----:B----4-:R-:W-:Y:S02]  /*f4b0*/  FSEL R77, R13, -INF , P1 ;  /* 0xff8000000d4d7808 */ /* 0x010fe40000800000 */
[C---:B------:R-:W-:Y:S01]  /*f4c0*/  ISETP.GT.AND P1, PT, R81.reuse, 0x19, PT ;  /* 0x000000195100780c */ /* 0x040fe20003f24270 */
[----:B------:R-:W-:Y:S01]  /*f4d0*/  FMUL.FTZ R45, R48, UR46 ;  /* 0x0000002e302d7c20 */ /* 0x000fe20008410000 */
[----:B------:R-:W-:Y:S02]  /*f4e0*/  ISETP.GT.AND P3, PT, R81, 0x1, PT ;  /* 0x000000015100780c */ /* 0x000fe40003f64270 */
[----:B---3--:R-:W-:Y:S01]  /*f4f0*/  FSEL R73, R35, -INF , P1 ;  /* 0xff80000023497808 */ /* 0x008fe20000800000 */
[----:B------:R-:W3:Y:S01]  /*f500*/  MUFU.TANH R37, R37 ;  /* 0x0000002500257308 */ /* 0x000ee20000002400 */
[----:B------:R-:W-:Y:S02]  /*f510*/  ISETP.GT.AND P1, PT, R81, 0x29, PT ;  /* 0x000000295100780c */ /* 0x000fe40003f24270 */
[----:B-1----:R-:W-:-:S02]  /*f520*/  FSEL R85, R11, -INF , P3 ;  /* 0xff8000000b557808 */ /* 0x002fc40001800000 */
[C---:B------:R-:W-:Y:S02]  /*f530*/  ISETP.GT.AND P2, PT, R81.reuse, RZ, PT ;  /* 0x000000ff5100720c */ /* 0x040fe40003f44270 */
[----:B------:R-:W-:Y:S02]  /*f540*/  ISETP.GT.AND P3, PT, R81, 0x11, PT ;  /* 0x000000115100780c */ /* 0x000fe40003f64270 */
[----:B0-----:R-:W-:Y:S01]  /*f550*/  FSEL R69, R43, -INF , P1 ;  /* 0xff8000002b457808 */ /* 0x001fe20000800000 */
[----:B------:R-:W-:Y:S01]  /*f560*/  FMUL.FTZ R40, R41, UR46 ;  /* 0x0000002e29287c20 */ /* 0x000fe20008410000 */
[----:B------:R-:W-:Y:S01]  /*f570*/  ISETP.GT.AND P1, PT, R81, 0x39, PT ;  /* 0x000000395100780c */ /* 0x000fe20003f24270 */
[----:B------:R-:W0:Y:S01]  /*f580*/  MUFU.TANH R45, R45 ;  /* 0x0000002d002d7308 */ /* 0x000e220000002400 */
[----:B------:R-:W-:Y:S01]  /*f590*/  FMUL.FTZ R41, R75, UR46 ;  /* 0x0000002e4b297c20 */ /* 0x000fe20008410000 */
[----:B------:R-:W-:Y:S02]  /*f5a0*/  FSEL R139, R139, -INF , P2 ;  /* 0xff8000008b8b7808 */ /* 0x000fe40001000000 */
[----:B------:R-:W-:-:S02]  /*f5b0*/  FSEL R75, R30, -INF , P3 ;  /* 0xff8000001e4b7808 */ /* 0x000fc40001800000 */
[----:B------:R-:W-:Y:S02]  /*f5c0*/  ISETP.GT.AND P2, PT, R81, 0x10, PT ;  /* 0x000000105100780c */ /* 0x000fe40003f44270 */
[----:B------:R-:W-:Y:S01]  /*f5d0*/  FSEL R30, R51, -INF , P1 ;  /* 0xff800000331e7808 */ /* 0x000fe20000800000 */
[----:B------:R-:W-:Y:S01]  /*f5e0*/  FMUL.FTZ R7, R31, UR46 ;  /* 0x0000002e1f077c20 */ /* 0x000fe20008410000 */
[C---:B------:R-:W-:Y:S02]  /*f5f0*/  ISETP.GT.AND P1, PT, R81.reuse, 0x49, PT ;  /* 0x000000495100780c */ /* 0x040fe40003f24270 */
[----:B------:R-:W-:Y:S02]  /*f600*/  FSEL R36, R28, -INF , P2 ;  /* 0xff8000001c247808 */ /* 0x000fe40001000000 */
[----:B------:R-:W-:Y:S02]  /*f610*/  ISETP.GT.AND P2, PT, R81, 0x20, PT ;  /* 0x000000205100780c */ /* 0x000fe40003f44270 */
[----:B------:R-:W-:-:S02]  /*f620*/  FSEL R59, R59, -INF , P1 ;  /* 0xff8000003b3b7808 */ /* 0x000fc40000800000 */
[----:B------:R-:W-:Y:S01]  /*f630*/  ISETP.GT.AND P1, PT, R81, 0x59, PT ;  /* 0x000000595100780c */ /* 0x000fe20003f24270 */
[----:B------:R-:W1:Y:S01]  /*f640*/  MUFU.TANH R7, R7 ;  /* 0x0000000700077308 */ /* 0x000e620000002400 */
[----:B---3--:R-:W-:Y:S02]  /*f650*/  FSEL R80, R37, -INF , P2 ;  /* 0xff80000025507808 */ /* 0x008fe40001000000 */
[C---:B------:R-:W-:Y:S02]  /*f660*/  ISETP.GT.AND P2, PT, R81.reuse, 0x30, PT ;  /* 0x000000305100780c */ /* 0x040fe40003f44270 */
[----:B------:R-:W-:Y:S02]  /*f670*/  FSEL R51, R66, -INF , P1 ;  /* 0xff80000042337808 */ /* 0x000fe40000800000 */
[----:B------:R-:W-:Y:S02]  /*f680*/  ISETP.GT.AND P1, PT, R81, 0x69, PT ;  /* 0x000000695100780c */ /* 0x000fe40003f24270 */
[----:B0-----:R-:W-:Y:S01]  /*f690*/  FSEL R28, R45, -INF , P2 ;  /* 0xff8000002d1c7808 */ /* 0x001fe20001000000 */
[----:B--2---:R-:W-:Y:S01]  /*f6a0*/  IMAD.IADD R44, R38, 0x1, R44 ;  /* 0x00000001262c7824 */ /* 0x004fe200078e022c */
[----:B------:R-:W-:-:S02]  /*f6b0*/  FSEL R45, R74, -INF , P1 ;  /* 0xff8000004a2d7808 */ /* 0x000fc40000800000 */
[----:B------:R-:W-:-:S04]  /*f6c0*/  ISETP.GT.AND P1, PT, R81, 0x79, PT ;  /* 0x000000795100780c */ /* 0x000fc80003f24270 */
[----:B------:R-:W-:Y:S02]  /*f6d0*/  FSEL R11, R78, -INF , P1 ;  /* 0xff8000004e0b7808 */ /* 0x000fe40000800000 */
[----:B------:R-:W-:Y:S02]  /*f6e0*/  ISETP.GT.AND P1, PT, R44, 0x9, PT ;  /* 0x000000092c00780c */ /* 0x000fe40003f24270 */
[----:B------:R-:W-:Y:S02]  /*f6f0*/  ISETP.GT.AND P4, PT, R81, 0x8, PT ;  /* 0x000000085100780c */ /* 0x000fe40003f84270 */
[----:B-1----:R-:W-:Y:S02]  /*f700*/  FSEL R35, R7, -INF , P1 ;  /* 0xff80000007237808 */ /* 0x002fe40000800000 */
[----:B------:R-:W-:Y:S01]  /*f710*/  FMNMX.FTZ R7, R139, R9, !PT ;  /* 0x000000098b077209 */ /* 0x000fe20007810000 */
[----:B------:R-:W-:Y:S01]  /*f720*/  FMUL.FTZ R140, R84, UR46 ;  /* 0x0000002e548c7c20 */ /* 0x000fe20008410000 */
[----:B------:R-:W-:-:S02]  /*f730*/  FSEL R84, R26, -INF , P4 ;  /* 0xff8000001a547808 */ /* 0x000fc40002000000 */
[----:B------:R-:W-:-:S04]  /*f740*/  FMNMX.FTZ R7, R85, R7, !PT ;  /* 0x0000000755077209 */ /* 0x000fc80007810000 */
[----:B------:R-:W-:Y:S01]  /*f750*/  FMNMX.FTZ R7, R84, R7, !PT ;  /* 0x0000000754077209 */ /* 0x000fe20007810000 */
[----:B------:R-:W0:Y:S03]  /*f760*/  MUFU.TANH R40, R40 ;  /* 0x0000002800287308 */ /* 0x000e260000002400 */
[----:B------:R-:W-:Y:S02]  /*f770*/  FMNMX.FTZ R7, R77, R7, !PT ;  /* 0x000000074d077209 */ /* 0x000fe40007810000 */
[----:B------:R-:W-:Y:S02]  /*f780*/  ISETP.GT.AND P4, PT, R81, 0x18, PT ;  /* 0x000000185100780c */ /* 0x000fe40003f84270 */
[----:B------:R-:W-:Y:S02]  /*f790*/  FMNMX.FTZ R7, R36, R7, !PT ;  /* 0x0000000724077209 */ /* 0x000fe40007810000 */
[----:B------:R-:W-:-:S02]  /*f7a0*/  FSEL R38, R33, -INF , P4 ;  /* 0xff80000021267808 */ /* 0x000fc40002000000 */
[----:B------:R-:W-:-:S04]  /*f7b0*/  FMNMX.FTZ R7, R75, R7, !PT ;  /* 0x000000074b077209 */ /* 0x000fc80007810000 */
[----:B------:R-:W-:Y:S02]  /*f7c0*/  FMNMX.FTZ R7, R38, R7, !PT ;  /* 0x0000000726077209 */ /* 0x000fe40007810000 */
[----:B------:R-:W-:Y:S02]  /*f7d0*/  ISETP.GT.AND P3, PT, R81, 0x21, PT ;  /* 0x000000215100780c */ /* 0x000fe40003f64270 */
[----:B------:R-:W-:Y:S01]  /*f7e0*/  FMNMX.FTZ R7, R73, R7, !PT ;  /* 0x0000000749077209 */ /* 0x000fe20007810000 */
[----:B------:R-:W-:Y:S01]  /*f7f0*/  FMUL.FTZ R48, R71, UR46 ;  /* 0x0000002e47307c20 */ /* 0x000fe20008410000 */
[----:B------:R-:W-:Y:S02]  /*f800*/  ISETP.GT.AND P4, PT, R81, 0x28, PT ;  /* 0x000000285100780c */ /* 0x000fe40003f84270 */
[----:B0-----:R-:W-:Y:S02]  /*f810*/  FSEL R71, R40, -INF , P3 ;  /* 0xff80000028477808 */ /* 0x001fe40001800000 */
[----:B------:R-:W-:-:S02]  /*f820*/  FMNMX.FTZ R7, R80, R7, !PT ;  /* 0x0000000750077209 */ /* 0x000fc40007810000 */
[----:B------:R-:W-:Y:S02]  /*f830*/  FSEL R26, R42, -INF , P4 ;  /* 0xff8000002a1a7808 */ /* 0x000fe40002000000 */
[----:B------:R-:W-:Y:S01]  /*f840*/  FMNMX.FTZ R7, R71, R7, !PT ;  /* 0x0000000747077209 */ /* 0x000fe20007810000 */
[----:B------:R-:W-:Y:S01]  /*f850*/  FMUL.FTZ R31, R55, UR46 ;  /* 0x0000002e371f7c20 */ /* 0x000fe20008410000 */
[----:B------:R-:W-:Y:S02]  /*f860*/  FMUL.FTZ R55, R57, UR46 ;  /* 0x0000002e39377c20 */ /* 0x000fe40008410000 */
[----:B------:R-:W-:Y:S02]  /*f870*/  FMNMX.FTZ R7, R26, R7, !PT ;  /* 0x000000071a077209 */ /* 0x000fe40007810000 */
[----:B------:R-:W-:Y:S02]  /*f880*/  ISETP.GT.AND P3, PT, R81, 0x31, PT ;  /* 0x000000315100780c */ /* 0x000fe40003f64270 */
[----:B------:R-:W-:Y:S01]  /*f890*/  FMNMX.FTZ R7, R69, R7, !PT ;  /* 0x0000000745077209 */ /* 0x000fe20007810000 */
[----:B------:R-:W0:Y:S01]  /*f8a0*/  MUFU.TANH R55, R55 ;  /* 0x0000003700377308 */ /* 0x000e220000002400 */
[----:B------:R-:W-:-:S02]  /*f8b0*/  ISETP.GT.AND P4, PT, R81, 0x38, PT ;  /* 0x000000385100780c */ /* 0x000fc40003f84270 */
[----:B------:R-:W-:Y:S02]  /*f8c0*/  FSEL R67, R47, -INF , P3 ;  /* 0xff8000002f437808 */ /* 0x000fe40001800000 */
[----:B------:R-:W-:Y:S02]  /*f8d0*/  FMNMX.FTZ R7, R28, R7, !PT ;  /* 0x000000071c077209 */ /* 0x000fe40007810000 */
[----:B------:R-:W-:Y:S02]  /*f8e0*/  FSEL R65, R50, -INF , P4 ;  /* 0xff80000032417808 */ /* 0x000fe40002000000 */
[----:B------:R-:W-:Y:S02]  /*f8f0*/  FMNMX.FTZ R7, R67, R7, !PT ;  /* 0x0000000743077209 */ /* 0x000fe40007810000 */
[----:B------:R-:W-:Y:S02]  /*f900*/  ISETP.GT.AND P2, PT, R81, 0x40, PT ;  /* 0x000000405100780c */ /* 0x000fe40003f44270 */
[----:B------:R-:W-:Y:S01]  /*f910*/  FMNMX.FTZ R7, R65, R7, !PT ;  /* 0x0000000741077209 */ /* 0x000fe20007810000 */
[----:B------:R-:W-:Y:S01]  /*f920*/  FMUL.FTZ R57, R62, UR46 ;  /* 0x0000002e3e397c20 */ /* 0x000fe20008410000 */
[----:B------:R-:W1:Y:S01]  /*f930*/  MUFU.TANH R60, R60 ;  /* 0x0000003c003c7308 */ /* 0x000e620000002400 */
[----:B------:R-:W-:-:S02]  /*f940*/  ISETP.GT.AND P3, PT, R81, 0x41, PT ;  /* 0x000000415100780c */ /* 0x000fc40003f64270 */
[----:B------:R-:W-:Y:S02]  /*f950*/  FSEL R62, R54, -INF , P2 ;  /* 0xff800000363e7808 */ /* 0x000fe40001000000 */
[----:B------:R-:W-:Y:S01]  /*f960*/  FMNMX.FTZ R7, R30, R7, !PT ;  /* 0x000000071e077209 */ /* 0x000fe20007810000 */
[----:B------:R-:W-:Y:S01]  /*f970*/  FMUL.FTZ R56, R63, UR46 ;  /* 0x0000002e3f387c20 */ /* 0x000fe20008410000 */
[----:B------:R-:W-:Y:S01]  /*f980*/  ISETP.GT.AND P4, PT, R81, 0x48, PT ;  /* 0x000000485100780c */ /* 0x000fe20003f84270 */
[----:B------:R-:W2:Y:S01]  /*f990*/  MUFU.TANH R61, R61 ;  /* 0x0000003d003d7308 */ /* 0x000ea20000002400 */
[----:B0-----:R-:W-:Y:S02]  /*f9a0*/  FSEL R63, R55, -INF , P3 ;  /* 0xff800000373f7808 */ /* 0x001fe40001800000 */
[----:B------:R-:W-:Y:S02]  /*f9b0*/  FMNMX.FTZ R7, R62, R7, !PT ;  /* 0x000000073e077209 */ /* 0x000fe40007810000 */
[----:B------:R-:W-:-:S02]  /*f9c0*/  FSEL R58, R58, -INF , P4 ;  /* 0xff8000003a3a7808 */ /* 0x000fc40002000000 */
[----:B------:R-:W-:Y:S01]  /*f9d0*/  FMNMX.FTZ R7, R63, R7, !PT ;  /* 0x000000073f077209 */ /* 0x000fe20007810000 */
[----:B------:R-:W0:Y:S01]  /*f9e0*/  MUFU.TANH R64, R64 ;  /* 0x0000004000407308 */ /* 0x000e220000002400 */
[C---:B------:R-:W-:Y:S02]  /*f9f0*/  ISETP.GT.AND P2, PT, R81.reuse, 0x50, PT ;  /* 0x000000505100780c */ /* 0x040fe40003f44270 */
[----:B------:R-:W-:Y:S02]  /*fa00*/  FMNMX.FTZ R7, R58, R7, !PT ;  /* 0x000000073a077209 */ /* 0x000fe40007810000 */
[----:B------:R-:W-:Y:S02]  /*fa10*/  ISETP.GT.AND P3, PT, R81, 0x51, PT ;  /* 0x000000515100780c */ /* 0x000fe40003f64270 */
[----:B-1----:R-:W-:Y:S01]  /*fa20*/  FSEL R54, R60, -INF , P2 ;  /* 0xff8000003c367808 */ /* 0x002fe20001000000 */
[----:B------:R-:W1:Y:S01]  /*fa30*/  MUFU.TANH R68, R68 ;  /* 0x0000004400447308 */ /* 0x000e620000002400 */
[----:B------:R-:W-:-:S02]  /*fa40*/  FMNMX.FTZ R7, R59, R7, !PT ;  /* 0x000000073b077209 */ /* 0x000fc40007810000 */
[----:B------:R-:W-:Y:S02]  /*fa50*/  ISETP.GT.AND P4, PT, R81, 0x58, PT ;  /* 0x000000585100780c */ /* 0x000fe40003f84270 */
[----:B--2---:R-:W-:Y:S02]  /*fa60*/  FSEL R55, R61, -INF , P3 ;  /* 0xff8000003d377808 */ /* 0x004fe40001800000 */
[----:B------:R-:W-:Y:S01]  /*fa70*/  FMNMX.FTZ R7, R54, R7, !PT ;  /* 0x0000000736077209 */ /* 0x000fe20007810000 */
[----:B------:R-:W2:Y:S01]  /*fa80*/  MUFU.TANH R70, R70 ;  /* 0x0000004600467308 */ /* 0x000ea20000002400 */
[----:B0-----:R-:W-:Y:S02]  /*fa90*/  FSEL R50, R64, -INF , P4 ;  /* 0xff80000040327808 */ /* 0x001fe40002000000 */
[----:B------:R-:W-:-:S05]  /*faa0*/  FMNMX.FTZ R7, R55, R7, !PT ;  /* 0x0000000737077209 */ /* 0x000fca0007810000 */
[----:B------:R-:W0:Y:S01]  /*fab0*/  MUFU.TANH R72, R72 ;  /* 0x0000004800487308 */ /* 0x000e220000002400 */
[C---:B------:R-:W-:Y:S02]  /*fac0*/  ISETP.GT.AND P2, PT, R81.reuse, 0x60, PT ;  /* 0x000000605100780c */ /* 0x040fe40003f44270 */
[----:B------:R-:W-:Y:S02]  /*fad0*/  FMNMX.FTZ R7, R50, R7, !PT ;  /* 0x0000000732077209 */ /* 0x000fe40007810000 */
[----:B------:R-:W-:Y:S02]  /*fae0*/  ISETP.GT.AND P3, PT, R81, 0x61, PT ;  /* 0x000000615100780c */ /* 0x000fe40003f64270 */
[----:B-1----:R-:W-:Y:S01]  /*faf0*/  FSEL R40, R68, -INF , P2 ;  /* 0xff80000044287808 */ /* 0x002fe20001000000 */
[----:B------:R-:W1:Y:S01]  /*fb00*/  MUFU.TANH R76, R76 ;  /* 0x0000004c004c7308 */ /* 0x000e620000002400 */
[----:B------:R-:W-:Y:S02]  /*fb10*/  FMNMX.FTZ R7, R51, R7, !PT ;  /* 0x0000000733077209 */ /* 0x000fe40007810000 */
[----:B------:R-:W-:-:S02]  /*fb20*/  ISETP.GT.AND P4, PT, R81, 0x68, PT ;  /* 0x000000685100780c */ /* 0x000fc40003f84270 */
        /* <DEDUP_REMOVED lines=8> */
[C---:B------:R-:W-:Y:S02]  /*fbb0*/  ISETP.GT.AND P3, PT, R81.reuse, 0x71, PT ;  /* 0x000000715100780c */ /* 0x040fe40003f64270 */
[----:B------:R-:W-:Y:S01]  /*fbc0*/  ISETP.GT.AND P4, PT, R81, 0x78, PT ;  /* 0x000000785100780c */ /* 0x000fe20003f84270 */
[----:B------:R-:W3:Y:S01]  /*fbd0*/  MUFU.TANH R143, R143 ;  /* 0x0000008f008f7308 */ /* 0x000ee20000002400 */
[----:B-1----:R-:W-:Y:S02]  /*fbe0*/  FSEL R81, R76, -INF , P2 ;  /* 0xff8000004c517808 */ /* 0x002fe40001000000 */
[----:B------:R-:W-:-:S02]  /*fbf0*/  FMNMX.FTZ R7, R45, R7, !PT ;  /* 0x000000072d077209 */ /* 0x000fc40007810000 */
[----:B--2---:R-:W-:Y:S02]  /*fc00*/  FSEL R13, R10, -INF , P3 ;  /* 0xff8000000a0d7808 */ /* 0x004fe40001800000 */
[----:B------:R-:W-:Y:S01]  /*fc10*/  FMNMX.FTZ R7, R81, R7, !PT ;  /* 0x0000000751077209 */ /* 0x000fe20007810000 */
[----:B------:R-:W1:Y:S01]  /*fc20*/  MUFU.TANH R8, R8 ;  /* 0x0000000800087308 */ /* 0x000e620000002400 */
[----:B0-----:R-:W-:Y:S02]  /*fc30*/  FSEL R10, R140, -INF , P4 ;  /* 0xff8000008c0a7808 */ /* 0x001fe40002000000 */
[----:B------:R-:W-:Y:S02]  /*fc40*/  FMNMX.FTZ R7, R13, R7, !PT ;  /* 0x000000070d077209 */ /* 0x000fe40007810000 */
[----:B------:R-:W-:Y:S02]  /*fc50*/  ISETP.GT.AND P3, PT, R44, 0x1, PT ;  /* 0x000000012c00780c */ /* 0x000fe40003f64270 */
[----:B------:R-:W-:-:S02]  /*fc60*/  FMNMX.FTZ R7, R10, R7, !PT ;  /* 0x000000070a077209 */ /* 0x000fc40007810000 */
[----:B---3--:R-:W-:Y:S02]  /*fc70*/  FSEL R33, R143, -INF , P3 ;  /* 0xff8000008f217808 */ /* 0x008fe40001800000 */
[----:B------:R-:W-:Y:S02]  /*fc80*/  ISETP.GT.AND P3, PT, R44, 0x11, PT ;  /* 0x000000112c00780c */ /* 0x000fe40003f64270 */
[----:B------:R-:W-:Y:S02]  /*fc90*/  FMNMX.FTZ R7, R11, R7, !PT ;  /* 0x000000070b077209 */ /* 0x000fe40007810000 */
[----:B-1----:R-:W-:-:S03]  /*fca0*/  FSEL R37, R8, -INF , P3 ;  /* 0xff80000008257808 */ /* 0x002fc60001800000 */
[----:B------:R-:W0:Y:S01]  /*fcb0*/  SHFL.BFLY PT, R8, R7, 0x2, 0x1f ;  /* 0x0c401f0007087f89 */ /* 0x000e2200000e0000 */
[----:B------:R-:W1:Y:S01]  /*fcc0*/  MUFU.TANH R144, R144 ;  /* 0x0000009000907308 */ /* 0x000e620000002400 */
[----:B------:R-:W-:-:S07]  /*fcd0*/  FMUL.FTZ R39, R39, UR46 ;  /* 0x0000002e27277c20 */ /* 0x000fce0008410000 */
[----:B------:R-:W2:Y:S08]  /*fce0*/  MUFU.TANH R141, R141 ;  /* 0x0000008d008d7308 */ /* 0x000eb00000002400 */
[----:B------:R-:W3:Y:S01]  /*fcf0*/  MUFU.TANH R12, R12 ;  /* 0x0000000c000c7308 */ /* 0x000ee20000002400 */
[----:B0-----:R-:W-:-:S07]  /*fd00*/  FMNMX.FTZ R7, R7, R8, !PT ;  /* 0x0000000807077209 */ /* 0x001fce0007810000 */
[----:B------:R-:W0:Y:S01]  /*fd10*/  MUFU.TANH R14, R14 ;  /* 0x0000000e000e7308 */ /* 0x000e220000002400 */
[C---:B------:R-:W-:Y:S01]  /*fd20*/  ISETP.GT.AND P2, PT, R44.reuse, RZ, PT ;  /* 0x000000ff2c00720c */ /* 0x040fe20003f44270 */
[----:B------:R-:W4:Y:S01]  /*fd30*/  SHFL.BFLY PT, R8, R7, 0x1, 0x1f ;  /* 0x0c201f0007087f89 */ /* 0x000f2200000e0000 */
[----:B------:R-:W-:-:S05]  /*fd40*/  ISETP.GT.AND P4, PT, R44, 0x8, PT ;  /* 0x000000082c00780c */ /* 0x000fca0003f84270 */
[----:B------:R-:W5:Y:S01]  /*fd50*/  MUFU.TANH R39, R39 ;  /* 0x0000002700277308 */ /* 0x000f620000002400 */
[----:B-1----:R-:W-:-:S07]  /*fd60*/  FSEL R78, R144, -INF , P2 ;  /* 0xff800000904e7808 */ /* 0x002fce0001000000 */
[----:B------:R-:W1:Y:S01]  /*fd70*/  MUFU.TANH R15, R15 ;  /* 0x0000000f000f7308 */ /* 0x000e620000002400 */
[----:B--2---:R-:W-:-:S07]  /*fd80*/  FSEL R76, R141, -INF , P4 ;  /* 0xff8000008d4c7808 */ /* 0x004fce0002000000 */
[----:B------:R-:W2:Y:S08]  /*fd90*/  MUFU.TANH R25, R25 ;  /* 0x0000001900197308 */ /* 0x000eb00000002400 */
[----:B------:R-:W4:Y:S01]  /*fda0*/  MUFU.TANH R20, R20 ;  /* 0x0000001400147308 */ /* 0x000f220000002400 */
[C---:B------:R-:W-:Y:S02]  /*fdb0*/  ISETP.GT.AND P2, PT, R44.reuse, 0x10, PT ;  /* 0x000000102c00780c */ /* 0x040fe40003f44270 */
[----:B------:R-:W-:-:S05]  /*fdc0*/  ISETP.GT.AND P4, PT, R44, 0x18, PT ;  /* 0x000000182c00780c */ /* 0x000fca0003f84270 */
[----:B------:R-:W4:Y:S01]  /*fdd0*/  MUFU.TANH R27, R27 ;  /* 0x0000001b001b7308 */ /* 0x000f220000002400 */
[----:B---3--:R-:W-:-:S07]  /*fde0*/  FSEL R74, R12, -INF , P2 ;  /* 0xff8000000c4a7808 */ /* 0x008fce0001000000 */
[----:B------:R-:W3:Y:S01]  /*fdf0*/  MUFU.TANH R21, R21 ;  /* 0x0000001500157308 */ /* 0x000ee20000002400 */
[----:B0-----:R-:W-:-:S07]  /*fe00*/  FSEL R72, R14, -INF , P4 ;  /* 0xff8000000e487808 */ /* 0x001fce0002000000 */
[----:B------:R-:W0:Y:S08]  /*fe10*/  MUFU.TANH R29, R29 ;  /* 0x0000001d001d7308 */ /* 0x000e300000002400 */
[----:B------:R-:W0:Y:S01]  /*fe20*/  MUFU.TANH R24, R24 ;  /* 0x0000001800187308 */ /* 0x000e220000002400 */
[C---:B------:R-:W-:Y:S02]  /*fe30*/  ISETP.GT.AND P1, PT, R44.reuse, 0x19, PT ;  /* 0x000000192c00780c */ /* 0x040fe40003f24270 */
[----:B------:R-:W-:-:S02]  /*fe40*/  ISETP.GT.AND P2, PT, R44, 0x20, PT ;  /* 0x000000202c00780c */ /* 0x000fc40003f44270 */
[----:B------:R-:W-:-:S03]  /*fe50*/  ISETP.GT.AND P3, PT, R44, 0x21, PT ;  /* 0x000000212c00780c */ /* 0x000fc60003f64270 */
[----:B------:R-:W0:Y:S01]  /*fe60*/  MUFU.TANH R31, R31 ;  /* 0x0000001f001f7308 */ /* 0x000e220000002400 */
[----:B------:R-:W-:-:S07]  /*fe70*/  ISETP.GT.AND P4, PT, R44, 0x28, PT ;  /* 0x000000282c00780c */ /* 0x000fce0003f84270 */
[----:B------:R-:W0:Y:S01]  /*fe80*/  MUFU.TANH R32, R32 ;  /* 0x0000002000207308 */ /* 0x000e220000002400 */
[----:B-----5:R-:W-:-:S07]  /*fe90*/  FSEL R39, R39, -INF , P1 ;  /* 0xff80000027277808 */ /* 0x020fce0000800000 */
[----:B------:R-:W5:Y:S01]  /*fea0*/  MUFU.TANH R34, R34 ;  /* 0x0000002200227308 */ /* 0x000f620000002400 */
[----:B-1----:R-:W-:-:S07]  /*feb0*/  FSEL R70, R15, -INF , P2 ;  /* 0xff8000000f467808 */ /* 0x002fce0001000000 */
[----:B------:R-:W1:Y:S01]  /*fec0*/  MUFU.TANH R57, R57 ;  /* 0x0000003900397308 */ /* 0x000e620000002400 */
[----:B--2---:R-:W-:Y:S02]  /*fed0*/  FSEL R25, R25, -INF , P3 ;  /* 0xff80000019197808 */ /* 0x004fe40001800000 */
[----:B----4-:R-:W-:Y:S02]  /*fee0*/  FSEL R68, R20, -INF , P4 ;  /* 0xff80000014447808 */ /* 0x010fe40002000000 */
[----:B------:R-:W-:-:S03]  /*fef0*/  ISETP.GT.AND P1, PT, R44, 0x29, PT ;  /* 0x000000292c00780c */ /* 0x000fc60003f24270 */
[----:B------:R-:W2:Y:S01]  /*ff00*/  MUFU.TANH R56, R56 ;  /* 0x0000003800387308 */ /* 0x000ea20000002400 */
[C---:B------:R-:W-:Y:S02]  /*ff10*/  ISETP.GT.AND P2, PT, R44.reuse, 0x30, PT ;  /* 0x000000302c00780c */ /* 0x040fe40003f44270 */
[C---:B------:R-:W-:Y:S02]  /*ff20*/  ISETP.GT.AND P3, PT, R44.reuse, 0x31, PT ;  /* 0x000000312c00780c */ /* 0x040fe40003f64270 */
[----:B------:R-:W-:-:S03]  /*ff30*/  ISETP.GT.AND P4, PT, R44, 0x38, PT ;  /* 0x000000382c00780c */ /* 0x000fc60003f84270 */
[----:B------:R-:W4:Y:S01]  /*ff40*/  MUFU.TANH R53, R53 ;  /* 0x0000003500357308 */ /* 0x000f220000002400 */
[----:B------:R-:W-:-:S07]  /*ff50*/  FSEL R27, R27, -INF , P1 ;  /* 0xff8000001b1b7808 */ /* 0x000fce0000800000 */
[----:B------:R-:W4:Y:S01]  /*ff60*/  MUFU.TANH R52, R52 ;  /* 0x0000003400347308 */ /* 0x000f220000002400 */
[----:B---3--:R-:W-:-:S07]  /*ff70*/  FSEL R66, R21, -INF , P2 ;  /* 0xff80000015427808 */ /* 0x008fce0001000000 */
[----:B------:R-:W3:Y:S01]  /*ff80*/  MUFU.TANH R49, R49 ;  /* 0x0000003100317308 */ /* 0x000ee20000002400 */
[----:B0-----:R-:W-:Y:S02]  /*ff90*/  FSEL R29, R29, -INF , P3 ;  /* 0xff8000001d1d7808 */ /* 0x001fe40001800000 */
[----:B------:R-:W-:Y:S02]  /*ffa0*/  FSEL R64, R24, -INF , P4 ;  /* 0xff80000018407808 */ /* 0x000fe40002000000 */
[----:B------:R-:W-:-:S03]  /*ffb0*/  ISETP.GT.AND P1, PT, R44, 0x39, PT ;  /* 0x000000392c00780c */ /* 0x000fc60003f24270 */
[----:B------:R-:W0:Y:S01]  /*ffc0*/  MUFU.TANH R48, R48 ;  /* 0x0000003000307308 */ /* 0x000e220000002400 */
[C---:B------:R-:W-:Y:S02]  /*ffd0*/  ISETP.GT.AND P2, PT, R44.reuse, 0x40, PT ;  /* 0x000000402c00780c */ /* 0x040fe40003f44270 */
[C---:B------:R-:W-:Y:S02]  /*ffe0*/  ISETP.GT.AND P3, PT, R44.reuse, 0x41, PT ;  /* 0x000000412c00780c */ /* 0x040fe40003f64270 */
[----:B------:R-:W-:-:S03]  /*fff0*/  ISETP.GT.AND P4, PT, R44, 0x48, PT ;  /* 0x000000482c00780c */ /* 0x000fc60003f84270 */
[----:B------:R-:W0:Y:S01]  /*10000*/  MUFU.TANH R46, R46 ;  /* 0x0000002e002e7308 */ /* 0x000e220000002400 */
[----:B------:R-:W-:-:S07]  /*10010*/  FMNMX.FTZ R7, R7, R8, !PT ;  /* 0x0000000807077209 */ /* 0x000fce0007810000 */
[----:B------:R-:W0:Y:S01]  /*10020*/  MUFU.TANH R41, R41 ;  /* 0x0000002900297308 */ /* 0x000e220000002400 */
[----:B------:R-:W-:-:S07]  /*10030*/  FSEL R31, R31, -INF , P1 ;  /* 0xff8000001f1f7808 */ /* 0x000fce0000800000 */
[----:B------:R-:W0:Y:S01]  /*10040*/  MUFU.TANH R43, R142 ;  /* 0x0000008e002b7308 */ /* 0x000e220000002400 */
[----:B------:R-:W-:Y:S01]  /*10050*/  FSEL R61, R32, -INF , P2 ;  /* 0xff800000203d7808 */ /* 0x000fe20001000000 */
[----:B------:R-:W-:Y:S01]  /*10060*/  UMOV UR47, UR44 ;  /* 0x0000002c002f7c82 */ /* 0x000fe20008000000 */
[----:B-----5:R-:W-:Y:S02]  /*10070*/  FSEL R60, R34, -INF , P3 ;  /* 0xff800000223c7808 */ /* 0x020fe40001800000 */
[----:B-1----:R-:W-:Y:S02]  /*10080*/  FSEL R57, R57, -INF , P4 ;  /* 0xff80000039397808 */ /* 0x002fe40002000000 */
[C---:B------:R-:W-:Y:S02]  /*10090*/  ISETP.GT.AND P1, PT, R44.reuse, 0x49, PT ;  /* 0x000000492c00780c */ /* 0x040fe40003f24270 */
[C---:B------:R-:W-:Y:S02]  /*100a0*/  ISETP.GT.AND P2, PT, R44.reuse, 0x50, PT ;  /* 0x000000502c00780c */ /* 0x040fe40003f44270 */
[----:B------:R-:W-:-:S02]  /*100b0*/  ISETP.GT.AND P3, PT, R44, 0x51, PT ;  /* 0x000000512c00780c */ /* 0x000fc40003f64270 */
[----:B------:R-:W-:Y:S01]  /*100c0*/  ISETP.GT.AND P4, PT, R44, 0x58, PT ;  /* 0x000000582c00780c */ /* 0x000fe20003f84270 */
[C---:B------:R-:W-:Y:S01]  /*100d0*/  FMUL.FTZ R8, R7.reuse, UR47 ;  /* 0x0000002f07087c20 */ /* 0x040fe20008410000 */
[----:B------:R-:W-:Y:S02]  /*100e0*/  FSETP.NEU.FTZ.AND P6, PT, R7, -INF , PT ;  /* 0xff8000000700780b */ /* 0x000fe40003fdd000 */
[----:B--2---:R-:W-:Y:S02]  /*100f0*/  FSEL R56, R56, -INF , P1 ;  /* 0xff80000038387808 */ /* 0x004fe40000800000 */
[----:B----4-:R-:W-:Y:S02]  /*10100*/  FSEL R53, R53, -INF , P2 ;  /* 0xff80000035357808 */ /* 0x010fe40001000000 */
[----:B------:R-:W-:Y:S02]  /*10110*/  FSEL R52, R52, -INF , P3 ;  /* 0xff80000034347808 */ /* 0x000fe40001800000 */
[----:B---3--:R-:W-:-:S02]  /*10120*/  FSEL R49, R49, -INF , P4 ;  /* 0xff80000031317808 */ /* 0x008fc40002000000 */
[C---:B------:R-:W-:Y:S02]  /*10130*/  ISETP.GT.AND P1, PT, R44.reuse, 0x59, PT ;  /* 0x000000592c00780c */ /* 0x040fe40003f24270 */
[C---:B------:R-:W-:Y:S02]  /*10140*/  ISETP.GT.AND P2, PT, R44.reuse, 0x60, PT ;  /* 0x000000602c00780c */ /* 0x040fe40003f44270 */
[C---:B------:R-:W-:Y:S02]  /*10150*/  ISETP.GT.AND P3, PT, R44.reuse, 0x61, PT ;  /* 0x000000612c00780c */ /* 0x040fe40003f64270 */
[----:B------:R-:W-:Y:S01]  /*10160*/  ISETP.GT.AND P4, PT, R44, 0x68, PT ;  /* 0x000000682c00780c */ /* 0x000fe20003f84270 */
[----:B------:R-:W-:Y:S01]  /*10170*/  FMUL.FTZ R79, R79, UR46 ;  /* 0x0000002e4f4f7c20 */ /* 0x000fe20008410000 */
[----:B------:R-:W-:Y:S02]  /*10180*/  FSEL R12, R7, RZ, P6 ;  /* 0x000000ff070c7208 */ /* 0x000fe40003000000 */
[----:B------:R-:W-:-:S02]  /*10190*/  FSEL R8, R8, RZ, P6 ;  /* 0x000000ff08087208 */ /* 0x000fc40003000000 */
[----:B0-----:R-:W-:Y:S02]  /*101a0*/  FSEL R48, R48, -INF , P1 ;  /* 0xff80000030307808 */ /* 0x001fe40000800000 */
[----:B------:R-:W-:Y:S02]  /*101b0*/  FSEL R46, R46, -INF , P2 ;  /* 0xff8000002e2e7808 */ /* 0x000fe40001000000 */
[----:B------:R-:W-:Y:S02]  /*101c0*/  FSEL R41, R41, -INF , P3 ;  /* 0xff80000029297808 */ /* 0x000fe40001800000 */
[----:B------:R-:W-:Y:S01]  /*101d0*/  FSEL R43, R43, -INF , P4 ;  /* 0xff8000002b2b7808 */ /* 0x000fe20002000000 */
[----:B------:R-:W-:Y:S01]  /*101e0*/  FADD.FTZ R12, -R12, R9 ;  /* 0x000000090c0c7221 */ /* 0x000fe20000010100 */
[C---:B------:R-:W-:Y:S02]  /*101f0*/  ISETP.GT.AND P1, PT, R44.reuse, 0x69, PT ;  /* 0x000000692c00780c */ /* 0x040fe40003f24270 */
[----:B------:R-:W-:-:S02]  /*10200*/  ISETP.GT.AND P2, PT, R44, 0x70, PT ;  /* 0x000000702c00780c */ /* 0x000fc40003f44270 */
[C---:B------:R-:W-:Y:S02]  /*10210*/  ISETP.GT.AND P3, PT, R44.reuse, 0x71, PT ;  /* 0x000000712c00780c */ /* 0x040fe40003f64270 */
[C---:B------:R-:W-:Y:S02]  /*10220*/  ISETP.GT.AND P4, PT, R44.reuse, 0x78, PT ;  /* 0x000000782c00780c */ /* 0x040fe40003f84270 */
[----:B------:R-:W-:Y:S01]  /*10230*/  ISETP.GT.AND P5, PT, R44, 0x79, PT ;  /* 0x000000792c00780c */ /* 0x000fe20003fa4270 */
[--C-:B------:R-:W-:Y:S01]  /*10240*/  FFMA.FTZ R32, R139, UR47, -R8.reuse ;  /* 0x0000002f8b207c23 */ /* 0x100fe20008010808 */
[----:B------:R0:W1:Y:S01]  /*10250*/  MUFU.TANH R44, R79 ;  /* 0x0000004f002c7308 */ /* 0x0000620000002400 */
        /* <DEDUP_REMOVED lines=8> */
[--C-:B0-----:R-:W-:Y:S01]  /*102e0*/  FFMA.FTZ R79, R85, UR47, -R8.reuse ;  /* 0x0000002f554f7c23 */ /* 0x101fe20008010808 */
        /* <DEDUP_REMOVED lines=44> */
[----:B------:R-:W-:Y:S01]  /*105b0*/  FMNMX.FTZ R8, R52, R8, !PT ;  /* 0x0000000834087209 */ /* 0x000fe20007810000 */
[----:B------:R-:W-:-:S03]  /*105c0*/  FMUL.FTZ R15, R83, UR46 ;  /* 0x0000002e530f7c20 */ /* 0x000fc60008410000 */
[----:B------:R-:W-:Y:S01]  /*105d0*/  FMNMX.FTZ R8, R49, R8, !PT ;  /* 0x0000000831087209 */ /* 0x000fe20007810000 */
[----:B------:R-:W0:Y:S01]  /*105e0*/  MUFU.TANH R14, R14 ;  /* 0x0000000e000e7308 */ /* 0x000e220000002400 */
[----:B------:R-:W-:Y:S02]  /*105f0*/  FMUL.FTZ R20, R86, UR46 ;  /* 0x0000002e56147c20 */ /* 0x000fe40008410000 */
[----:B------:R-:W-:Y:S01]  /*10600*/  FMNMX.FTZ R8, R48, R8, !PT ;  /* 0x0000000830087209 */ /* 0x000fe20007810000 */
[----:B------:R-:W-:-:S03]  /*10610*/  FMUL.FTZ R21, R87, UR46 ;  /* 0x0000002e57157c20 */ /* 0x000fc60008410000 */
[----:B------:R-:W-:Y:S01]  /*10620*/  FMNMX.FTZ R8, R46, R8, !PT ;  /* 0x000000082e087209 */ /* 0x000fe20007810000 */
[----:B------:R-:W2:Y:S03]  /*10630*/  MUFU.TANH R15, R15 ;  /* 0x0000000f000f7308 */ /* 0x000ea60000002400 */
[----:B------:R-:W-:-:S05]  /*10640*/  FMNMX.FTZ R8, R41, R8, !PT ;  /* 0x0000000829087209 */ /* 0x000fca0007810000 */
[----:B------:R-:W3:Y:S01]  /*10650*/  MUFU.TANH R20, R20 ;  /* 0x0000001400147308 */ /* 0x000ee20000002400 */
[----:B-1----:R-:W-:Y:S02]  /*10660*/  FSEL R44, R44, -INF , P1 ;  /* 0xff8000002c2c7808 */ /* 0x002fe40000800000 */
[----:B------:R-:W-:-:S05]  /*10670*/  FMNMX.FTZ R8, R43, R8, !PT ;  /* 0x000000082b087209 */ /* 0x000fca0007810000 */
[----:B------:R-:W1:Y:S01]  /*10680*/  MUFU.TANH R21, R21 ;  /* 0x0000001500157308 */ /* 0x000e620000002400 */
[----:B0-----:R-:W-:Y:S02]  /*10690*/  FSEL R14, R14, -INF , P2 ;  /* 0xff8000000e0e7808 */ /* 0x001fe40001000000 */
[----:B------:R-:W-:Y:S02]  /*106a0*/  FMNMX.FTZ R8, R44, R8, !PT ;  /* 0x000000082c087209 */ /* 0x000fe40007810000 */
[----:B--2---:R-:W-:Y:S02]  /*106b0*/  FSEL R15, R15, -INF , P3 ;  /* 0xff8000000f0f7808 */ /* 0x004fe40001800000 */
[----:B------:R-:W-:Y:S02]  /*106c0*/  FMNMX.FTZ R8, R14, R8, !PT ;  /* 0x000000080e087209 */ /* 0x000fe40007810000 */
[----:B---3--:R-:W-:Y:S02]  /*106d0*/  FSEL R20, R20, -INF , P4 ;  /* 0xff80000014147808 */ /* 0x008fe40002000000 */
[----:B------:R-:W-:-:S04]  /*106e0*/  FMNMX.FTZ R8, R15, R8, !PT ;  /* 0x000000080f087209 */ /* 0x000fc80007810000 */
[----:B------:R-:W-:Y:S02]  /*106f0*/  FMNMX.FTZ R8, R20, R8, !PT ;  /* 0x0000000814087209 */ /* 0x000fe40007810000 */
[----:B-1----:R-:W-:-:S04]  /*10700*/  FSEL R21, R21, -INF , P5 ;  /* 0xff80000015157808 */ /* 0x002fc80002800000 */
[----:B------:R-:W-:-:S05]  /*10710*/  FMNMX.FTZ R8, R21, R8, !PT ;  /* 0x0000000815087209 */ /* 0x000fca0007810000 */
[----:B------:R-:W0:Y:S02]  /*10720*/  SHFL.BFLY PT, R13, R8, 0x2, 0x1f ;  /* 0x0c401f00080d7f89 */ /* 0x000e2400000e0000 */
[----:B0-----:R-:W-:-:S05]  /*10730*/  FMNMX.FTZ R8, R8, R13, !PT ;  /* 0x0000000d08087209 */ /* 0x001fca0007810000 */
[----:B------:R-:W0:Y:S01]  /*10740*/  SHFL.BFLY PT, R13, R8, 0x1, 0x1f ;  /* 0x0c201f00080d7f89 */ /* 0x000e2200000e0000 */
[----:B------:R-:W-:Y:S01]  /*10750*/  FMUL.FTZ R12, R12, UR47 ;  /* 0x0000002f0c0c7c20 */ /* 0x000fe20008410000 */
[----:B------:R-:W-:Y:S01]  /*10760*/  MUFU.EX2 R32, R32 ;  /* 0x0000002000207308 */ /* 0x000fe20000000800 */
[----:B0-----:R-:W-:-:S04]  /*10770*/  FMNMX.FTZ R8, R8, R13, !PT ;  /* 0x0000000d08087209 */ /* 0x001fc80007810000 */
[C---:B------:R-:W-:Y:S01]  /*10780*/  FSETP.NEU.FTZ.AND P1, PT, R8.reuse, -INF , PT ;  /* 0xff8000000800780b */ /* 0x040fe20003f3d000 */
[----:B------:R-:W-:-:S03]  /*10790*/  FMUL.FTZ R80, R8, UR47 ;  /* 0x0000002f08507c20 */ /* 0x000fc60008410000 */
[----:B------:R-:W-:Y:S02]  /*107a0*/  FSEL R13, R8, RZ, P1 ;  /* 0x000000ff080d7208 */ /* 0x000fe40000800000 */
[----:B------:R-:W-:-:S03]  /*107b0*/  FSEL R80, R80, RZ, P1 ;  /* 0x000000ff50507208 */ /* 0x000fc60000800000 */
[----:B------:R-:W-:Y:S02]  /*107c0*/  FADD.FTZ R13, -R13, R6 ;  /* 0x000000060d0d7221 */ /* 0x000fe40000010100 */
[--C-:B------:R-:W-:Y:S02]  /*107d0*/  FFMA.FTZ R78, R78, UR47, -R80.reuse ;  /* 0x0000002f4e4e7c23 */ /* 0x100fe40008010850 */
[----:B------:R-:W-:Y:S01]  /*107e0*/  FMUL.FTZ R13, R13, UR47 ;  /* 0x0000002f0d0d7c20 */ /* 0x000fe20008410000 */
[--C-:B------:R-:W-:Y:S01]  /*107f0*/  FFMA.FTZ R33, R33, UR47, -R80.reuse ;  /* 0x0000002f21217c23 */ /* 0x100fe20008010850 */
[----:B------:R-:W0:Y:S01]  /*10800*/  MUFU.EX2 R12, R12 ;  /* 0x0000000c000c7308 */ /* 0x000e220000000800 */
[--C-:B------:R-:W-:Y:S01]  /*10810*/  FFMA.FTZ R76, R76, UR47, -R80.reuse ;  /* 0x0000002f4c4c7c23 */ /* 0x100fe20008010850 */
[----:B------:R-:W-:-:S06]  /*10820*/  FFMA.FTZ R35, R35, UR47, -R80 ;  /* 0x0000002f23237c23 */ /* 0x000fcc0008010850 */
[----:B------:R-:W-:Y:S01]  /*10830*/  MUFU.EX2 R78, R78 ;  /* 0x0000004e004e7308 */ /* 0x000fe20000000800 */
[--C-:B------:R-:W-:Y:S01]  /*10840*/  FFMA.FTZ R74, R74, UR47, -R80.reuse ;  /* 0x0000002f4a4a7c23 */ /* 0x100fe20008010850 */
[----:B------:R-:W-:-:S06]  /*10850*/  FFMA.FTZ R37, R37, UR47, -R80 ;  /* 0x0000002f25257c23 */ /* 0x000fcc0008010850 */
[----:B------:R-:W1:Y:S01]  /*10860*/  MUFU.EX2 R13, R13 ;  /* 0x0000000d000d7308 */ /* 0x000e620000000800 */
[--C-:B------:R-:W-:Y:S01]  /*10870*/  FFMA.FTZ R72, R72, UR47, -R80.reuse ;  /* 0x0000002f48487c23 */ /* 0x100fe20008010850 */
[--C-:B------:R-:W-:Y:S01]  /*10880*/  FFMA.FTZ R39, R39, UR47, -R80.reuse ;  /* 0x0000002f27277c23 */ /* 0x100fe20008010850 */
[--C-:B------:R-:W-:Y:S01]  /*10890*/  FFMA.FTZ R70, R70, UR47, -R80.reuse ;  /* 0x0000002f46467c23 */ /* 0x100fe20008010850 */
[--C-:B------:R-:W-:Y:S01]  /*108a0*/  FFMA.FTZ R25, R25, UR47, -R80.reuse ;  /* 0x0000002f19197c23 */ /* 0x100fe20008010850 */
[----:B------:R-:W-:-:S03]  /*108b0*/  FFMA.FTZ R68, R68, UR47, -R80 ;  /* 0x0000002f44447c23 */ /* 0x000fc60008010850 */
[----:B------:R-:W2:Y:S01]  /*108c0*/  MUFU.EX2 R79, R79 ;  /* 0x0000004f004f7308 */ /* 0x000ea20000000800 */
[--C-:B------:R-:W-:Y:S01]  /*108d0*/  FFMA.FTZ R27, R27, UR47, -R80.reuse ;  /* 0x0000002f1b1b7c23 */ /* 0x100fe20008010850 */
[--C-:B------:R-:W-:Y:S01]  /*108e0*/  FFMA.FTZ R66, R66, UR47, -R80.reuse ;  /* 0x0000002f42427c23 */ /* 0x100fe20008010850 */
[--C-:B------:R-:W-:Y:S01]  /*108f0*/  FFMA.FTZ R29, R29, UR47, -R80.reuse ;  /* 0x0000002f1d1d7c23 */ /* 0x100fe20008010850 */
[--C-:B------:R-:W-:Y:S01]  /*10900*/  FFMA.FTZ R64, R64, UR47, -R80.reuse ;  /* 0x0000002f40407c23 */ /* 0x100fe20008010850 */
[--C-:B------:R-:W-:Y:S01]  /*10910*/  FFMA.FTZ R31, R31, UR47, -R80.reuse ;  /* 0x0000002f1f1f7c23 */ /* 0x100fe20008010850 */
[--C-:B------:R-:W-:Y:S02]  /*10920*/  FFMA.FTZ R61, R61, UR47, -R80.reuse ;  /* 0x0000002f3d3d7c23 */ /* 0x100fe40008010850 */
[----:B------:R-:W3:Y:S01]  /*10930*/  MUFU.EX2 R33, R33 ;  /* 0x0000002100217308 */ /* 0x000ee20000000800 */
        /* <DEDUP_REMOVED lines=15> */
[----:B------:R-:W4:Y:S01]  /*10a30*/  MUFU.EX2 R34, R34 ;  /* 0x0000002200227308 */ /* 0x000f220000000800 */
[----:B------:R-:W-:-:S07]  /*10a40*/  IMAD R80, R19, 0x8, R2 ;  /* 0x0000000813507824 */ /* 0x000fce00078e0202 */
[----:B------:R-:W5:Y:S01]  /*10a50*/  MUFU.EX2 R76, R76 ;  /* 0x0000004c004c7308 */ /* 0x000f620000000800 */
[----:B------:R-:W-:Y:S01]  /*10a60*/  IADD3 R80, R80, 0x2d840, RZ ;  /* 0x0002d84050507810 */ /* 0x000fe20007ffe0ff */
[----:B0-----:R-:W-:-:S06]  /*10a70*/  FFMA.FTZ R3, R12, R3, R32 ;  /* 0x000000030c037223 */ /* 0x001fcc0000010020 */
[----:B------:R0:W-:Y:S01]  /*10a80*/  MUFU.EX2 R6, R81 ;  /* 0x0000005100067308 */ /* 0x0001e20000000800 */
[----:B-1----:R-:W-:-:S07]  /*10a90*/  FFMA.FTZ R0, R13, R0, R78 ;  /* 0x000000000d007223 */ /* 0x002fce000001004e */
[----:B------:R-:W1:Y:S01]  /*10aa0*/  MUFU.EX2 R77, R77 ;  /* 0x0000004d004d7308 */ /* 0x000e620000000800 */
[----:B0-----:R-:W-:-:S07]  /*10ab0*/  IMAD.U32 R81, RZ, RZ, UR40 ;  /* 0x00000028ff517e24 */ /* 0x001fce000f8e00ff */
[----:B------:R-:W0:Y:S01]  /*10ac0*/  MUFU.EX2 R35, R35 ;  /* 0x0000002300237308 */ /* 0x000e220000000800 */
[----:B------:R-:W-:Y:S01]  /*10ad0*/  PRMT R80, R81, 0x654, R80 ;  /* 0x0000065451507816 */ /* 0x000fe20000000050 */
[----:B--2---:R-:W-:-:S03]  /*10ae0*/  FADD.FTZ R3, R79, R3 ;  /* 0x000000034f037221 */ /* 0x004fc60000010000 */
[----:B------:R3:W-:Y:S03]  /*10af0*/  SYNCS.ARRIVE.TRANS64.RED.A1T0 RZ, [R80+URZ], RZ ;  /* 0x000000ff50ff79a7 */ /* 0x0007e6000810043f */
[----:B------:R-:W2:Y:S08]  /*10b00*/  MUFU.EX2 R36, R36 ;  /* 0x0000002400247308 */ /* 0x000eb00000000800 */
[----:B------:R-:W2:Y:S01]  /*10b10*/  MUFU.EX2 R74, R74 ;  /* 0x0000004a004a7308 */ /* 0x000ea20000000800 */
[----:B---3--:R-:W-:Y:S01]  /*10b20*/  FADD.FTZ R80, R33, R0 ;  /* 0x0000000021507221 */ /* 0x008fe20000010000 */
[----:B----4-:R-:W-:-:S06]  /*10b30*/  FADD.FTZ R0, R34, R3 ;  /* 0x0000000322007221 */ /* 0x010fcc0000010000 */
[----:B------:R-:W3:Y:S01]  /*10b40*/  MUFU.EX2 R75, R75 ;  /* 0x0000004b004b7308 */ /* 0x000ee20000000800 */
[----:B-----5:R-:W-:-:S07]  /*10b50*/  FADD.FTZ R3, R76, R80 ;  /* 0x000000504c037221 */ /* 0x020fce0000010000 */
[----:B------:R-:W4:Y:S01]  /*10b60*/  MUFU.EX2 R37, R37 ;  /* 0x0000002500257308 */ /* 0x000f220000000800 */
[----:B-1----:R-:W-:Y:S01]  /*10b70*/  FADD.FTZ R0, R77, R0 ;  /* 0x000000004d007221 */ /* 0x002fe20000010000 */
[----:B0-----:R-:W-:-:S06]  /*10b80*/  FADD.FTZ R3, R35, R3 ;  /* 0x0000000323037221 */ /* 0x001fcc0000010000 */
[----:B------:R-:W0:Y:S08]  /*10b90*/  MUFU.EX2 R38, R38 ;  /* 0x0000002600267308 */ /* 0x000e300000000800 */
[----:B------:R-:W1:Y:S01]  /*10ba0*/  MUFU.EX2 R72, R72 ;  /* 0x0000004800487308 */ /* 0x000e620000000800 */
[----:B--2---:R-:W-:Y:S01]  /*10bb0*/  FADD.FTZ R0, R36, R0 ;  /* 0x0000000024007221 */ /* 0x004fe20000010000 */
[----:B------:R-:W-:-:S06]  /*10bc0*/  FADD.FTZ R3, R74, R3 ;  /* 0x000000034a037221 */ /* 0x000fcc0000010000 */
[----:B------:R-:W2:Y:S08]  /*10bd0*/  MUFU.EX2 R73, R73 ;  /* 0x0000004900497308 */ /* 0x000eb00000000800 */
[----:B------:R-:W5:Y:S01]  /*10be0*/  MUFU.EX2 R39, R39 ;  /* 0x0000002700277308 */ /* 0x000f620000000800 */
[----:B---3--:R-:W-:Y:S01]  /*10bf0*/  FADD.FTZ R0, R75, R0 ;  /* 0x000000004b007221 */ /* 0x008fe20000010000 */
[----:B----4-:R-:W-:-:S06]  /*10c00*/  FADD.FTZ R3, R37, R3 ;  /* 0x0000000325037221 */ /* 0x010fcc0000010000 */
[----:B------:R-:W3:Y:S08]  /*10c10*/  MUFU.EX2 R24, R24 ;  /* 0x0000001800187308 */ /* 0x000ef00000000800 */
[----:B------:R-:W4:Y:S01]  /*10c20*/  MUFU.EX2 R70, R70 ;  /* 0x0000004600467308 */ /* 0x000f220000000800 */
[----:B0-----:R-:W-:Y:S01]  /*10c30*/  FADD.FTZ R0, R38, R0 ;  /* 0x0000000026007221 */ /* 0x001fe20000010000 */
[----:B-1----:R-:W-:-:S06]  /*10c40*/  FADD.FTZ R3, R72, R3 ;  /* 0x0000000348037221 */ /* 0x002fcc0000010000 */
[----:B------:R-:W0:Y:S08]  /*10c50*/  MUFU.EX2 R71, R71 ;  /* 0x0000004700477308 */ /* 0x000e300000000800 */
[----:B------:R-:W1:Y:S01]  /*10c60*/  MUFU.EX2 R25, R25 ;  /* 0x0000001900197308 */ /* 0x000e620000000800 */
[----:B--2---:R-:W-:Y:S01]  /*10c70*/  FADD.FTZ R0, R73, R0 ;  /* 0x0000000049007221 */ /* 0x004fe20000010000 */
[----:B-----5:R-:W-:-:S06]  /*10c80*/  FADD.FTZ R3, R39, R3 ;  /* 0x0000000327037221 */ /* 0x020fcc0000010000 */
        /* <DEDUP_REMOVED lines=72> */
[----:B------:R-:W2:Y:S01]  /*11110*/  MUFU.EX2 R14, R14 ;  /* 0x0000000e000e7308 */ /* 0x000ea20000000800 */
        /* <DEDUP_REMOVED lines=8> */
[----:B------:R-:W-:Y:S01]  /*111a0*/  FADD.FTZ R0, R6, R0 ;  /* 0x0000000006007221 */ /* 0x000fe20000010000 */
[----:B--2---:R-:W-:-:S06]  /*111b0*/  FADD.FTZ R3, R14, R3 ;  /* 0x000000030e037221 */ /* 0x004fcc0000010000 */
[----:B------:R-:W2:Y:S08]  /*111c0*/  MUFU.EX2 R11, R11 ;  /* 0x0000000b000b7308 */ /* 0x000eb00000000800 */
[----:B------:R-:W5:Y:S01]  /*111d0*/  MUFU.EX2 R21, R21 ;  /* 0x0000001500157308 */ /* 0x000f620000000800 */
[----:B---3--:R-:W-:Y:S01]  /*111e0*/  FADD.FTZ R0, R9, R0 ;  /* 0x0000000009007221 */ /* 0x008fe20000010000 */
[----:B----4-:R-:W-:-:S03]  /*111f0*/  FADD.FTZ R3, R15, R3 ;  /* 0x000000030f037221 */ /* 0x010fc60000010000 */
[----:B0-----:R-:W-:Y:S01]  /*11200*/  FADD.FTZ R0, R10, R0 ;  /* 0x000000000a007221 */ /* 0x001fe20000010000 */
[----:B-1----:R-:W-:-:S03]  /*11210*/  FADD.FTZ R80, R20, R3 ;  /* 0x0000000314507221 */ /* 0x002fc60000010000 */
[----:B--2---:R-:W-:Y:S01]  /*11220*/  FADD.FTZ R3, R11, R0 ;  /* 0x000000000b037221 */ /* 0x004fe20000010000 */
[----:B-----5:R-:W-:Y:S01]  /*11230*/  FADD.FTZ R0, R21, R80 ;  /* 0x0000005015007221 */ /* 0x020fe20000010000 */
[----:B------:R-:W-:Y:S06]  /*11240*/  @!P0 BRA `(.L_x_2426) ;  /* 0x0000000000048947 */ /* 0x000fec0003800000 */
[----:B------:R-:W-:Y:S01]  /*11250*/  BPT.TRAP 0x1 ;  /* 0x000000040000795c */ /* 0x000fe20000300000 */
.L_x_2426:
[----:B------:R-:W2:Y:S04]  /*11260*/  LDL R84, [R1+0x7c] ;  /* 0x00007c0001547983 */ /* 0x000ea80000100800 */
[----:B------:R-:W3:Y:S04]  /*11270*/  LDL R82, [R1+0x8] ;  /* 0x0000080001527983 */ /* 0x000ee80000100800 */
[----:B------:R-:W4:Y:S04]  /*11280*/  LDL R81, [R1+0x4] ;  /* 0x0000040001517983 */ /* 0x000f280000100800 */
        /* <DEDUP_REMOVED lines=26> */
[----:B-1----:R-:W-:Y:S02]  /*11430*/  F2FP.F16.F32.PACK_AB R32, R63, R62 ;  /* 0x0000003e3f20723e */ /* 0x002fe400000000ff */
[----:B------:R-:W-:Y:S02]  /*11440*/  F2FP.F16.F32.PACK_AB R33, R60, R61 ;  /* 0x0000003d3c21723e */ /* 0x000fe400000000ff */
[----:B------:R-:W-:Y:S02]  /*11450*/  F2FP.F16.F32.PACK_AB R34, R59, R58 ;  /* 0x0000003a3b22723e */ /* 0x000fe400000000ff */
[----:B------:R-:W-:-:S02]  /*11460*/  F2FP.F16.F32.PACK_AB R35, R56, R57 ;  /* 0x000000393823723e */ /* 0x000fc400000000ff */
        /* <DEDUP_REMOVED lines=50> */
[----:B------:R-:W-:Y:S01]  /*11790*/  IADD3 R4, R4, -0x1, RZ ;  /* 0xffffffff04047810 */ /* 0x000fe20007ffe0ff */
[----:B0-----:R-:W-:Y:S01]  /*117a0*/  IMAD.MOV.U32 R5, RZ, RZ, R19 ;  /* 0x000000ffff057224 */ /* 0x001fe200078e0013 */
        /* <DEDUP_REMOVED lines=21> */
[----:B------:R-:W-:-:S02]  /*11900*/  IMAD.MOV.U32 R6, RZ, RZ, R8 ;  /* 0x000000ffff067224 */ /* 0x000fc400078e0008 */
[----:B------:R-:W-:Y:S02]  /*11910*/  IMAD.MOV.U32 R9, RZ, RZ, R7 ;  /* 0x000000ffff097224 */ /* 0x000fe400078e0007 */
[----:B------:R-:W-:Y:S01]  /*11920*/  IMAD.MOV.U32 R10, RZ, RZ, R137 ;  /* 0x000000ffff0a7224 */ /* 0x000fe200078e0089 */
[----:B0-----:R-:W-:Y:S01]  /*11930*/  NOP ;  /* 0x0000000000007918 */ /* 0x001fe20000000000 */
[----:B------:R-:W-:Y:S05]  /*11940*/  @P1 BRA `(.L_x_2427) ;  /* 0xffffffc8007c1947 */ /* 0x000fea000383ffff */
.L_x_2415:
[----:B------:R-:W-:-:S13]  /*11950*/  ISETP.GE.AND P1, PT, R4, RZ, PT ;  /* 0x000000ff0400720c */ /* 0x000fda0003f26270 */
[----:B------:R-:W-:Y:S05]  /*11960*/  @!P1 BRA `(.L_x_2428) ;  /* 0x0000002c00389947 */ /* 0x000fea0003800000 */
[----:B------:R-:W-:Y:S01]  /*11970*/  MOV R9, R8 ;  /* 0x0000000800097202 */ /* 0x000fe20000000f00 */
[----:B------:R-:W-:Y:S02]  /*11980*/  IMAD.MOV.U32 R6, RZ, RZ, R7 ;  /* 0x000000ffff067224 */ /* 0x000fe400078e0007 */
[----:B------:R-:W-:Y:S02]  /*11990*/  IMAD.MOV.U32 R10, RZ, RZ, R137 ;  /* 0x000000ffff0a7224 */ /* 0x000fe400078e0089 */
[----:B------:R-:W-:-:S07]  /*119a0*/  IMAD.MOV.U32 R5, RZ, RZ, R19 ;  /* 0x000000ffff057224 */ /* 0x000fce00078e0013 */
.L_x_2440:
[----:B---3--:R-:W3:Y:S01]  /*119b0*/  LDL R7, [R1+0x5c] ;  /* 0x00005c0001077983 */ /* 0x008ee20000100800 */
[----:B------:R-:W-:Y:S01]  /*119c0*/  ISETP.NE.AND P1, PT, R5, 0x1, PT ;  /* 0x000000010500780c */ /* 0x000fe20003f25270 */
[----:B------:R-:W-:Y:S05]  /*119d0*/  YIELD ;  /* 0x0000000000007946 */ /* 0x000fea0003800000 */
[----:B------:R-:W-:-:S04]  /*119e0*/  SEL R137, RZ, 0x1, P1 ;  /* 0x00000001ff897807 */ /* 0x000fc80000800000 */
[----:B------:R-:W-:Y:S02]  /*119f0*/  LOP3.LUT R137, R10, R137, RZ, 0x3c, !PT ;  /* 0x000000890a897212 */ /* 0x000fe400078e3cff */
[----:B---3--:R-:W-:-:S13]  /*11a00*/  ISETP.NE.AND P1, PT, R7, RZ, PT ;  /* 0x000000ff0700720c */ /* 0x008fda0003f25270 */
[----:B------:R-:W-:Y:S05]  /*11a10*/  @P1 BRA `(.L_x_2429) ;  /* 0x00000000003c1947 */ /* 0x000fea0003800000 */
[----:B------:R-:W-:Y:S05]  /*11a20*/  @!P0 BRA `(.L_x_2430) ;  /* 0x0000000000048947 */ /* 0x000fea0003800000 */
[----:B------:R-:W-:Y:S01]  /*11a30*/  BPT.TRAP 0x1 ;  /* 0x000000040000795c */ /* 0x000fe20000300000 */
.L_x_2430:
[----:B------:R-:W-:Y:S01]  /*11a40*/  VIADD R7, R5, 0x1 ;  /* 0x0000000105077836 */ /* 0x000fe20000000000 */
[----:B------:R-:W-:-:S04]  /*11a50*/  SHF.L.U32 R8, R137, 0x1f, RZ ;  /* 0x0000001f89087819 */ /* 0x000fc800000006ff */
[----:B------:R-:W-:-:S04]  /*11a60*/  ISETP.NE.AND P2, PT, R7, 0x2, PT ;  /* 0x000000020700780c */ /* 0x000fc80003f45270 */
[----:B------:R-:W-:-:S04]  /*11a70*/  SEL R7, R7, RZ, P2 ;  /* 0x000000ff07077207 */ /* 0x000fc80001000000 */
[----:B------:R-:W-:-:S04]  /*11a80*/  LEA R7, R7, R2, 0x3 ;  /* 0x0000000207077211 */ /* 0x000fc800078e18ff */
[----:B------:R0:W1:Y:S01]  /*11a90*/  SYNCS.PHASECHK.TRANS64.TRYWAIT P2, [R7+URZ+0x2d830], R8 ;  /* 0x02d83008070075a7 */ /* 0x000062000804017f */
[----:B------:R-:W-:Y:S05]  /*11aa0*/  @!P0 BRA `(.L_x_2431) ;  /* 0x0000000000048947 */ /* 0x000fea0003800000 */
[----:B------:R-:W-:Y:S01]  /*11ab0*/  BPT.TRAP 0x1 ;  /* 0x000000040000795c */ /* 0x000fe20000300000 */
.L_x_2431:
[----:B------:R-:W-:Y:S04]  /*11ac0*/  BSSY B0, `(.L_x_2429) ;  /* 0x0000004000007945 */ /* 0x000fe80003800000 */
[----:B-1----:R-:W-:Y:S05]  /*11ad0*/  @P2 BRA `(.L_x_2432) ;  /* 0x0000000000082947 */ /* 0x002fea0003800000 */
[----:B------:R-:W1:Y:S02]  /*11ae0*/  SYNCS.PHASECHK.TRANS64.TRYWAIT P2, [R7+URZ+0x2d830], R8 ;  /* 0x02d83008070075a7 */ /* 0x000e64000804017f */
[----:B-1----:R-:W-:Y:S05]  /*11af0*/  @!P2 BRA `(.L_x_2433) ;  /* 0x000000cc00b4a947 */ /* 0x002fea0003800000 */
.L_x_2432:
[----:B------:R-:W-:Y:S05]  /*11b00*/  BSYNC B0 ;  /* 0x0000000000007941 */ /* 0x000fea0003800000 */
.L_x_2429:
[----:B01----:R-:W3:Y:S04]  /*11b10*/  LDL R8, [R1+0x60] ;  /* 0x0000600001087983 */ /* 0x003ee80000100800 */
        /* <DEDUP_REMOVED lines=12> */
[----:B------:R-:W-:Y:S01]  /*11be0*/  IMAD.MOV.U32 R13, RZ, RZ, -0x7fffffe0 ;  /* 0x80000020ff0d7424 */ /* 0x000fe200078e00ff */
[----:B------:R-:W-:Y:S01]  /*11bf0*/  R2UR UR4, R156 ;  /* 0x000000009c0472ca */ /* 0x000fe200000e0000 */
[----:B--2---:R-:W-:Y:S01]  /*11c00*/  IMAD.MOV.U32 R25, RZ, RZ, -0x7fffffe0 ;  /* 0x80000020ff197424 */ /* 0x004fe200078e00ff */
[----:B------:R-:W-:Y:S02]  /*11c10*/  R2UR UR5, R157 ;  /* 0x000000009d0572ca */ /* 0x000fe400000e0000 */
[----:B------:R-:W-:Y:S02]  /*11c20*/  R2UR UR7, R13 ;  /* 0x000000000d0772ca */ /* 0x000fe400000e0000 */
[----:B------:R-:W-:Y:S01]  /*11c30*/  R2UR UR23, R25 ;  /* 0x00000000191772ca */ /* 0x000fe200000e0000 */
[----:B------:R-:W-:-:S05]  /*11c40*/  IMAD.MOV.U32 R21, RZ, RZ, -0x7fffffe0 ;  /* 0x80000020ff157424 */ /* 0x000fca00078e00ff */
[----:B------:R-:W-:Y:S01]  /*11c50*/  R2UR UR11, R21 ;  /* 0x00000000150b72ca */ /* 0x000fe200000e0000 */
[----:B------:R0:W-:Y:S01]  /*11c60*/  BAR.SYNC.DEFER_BLOCKING R7, 0x100 ;  /* 0x000400070000751d */ /* 0x0001e20000010000 */
[----:B------:R-:W-:Y:S02]  /*11c70*/  IMAD.MOV.U32 R15, RZ, RZ, -0x7fffffe0 ;  /* 0x80000020ff0f7424 */ /* 0x000fe400078e00ff */
[----:B---3--:R-:W-:-:S04]  /*11c80*/  IMAD R12, R19, 0x600, R8 ;  /* 0x00000600130c7824 */ /* 0x008fc800078e0208 */
[C---:B------:R-:W-:Y:S01]  /*11c90*/  VIADD R24, R12.reuse, 0x400 ;  /* 0x000004000c187836 */ /* 0x040fe20000000000 */
[----:B------:R-:W-:-:S04]  /*11ca0*/  R2UR UR6, R12 ;  /* 0x000000000c0672ca */ /* 0x000fc800000e0000 */
[----:B------:R-:W-:Y:S02]  /*11cb0*/  R2UR UR22, R24 ;  /* 0x00000000181672ca */ /* 0x000fe400000e0000 */
[----:B------:R-:W-:-:S07]  /*11cc0*/  WARPGROUP.ARRIVE ;  /* 0x00000000000079c5 */ /* 0x000fce0000000000 */
[----:B------:R-:W-:Y:S01]  /*11cd0*/  HGMMA.64x128x16.F32 R24, gdesc[UR4], RZ, !UPT, gsb0 ;  /* 0x01e00000041879f0 */ /* 0x000fe2000c0008ff */
[----:B------:R-:W-:Y:S01]  /*11ce0*/  VIADD R20, R12, 0x2 ;  /* 0x000000020c147836 */ /* 0x000fe20000000000 */
[----:B----4-:R-:W-:Y:S02]  /*11cf0*/  R2UR UR8, R148 ;  /* 0x00000000940872ca */ /* 0x010fe400000e0000 */
[----:B------:R-:W-:Y:S02]  /*11d00*/  R2UR UR9, R149 ;  /* 0x00000000950972ca */ /* 0x000fe400000e0000 */
[----:B------:R-:W-:Y:S02]  /*11d10*/  R2UR UR10, R20 ;  /* 0x00000000140a72ca */ /* 0x000fe400000e0000 */
[----:B------:R-:W-:Y:S02]  /*11d20*/  IADD3 R14, R12, 0x200, RZ ;  /* 0x000002000c0e7810 */ /* 0x000fe40007ffe0ff */
[----:B------:R-:W-:-:S02]  /*11d30*/  R2UR UR15, R15 ;  /* 0x000000000f0f72ca */ /* 0x000fc400000e0000 */
[----:B------:R-:W-:Y:S02]  /*11d40*/  R2UR UR14, R14 ;  /* 0x000000000e0e72ca */ /* 0x000fe400000e0000 */
        /* <DEDUP_REMOVED lines=33> */
.L_x_2435:
[----:B------:R-:W-:Y:S01]  /*11f60*/  SHF.L.U32 R7, R10, 0x1f, RZ ;  /* 0x0000001f0a077819 */ /* 0x000fe200000006ff */
[----:B------:R-:W-:-:S04]  /*11f70*/  IMAD R8, R5, 0x8, R2 ;  /* 0x0000000805087824 */ /* 0x000fc800078e0202 */
[----:B------:R0:W1:Y:S01]  /*11f80*/  SYNCS.PHASECHK.TRANS64.TRYWAIT P1, [R8+URZ+0x2d850], R7 ;  /* 0x02d85007080075a7 */ /* 0x000062000802017f */
[----:B------:R-:W-:Y:S05]  /*11f90*/  @!P0 BRA `(.L_x_2436) ;  /* 0x0000000000048947 */ /* 0x000fea0003800000 */
[----:B------:R-:W-:Y:S01]  /*11fa0*/  BPT.TRAP 0x1 ;  /* 0x000000040000795c */ /* 0x000fe20000300000 */
.L_x_2436:
[----:B-1----:R-:W-:Y:S05]  /*11fb0*/  @P1 BRA `(.L_x_2434) ;  /* 0x0000000000081947 */ /* 0x002fea0003800000 */
[----:B------:R-:W1:Y:S02]  /*11fc0*/  SYNCS.PHASECHK.TRANS64.TRYWAIT P1, [R8+URZ+0x2d850], R7 ;  /* 0x02d85007080075a7 */ /* 0x000e64000802017f */
[----:B-1----:R-:W-:Y:S05]  /*11fd0*/  @!P1 BRA `(.L_x_2437) ;  /* 0x000000c800909947 */ /* 0x002fea0003800000 */
.L_x_2434:
        /* <DEDUP_REMOVED lines=26> */
[----:B------:R-:W-:Y:S02]  /*12180*/  R2UR UR31, R13 ;  /* 0x000000000d1f72ca */ /* 0x000fe400000e0000 */
[----:B------:R-:W-:Y:S01]  /*12190*/  R2UR UR18, R12 ;  /* 0x000000000c1272ca */ /* 0x000fe200000e0000 */
[----:B------:R-:W-:Y:S01]  /*121a0*/  VIADD R12, R10, 0x100 ;  /* 0x000001000a0c7836 */ /* 0x000fe20000000000 */
[----:B------:R-:W-:Y:S02]  /*121b0*/  MOV R13, 0x40000040 ;  /* 0x40000040000d7802 */ /* 0x000fe40000000f00 */
[----:B------:R-:W-:Y:S02]  /*121c0*/  R2UR UR33, R11 ;  /* 0x000000000b2172ca */ /* 0x000fe400000e0000 */
[----:B------:R-:W-:Y:S02]  /*121d0*/  R2UR UR22, R12 ;  /* 0x000000000c1672ca */ /* 0x000fe400000e0000 */
[----:B------:R-:W-:-:S02]  /*121e0*/  IADD3 R12, R10, 0x140, RZ ;  /* 0x000001400a0c7810 */ /* 0x000fc40007ffe0ff */
[----:B------:R-:W-:Y:S01]  /*121f0*/  R2UR UR9, R13 ;  /* 0x000000000d0972ca */ /* 0x000fe200000e0000 */
[----:B------:R-:W-:Y:S01]  /*12200*/  IMAD.MOV.U32 R13, RZ, RZ, 0x40000040 ;  /* 0x40000040ff0d7424 */ /* 0x000fe200078e00ff */
[----:B------:R-:W-:Y:S01]  /*12210*/  R2UR UR26, R12 ;  /* 0x000000000c1a72ca */ /* 0x000fe200000e0000 */
[C---:B------:R-:W-:Y:S02]  /*12220*/  VIADD R12, R10.reuse, 0x180 ;  /* 0x000001800a0c7836 */ /* 0x040fe40000000000 */
[----:B------:R-:W-:Y:S01]  /*12230*/  VIADD R10, R10, 0x1c0 ;  /* 0x000001c00a0a7836 */ /* 0x000fe20000000000 */
        /* <DEDUP_REMOVED lines=9> */
[----:B------:R-:W-:-:S04]  /*122d0*/  MOV R13, 0x40000040 ;  /* 0x40000040000d7802 */ /* 0x000fc80000000f00 */
        /* <DEDUP_REMOVED lines=48> */
.L_x_2438:
[----:B------:R-:W-:Y:S01]  /*125e0*/  FMUL.FTZ R10, R24, UR45 ;  /* 0x0000002d180a7c20 */ /* 0x000fe20008410000 */
[----:B------:R-:W-:Y:S01]  /*125f0*/  FMUL.FTZ R13, R25, UR45 ;  /* 0x0000002d190d7c20 */ /* 0x000fe20008410000 */
[----:B------:R-:W-:Y:S01]  /*12600*/  FMUL.FTZ R24, R28, UR45 ;  /* 0x0000002d1c187c20 */ /* 0x000fe20008410000 */
[----:B0-----:R-:W-:Y:S02]  /*12610*/  IMAD R7, R19, 0x8, R2 ;  /* 0x0000000813077824 */ /* 0x001fe400078e0202 */
[----:B------:R-:W-:Y:S01]  /*12620*/  FMUL.FTZ R153, R26, UR45 ;  /* 0x0000002d1a997c20 */ /* 0x000fe20008410000 */
[----:B------:R-:W-:Y:S01]  /*12630*/  FMUL.FTZ R26, R29, UR45 ;  /* 0x0000002d1d1a7c20 */ /* 0x000fe20008410000 */
[----:B------:R-:W0:Y:S01]  /*12640*/  MUFU.TANH R10, R10 ;  /* 0x0000000a000a7308 */ /* 0x000e220000002400 */
[----:B------:R-:W-:Y:S01]  /*12650*/  IMAD.U32 R8, RZ, RZ, UR40 ;  /* 0x00000028ff087e24 */ /* 0x000fe2000f8e00ff */
[----:B------:R-:W-:Y:S01]  /*12660*/  IADD3 R7, R7, 0x2d840, RZ ;  /* 0x0002d84007077810 */ /* 0x000fe20007ffe0ff */
        /* <DEDUP_REMOVED lines=221> */
[----:B0-----:R-:W-:Y:S01]  /*13440*/  FFMA.FTZ R33, R152, UR47, -R80 ;  /* 0x0000002f98217c23 */ /* 0x001fe20008010850 */
[----:B------:R-:W-:Y:S01]  /*13450*/  FFMA.FTZ R37, R37, UR47, -R38 ;  /* 0x0000002f25257c23 */ /* 0x000fe20008010826 */
[----:B------:R-:W-:Y:S01]  /*13460*/  FFMA.FTZ R74, R149, UR47, -R80 ;  /* 0x0000002f954a7c23 */ /* 0x000fe20008010850 */
[--C-:B------:R-:W-:Y:S01]  /*13470*/  FFMA.FTZ R28, R28, UR47, -R38.reuse ;  /* 0x0000002f1c1c7c23 */ /* 0x100fe20008010826 */
[----:B------:R-:W-:Y:S01]  /*13480*/  FFMA.FTZ R51, R69, UR47, -R38 ;  /* 0x0000002f45337c23 */ /* 0x000fe20008010826 */
        /* <DEDUP_REMOVED lines=30> */
[--C-:B------:R-:W-:Y:S01]  /*13670*/  FFMA.FTZ R40, R40, UR47, -R38.reuse ;  /* 0x0000002f28287c23 */ /* 0x100fe20008010826 */
[--C-:B------:R-:W-:Y:S01]  /*13680*/  FFMA.FTZ R139, R139, UR47, -R38.reuse ;  /* 0x0000002f8b8b7c23 */ /* 0x100fe20008010826 */
[--C-:B------:R-:W-:Y:S01]  /*13690*/  FFMA.FTZ R140, R140, UR47, -R38.reuse ;  /* 0x0000002f8c8c7c23 */ /* 0x100fe20008010826 */
[----:B------:R-:W-:Y:S01]  /*136a0*/  FFMA.FTZ R62, R141, UR47, -R38 ;  /* 0x0000002f8d3e7c23 */ /* 0x000fe20008010826 */
[----:B------:R-:W2:Y:S01]  /*136b0*/  MUFU.EX2 R79, R79 ;  /* 0x0000004f004f7308 */ /* 0x000ea20000000800 */
[----:B0-----:R-:W-:Y:S01]  /*136c0*/  FFMA.FTZ R76, R151, UR47, -R80 ;  /* 0x0000002f974c7c23 */ /* 0x001fe20008010850 */
[----:B-1----:R-:W-:Y:S01]  /*136d0*/  FFMA.FTZ R0, R6, R0, R78 ;  /* 0x0000000006007223 */ /* 0x002fe2000001004e */
        /* <DEDUP_REMOVED lines=10> */
[----:B------:R-:W-:-:S03]  /*13780*/  FFMA.FTZ R13, R85, UR47, -R38 ;  /* 0x0000002f550d7c23 */ /* 0x000fc60008010826 */
[----:B------:R-:W0:Y:S01]  /*13790*/  MUFU.EX2 R33, R33 ;  /* 0x0000002100217308 */ /* 0x000e220000000800 */
[----:B--2---:R-:W-:-:S07]  /*137a0*/  FADD.FTZ R3, R79, R3 ;  /* 0x000000034f037221 */ /* 0x004fce0000010000 */
[----:B------:R1:W-:Y:S08]  /*137b0*/  MUFU.EX2 R26, R35 ;  /* 0x00000023001a7308 */ /* 0x0003f00000000800 */
[----:B------:R-:W2:Y:S01]  /*137c0*/  MUFU.EX2 R34, R24 ;  /* 0x0000001800227308 */ /* 0x000ea20000000800 */
[----:B-1----:R-:W-:-:S07]  /*137d0*/  FFMA.FTZ R35, R150, UR47, -R80 ;  /* 0x0000002f96237c23 */ /* 0x002fce0008010850 */
[----:B------:R-:W1:Y:S08]  /*137e0*/  MUFU.EX2 R76, R76 ;  /* 0x0000004c004c7308 */ /* 0x000e700000000800 */
[----:B------:R-:W3:Y:S08]  /*137f0*/  MUFU.EX2 R35, R35 ;  /* 0x0000002300237308 */ /* 0x000ef00000000800 */
[----:B------:R4:W-:Y:S08]  /*13800*/  MUFU.EX2 R69, R37 ;  /* 0x0000002500457308 */ /* 0x0009f00000000800 */
[----:B------:R-:W5:Y:S01]  /*13810*/  MUFU.EX2 R36, R28 ;  /* 0x0000001c00247308 */ /* 0x000f620000000800 */
[----:B----4-:R-:W-:-:S07]  /*13820*/  FFMA.FTZ R37, R148, UR47, -R80 ;  /* 0x0000002f94257c23 */ /* 0x010fce0008010850 */
[----:B------:R-:W4:Y:S08]  /*13830*/  MUFU.EX2 R74, R74 ;  /* 0x0000004a004a7308 */ /* 0x000f300000000800 */
[----:B------:R-:W-:Y:S08]  /*13840*/  MUFU.EX2 R24, R47 ;  /* 0x0000002f00187308 */ /* 0x000ff00000000800 */
[----:B------:R-:W-:Y:S08]  /*13850*/  MUFU.EX2 R47, R45 ;  /* 0x0000002d002f7308 */ /* 0x000ff00000000800 */
[----:B------:R-:W4:Y:S08]  /*13860*/  MUFU.EX2 R75, R75 ;  /* 0x0000004b004b7308 */ /* 0x000f300000000800 */
[----:B------:R0:W-:Y:S08]  /*13870*/  MUFU.EX2 R45, R66 ;  /* 0x00000042002d7308 */ /* 0x0001f00000000800 */
[----:B------:R-:W4:Y:S01]  /*13880*/  MUFU.EX2 R37, R37 ;  /* 0x0000002500257308 */ /* 0x000f220000000800 */
[----:B0-----:R-:W-:Y:S01]  /*13890*/  FFMA.FTZ R66, R12, UR47, -R80 ;  /* 0x0000002f0c427c23 */ /* 0x001fe20008010850 */
[----:B------:R-:W-:Y:S01]  /*138a0*/  FADD.FTZ R80, R33, R0 ;  /* 0x0000000021507221 */ /* 0x000fe20000010000 */
[----:B--2---:R-:W-:-:S03]  /*138b0*/  FADD.FTZ R0, R34, R3 ;  /* 0x0000000322007221 */ /* 0x004fc60000010000 */
[----:B-1----:R-:W-:Y:S01]  /*138c0*/  FADD.FTZ R3, R76, R80 ;  /* 0x000000504c037221 */ /* 0x002fe20000010000 */
[----:B------:R-:W-:Y:S01]  /*138d0*/  FADD.FTZ R0, R77, R0 ;  /* 0x000000004d007221 */ /* 0x000fe20000010000 */
[----:B------:R-:W0:Y:S02]  /*138e0*/  MUFU.EX2 R38, R30 ;  /* 0x0000001e00267308 */ /* 0x000e240000000800 */
[----:B---3--:R-:W-:Y:S01]  /*138f0*/  FADD.FTZ R3, R35, R3 ;  /* 0x0000000323037221 */ /* 0x008fe20000010000 */
[----:B-----5:R-:W-:-:S03]  /*13900*/  FADD.FTZ R0, R36, R0 ;  /* 0x0000000024007221 */ /* 0x020fc60000010000 */
[----:B----4-:R-:W-:Y:S01]  /*13910*/  FADD.FTZ R3, R74, R3 ;  /* 0x000000034a037221 */ /* 0x010fe20000010000 */
[----:B------:R-:W-:Y:S01]  /*13920*/  FADD.FTZ R0, R75, R0 ;  /* 0x000000004b007221 */ /* 0x000fe20000010000 */
[----:B------:R-:W1:Y:S02]  /*13930*/  MUFU.EX2 R72, R72 ;  /* 0x0000004800487308 */ /* 0x000e640000000800 */
[----:B------:R-:W-:-:S06]  /*13940*/  FADD.FTZ R3, R37, R3 ;  /* 0x0000000325037221 */ /* 0x000fcc0000010000 */
        /* <DEDUP_REMOVED lines=70> */
[----:B------:R-:W-:-:S03]  /*13db0*/  FADD.FTZ R0, R47, R0 ;  /* 0x000000002f007221 */ /* 0x000fc60000010000 */
        /* <DEDUP_REMOVED lines=26> */
.L_x_2439:
        /* <DEDUP_REMOVED lines=84> */
[----:B------:R-:W-:-:S02]  /*144a0*/  IMAD.MOV.U32 R9, RZ, RZ, R8 ;  /* 0x000000ffff097224 */ /* 0x000fc400078e0008 */
[----:B------:R-:W-:Y:S02]  /*144b0*/  IMAD.MOV.U32 R6, RZ, RZ, R7 ;  /* 0x000000ffff067224 */ /* 0x000fe400078e0007 */
        /* <DEDUP_REMOVED lines=25> */
.L_x_2428:
[----:B------:R-:W-:Y:S05]  /*14650*/  WARPSYNC.ALL ;  /* 0x0000000000007948 */ /* 0x000fea0003800000 */
[----:B------:R-:W-:Y:S06]  /*14660*/  BAR.ARV 0x8, 0x200 ;  /* 0x0208000000007b1d */ /* 0x000fec0000002000 */
[----:B------:R-:W-:Y:S05]  /*14670*/  @!P0 BRA `(.L_x_2441) ;  /* 0x0000000000048947 */ /* 0x000fea0003800000 */
[----:B------:R-:W-:Y:S01]  /*14680*/  BPT.TRAP 0x1 ;  /* 0x000000040000795c */ /* 0x000fe20000300000 */
.L_x_2441:
[----:B------:R-:W-:Y:S02]  /*14690*/  LEA R6, R19, R2, 0x3 ;  /* 0x0000000213067211 */ /* 0x000fe400078e18ff */
[----:B------:R-:W-:-:S04]  /*146a0*/  SHF.L.U32 R9, R137, 0x1f, RZ ;  /* 0x0000001f89097819 */ /* 0x000fc800000006ff */
[----:B------:R0:W1:Y:S01]  /*146b0*/  SYNCS.PHASECHK.TRANS64.TRYWAIT P1, [R6+URZ+0x2d850], R9 ;  /* 0x02d85009060075a7 */ /* 0x000062000802017f */
[----:B------:R-:W-:Y:S05]  /*146c0*/  @!P0 BRA `(.L_x_2442) ;  /* 0x0000000000048947 */ /* 0x000fea0003800000 */
[----:B------:R-:W-:Y:S01]  /*146d0*/  BPT.TRAP 0x1 ;  /* 0x000000040000795c */ /* 0x000fe20000300000 */
.L_x_2442:
[----:B------:R-:W4:Y:S01]  /*146e0*/  LDL.LU R4, [R1+0x64] ;  /* 0x0000640001047983 */ /* 0x000f220000300800 */
[----:B------:R-:W-:Y:S02]  /*146f0*/  VIADD R2, R2, 0x400 ;  /* 0x0000040002027836 */ /* 0x000fe40000000000 */
[----:B------:R-:W-:-:S03]  /*14700*/  IMAD.MOV.U32 R5, RZ, RZ, 0x40000040 ;  /* 0x40000040ff057424 */ /* 0x000fc600078e00ff */
[----:B------:R-:W-:-:S04]  /*14710*/  SHF.R.U32.HI R2, RZ, 0x4, R2 ;  /* 0x00000004ff027819 */ /* 0x000fc80000011602 */
[----:B------:R-:W-:-:S04]  /*14720*/  LOP3.LUT R2, R2, 0x3fff, RZ, 0xc0, !PT ;  /* 0x00003fff02027812 */ /* 0x000fc800078ec0ff */
[----:B------:R-:W-:Y:S02]  /*14730*/  LOP3.LUT R2, R2, 0x2000000, RZ, 0xfc, !PT ;  /* 0x0200000002027812 */ /* 0x000fe400078efcff */
[----:B----4-:R-:W-:Y:S01]  /*14740*/  LOP3.LUT R4, R4, 0x10000, RZ, 0xfc, !PT ;  /* 0x0001000004047812 */ /* 0x010fe200078efcff */
[----:B-1----:R-:W-:Y:S06]  /*14750*/  @P1 BRA `(.L_x_2443) ;  /* 0x0000000000081947 */ /* 0x002fec0003800000 */
[----:B------:R-:W1:Y:S02]  /*14760*/  SYNCS.PHASECHK.TRANS64.TRYWAIT P1, [R6+URZ+0x2d850], R9 ;  /* 0x02d85009060075a7 */ /* 0x000e64000802017f */
[----:B-1----:R-:W-:Y:S05]  /*14770*/  @!P1 BRA `(.L_x_2444) ;  /* 0x000000a000bc9947 */ /* 0x002fea0003800000 */
.L_x_2443:
        /* <DEDUP_REMOVED lines=8> */
[----:B------:R-:W-:Y:S01]  /*14800*/  IMAD.MOV.U32 R13, RZ, RZ, 0x40000040 ;  /* 0x40000040ff0d7424 */ /* 0x000fe200078e00ff */
[----:B------:R-:W-:Y:S01]  /*14810*/  R2UR UR7, R11 ;  /* 0x000000000b0772ca */ /* 0x000fe200000e0000 */
[----:B------:R-:W-:Y:S01]  /*14820*/  IMAD.MOV.U32 R15, RZ, RZ, -0x7fffffe0 ;  /* 0x80000020ff0f7424 */ /* 0x000fe200078e00ff */
[----:B------:R-:W-:Y:S01]  /*14830*/  IADD3 R14, R10, 0x40, RZ ;  /* 0x000000400a0e7810 */ /* 0x000fe20007ffe0ff */
[----:B------:R-:W-:Y:S01]  /*14840*/  IMAD.MOV.U32 R11, RZ, RZ, -0x7fffffe0 ;  /* 0x80000020ff0b7424 */ /* 0x000fe200078e00ff */
[----:B------:R-:W-:Y:S01]  /*14850*/  MOV R5, 0x40000040 ;  /* 0x4000004000057802 */ /* 0x000fe20000000f00 */
[----:B------:R-:W4:Y:S08]  /*14860*/  SHFL.BFLY PT, R2, R3, 0x2, 0x1f ;  /* 0x0c401f0003027f89 */ /* 0x000f3000000e0000 */
[----:B------:R-:W-:Y:S01]  /*14870*/  HGMMA.64x96x16.F32 R88, gdesc[UR4].tnspB, R88, gsb0 ;  /* 0x41600000045879f0 */ /* 0x000fe20008000858 */
[----:B------:R-:W-:Y:S01]  /*14880*/  R2UR UR4, R12 ;  /* 0x000000000c0472ca */ /* 0x000fe200000e0000 */
[----:B------:R-:W-:Y:S01]  /*14890*/  VIADD R12, R4, 0x4 ;  /* 0x00000004040c7836 */ /* 0x000fe20000000000 */
[----:B------:R-:W-:-:S02]  /*148a0*/  R2UR UR5, R13 ;  /* 0x000000000d0572ca */ /* 0x000fc400000e0000 */
[----:B------:R-:W-:Y:S01]  /*148b0*/  R2UR UR6, R14 ;  /* 0x000000000e0672ca */ /* 0x000fe200000e0000 */
[----:B------:R-:W-:Y:S01]  /*148c0*/  VIADD R14, R10, 0x80 ;  /* 0x000000800a0e7836 */ /* 0x000fe20000000000 */
[----:B------:R-:W-:Y:S01]  /*148d0*/  R2UR UR7, R15 ;  /* 0x000000000f0772ca */ /* 0x000fe200000e0000 */
[----:B------:R-:W-:Y:S01]  /*148e0*/  IMAD.MOV.U32 R15, RZ, RZ, -0x7fffffe0 ;  /* 0x80000020ff0f7424 */ /* 0x000fe200078e00ff */
[----:B------:R-:W-:Y:S01]  /*148f0*/  MOV R13, 0x40000040 ;  /* 0x40000040000d7802 */ /* 0x000fe20000000f00 */
[----:B------:R-:W-:Y:S02]  /*14900*/  WARPGROUP.DEPBAR.LE gsb0, 0x0 ;  /* 0x00008000000079c5 */ /* 0x000fe40000010000 */
[----:B------:R-:W-:-:S08]  /*14910*/  WARPGROUP.ARRIVE ;  /* 0x00000000000079c5 */ /* 0x000fd00000000000 */
[----:B------:R-:W-:Y:S01]  /*14920*/  HGMMA.64x96x16.F32 R88, gdesc[UR4].tnspB, R88, gsb0 ;  /* 0x41600000045879f0 */ /* 0x000fe20008000858 */
[----:B------:R-:W-:Y:S01]  /*14930*/  R2UR UR4, R12 ;  /* 0x000000000c0472ca */ /* 0x000fe200000e0000 */
[----:B------:R-:W-:Y:S01]  /*14940*/  VIADD R12, R4, 0x6 ;  /* 0x00000006040c7836 */ /* 0x000fe20000000000 */
[----:B------:R-:W-:Y:S01]  /*14950*/  R2UR UR5, R13 ;  /* 0x000000000d0572ca */ /* 0x000fe200000e0000 */
[----:B------:R-:W-:Y:S01]  /*14960*/  IMAD.MOV.U32 R13, RZ, RZ, 0x40000040 ;  /* 0x40000040ff0d7424 */ /* 0x000fe200078e00ff */
[----:B------:R-:W-:Y:S01]  /*14970*/  R2UR UR6, R14 ;  /* 0x000000000e0672ca */ /* 0x000fe200000e0000 */
[----:B------:R-:W-:Y:S01]  /*14980*/  VIADD R14, R10, 0xc0 ;  /* 0x000000c00a0e7836 */ /* 0x000fe20000000000 */
[----:B------:R-:W-:Y:S02]  /*14990*/  R2UR UR7, R15 ;  /* 0x000000000f0772ca */ /* 0x000fe400000e0000 */
[----:B------:R-:W-:Y:S01]  /*149a0*/  MOV R15, 0x80000020 ;  /* 0x80000020000f7802 */ /* 0x000fe20000000f00 */
[----:B------:R-:W-:-:S02]  /*149b0*/  WARPGROUP.DEPBAR.LE gsb0, 0x0 ;  /* 0x00008000000079c5 */ /* 0x000fc40000010000 */
        /* <DEDUP_REMOVED lines=32> */
[C---:B------:R-:W-:Y:S01]  /*14bc0*/  IADD3 R14, R10.reuse, 0x180, RZ ;  /* 0x000001800a0e7810 */ /* 0x040fe20007ffe0ff */
[----:B------:R-:W-:Y:S01]  /*14bd0*/  VIADD R10, R10, 0x1c0 ;  /* 0x000001c00a0a7836 */ /* 0x000fe20000000000 */
[----:B------:R-:W-:-:S02]  /*14be0*/  WARPGROUP.DEPBAR.LE gsb0, 0x0 ;  /* 0x00008000000079c5 */ /* 0x000fc40000010000 */
[----:B------:R-:W-:-:S07]  /*14bf0*/  WARPGROUP.ARRIVE ;  /* 0x00000000000079c5 */ /* 0x000fce0000000000 */
[----:B------:R-:W-:Y:S01]  /*14c00*/  HGMMA.64x96x16.F32 R88, gdesc[UR4].tnspB, R88, gsb0 ;  /* 0x41600000045879f0 */ /* 0x000fe20008000858 */
[----:B------:R-:W-:Y:S02]  /*14c10*/  R2UR UR4, R12 ;  /* 0x000000000c0472ca */ /* 0x000fe400000e0000 */
[----:B------:R-:W-:Y:S02]  /*14c20*/  R2UR UR5, R13 ;  /* 0x000000000d0572ca */ /* 0x000fe400000e0000 */
[----:B------:R-:W-:Y:S02]  /*14c30*/  R2UR UR6, R14 ;  /* 0x000000000e0672ca */ /* 0x000fe400000e0000 */
[----:B------:R-:W-:Y:S02]  /*14c40*/  R2UR UR7, R15 ;  /* 0x000000000f0772ca */ /* 0x000fe400000e0000 */
[----:B------:R-:W-:Y:S01]  /*14c50*/  MOV R14, UR47 ;  /* 0x0000002f000e7c02 */ /* 0x000fe20008000f00 */
[----:B------:R-:W-:-:S02]  /*14c60*/  WARPGROUP.DEPBAR.LE gsb0, 0x0 ;  /* 0x00008000000079c5 */ /* 0x000fc40000010000 */
[----:B------:R-:W-:-:S08]  /*14c70*/  WARPGROUP.ARRIVE ;  /* 0x00000000000079c5 */ /* 0x000fd00000000000 */
[----:B------:R-:W-:Y:S01]  /*14c80*/  HGMMA.64x96x16.F32 R88, gdesc[UR4].tnspB, R88, gsb0 ;  /* 0x41600000045879f0 */ /* 0x000fe20008000858 */
[----:B------:R-:W-:Y:S01]  /*14c90*/  R2UR UR4, R4 ;  /* 0x00000000040472ca */ /* 0x000fe200000e0000 */
[----:B----4-:R-:W-:Y:S01]  /*14ca0*/  FADD.FTZ R4, R2, R3 ;  /* 0x0000000302047221 */ /* 0x010fe20000010000 */
[----:B------:R-:W-:Y:S01]  /*14cb0*/  R2UR UR5, R5 ;  /* 0x00000000050572ca */ /* 0x000fe200000e0000 */
[----:B------:R-:W-:Y:S01]  /*14cc0*/  IMAD.MOV.U32 R3, RZ, RZ, -0x800000 ;  /* 0xff800000ff037424 */ /* 0x000fe200078e00ff */
[----:B------:R-:W-:Y:S01]  /*14cd0*/  R2UR UR6, R10 ;  /* 0x000000000a0672ca */ /* 0x000fe200000e0000 */
[----:B------:R-:W0:Y:S01]  /*14ce0*/  SHFL.BFLY PT, R5, R0, 0x2, 0x1f ;  /* 0x0c401f0000057f89 */ /* 0x000e2200000e0000 */
[----:B------:R-:W-:Y:S01]  /*14cf0*/  R2UR UR7, R11 ;  /* 0x000000000b0772ca */ /* 0x000fe200000e0000 */
[----:B01----:R-:W-:Y:S01]  /*14d00*/  FADD.FTZ R9, R5, R0 ;  /* 0x0000000005097221 */ /* 0x003fe20000010000 */
[----:B------:R-:W-:Y:S01]  /*14d10*/  IMAD.MOV.U32 R0, RZ, RZ, -0x800000 ;  /* 0xff800000ff007424 */ /* 0x000fe200078e00ff */
[----:B------:R-:W0:Y:S04]  /*14d20*/  SHFL.BFLY PT, R5, R4, 0x1, 0x1f ;  /* 0x0c201f0004057f89 */ /* 0x000e2800000e0000 */
[----:B------:R-:W1:Y:S01]  /*14d30*/  SHFL.BFLY PT, R2, R9, 0x1, 0x1f ;  /* 0x0c201f0009027f89 */ /* 0x000e6200000e0000 */
[----:B0-----:R-:W-:Y:S01]  /*14d40*/  FADD.FTZ R12, R4, R5 ;  /* 0x00000005040c7221 */ /* 0x001fe20000010000 */
[----:B------:R-:W-:-:S02]  /*14d50*/  IMAD.MOV.U32 R5, RZ, RZ, RZ ;  /* 0x000000ffff057224 */ /* 0x000fc400078e00ff */
[----:B------:R-:W-:Y:S02]  /*14d60*/  IMAD.U32 R4, RZ, RZ, UR47 ;  /* 0x0000002fff047e24 */ /* 0x000fe4000f8e00ff */
[----:B-1----:R-:W-:Y:S01]  /*14d70*/  FADD.FTZ R13, R9, R2 ;  /* 0x00000002090d7221 */ /* 0x002fe20000010000 */
[----:B------:R-:W-:Y:S01]  /*14d80*/  FSETP.NE.FTZ.AND P1, PT, R12, RZ, PT ;  /* 0x000000ff0c00720b */ /* 0x000fe20003f35000 */
[----:B------:R-:W-:-:S03]  /*14d90*/  IMAD.MOV.U32 R2, RZ, RZ, RZ ;  /* 0x000000ffff027224 */ /* 0x000fc600078e00ff */
[----:B------:R-:W-:-:S09]  /*14da0*/  FSETP.NE.FTZ.AND P2, PT, R13, RZ, PT ;  /* 0x000000ff0d00720b */ /* 0x000fd20003f55000 */
[----:B------:R-:W0:Y:S01]  /*14db0*/  @P1 MUFU.LG2 R10, R12 ;  /* 0x0000000c000a1308 */ /* 0x000e220000000c00 */
[----:B------:R-:W-:-:S03]  /*14dc0*/  @P1 FMUL.FTZ R4, R4, 0.69314718246459960938 ;  /* 0x3f31721804041820 */ /* 0x000fc60000410000 */
[----:B------:R-:W-:-:S04]  /*14dd0*/  @P2 FMUL.FTZ R14, R14, 0.69314718246459960938 ;  /* 0x3f3172180e0e2820 */ /* 0x000fc80000410000 */
[----:B------:R-:W1:Y:S08]  /*14de0*/  @P2 MUFU.LG2 R11, R13 ;  /* 0x0000000d000b2308 */ /* 0x000e700000000c00 */
[----:B------:R4:W2:Y:S01]  /*14df0*/  @P1 MUFU.RCP R5, R12 ;  /* 0x0000000c00051308 */ /* 0x0008a20000001000 */
[----:B0-----:R-:W-:-:S04]  /*14e00*/  @P1 FMUL.FTZ R9, R10, 0.69314718246459960938 ;  /* 0x3f3172180a091820 */ /* 0x001fc80000410000 */
[----:B------:R-:W-:-:S03]  /*14e10*/  @P1 FFMA.FTZ R3, R4, R7, R9 ;  /* 0x0000000704031223 */ /* 0x000fc60000010009 */
[----:B------:R4:W0:Y:S01]  /*14e20*/  @P2 MUFU.RCP R2, R13 ;  /* 0x0000000d00022308 */ /* 0x0008220000001000 */
[----:B-1----:R-:W-:Y:S01]  /*14e30*/  @P2 FMUL.FTZ R11, R11, 0.69314718246459960938 ;  /* 0x3f3172180b0b2820 */ /* 0x002fe20000410000 */
[----:B------:R-:W-:Y:S02]  /*14e40*/  WARPGROUP.DEPBAR.LE gsb0, 0x0 ;  /* 0x00008000000079c5 */ /* 0x000fe40000010000 */
[----:B------:R-:W-:Y:S01]  /*14e50*/  WARPGROUP.ARRIVE ;  /* 0x00000000000079c5 */ /* 0x000fe20000000000 */
[----:B------:R-:W-:-:S05]  /*14e60*/  @P2 FFMA.FTZ R0, R14, R8, R11 ;  /* 0x000000080e002223 */ /* 0x000fca000001000b */
[----:B------:R-:W-:Y:S03]  /*14e70*/  HGMMA.64x96x16.F32 R88, gdesc[UR4].tnspB, R88, gsb0 ;  /* 0x41600000045879f0 */ /* 0x000fe60008000858 */
[----:B------:R-:W-:Y:S02]  /*14e80*/  WARPGROUP.DEPBAR.LE gsb0, 0x0 ;  /* 0x00008000000079c5 */ /* 0x000fe40000010000 */
[----:B------:R-:W-:Y:S05]  /*14e90*/  @!P0 BRA `(.L_x_2445) ;  /* 0x0000000000048947 */ /* 0x000fea0003800000 */
[----:B------:R-:W-:Y:S01]  /*14ea0*/  BPT.TRAP 0x1 ;  /* 0x000000040000795c */ /* 0x000fe20000300000 */
.L_x_2445:
[----:B------:R-:W-:Y:S01]  /*14eb0*/  VIADD R6, R6, 0x2d860 ;  /* 0x0002d86006067836 */ /* 0x000fe20000000000 */
[----:B------:R-:W-:Y:S01]  /*14ec0*/  IADD3 R19, R19, 0x1, RZ ;  /* 0x0000000113137810 */ /* 0x000fe20007ffe0ff */
[----:B------:R-:W-:Y:S02]  /*14ed0*/  IMAD.U32 R9, RZ, RZ, UR40 ;  /* 0x00000028ff097e24 */ /* 0x000fe4000f8e00ff */
[-C--:B--2---:R-:W-:Y:S01]  /*14ee0*/  FMUL.FTZ R7, R88, R5.reuse ;  /* 0x0000000558077220 */ /* 0x084fe20000410000 */
[-C--:B---3--:R-:W-:Y:S01]  /*14ef0*/  FMUL.FTZ R28, R89, R5.reuse ;  /* 0x00000005591c7220 */ /* 0x088fe20000410000 */
[----:B------:R-:W-:Y:S01]  /*14f00*/  ISETP.NE.AND P0, PT, R19, 0x2, PT ;  /* 0x000000021300780c */ /* 0x000fe20003f05270 */
[-C--:B------:R-:W-:Y:S01]  /*14f10*/  FMUL.FTZ R93, R93, R5.reuse ;  /* 0x000000055d5d7220 */ /* 0x080fe20000410000 */
[----:B------:R-:W-:Y:S01]  /*14f20*/  PRMT R4, R9, 0x654, R6 ;  /* 0x0000065409047816 */ /* 0x000fe20000000006 */
[-C--:B------:R-:W-:Y:S01]  /*14f30*/  FMUL.FTZ R6, R92, R5.reuse ;  /* 0x000000055c067220 */ /* 0x080fe20000410000 */
[-C--:B------:R-:W-:Y:S01]  /*14f40*/  FMUL.FTZ R96, R96, R5.reuse ;  /* 0x0000000560607220 */ /* 0x080fe20000410000 */
        /* <DEDUP_REMOVED lines=9> */
[----:B-1----:R-:W-:Y:S01]  /*14fe0*/  SEL R4, RZ, 0x1, P0 ;  /* 0x00000001ff047807 */ /* 0x002fe20000000000 */
        /* <DEDUP_REMOVED lines=38> */
[----:B------:R-:W-:-:S11]  /*15250*/  SEL R19, R19, RZ, P0 ;  /* 0x000000ff13137207 */ /* 0x000fd60000000000 */
.L_x_2373:
[----:B------:R-:W3:Y:S01]  /*15260*/  LDL R52, [R1+0x98] ;  /* 0x0000980001347983 */ /* 0x000ee20000100800 */
[----:B------:R-:W-:Y:S05]  /*15270*/  WARPSYNC.ALL ;  /* 0x0000000000007948 */ /* 0x000fea0003800000 */
[----:B---3--:R-:W-:Y:S01]  /*15280*/  SHF.R.S32.HI R29, RZ, 0x1f, R52 ;  /* 0x0000001fff1d7819 */ /* 0x008fe20000011434 */
        /* <DEDUP_REMOVED lines=9> */
[----:B------:R-:W3:Y:S01]  /*15320*/  LDL R4, [R1+0xb0] ;  /* 0x0000b00001047983 */ /* 0x000ee20000100800 */
[----:B------:R-:W2:Y:S01]  /*15330*/  S2R R5, SR_SWINHI ;  /* 0x0000000000057919 */ /* 0x000ea20000002f00 */
[----:B------:R-:W-:Y:S05]  /*15340*/  WARPSYNC.ALL ;  /* 0x0000000000007948 */ /* 0x000fea0003800000 */
[----:B------:R-:W-:Y:S01]  /*15350*/  F2FP.F16.F32.PACK_AB R6, R93, R6 ;  /* 0x000000065d06723e */ /* 0x000fe200000000ff */
[----:B------:R-:W-:Y:S01]  /*15360*/  ULDC.64 UR4, c[0x0][0xc00] ;  /* 0x0003000000047ab9 */ /* 0x000fe20000000a00 */
[----:B------:R-:W-:Y:S01]  /*15370*/  F2FP.F16.F32.PACK_AB R26, R109, R26 ;  /* 0x0000001a6d1a723e */ /* 0x000fe200000000ff */
[----:B------:R-:W-:Y:S01]  /*15380*/  IMAD.MOV.U32 R40, RZ, RZ, RZ ;  /* 0x000000ffff287224 */ /* 0x000fe200078e00ff */
[----:B------:R-:W4:Y:S01]  /*15390*/  LDL R55, [R1+0x9c] ;  /* 0x00009c0001377983 */ /* 0x000f220000100800 */
[----:B------:R-:W0:Y:S01]  /*153a0*/  LDC R42, c[0x0][0xbe8] ;  /* 0x0002fa00ff2a7b82 */ /* 0x000e220000000800 */
[----:B------:R-:W-:-:S02]  /*153b0*/  MOV R20, R2 ;  /* 0x0000000200147202 */ /* 0x000fc40000000f00 */
[----:B--2---:R-:W-:-:S05]  /*153c0*/  MOV R21, R5 ;  /* 0x0000000500157202 */ /* 0x004fca0000000f00 */
[----:B------:R-:W-:Y:S01]  /*153d0*/  BAR.SYNC.DEFER_BLOCKING 0x1, 0x180 ;  /* 0x0046000000007b1d */ /* 0x000fe20000010000 */
[----:B---3--:R-:W-:-:S03]  /*153e0*/  IMAD.WIDE R4, R4, 0x2, R20 ;  /* 0x0000000204047825 */ /* 0x008fc600078e0214 */
[----:B------:R-:W-:-:S04]  /*153f0*/  IADD3 R31, P4, R4, 0x20, RZ ;  /* 0x00000020041f7810 */ /* 0x000fc80007f9e0ff */
[----:B------:R-:W-:Y:S02]  /*15400*/  LOP3.LUT R8, R31, 0x180, RZ, 0xc0, !PT ;  /* 0x000001801f087812 */ /* 0x000fe400078ec0ff */
[----:B------:R-:W-:Y:S02]  /*15410*/  IADD3 R37, P3, R4, 0x3000, RZ ;  /* 0x0000300004257810 */ /* 0x000fe40007f7e0ff */
[----:B------:R-:W-:Y:S02]  /*15420*/  SHF.R.U64 R8, R8, 0x3, RZ ;  /* 0x0000000308087819 */ /* 0x000fe400000012ff */
[C---:B------:R-:W-:Y:S02]  /*15430*/  IADD3 R39, P2, R4.reuse, 0x3020, RZ ;  /* 0x0000302004277810 */ /* 0x040fe40007f5e0ff */
[C---:B------:R-:W-:Y:S02]  /*15440*/  IADD3 R41, P1, R4.reuse, 0x6000, RZ ;  /* 0x0000600004297810 */ /* 0x040fe40007f3e0ff */
[----:B------:R-:W-:-:S02]  /*15450*/  LOP3.LUT R9, R4, 0x180, RZ, 0xc0, !PT ;  /* 0x0000018004097812 */ /* 0x000fc400078ec0ff */
[----:B-1----:R-:W-:Y:S02]  /*15460*/  IADD3 R32, P0, R4, 0x6020, RZ ;  /* 0x0000602004207810 */ /* 0x002fe40007f1e0ff */
[----:B----4-:R-:W-:Y:S02]  /*15470*/  LOP3.LUT R12, R8, R31, RZ, 0x3c, !PT ;  /* 0x0000001f080c7212 */ /* 0x010fe400078e3cff */
[----:B------:R-:W-:Y:S02]  /*15480*/  LOP3.LUT R8, R37, 0x180, RZ, 0xc0, !PT ;  /* 0x0000018025087812 */ /* 0x000fe400078ec0ff */
[----:B------:R-:W-:Y:S02]  /*15490*/  LOP3.LUT R10, R39, 0x180, RZ, 0xc0, !PT ;  /* 0x00000180270a7812 */ /* 0x000fe400078ec0ff */
[----:B------:R-:W-:Y:S02]  /*154a0*/  LOP3.LUT R30, R41, 0x180, RZ, 0xc0, !PT ;  /* 0x00000180291e7812 */ /* 0x000fe400078ec0ff */
[----:B------:R-:W-:-:S02]  /*154b0*/  SHF.R.U64 R9, R9, 0x3, RZ ;  /* 0x0000000309097819 */ /* 0x000fc400000012ff */
[----:B------:R-:W-:Y:S02]  /*154c0*/  LOP3.LUT R31, R32, 0x180, RZ, 0xc0, !PT ;  /* 0x00000180201f7812 */ /* 0x000fe400078ec0ff */
[----:B------:R-:W-:Y:S02]  /*154d0*/  SHF.R.U64 R8, R8, 0x3, RZ ;  /* 0x0000000308087819 */ /* 0x000fe400000012ff */
[----:B------:R-:W-:Y:S02]  /*154e0*/  SHF.R.U64 R10, R10, 0x3, RZ ;  /* 0x000000030a0a7819 */ /* 0x000fe400000012ff */
[----:B------:R-:W-:Y:S01]  /*154f0*/  SHF.R.U64 R30, R30, 0x3, RZ ;  /* 0x000000031e1e7819 */ /* 0x000fe200000012ff */
[--C-:B------:R-:W-:Y:S01]  /*15500*/  IMAD.X R13, RZ, RZ, R5.reuse, P4 ;  /* 0x000000ffff0d7224 */ /* 0x100fe200020e0605 */
[----:B------:R-:W-:Y:S01]  /*15510*/  LOP3.LUT R4, R9, R4, RZ, 0x3c, !PT ;  /* 0x0000000409047212 */ /* 0x000fe200078e3cff */
[--C-:B------:R-:W-:Y:S01]  /*15520*/  IMAD.X R15, RZ, RZ, R5.reuse, P3 ;  /* 0x000000ffff0f7224 */ /* 0x100fe200018e0605 */
[----:B------:R-:W-:Y:S01]  /*15530*/  SHF.R.U64 R31, R31, 0x3, RZ ;  /* 0x000000031f1f7819 */ /* 0x000fe200000012ff */
[----:B------:R-:W-:Y:S01]  /*15540*/  IMAD.X R25, RZ, RZ, R5, P2 ;  /* 0x000000ffff197224 */ /* 0x000fe200010e0605 */
[----:B------:R-:W-:-:S02]  /*15550*/  LOP3.LUT R14, R8, R37, RZ, 0x3c, !PT ;  /* 0x00000025080e7212 */ /* 0x000fc400078e3cff */
[----:B------:R-:W-:Y:S02]  /*15560*/  LOP3.LUT R24, R10, R39, RZ, 0x3c, !PT ;  /* 0x000000270a187212 */ /* 0x000fe400078e3cff */
[----:B------:R-:W-:Y:S01]  /*15570*/  LOP3.LUT R8, R30, R41, RZ, 0x3c, !PT ;  /* 0x000000291e087212 */ /* 0x000fe200078e3cff */
[----:B------:R-:W-:Y:S01]  /*15580*/  IMAD.X R11, RZ, RZ, R5, P0 ;  /* 0x000000ffff0b7224 */ /* 0x000fe200000e0605 */
[----:B------:R-:W-:Y:S02]  /*15590*/  MOV R30, R4 ;  /* 0x00000004001e7202 */ /* 0x000fe40000000f00 */
[----:B------:R-:W-:Y:S02]  /*155a0*/  IADD3.X R9, RZ, R5, RZ, P1, !PT ;  /* 0x00000005ff097210 */ /* 0x000fe40000ffe4ff */
[----:B------:R-:W-:Y:S02]  /*155b0*/  LOP3.LUT R10, R31, R32, RZ, 0x3c, !PT ;  /* 0x000000201f0a7212 */ /* 0x000fe400078e3cff */
[----:B------:R-:W-:-:S02]  /*155c0*/  F2FP.F16.F32.PACK_AB R4, R28, R7 ;  /* 0x000000071c04723e */ /* 0x000fc400000000ff */
[----:B------:R-:W-:Y:S02]  /*155d0*/  F2FP.F16.F32.PACK_AB R5, R91, R90 ;  /* 0x0000005a5b05723e */ /* 0x000fe400000000ff */
[----:B------:R-:W-:Y:S02]  /*155e0*/  F2FP.F16.F32.PACK_AB R7, R95, R94 ;  /* 0x0000005e5f07723e */ /* 0x000fe400000000ff */
[----:B------:R-:W-:Y:S02]  /*155f0*/  MOV R36, R12 ;  /* 0x0000000c00247202 */ /* 0x000fe40000000f00 */
[----:B------:R-:W-:Y:S02]  /*15600*/  MOV R32, R14 ;  /* 0x0000000e00207202 */ /* 0x000fe40000000f00 */
[----:B------:R-:W-:Y:S02]  /*15610*/  MOV R31, R24 ;  /* 0x00000018001f7202 */ /* 0x000fe40000000f00 */
[----:B------:R-:W-:-:S02]  /*15620*/  F2FP.F16.F32.PACK_AB R12, R27, R96 ;  /* 0x000000601b0c723e */ /* 0x000fc400000000ff */
[----:B------:R-:W-:Y:S02]  /*15630*/  F2FP.F16.F32.PACK_AB R13, R99, R98 ;  /* 0x00000062630d723e */ /* 0x000fe400000000ff */
[----:B------:R-:W-:Y:S02]  /*15640*/  F2FP.F16.F32.PACK_AB R14, R101, R100 ;  /* 0x00000064650e723e */ /* 0x000fe400000000ff */
[----:B------:R-:W-:Y:S02]  /*15650*/  F2FP.F16.F32.PACK_AB R15, R103, R102 ;  /* 0x00000066670f723e */ /* 0x000fe400000000ff */
[----:B------:R-:W-:Y:S02]  /*15660*/  F2FP.F16.F32.PACK_AB R24, R105, R104 ;  /* 0x000000686918723e */ /* 0x000fe400000000ff */
[----:B------:R-:W-:Y:S02]  /*15670*/  F2FP.F16.F32.PACK_AB R25, R107, R106 ;  /* 0x0000006a6b19723e */ /* 0x000fe400000000ff */
[----:B------:R-:W-:Y:S01]  /*15680*/  F2FP.F16.F32.PACK_AB R27, R111, R110 ;  /* 0x0000006e6f1b723e */ /* 0x000fe200000000ff */
[----:B------:R1:W-:Y:S04]  /*15690*/  STSM.16.M88.4 [R30], R4 ;  /* 0x000000041e007844 */ /* 0x0003e80000000200 */
[----:B------:R-:W-:Y:S04]  /*156a0*/  STSM.16.M88.4 [R36], R12 ;  /* 0x0000000c24007844 */ /* 0x000fe80000000200 */
[----:B------:R2:W-:Y:S01]  /*156b0*/  STSM.16.M88.4 [R32], R24 ;  /* 0x0000001820007844 */ /* 0x0005e20000000200 */
[----:B------:R-:W-:-:S02]  /*156c0*/  ISETP.NE.U32.AND P0, PT, RZ, UR4, PT ;  /* 0x00000004ff007c0c */ /* 0x000fc4000bf05070 */
[----:B------:R-:W-:Y:S02]  /*156d0*/  MOV R28, R10 ;  /* 0x0000000a001c7202 */ /* 0x000fe40000000f00 */
[----:B------:R-:W-:Y:S02]  /*156e0*/  F2FP.F16.F32.PACK_AB R10, R125, R124 ;  /* 0x0000007c7d0a723e */ /* 0x000fe400000000ff */
[----:B------:R-:W-:Y:S02]  /*156f0*/  F2FP.F16.F32.PACK_AB R11, R127, R126 ;  /* 0x0000007e7f0b723e */ /* 0x000fe400000000ff */
[----:B-1----:R-:W-:Y:S01]  /*15700*/  MOV R30, R8 ;  /* 0x00000008001e7202 */ /* 0x002fe20000000f00 */
[C---:B--2---:R-:W-:Y:S01]  /*15710*/  IMAD.SHL.U32 R26, R52.reuse, 0x4, RZ ;  /* 0x00000004341a7824 */ /* 0x044fe200078e00ff */
[----:B------:R-:W-:Y:S02]  /*15720*/  SHF.L.U64.HI R32, R52, 0x2, R29 ;  /* 0x0000000234207819 */ /* 0x000fe4000001021d */
[----:B------:R-:W-:-:S02]  /*15730*/  F2FP.F16.F32.PACK_AB R4, R113, R112 ;  /* 0x000000707104723e */ /* 0x000fc400000000ff */
[----:B------:R-:W-:Y:S02]  /*15740*/  IADD3 R24, P1, R26, UR4, RZ ;  /* 0x000000041a187c10 */ /* 0x000fe4000ff3e0ff */
        /* <DEDUP_REMOVED lines=9> */
[----:B------:R-:W-:Y:S02]  /*157e0*/  ISETP.NE.AND.EX P0, PT, RZ, UR5, PT, P0 ;  /* 0x00000005ff007c0c */ /* 0x000fe4000bf05300 */
[----:B------:R-:W-:Y:S01]  /*157f0*/  IADD3.X R25, R32, UR5, RZ, P1, !PT ;  /* 0x0000000520197c10 */ /* 0x000fe20008ffe4ff */
[----:B------:R-:W-:Y:S01]  /*15800*/  ULDC.64 UR4, c[0x0][0xc08] ;  /* 0x0003020000047ab9 */ /* 0x000fe20000000a00 */
[----:B------:R1:W-:Y:S01]  /*15810*/  STSM.16.M88.4 [R31], R4 ;  /* 0x000000041f007844 */ /* 0x0003e20000000200 */
[----:B------:R-:W-:-:S03]  /*15820*/  ISETP.NE.U32.AND P2, PT, RZ, UR4, PT ;  /* 0x00000004ff007c0c */ /* 0x000fc6000bf45070 */
[----:B------:R2:W-:Y:S01]  /*15830*/  STSM.16.M88.4 [R30], R8 ;  /* 0x000000081e007844 */ /* 0x0005e20000000200 */
[----:B------:R-:W-:-:S03]  /*15840*/  ISETP.NE.AND.EX P2, PT, RZ, UR5, PT, P2 ;  /* 0x00000005ff007c0c */ /* 0x000fc6000bf45320 */
[----:B------:R2:W-:Y:S01]  /*15850*/  STSM.16.M88.4 [R28], R12 ;  /* 0x0000000c1c007844 */ /* 0x0005e20000000200 */
[----:B------:R-:W-:Y:S09]  /*15860*/  BAR.SYNC.DEFER_BLOCKING 0x1, 0x180 ;  /* 0x0046000000007b1d */ /* 0x000ff20000010000 */
[----:B-1----:R-:W-:Y:S01]  /*15870*/  @P2 IADD3 R4, P3, R26, UR4, RZ ;  /* 0x000000041a042c10 */ /* 0x002fe2000ff7e0ff */
[----:B------:R-:W-:-:S02]  /*15880*/  ULDC UR4, c[0x0][0xa88] ;  /* 0x0002a20000047ab9 */ /* 0x000fc40000000800 */
[----:B------:R-:W-:Y:S01]  /*15890*/  IMAD.U32 R7, RZ, RZ, UR4 ;  /* 0x00000004ff077e24 */ /* 0x000fe2000f8e00ff */
[----:B------:R-:W-:Y:S01]  /*158a0*/  @P2 IADD3.X R5, R32, UR5, RZ, P3, !PT ;  /* 0x0000000520052c10 */ /* 0x000fe20009ffe4ff */
[----:B------:R2:W5:Y:S04]  /*158b0*/  @P0 LDG.E R40, desc[UR38][R24.64] ;  /* 0x0000002618280981 */ /* 0x000568000c1e1900 */
[----:B------:R2:W5:Y:S01]  /*158c0*/  @P2 LDG.E R7, desc[UR38][R4.64] ;  /* 0x0000002604072981 */ /* 0x000562000c1e1900 */
[----:B0-----:R-:W-:-:S13]  /*158d0*/  ISETP.NE.AND P1, PT, R42, 0x1, PT ;  /* 0x000000012a00780c */ /* 0x001fda0003f25270 */
[----:B------:R-:W0:Y:S08]  /*158e0*/  @P1 LDC R6, c[0x0][0xbec] ;  /* 0x0002fb00ff061b82 */ /* 0x000e300000000800 */
[----:B------:R-:W1:Y:S01]  /*158f0*/  @P1 LDC R27, c[0x0][0xbf0] ;  /* 0x0002fc00ff1b1b82 */ /* 0x000e620000000800 */
[----:B------:R-:W-:Y:S01]  /*15900*/  SHF.R.S32.HI R43, RZ, 0x1f, R55 ;  /* 0x0000001fff2b7819 */ /* 0x000fe20000011437 */
[----:B--2---:R-:W-:Y:S06]  /*15910*/  @P2 BRA `(.L_x_2448) ;  /* 0x0000000000102947 */ /* 0x004fec0003800000 */
[----:B------:R-:W-:Y:S05]  /*15920*/  @!P0 BRA `(.L_x_2448) ;  /* 0x00000000000c8947 */ /* 0x000fea0003800000 */
[----:B------:R-:W2:Y:S04]  /*15930*/  LDG.E R4, desc[UR38][R24.64] ;  /* 0x0000002618047981 */ /* 0x000ea8000c1e1900 */
[----:B-----5:R-:W2:Y:S02]  /*15940*/  LDG.E R7, desc[UR38][R24.64+0x4] ;  /* 0x0000042618077981 */ /* 0x020ea4000c1e1900 */
[----:B--2---:R-:W-:-:S07]  /*15950*/  IADD3 R7, -R4, R7, RZ ;  /* 0x0000000704077210 */ /* 0x004fce0007ffe1ff */
.L_x_2448:
[----:B------:R-:W2:Y:S01]  /*15960*/  LDL R8, [R1+0x94] ;  /* 0x0000940001087983 */ /* 0x000ea20000100800 */
[----:B------:R-:W-:Y:S01]  /*15970*/  ULDC.64 UR4, c[0x0][0xb90] ;  /* 0x0002e40000047ab9 */ /* 0x000fe20000000a00 */
[----:B------:R-:W3:Y:S01]  /*15980*/  S2R R5, SR_TID.X ;  /* 0x0000000000057919 */ /* 0x000ee20000002100 */
[----:B-----5:R-:W-:Y:S02]  /*15990*/  SHF.R.S32.HI R41, RZ, 0x1f, R40 ;  /* 0x0000001fff297819 */ /* 0x020fe40000011428 */
[----:B------:R-:W-:Y:S01]  /*159a0*/  SEL R48, R29, RZ, !P0 ;  /* 0x000000ff1d307207 */ /* 0x000fe20004000000 */
[----:B------:R-:W2:Y:S01]  /*159b0*/  LDL.LU R54, [R1+0x84] ;  /* 0x0000840001367983 */ /* 0x000ea20000300800 */
[----:B------:R-:W-:Y:S01]  /*159c0*/  IMAD R4, R43, UR4, RZ ;  /* 0x000000042b047c24 */ /* 0x000fe2000f8e02ff */
[----:B------:R-:W-:Y:S01]  /*159d0*/  SEL R49, R52, RZ, !P0 ;  /* 0x000000ff34317207 */ /* 0x000fe20004000000 */
[----:B------:R-:W-:Y:S01]  /*159e0*/  IMAD R50, R7, R42, RZ ;  /* 0x0000002a07327224 */ /* 0x000fe200078e02ff */
[----:B------:R-:W4:Y:S01]  /*159f0*/  LDL R10, [R1+0xac] ;  /* 0x0000ac00010a7983 */ /* 0x000f220000100800 */
[----:B------:R-:W-:Y:S01]  /*15a00*/  IMAD R13, R55, UR5, R4 ;  /* 0x00000005370d7c24 */ /* 0x000fe2000f8e0204 */
[----:B------:R-:W4:Y:S01]  /*15a10*/  @P1 LDC R51, c[0x0][0xbec] ;  /* 0x0002fb00ff331b82 */ /* 0x000f220000000800 */
[----:B---3--:R-:W-:-:S02]  /*15a20*/  VIADD R24, R5, 0xffffff80 ;  /* 0xffffff8005187836 */ /* 0x008fc40000000000 */
[----:B------:R-:W-:Y:S01]  /*15a30*/  IMAD.WIDE.U32 R4, R55, UR4, R40 ;  /* 0x0000000437047c25 */ /* 0x000fe2000f8e0028 */
[----:B------:R-:W-:Y:S02]  /*15a40*/  ULDC.64 UR4, c[0x0][0xb98] ;  /* 0x0002e60000047ab9 */ /* 0x000fe40000000a00 */
[--C-:B------:R-:W-:Y:S02]  /*15a50*/  SHF.R.S32.HI R56, RZ, 0x1f, R24.reuse ;  /* 0x0000001fff387819 */ /* 0x100fe40000011418 */
[----:B------:R-:W-:Y:S02]  /*15a60*/  SHF.R.S32.HI R53, RZ, 0x1f, R24 ;  /* 0x0000001fff357819 */ /* 0x000fe40000011418 */
[-C--:B------:R-:W-:Y:S02]  /*15a70*/  LEA.HI R56, R56, R24.reuse, RZ, 0x2 ;  /* 0x0000001838387211 */ /* 0x080fe400078f10ff */
[----:B------:R-:W-:Y:S02]  /*15a80*/  LEA.HI R53, R53, R24, RZ, 0x2 ;  /* 0x0000001835357211 */ /* 0x000fe400078f10ff */
[----:B------:R-:W-:-:S05]  /*15a90*/  LOP3.LUT R56, R56, 0xfffffffc, RZ, 0xc0, !PT ;  /* 0xfffffffc38387812 */ /* 0x000fca00078ec0ff */
[----:B------:R-:W-:Y:S01]  /*15aa0*/  IMAD.IADD R56, R24, 0x1, -R56 ;  /* 0x0000000118387824 */ /* 0x000fe200078e0a38 */
[----:B------:R-:W-:-:S04]  /*15ab0*/  SHF.R.S32.HI R53, RZ, 0x2, R53 ;  /* 0x00000002ff357819 */ /* 0x000fc80000011435 */
[----:B------:R-:W-:Y:S01]  /*15ac0*/  SHF.L.U32 R32, R56, 0x3, RZ ;  /* 0x0000000338207819 */ /* 0x000fe200000006ff */
[----:B------:R-:W-:-:S04]  /*15ad0*/  IMAD.IADD R5, R5, 0x1, R13 ;  /* 0x0000000105057824 */ /* 0x000fc800078e020d */
[----:B------:R-:W-:Y:S02]  /*15ae0*/  IMAD R11, R53, 0x20, R32 ;  /* 0x00000020350b7824 */ /* 0x000fe400078e0220 */
[----:B------:R-:W-:-:S04]  /*15af0*/  IMAD.WIDE.U32 R4, R49, UR4, R4 ;  /* 0x0000000431047c25 */ /* 0x000fc8000f8e0004 */
[----:B------:R-:W-:Y:S01]  /*15b00*/  IMAD.WIDE R20, R11, 0x2, R20 ;  /* 0x000000020b147825 */ /* 0x000fe200078e0214 */
[----:B------:R-:W-:-:S04]  /*15b10*/  SHF.R.S32.HI R14, RZ, 0x1f, R24 ;  /* 0x0000001fff0e7819 */ /* 0x000fc80000011418 */
[----:B------:R-:W-:-:S04]  /*15b20*/  LEA.HI R14, R14, R24, RZ, 0x7 ;  /* 0x000000180e0e7211 */ /* 0x000fc800078f38ff */
[----:B------:R-:W-:-:S04]  /*15b30*/  LOP3.LUT R14, R14, 0xffffff80, RZ, 0xc0, !PT ;  /* 0xffffff800e0e7812 */ /* 0x000fc800078ec0ff */
[----:B------:R-:W-:Y:S02]  /*15b40*/  IADD3 R14, R24, -R14, RZ ;  /* 0x8000000e180e7210 */ /* 0x000fe40007ffe0ff */
[C---:B------:R-:W-:Y:S02]  /*15b50*/  IADD3 R25, P5, R20.reuse, 0x4800, RZ ;  /* 0x0000480014197810 */ /* 0x040fe40007fbe0ff */
[----:B------:R-:W-:Y:S02]  /*15b60*/  IADD3 R29, P4, R20, 0x6000, RZ ;  /* 0x00006000141d7810 */ /* 0x000fe40007f9e0ff */
[----:B------:R-:W-:Y:S02]  /*15b70*/  LOP3.LUT R24, R25, 0x180, RZ, 0xc0, !PT ;  /* 0x0000018019187812 */ /* 0x000fe400078ec0ff */
[----:B------:R-:W-:Y:S02]  /*15b80*/  LOP3.LUT R28, R29, 0x180, RZ, 0xc0, !PT ;  /* 0x000001801d1c7812 */ /* 0x000fe400078ec0ff */
[----:B------:R-:W-:-:S02]  /*15b90*/  SHF.R.U64 R24, R24, 0x3, RZ ;  /* 0x0000000318187819 */ /* 0x000fc400000012ff */
[----:B------:R-:W-:Y:S02]  /*15ba0*/  SHF.R.U64 R28, R28, 0x3, RZ ;  /* 0x000000031c1c7819 */ /* 0x000fe400000012ff */
[----:B------:R-:W-:Y:S02]  /*15bb0*/  LOP3.LUT R24, R24, R25, RZ, 0x3c, !PT ;  /* 0x0000001918187212 */ /* 0x000fe400078e3cff */
[----:B------:R-:W-:Y:S01]  /*15bc0*/  LOP3.LUT R28, R28, R29, RZ, 0x3c, !PT ;  /* 0x0000001d1c1c7212 */ /* 0x000fe200078e3cff */
[----:B------:R-:W-:Y:S01]  /*15bd0*/  IMAD.X R29, RZ, RZ, R21, P4 ;  /* 0x000000ffff1d7224 */ /* 0x000fe200020e0615 */
[----:B------:R-:W-:Y:S01]  /*15be0*/  IADD3.X R25, RZ, R21, RZ, P5, !PT ;  /* 0x00000015ff197210 */ /* 0x000fe20002ffe4ff */
[----:B------:R-:W-:Y:S01]  /*15bf0*/  BSSY B1, `(.L_x_2449) ;  /* 0x000007d000017945 */ /* 0x000fe20003800000 */
[----:B--2---:R-:W-:-:S04]  /*15c00*/  IMAD.IADD R15, R8, 0x1, R54 ;  /* 0x00000001080f7824 */ /* 0x004fc800078e0236 */
[----:B0-----:R-:W-:-:S04]  /*15c10*/  @P1 IMAD.HI.U32 R6, R15, R6, RZ ;  /* 0x000000060f061227 */ /* 0x001fc800078e00ff */
[----:B------:R-:W-:Y:S01]  /*15c20*/  IMAD.MOV.U32 R9, RZ, RZ, R15 ;  /* 0x000000ffff097224 */ /* 0x000fe200078e000f */
[----:B-1----:R-:W-:Y:S01]  /*15c30*/  @P1 SHF.R.U32.HI R9, RZ, R27, R6 ;  /* 0x0000001bff091219 */ /* 0x002fe20000011606 */
[----:B------:R-:W-:-:S04]  /*15c40*/  IMAD R6, R48, UR4, RZ ;  /* 0x0000000430067c24 */ /* 0x000fc8000f8e02ff */
[----:B------:R-:W-:-:S04]  /*15c50*/  IMAD.MOV R13, RZ, RZ, -R9 ;  /* 0x000000ffff0d7224 */ /* 0x000fc800078e0a09 */
[----:B------:R-:W-:Y:S01]  /*15c60*/  IMAD R11, R42, R13, R15 ;  /* 0x0000000d2a0b7224 */ /* 0x000fe200078e020f */
[----:B------:R-:W-:Y:S01]  /*15c70*/  SHF.R.S32.HI R13, RZ, 0x1f, R9 ;  /* 0x0000001fff0d7819 */ /* 0x000fe20000011409 */
[----:B------:R-:W-:Y:S01]  /*15c80*/  IMAD R8, R49, UR5, R6 ;  /* 0x0000000531087c24 */ /* 0x000fe2000f8e0206 */
[----:B------:R-:W-:Y:S01]  /*15c90*/  IADD3 R4, P0, R9, R4, RZ ;  /* 0x0000000409047210 */ /* 0x000fe20007f1e0ff */
        /* <DEDUP_REMOVED lines=8> */
[----:B------:R-:W-:Y:S01]  /*15d20*/  IMAD.IADD R5, R5, 0x1, R15 ;  /* 0x0000000105057824 */ /* 0x000fe200078e020f */
[----:B------:R-:W-:-:S04]  /*15d30*/  IADD3 R9, P2, R20, 0x1800, RZ ;  /* 0x0000180014097810 */ /* 0x000fc80007f5e0ff */
[----:B------:R-:W-:Y:S01]  /*15d40*/  LEA.HI.X R4, R4, UR5, R5, 0x2, P0 ;  /* 0x0000000504047c11 */ /* 0x000fe200080f1405 */
[----:B------:R-:W-:Y:S01]  /*15d50*/  SHFL.IDX PT, R44, R6, RZ, 0x1c1f ;  /* 0x001c1fff062c7589 */ /* 0x000fe200000e0000 */
[----:B------:R-:W-:Y:S01]  /*15d60*/  LOP3.LUT R8, R9, 0x180, RZ, 0xc0, !PT ;  /* 0x0000018009087812 */ /* 0x000fe200078ec0ff */
[----:B------:R-:W-:Y:S02]  /*15d70*/  ULDC.64 UR4, c[0x0][0xaa0] ;  /* 0x0002a80000047ab9 */ /* 0x000fe40000000a00 */
[----:B------:R-:W0:Y:S01]  /*15d80*/  SHFL.IDX PT, R45, R4, RZ, 0x1c1f ;  /* 0x001c1fff042d7589 */ /* 0x000e2200000e0000 */
[----:B------:R-:W-:Y:S01]  /*15d90*/  SHF.R.U64 R8, R8, 0x3, RZ ;  /* 0x0000000308087819 */ /* 0x000fe200000012ff */
[----:B----4-:R-:W-:Y:S01]  /*15da0*/  IMAD.IADD R5, R10, 0x1, R54 ;  /* 0x000000010a057824 */ /* 0x010fe200078e0236 */
[----:B------:R-:W-:Y:S01]  /*15db0*/  LOP3.LUT P0, RZ, R14, 0x3, RZ, 0xc0, !PT ;  /* 0x000000030eff7812 */ /* 0x000fe2000780c0ff */
[----:B------:R-:W-:Y:S01]  /*15dc0*/  SHFL.IDX PT, R46, R6, 0x1, 0x1c1f ;  /* 0x003c1f00062e7f89 */ /* 0x000fe200000e0000 */
[----:B------:R-:W-:-:S02]  /*15dd0*/  IADD3 R13, P3, R20, 0x3000, RZ ;  /* 0x00003000140d7810 */ /* 0x000fc40007f7e0ff */
[----:B------:R-:W-:Y:S01]  /*15de0*/  LOP3.LUT R8, R8, R9, RZ, 0x3c, !PT ;  /* 0x0000000908087212 */ /* 0x000fe200078e3cff */
[----:B------:R1:W2:Y:S01]  /*15df0*/  SHFL.IDX PT, R47, R4, 0x1, 0x1c1f ;  /* 0x003c1f00042f7f89 */ /* 0x0002a200000e0000 */
[----:B------:R-:W-:Y:S01]  /*15e00*/  IMAD.X R9, RZ, RZ, R21, P2 ;  /* 0x000000ffff097224 */ /* 0x000fe200010e0615 */
[----:B------:R-:W-:Y:S02]  /*15e10*/  ISETP.GE.OR P2, PT, R5, R50, P0 ;  /* 0x000000320500720c */ /* 0x000fe40000746670 */
[----:B------:R-:W-:Y:S01]  /*15e20*/  LOP3.LUT R12, R13, 0x180, RZ, 0xc0, !PT ;  /* 0x000001800d0c7812 */ /* 0x000fe200078ec0ff */
[----:B------:R-:W-:-:S03]  /*15e30*/  VIADD R5, R5, 0x8 ;  /* 0x0000000805057836 */ /* 0x000fc60000000000 */
[----:B------:R-:W-:Y:S02]  /*15e40*/  SHF.R.U64 R12, R12, 0x3, RZ ;  /* 0x000000030c0c7819 */ /* 0x000fe400000012ff */
[----:B------:R-:W-:Y:S02]  /*15e50*/  ISETP.GE.OR P0, PT, R5, R50, P0 ;  /* 0x000000320500720c */ /* 0x000fe40000706670 */
[----:B------:R-:W-:Y:S01]  /*15e60*/  LOP3.LUT R12, R12, R13, RZ, 0x3c, !PT ;  /* 0x0000000d0c0c7212 */ /* 0x000fe200078e3cff */
[----:B------:R-:W-:Y:S01]  /*15e70*/  IMAD.X R13, RZ, RZ, R21, P3 ;  /* 0x000000ffff0d7224 */ /* 0x000fe200018e0615 */
[C---:B------:R-:W-:Y:S02]  /*15e80*/  IADD3 R7, P3, R20.reuse, 0x7800, RZ ;  /* 0x0000780014077810 */ /* 0x040fe40007f7e0ff */
[----:B------:R-:W-:Y:S01]  /*15e90*/  LOP3.LUT R11, R20, 0x180, RZ, 0xc0, !PT ;  /* 0x00000180140b7812 */ /* 0x000fe200078ec0ff */
[----:B0-----:R0:W-:Y:S01]  /*15ea0*/  @!P2 ST.E desc[UR38][R44.64], R3 ;  /* 0x000000032c00a985 */ /* 0x0011e2000c101926 */
[----:B-1----:R-:W-:Y:S01]  /*15eb0*/  LOP3.LUT R4, R7, 0x180, RZ, 0xc0, !PT ;  /* 0x0000018007047812 */ /* 0x002fe200078ec0ff */
[----:B------:R-:W-:Y:S01]  /*15ec0*/  IMAD R41, R41, UR4, RZ ;  /* 0x0000000429297c24 */ /* 0x000fe2000f8e02ff */
[----:B------:R-:W-:-:S02]  /*15ed0*/  SHF.R.U64 R11, R11, 0x3, RZ ;  /* 0x000000030b0b7819 */ /* 0x000fc400000012ff */
[----:B------:R-:W-:Y:S01]  /*15ee0*/  SHF.R.U64 R4, R4, 0x3, RZ ;  /* 0x0000000304047819 */ /* 0x000fe200000012ff */
[----:B0-----:R-:W0:Y:S01]  /*15ef0*/  @P1 LDC R45, c[0x0][0xbf0] ;  /* 0x0002fc00ff2d1b82 */ /* 0x001e220000000800 */
[----:B------:R-:W-:Y:S01]  /*15f00*/  LOP3.LUT R20, R11, R20, RZ, 0x3c, !PT ;  /* 0x000000140b147212 */ /* 0x000fe200078e3cff */
[----:B--2---:R1:W-:Y:S01]  /*15f10*/  @!P0 ST.E desc[UR38][R46.64], R0 ;  /* 0x000000002e008985 */ /* 0x0043e2000c101926 */
[C---:B------:R-:W-:Y:S02]  /*15f20*/  IMAD R3, R40.reuse, UR5, R41 ;  /* 0x0000000528037c24 */ /* 0x040fe4000f8e0229 */
[----:B------:R-:W-:Y:S01]  /*15f30*/  IMAD.WIDE.U32 R40, R40, UR4, RZ ;  /* 0x0000000428287c25 */ /* 0x000fe2000f8e00ff */
[----:B------:R-:W-:Y:S01]  /*15f40*/  LOP3.LUT R36, R4, R7, RZ, 0x3c, !PT ;  /* 0x0000000704247212 */ /* 0x000fe200078e3cff */
[----:B------:R-:W-:Y:S01]  /*15f50*/  ULDC.64 UR4, c[0x0][0xae8] ;  /* 0x0002ba0000047ab9 */ /* 0x000fe20000000a00 */
[----:B------:R2:W5:Y:S01]  /*15f60*/  LD.E.128 R4, desc[UR38][R20.64] ;  /* 0x0000002614047980 */ /* 0x000562000c101d00 */
[----:B-1----:R-:W-:-:S03]  /*15f70*/  IMAD R0, R56, 0x60, R53 ;  /* 0x0000006038007824 */ /* 0x002fc600078e0235 */
[----:B------:R-:W5:Y:S01]  /*15f80*/  LD.E.128 R8, desc[UR38][R8.64] ;  /* 0x0000002608087980 */ /* 0x000f62000c101d00 */
[----:B------:R-:W-:Y:S02]  /*15f90*/  IMAD.X R37, RZ, RZ, R21, P3 ;  /* 0x000000ffff257224 */ /* 0x000fe400018e0615 */
[----:B--2---:R-:W-:Y:S01]  /*15fa0*/  IMAD.MOV.U32 R20, RZ, RZ, R40 ;  /* 0x000000ffff147224 */ /* 0x004fe200078e0028 */
[----:B------:R-:W-:Y:S01]  /*15fb0*/  IADD3 R40, R54, R0, RZ ;  /* 0x0000000036287210 */ /* 0x000fe20007ffe0ff */
[----:B------:R-:W-:Y:S01]  /*15fc0*/  IMAD.IADD R21, R41, 0x1, R3 ;  /* 0x0000000129157824 */ /* 0x000fe200078e0203 */
[----:B------:R-:W5:Y:S01]  /*15fd0*/  LD.E.128 R12, desc[UR38][R12.64] ;  /* 0x000000260c0c7980 */ /* 0x000f62000c101d00 */
[----:B------:R-:W-:Y:S02]  /*15fe0*/  IMAD R43, R43, UR4, RZ ;  /* 0x000000042b2b7c24 */ /* 0x000fe4000f8e02ff */
[----:B------:R-:W-:Y:S01]  /*15ff0*/  @P1 IMAD.HI.U32 R0, R40, R51, RZ ;  /* 0x0000003328001227 */ /* 0x000fe200078e00ff */
[----:B------:R-:W5:Y:S03]  /*16000*/  LD.E.128 R24, desc[UR38][R24.64] ;  /* 0x0000002618187980 */ /* 0x000f66000c101d00 */
[C---:B------:R-:W-:Y:S01]  /*16010*/  IMAD R43, R55.reuse, UR5, R43 ;  /* 0x00000005372b7c24 */ /* 0x040fe2000f8e022b */
[----:B------:R-:W5:Y:S01]  /*16020*/  LD.E.128 R28, desc[UR38][R28.64] ;  /* 0x000000261c1c7980 */ /* 0x000f62000c101d00 */
[----:B------:R-:W-:Y:S01]  /*16030*/  IMAD.WIDE.U32 R20, R55, UR4, R20 ;  /* 0x0000000437147c25 */ /* 0x000fe2000f8e0014 */
[----:B------:R-:W-:-:S02]  /*16040*/  ULDC.64 UR4, c[0x0][0xaf0] ;  /* 0x0002bc0000047ab9 */ /* 0x000fc40000000a00 */
[----:B------:R-:W5:Y:S01]  /*16050*/  LD.E.128 R36, desc[UR38][R36.64] ;  /* 0x0000002624247980 */ /* 0x000f62000c101d00 */
[----:B------:R-:W-:Y:S01]  /*16060*/  IMAD.MOV.U32 R3, RZ, RZ, R40 ;  /* 0x000000ffff037224 */ /* 0x000fe200078e0028 */
[----:B0-----:R-:W-:Y:S01]  /*16070*/  @P1 SHF.R.U32.HI R3, RZ, R45, R0 ;  /* 0x0000002dff031219 */ /* 0x001fe20000011600 */
[----:B------:R-:W-:Y:S01]  /*16080*/  IMAD.IADD R21, R21, 0x1, R43 ;  /* 0x0000000115157824 */ /* 0x000fe200078e022b */
[----:B------:R-:W-:Y:S01]  /*16090*/  @!PT LDS RZ, [RZ] ;  /* 0x00000000fffff984 */ /* 0x000fe20000000800 */
[----:B------:R-:W-:Y:S01]  /*160a0*/  @!PT LDS RZ, [RZ] ;  /* 0x00000000fffff984 */ /* 0x000fe20000000800 */
[----:B------:R-:W-:Y:S01]  /*160b0*/  @!PT LDS RZ, [RZ] ;  /* 0x00000000fffff984 */ /* 0x000fe20000000800 */
[----:B------:R-:W-:Y:S01]  /*160c0*/  @!PT LDS RZ, [RZ] ;  /* 0x00000000fffff984 */ /* 0x000fe20000000800 */
[----:B------:R0:W-:Y:S06]  /*160d0*/  MEMBAR.ALL.CTA ;  /* 0x0000000000007992 */ /* 0x0001ec0000008000 */
[----:B0-----:R-:W0:Y:S01]  /*160e0*/  FENCE.VIEW.ASYNC.S ;  /* 0x00000000000073c6 */ /* 0x001e220000000000 */
[----:B------:R-:W-:Y:S01]  /*160f0*/  IMAD R48, R48, UR4, RZ ;  /* 0x0000000430307c24 */ /* 0x000fe2000f8e02ff */
[----:B------:R-:W-:Y:S01]  /*16100*/  SHF.R.S32.HI R0, RZ, 0x1f, R3 ;  /* 0x0000001fff007819 */ /* 0x000fe20000011403 */
[----:B------:R-:W-:-:S04]  /*16110*/  IMAD.WIDE.U32 R20, R49, UR4, R20 ;  /* 0x0000000431147c25 */ /* 0x000fc8000f8e0014 */
        /* <DEDUP_REMOVED lines=13> */
[----:B------:R-:W-:Y:S01]  /*161f0*/  IMAD.WIDE.U32 R20, R41, UR4, R20 ;  /* 0x0000000429147c25 */ /* 0x000fe2000f8e0014 */
[----:B------:R-:W-:-:S03]  /*16200*/  ULDC.64 UR4, c[0x0][0xa80] ;  /* 0x0002a00000047ab9 */ /* 0x000fc60000000a00 */
[----:B------:R-:W-:Y:S01]  /*16210*/  IMAD.IADD R3, R21, 0x1, R3 ;  /* 0x0000000115037824 */ /* 0x000fe200078e0203 */
[----:B------:R-:W-:Y:S01]  /*16220*/  LEA R46, P0, R20, UR4, 0x1 ;  /* 0x00000004142e7c11 */ /* 0x000fe2000f8008ff */
[----:B------:R-:W-:-:S03]  /*16230*/  IMAD.IADD R49, R53, 0x1, R54 ;  /* 0x0000000135317824 */ /* 0x000fc600078e0236 */
[----:B------:R-:W-:Y:S02]  /*16240*/  LEA.HI.X R47, R20, UR5, R3, 0x1, P0 ;  /* 0x00000005142f7c11 */ /* 0x000fe400080f0c03 */
[----:B------:R-:W-:Y:S01]  /*16250*/  ISETP.GE.AND P0, PT, R49, R50, PT ;  /* 0x000000323100720c */ /* 0x000fe20003f06270 */
[----:B------:R-:W-:Y:S01]  /*16260*/  VIADD R0, R2, 0x2d820 ;  /* 0x0002d82002007836 */ /* 0x000fe20000000000 */
[C---:B------:R-:W-:Y:S01]  /*16270*/  IADD3 R53, R32.reuse, 0x20, RZ ;  /* 0x0000002020357810 */ /* 0x040fe20007ffe0ff */
[----:B------:R-:W-:-:S03]  /*16280*/  VIADD R51, R32, 0x40 ;  /* 0x0000004020337836 */ /* 0x000fc60000000000 */
[----:B------:R-:W-:Y:S01]  /*16290*/  PRMT R0, RZ, 0x654, R0 ;  /* 0x00000654ff007816 */ /* 0x000fe20000000000 */
[----:B0-----:R0:W1:Y:S03]  /*162a0*/  SHFL.IDX PT, R40, R46, RZ, 0x1c1f ;  /* 0x001c1fff2e287589 */ /* 0x00106600000e0000 */
[----:B------:R2:W-:Y:S01]  /*162b0*/  SYNCS.ARRIVE.TRANS64.RED.A1T0 RZ, [R0+URZ], RZ ;  /* 0x000000ff00ff79a7 */ /* 0x0005e2000810043f */
[----:B------:R0:W3:Y:S01]  /*162c0*/  SHFL.IDX PT, R41, R47, RZ, 0x1c1f ;  /* 0x001c1fff2f297589 */ /* 0x0000e200000e0000 */
[----:B------:R-:W-:Y:S02]  /*162d0*/  SHF.R.S32.HI R48, RZ, 0x1f, R53 ;  /* 0x0000001fff307819 */ /* 0x000fe40000011435 */
[----:B--2---:R-:W-:Y:S01]  /*162e0*/  SHF.R.S32.HI R0, RZ, 0x1f, R51 ;  /* 0x0000001fff007819 */ /* 0x004fe20000011433 */
[----:B0-----:R-:W-:Y:S06]  /*162f0*/  @P0 BRA `(.L_x_2450) ;  /* 0x0000000000300947 */ /* 0x001fec0003800000 */
[----:B------:R-:W-:Y:S02]  /*16300*/  ULDC UR4, c[0x0][0xac8] ;  /* 0x0002b20000047ab9 */ /* 0x000fe40000000800 */
[----:B------:R-:W-:Y:S02]  /*16310*/  ISETP.GE.AND P1, PT, R53, UR4, PT ;  /* 0x0000000435007c0c */ /* 0x000fe4000bf26270 */
[----:B------:R-:W-:Y:S02]  /*16320*/  ISETP.GE.AND P2, PT, R51, UR4, PT ;  /* 0x0000000433007c0c */ /* 0x000fe4000bf46270 */
[----:B------:R-:W-:-:S09]  /*16330*/  ISETP.GE.AND P0, PT, R32, UR4, PT ;  /* 0x0000000420007c0c */ /* 0x000fd2000bf06270 */
[-C--:B-1----:R-:W-:Y:S02]  /*16340*/  @!P1 LEA R42, P3, R53, R40.reuse, 0x1 ;  /* 0x00000028352a9211 */ /* 0x082fe400078608ff */
[----:B------:R-:W-:Y:S02]  /*16350*/  @!P2 LEA R44, P4, R51, R40, 0x1 ;  /* 0x00000028332ca211 */ /* 0x000fe400078808ff */
[----:B---3--:R-:W-:Y:S01]  /*16360*/  @!P0 IMAD.WIDE R20, R32, 0x2, R40 ;  /* 0x0000000220148825 */ /* 0x008fe200078e0228 */
[-C--:B------:R-:W-:Y:S02]  /*16370*/  @!P1 LEA.HI.X R43, R53, R41.reuse, R48, 0x1, P3 ;  /* 0x00000029352b9211 */ /* 0x080fe400018f0c30 */
[----:B------:R-:W-:Y:S02]  /*16380*/  @!P2 LEA.HI.X R45, R51, R41, R0, 0x1, P4 ;  /* 0x00000029332da211 */ /* 0x000fe400020f0c00 */
[----:B-----5:R0:W-:Y:S04]  /*16390*/  @!P0 ST.E.128 desc[UR38][R20.64], R4 ;  /* 0x0000000414008985 */ /* 0x0201e8000c101d26 */
[----:B------:R0:W-:Y:S04]  /*163a0*/  @!P1 ST.E.128 desc[UR38][R42.64], R12 ;  /* 0x0000000c2a009985 */ /* 0x0001e8000c101d26 */
[----:B------:R0:W-:Y:S02]  /*163b0*/  @!P2 ST.E.128 desc[UR38][R44.64], R28 ;  /* 0x0000001c2c00a985 */ /* 0x0001e4000c101d26 */
.L_x_2450:
[----:B------:R-:W-:Y:S05]  /*163c0*/  BSYNC B1 ;  /* 0x0000000000017941 */ /* 0x000fea0003800000 */
.L_x_2449:
[----:B------:R-:W-:Y:S01]  /*163d0*/  VIADD R3, R49, 0x60 ;  /* 0x0000006031037836 */ /* 0x000fe20000000000 */
[----:B0----5:R0:W2:Y:S04]  /*163e0*/  SHFL.IDX PT, R7, R47, 0x1, 0x1c1f ;  /* 0x003c1f002f077f89 */ /* 0x0210a800000e0000 */
[----:B------:R-:W-:Y:S01]  /*163f0*/  ISETP.GE.AND P0, PT, R3, R50, PT ;  /* 0x000000320300720c */ /* 0x000fe20003f06270 */
[----:B------:R0:W4:-:S12]  /*16400*/  SHFL.IDX PT, R6, R46, 0x1, 0x1c1f ;  /* 0x003c1f002e067f89 */ /* 0x00011800000e0000 */
[----:B0-----:R-:W-:Y:S05]  /*16410*/  @P0 BRA `(.L_x_2451) ;  /* 0x0000000800d80947 */ /* 0x001fea0003800000 */
[----:B------:R-:W-:Y:S02]  /*16420*/  ULDC UR4, c[0x0][0xac8] ;  /* 0x0002b20000047ab9 */ /* 0x000fe40000000800 */
[----:B------:R-:W-:Y:S02]  /*16430*/  ISETP.GE.AND P2, PT, R53, UR4, PT ;  /* 0x0000000435007c0c */ /* 0x000fe4000bf46270 */
[----:B------:R-:W-:-:S11]  /*16440*/  ISETP.GE.AND P1, PT, R32, UR4, PT ;  /* 0x0000000420007c0c */ /* 0x000fd6000bf26270 */
[C---:B----4-:R-:W-:Y:S02]  /*16450*/  @!P2 LEA R12, P0, R53.reuse, R6, 0x1 ;  /* 0x00000006350ca211 */ /* 0x050fe400078008ff */
[----:B--2---:R-:W-:Y:S02]  /*16460*/  @!P1 IMAD.WIDE R4, R32, 0x2, R6 ;  /* 0x0000000220049825 */ /* 0x004fe400078e0206 */
        /* <DEDUP_REMOVED lines=9> */
.L_x_2447:
[C---:B------:R-:W-:Y:S01]  /*16500*/  IMAD.SHL.U32 R6, R52.reuse, 0x4, RZ ;  /* 0x0000000434067824 */ /* 0x040fe200078e00ff */
[----:B------:R-:W-:Y:S01]  /*16510*/  ULDC.64 UR4, c[0x0][0xc00] ;  /* 0x0003000000047ab9 */ /* 0x000fe20000000a00 */
[----:B------:R-:W-:Y:S01]  /*16520*/  SHF.L.U64.HI R3, R52, 0x2, R29 ;  /* 0x0000000234037819 */ /* 0x000fe2000001021d */
[----:B------:R-:W-:Y:S01]  /*16530*/  IMAD.MOV.U32 R0, RZ, RZ, RZ ;  /* 0x000000ffff007224 */ /* 0x000fe200078e00ff */
[----:B------:R-:W-:Y:S01]  /*16540*/  ISETP.NE.U32.AND P0, PT, RZ, UR4, PT ;  /* 0x00000004ff007c0c */ /* 0x000fe2000bf05070 */
[----:B------:R-:W3:Y:S01]  /*16550*/  LDC R25, c[0x0][0xbe8] ;  /* 0x0002fa00ff197b82 */ /* 0x000ee20000000800 */
[----:B------:R-:W-:Y:S02]  /*16560*/  IADD3 R4, P1, R6, UR4, RZ ;  /* 0x0000000406047c10 */ /* 0x000fe4000ff3e0ff */
[----:B------:R-:W-:Y:S02]  /*16570*/  ISETP.NE.AND.EX P0, PT, RZ, UR5, PT, P0 ;  /* 0x00000005ff007c0c */ /* 0x000fe4000bf05300 */
[----:B------:R-:W-:Y:S01]  /*16580*/  IADD3.X R5, R3, UR5, RZ, P1, !PT ;  /* 0x0000000503057c10 */ /* 0x000fe20008ffe4ff */
[----:B------:R-:W-:-:S02]  /*16590*/  ULDC.64 UR4, c[0x0][0xc08] ;  /* 0x0003020000047ab9 */ /* 0x000fc40000000a00 */
[----:B------:R-:W-:-:S04]  /*165a0*/  ISETP.NE.U32.AND P1, PT, RZ, UR4, PT ;  /* 0x00000004ff007c0c */ /* 0x000fc8000bf25070 */
[----:B------:R-:W-:-:S04]  /*165b0*/  ISETP.NE.AND.EX P1, PT, RZ, UR5, PT, P1 ;  /* 0x00000005ff007c0c */ /* 0x000fc8000bf25310 */
[----:B------:R0:W5:Y:S01]  /*165c0*/  @P0 LDG.E R0, desc[UR38][R4.64] ;  /* 0x0000002604000981 */ /* 0x000162000c1e1900 */
[----:B------:R-:W2:Y:S08]  /*165d0*/  S2R R10, SR_TID.X ;  /* 0x00000000000a7919 */ /* 0x000eb00000002100 */
[----:B------:R-:W-:Y:S01]  /*165e0*/  @P1 IADD3 R6, P2, R6, UR4, RZ ;  /* 0x0000000406061c10 */ /* 0x000fe2000ff5e0ff */
[----:B------:R-:W-:-:S02]  /*165f0*/  ULDC UR4, c[0x0][0xa88] ;  /* 0x0002a20000047ab9 */ /* 0x000fc40000000800 */
[----:B------:R-:W-:Y:S01]  /*16600*/  IMAD.U32 R8, RZ, RZ, UR4 ;  /* 0x00000004ff087e24 */ /* 0x000fe2000f8e00ff */
[----:B------:R-:W-:-:S05]  /*16610*/  @P1 IADD3.X R7, R3, UR5, RZ, P2, !PT ;  /* 0x0000000503071c10 */ /* 0x000fca00097fe4ff */
[----:B------:R0:W5:Y:S01]  /*16620*/  @P1 LDG.E R8, desc[UR38][R6.64] ;  /* 0x0000002606081981 */ /* 0x000162000c1e1900 */
[----:B---3--:R-:W-:-:S13]  /*16630*/  ISETP.NE.AND P2, PT, R25, 0x1, PT ;  /* 0x000000011900780c */ /* 0x008fda0003f45270 */
[----:B------:R-:W3:Y:S01]  /*16640*/  @P2 LDC R14, c[0x0][0xbec] ;  /* 0x0002fb00ff0e2b82 */ /* 0x000ee20000000800 */
[----:B--2---:R-:W-:-:S07]  /*16650*/  IADD3 R24, R10, -0x80, RZ ;  /* 0xffffff800a187810 */ /* 0x004fce0007ffe0ff */
[----:B------:R-:W2:Y:S01]  /*16660*/  @P2 LDC R27, c[0x0][0xbf0] ;  /* 0x0002fc00ff1b2b82 */ /* 0x000ea20000000800 */
[----:B------:R-:W-:Y:S01]  /*16670*/  ISETP.GE.AND P3, PT, R24, 0xc0, PT ;  /* 0x000000c01800780c */ /* 0x000fe20003f66270 */
[----:B0-----:R-:W-:-:S12]  /*16680*/  @P1 BRA `(.L_x_2452) ;  /* 0x0000000000101947 */ /* 0x001fd80003800000 */
[----:B------:R-:W-:Y:S05]  /*16690*/  @!P0 BRA `(.L_x_2452) ;  /* 0x00000000000c8947 */ /* 0x000fea0003800000 */
[----:B------:R-:W4:Y:S04]  /*166a0*/  LDG.E R3, desc[UR38][R4.64] ;  /* 0x0000002604037981 */ /* 0x000f28000c1e1900 */
[----:B-----5:R-:W4:Y:S02]  /*166b0*/  LDG.E R8, desc[UR38][R4.64+0x4] ;  /* 0x0000042604087981 */ /* 0x020f24000c1e1900 */
[----:B----4-:R-:W-:-:S07]  /*166c0*/  IMAD.IADD R8, R8, 0x1, -R3 ;  /* 0x0000000108087824 */ /* 0x010fce00078e0a03 */
.L_x_2452:
[----:B------:R-:W3:Y:S04]  /*166d0*/  LDL R20, [R1+0x9c] ;  /* 0x00009c0001147983 */ /* 0x000ee80000100800 */
[----:B------:R0:W5:Y:S01]  /*166e0*/  LDL R26, [R1+0x84] ;  /* 0x00008400011a7983 */ /* 0x0001620000100800 */
[----:B------:R-:W-:Y:S01]  /*166f0*/  BSSY B1, `(.L_x_2453) ;  /* 0x000002c000017945 */ /* 0x000fe20003800000 */
[----:B----4-:R-:W-:Y:S02]  /*16700*/  SEL R13, R52, RZ, !P0 ;  /* 0x000000ff340d7207 */ /* 0x010fe40004000000 */
[----:B------:R-:W-:Y:S02]  /*16710*/  SEL R29, R29, RZ, !P0 ;  /* 0x000000ff1d1d7207 */ /* 0x000fe40004000000 */
[----:B-----5:R-:W-:-:S02]  /*16720*/  SHF.R.S32.HI R11, RZ, 0x1f, R0 ;  /* 0x0000001fff0b7819 */ /* 0x020fc40000011400 */
[----:B---3--:R-:W-:Y:S01]  /*16730*/  SHF.R.S32.HI R12, RZ, 0x1f, R20 ;  /* 0x0000001fff0c7819 */ /* 0x008fe20000011414 */
[----:B0-----:R-:W-:Y:S06]  /*16740*/  @P3 BRA `(.L_x_2454) ;  /* 0x0000000000983947 */ /* 0x001fec0003800000 */
[----:B------:R-:W0:Y:S01]  /*16750*/  LDC R9, c[0x0][0xbe8] ;  /* 0x0002fa00ff097b82 */ /* 0x000e220000000800 */
[----:B------:R-:W-:Y:S01]  /*16760*/  IADD3 R10, R26, -0x80, R10 ;  /* 0xffffff801a0a7810 */ /* 0x000fe20007ffe00a */
[----:B0-----:R-:W-:-:S05]  /*16770*/  IMAD R3, R8, R9, RZ ;  /* 0x0000000908037224 */ /* 0x001fca00078e02ff */
[----:B------:R-:W-:-:S13]  /*16780*/  ISETP.GE.AND P0, PT, R10, R3, PT ;  /* 0x000000030a00720c */ /* 0x000fda0003f06270 */
[----:B------:R-:W-:Y:S05]  /*16790*/  @P0 BRA `(.L_x_2454) ;  /* 0x0000000000840947 */ /* 0x000fea0003800000 */
[----:B------:R-:W-:Y:S01]  /*167a0*/  ISETP.NE.AND P0, PT, R9, 0x1, PT ;  /* 0x000000010900780c */ /* 0x000fe20003f05270 */
[----:B------:R-:W-:Y:S01]  /*167b0*/  ULDC.64 UR4, c[0x0][0xb90] ;  /* 0x0002e40000047ab9 */ /* 0x000fe20000000a00 */
[----:B------:R-:W-:Y:S02]  /*167c0*/  IMAD.MOV.U32 R4, RZ, RZ, R0 ;  /* 0x000000ffff047224 */ /* 0x000fe400078e0000 */
[----:B------:R-:W-:Y:S02]  /*167d0*/  IMAD R7, R12, UR4, RZ ;  /* 0x000000040c077c24 */ /* 0x000fe4000f8e02ff */
[----:B------:R-:W-:Y:S02]  /*167e0*/  IMAD.MOV.U32 R5, RZ, RZ, R11 ;  /* 0x000000ffff057224 */ /* 0x000fe400078e000b */
[C---:B------:R-:W-:Y:S02]  /*167f0*/  IMAD R7, R20.reuse, UR5, R7 ;  /* 0x0000000514077c24 */ /* 0x040fe4000f8e0207 */
[----:B------:R-:W-:Y:S01]  /*16800*/  IMAD.WIDE.U32 R4, R20, UR4, R4 ;  /* 0x0000000414047c25 */ /* 0x000fe2000f8e0004 */
[----:B------:R-:W-:-:S02]  /*16810*/  ULDC.64 UR4, c[0x0][0xb98] ;  /* 0x0002e60000047ab9 */ /* 0x000fc40000000a00 */
[----:B------:R-:W0:Y:S01]  /*16820*/  @P0 LDC R15, c[0x0][0xbec] ;  /* 0x0002fb00ff0f0b82 */ /* 0x000e220000000800 */
[----:B------:R-:W-:Y:S01]  /*16830*/  IMAD.MOV.U32 R3, RZ, RZ, R10 ;  /* 0x000000ffff037224 */ /* 0x000fe200078e000a */
[----:B------:R-:W-:-:S03]  /*16840*/  IADD3 R5, R5, R7, RZ ;  /* 0x0000000705057210 */ /* 0x000fc60007ffe0ff */
[----:B------:R-:W-:-:S03]  /*16850*/  IMAD.WIDE.U32 R4, R13, UR4, R4 ;  /* 0x000000040d047c25 */ /* 0x000fc6000f8e0004 */
[----:B------:R-:W3:Y:S01]  /*16860*/  @P0 LDC R21, c[0x0][0xbf0] ;  /* 0x0002fc00ff150b82 */ /* 0x000ee20000000800 */
[----:B0-----:R-:W-:-:S05]  /*16870*/  @P0 IMAD.HI.U32 R6, R10, R15, RZ ;  /* 0x0000000f0a060227 */ /* 0x001fca00078e00ff */
[----:B---3--:R-:W-:Y:S01]  /*16880*/  @P0 SHF.R.U32.HI R3, RZ, R21, R6 ;  /* 0x00000015ff030219 */ /* 0x008fe20000011606 */
        /* <DEDUP_REMOVED lines=18> */
.L_x_2454:
[----:B------:R-:W-:Y:S05]  /*169b0*/  BSYNC B1 ;  /* 0x0000000000017941 */ /* 0x000fea0003800000 */
.L_x_2453:
        /* <DEDUP_REMOVED lines=11> */
[----:B------:R-:W-:Y:S01]  /*16a70*/  IMAD.IADD R10, R24, 0x1, -R10 ;  /* 0x00000001180a7824 */ /* 0x000fe200078e0a0a */
[----:B------:R-:W-:Y:S01]  /*16a80*/  IADD3 R5, R5, R3, RZ ;  /* 0x0000000305057210 */ /* 0x000fe20007ffe0ff */
[----:B------:R-:W-:Y:S02]  /*16a90*/  IMAD R6, R12, UR4, RZ ;  /* 0x000000040c067c24 */ /* 0x000fe4000f8e02ff */
[----:B------:R-:W-:Y:S02]  /*16aa0*/  IMAD R0, R10, 0x60, R21 ;  /* 0x000000600a007824 */ /* 0x000fe400078e0215 */
[----:B------:R-:W-:Y:S02]  /*16ab0*/  IMAD R7, R20, UR5, R6 ;  /* 0x0000000514077c24 */ /* 0x000fe4000f8e0206 */
[----:B------:R-:W-:Y:S02]  /*16ac0*/  IMAD.IADD R9, R26, 0x1, R0 ;  /* 0x000000011a097824 */ /* 0x000fe400078e0200 */
[----:B------:R-:W-:Y:S01]  /*16ad0*/  IMAD.WIDE.U32 R4, R20, UR4, R4 ;  /* 0x0000000414047c25 */ /* 0x000fe2000f8e0004 */
[----:B------:R-:W-:-:S03]  /*16ae0*/  ULDC.64 UR4, c[0x0][0xaf0] ;  /* 0x0002bc0000047ab9 */ /* 0x000fc60000000a00 */
[----:B------:R-:W-:-:S04]  /*16af0*/  @P2 IMAD.HI.U32 R0, R9, R14, RZ ;  /* 0x0000000e09002227 */ /* 0x000fc800078e00ff */
[----:B------:R-:W-:Y:S01]  /*16b00*/  IMAD.MOV.U32 R3, RZ, RZ, R9 ;  /* 0x000000ffff037224 */ /* 0x000fe200078e0009 */
[----:B--2---:R-:W-:Y:S01]  /*16b10*/  @P2 SHF.R.U32.HI R3, RZ, R27, R0 ;  /* 0x0000001bff032219 */ /* 0x004fe20000011600 */
[----:B------:R-:W-:Y:S02]  /*16b20*/  IMAD R6, R29, UR4, RZ ;  /* 0x000000041d067c24 */ /* 0x000fe4000f8e02ff */
[----:B------:R-:W-:Y:S01]  /*16b30*/  IMAD.IADD R5, R5, 0x1, R7 ;  /* 0x0000000105057824 */ /* 0x000fe200078e0207 */
[----:B------:R-:W-:Y:S01]  /*16b40*/  SHF.R.S32.HI R0, RZ, 0x1f, R3 ;  /* 0x0000001fff007819 */ /* 0x000fe20000011403 */
[C---:B------:R-:W-:Y:S02]  /*16b50*/  IMAD R7, R13.reuse, UR5, R6 ;  /* 0x000000050d077c24 */ /* 0x040fe4000f8e0206 */
[----:B------:R-:W-:Y:S01]  /*16b60*/  IMAD.WIDE.U32 R4, R13, UR4, R4 ;  /* 0x000000040d047c25 */ /* 0x000fe2000f8e0004 */
[----:B------:R-:W-:-:S03]  /*16b70*/  ULDC.64 UR4, c[0x0][0xae0] ;  /* 0x0002b80000047ab9 */ /* 0x000fc60000000a00 */
[----:B------:R-:W-:Y:S01]  /*16b80*/  IMAD.MOV R6, RZ, RZ, -R3 ;  /* 0x000000ffff067224 */ /* 0x000fe200078e0a03 */
[----:B------:R-:W-:Y:S01]  /*16b90*/  IADD3 R5, R5, R7, RZ ;  /* 0x0000000705057210 */ /* 0x000fe20007ffe0ff */
        /* <DEDUP_REMOVED lines=11> */
[----:B------:R-:W-:Y:S01]  /*16c50*/  IMAD.SHL.U32 R9, R10, 0x8, RZ ;  /* 0x000000080a097824 */ /* 0x000fe200078e00ff */
[C---:B------:R-:W-:Y:S01]  /*16c60*/  LEA R0, P0, R4.reuse, UR4, 0x1 ;  /* 0x0000000404007c11 */ /* 0x040fe2000f8008ff */
[----:B------:R-:W-:Y:S01]  /*16c70*/  UMOV UR4, 0xffffffff ;  /* 0xffffffff00047882 */ /* 0x000fe20000000000 */
[----:B------:R-:W-:Y:S01]  /*16c80*/  IADD3 R3, R5, R3, RZ ;  /* 0x0000000305037210 */ /* 0x000fe20007ffe0ff */
[C---:B------:R-:W-:Y:S02]  /*16c90*/  VIADD R10, R9.reuse, 0x20 ;  /* 0x00000020090a7836 */ /* 0x040fe40000000000 */
[----:B------:R-:W-:Y:S01]  /*16ca0*/  VIADD R7, R9, 0x40 ;  /* 0x0000004009077836 */ /* 0x000fe20000000000 */
[----:B------:R-:W-:Y:S02]  /*16cb0*/  LEA.HI.X R4, R4, UR5, R3, 0x1, P0 ;  /* 0x0000000504047c11 */ /* 0x000fe400080f0c03 */
[----:B------:R-:W-:-:S02]  /*16cc0*/  SHF.R.S32.HI R20, RZ, 0x1f, R10 ;  /* 0x0000001fff147819 */ /* 0x000fc4000001140a */
[----:B------:R-:W-:Y:S01]  /*16cd0*/  SHF.R.S32.HI R24, RZ, 0x1f, R7 ;  /* 0x0000001fff187819 */ /* 0x000fe20000011407 */
[----:B------:R-:W-:Y:S06]  /*16ce0*/  BRA.DIV UR4, `(.L_x_2455) ;  /* 0x0000007e04747947 */ /* 0x000fec000b800000 */
[----:B------:R0:W2:Y:S04]  /*16cf0*/  SHFL.IDX PT, R3, R4, RZ, 0x1c1f ;  /* 0x001c1fff04037589 */ /* 0x0000a800000e0000 */
[----:B------:R0:W3:Y:S02]  /*16d00*/  SHFL.IDX PT, R14, R0, RZ, 0x1c1f ;  /* 0x001c1fff000e7589 */ /* 0x0000e400000e0000 */
.L_x_2617:
[----:B------:R-:W-:Y:S01]  /*16d10*/  IMAD R25, R8, R25, RZ ;  /* 0x0000001908197224 */ /* 0x000fe200078e02ff */
[----:B------:R-:W-:Y:S01]  /*16d20*/  BSSY B1, `(.L_x_2456) ;  /* 0x0000011000017945 */ /* 0x000fe20003800000 */
[----:B------:R-:W-:-:S05]  /*16d30*/  IMAD.IADD R6, R21, 0x1, R26 ;  /* 0x0000000115067824 */ /* 0x000fca00078e021a */
[----:B------:R-:W-:-:S13]  /*16d40*/  ISETP.GE.AND P0, PT, R6, R25, PT ;  /* 0x000000190600720c */ /* 0x000fda0003f06270 */
[----:B------:R-:W-:Y:S05]  /*16d50*/  @P0 BRA `(.L_x_2457) ;  /* 0x0000000000340947 */ /* 0x000fea0003800000 */
[----:B------:R-:W-:Y:S02]  /*16d60*/  ULDC UR4, c[0x0][0xac8] ;  /* 0x0002b20000047ab9 */ /* 0x000fe40000000800 */
[----:B------:R-:W-:Y:S02]  /*16d70*/  ISETP.GE.AND P2, PT, R9, UR4, PT ;  /* 0x0000000409007c0c */ /* 0x000fe4000bf46270 */
[----:B------:R-:W-:Y:S02]  /*16d80*/  ISETP.GE.AND P3, PT, R10, UR4, PT ;  /* 0x000000040a007c0c */ /* 0x000fe4000bf66270 */
[----:B------:R-:W-:-:S09]  /*16d90*/  ISETP.GE.AND P4, PT, R7, UR4, PT ;  /* 0x0000000407007c0c */ /* 0x000fd2000bf86270 */
[----:B--2---:R-:W-:Y:S02]  /*16da0*/  @!P2 IMAD.MOV.U32 R15, RZ, RZ, R3 ;  /* 0x000000ffff0fa224 */ /* 0x004fe400078e0003 */
[CC--:B---3--:R-:W-:Y:S02]  /*16db0*/  @!P3 LEA R26, P0, R10.reuse, R14.reuse, 0x1 ;  /* 0x0000000e0a1ab211 */ /* 0x0c8fe400078008ff */
[----:B------:R-:W-:Y:S01]  /*16dc0*/  @!P4 LEA R28, P1, R7, R14, 0x1 ;  /* 0x0000000e071cc211 */ /* 0x000fe200078208ff */
[----:B------:R-:W-:Y:S01]  /*16dd0*/  @!P2 IMAD.WIDE R12, R9, 0x2, R14 ;  /* 0x00000002090ca825 */ /* 0x000fe200078e020e */
[-C--:B------:R-:W-:Y:S02]  /*16de0*/  @!P3 LEA.HI.X R27, R10, R3.reuse, R20, 0x1, P0 ;  /* 0x000000030a1bb211 */ /* 0x080fe400000f0c14 */
[----:B------:R-:W-:Y:S02]  /*16df0*/  @!P4 LEA.HI.X R29, R7, R3, R24, 0x1, P1 ;  /* 0x00000003071dc211 */ /* 0x000fe400008f0c18 */
[----:B------:R4:W-:Y:S04]  /*16e00*/  @!P2 ST.E.128 desc[UR38][R12.64], RZ ;  /* 0x000000ff0c00a985 */ /* 0x0009e8000c101d26 */
[----:B------:R4:W-:Y:S04]  /*16e10*/  @!P3 ST.E.128 desc[UR38][R26.64], RZ ;  /* 0x000000ff1a00b985 */ /* 0x0009e8000c101d26 */
[----:B------:R4:W-:Y:S02]  /*16e20*/  @!P4 ST.E.128 desc[UR38][R28.64], RZ ;  /* 0x000000ff1c00c985 */ /* 0x0009e4000c101d26 */
.L_x_2457:
[----:B------:R-:W-:Y:S05]  /*16e30*/  BSYNC B1 ;  /* 0x0000000000017941 */ /* 0x000fea0003800000 */
.L_x_2456:
[----:B------:R-:W-:-:S03]  /*16e40*/  UMOV UR4, 0xffffffff ;  /* 0xffffffff00047882 */ /* 0x000fc60000000000 */
[----:B------:R-:W-:Y:S05]  /*16e50*/  BRA.DIV UR4, `(.L_x_2458) ;  /* 0x0000007e044c7947 */ /* 0x000fea000b800000 */
[----:B--2---:R2:W0:Y:S04]  /*16e60*/  SHFL.IDX PT, R3, R4, 0x1, 0x1c1f ;  /* 0x003c1f0004037f89 */ /* 0x00442800000e0000 */
[----:B---3--:R2:W3:Y:S02]  /*16e70*/  SHFL.IDX PT, R14, R0, 0x1, 0x1c1f ;  /* 0x003c1f00000e7f89 */ /* 0x0084e400000e0000 */
.L_x_2621:
        /* <DEDUP_REMOVED lines=16> */
.L_x_2451:
[----:B------:R-:W-:Y:S05]  /*16f80*/  BSYNC B0 ;  /* 0x0000000000007941 */ /* 0x000fea0003800000 */
.L_x_2446:
[----:B------:R-:W-:Y:S02]  /*16f90*/  ULDC UR4, c[0x0][0xc3c] ;  /* 0x00030f0000047ab9 */ /* 0x000fe40000000800 */
[----:B-1----:R-:W-:-:S13]  /*16fa0*/  ISETP.GE.AND P0, PT, R35, UR4, PT ;  /* 0x0000000423007c0c */ /* 0x002fda000bf06270 */
[----:B------:R-:W-:Y:S05]  /*16fb0*/  @!P0 BRA `(.L_x_2459) ;  /* 0xfffffea400488947 */ /* 0x000fea000383ffff */
[----:B------:R-:W-:Y:S05]  /*16fc0*/  BRA `(.L_x_2304) ;  /* 0x0000006c00c47947 */ /* 0x000fea0003800000 */
.L_x_2302:
[----:B------:R-:W-:-:S08]  /*16fd0*/  NOP ;  /* 0x0000000000007918 */ /* 0x000fd00000000000 */
[----:B------:R-:W0:-:S00]  /*16fe0*/  USETMAXREG.DEALLOC.CTAPOOL 0x20 ;  /* 0x00000020000079c8 */ /* 0x000e0000080e0500 */
[----:B0-----:R-:W2:Y:S01]  /*16ff0*/  LDL.LU R2, [R1] ;  /* 0x0000000001027983 */ /* 0x001ea20000300800 */
[----:B------:R-:W-:-:S06]  /*17000*/  LOP3.LUT R0, R0, 0x3, RZ, 0xc0, !PT ;  /* 0x0000000300007812 */ /* 0x000fcc00078ec0ff */
[----:B------:R-:W0:Y:S02]  /*17010*/  SHFL.IDX PT, R0, R0, RZ, 0x1f ;  /* 0x00001fff00007589 */ /* 0x000e2400000e0000 */
[----:B0-----:R-:W-:Y:S02]  /*17020*/  ISETP.NE.AND P0, PT, R0, RZ, PT ;  /* 0x000000ff0000720c */ /* 0x001fe40003f05270 */
[----:B------:R-:W-:Y:S02]  /*17030*/  MOV R0, RZ ;  /* 0x000000ff00007202 */ /* 0x000fe40000000f00 */
[----:B--2---:R-:W-:-:S09]  /*17040*/  LOP3.LUT R2, R2, 0xffffffef, RZ, 0xc0, !PT ;  /* 0xffffffef02027812 */ /* 0x004fd200078ec0ff */
[----:B------:R-:W-:-:S05]  /*17050*/  @P0 LOP3.LUT R2, R2, 0x10, RZ, 0xfc, !PT ;  /* 0x0000001002020812 */ /* 0x000fca00078efcff */
[----:B------:R0:W-:Y:S01]  /*17060*/  STL [R1], R2 ;  /* 0x0000000201007387 */ /* 0x0001e20000100800 */
[----:B------:R-:W-:Y:S05]  /*17070*/  @!P0 BRA `(.L_x_2460) ;  /* 0x00000000001c8947 */ /* 0x000fea0003800000 */
[----:B------:R-:W1:Y:S08]  /*17080*/  S2UR UR5, SR_CgaCtaId ;  /* 0x00000000000579c3 */ /* 0x000e700000008800 */
[----:B------:R-:W-:Y:S06]  /*17090*/  BAR.SYNC.DEFER_BLOCKING 0x5, 0x200 ;  /* 0x0148000000007b1d */ /* 0x000fec0000010000 */
[----:B------:R-:W-:-:S02]  /*170a0*/  UMOV UR4, 0x400 ;  /* 0x0000040000047882 */ /* 0x000fc40000000000 */
[----:B-1----:R-:W-:-:S09]  /*170b0*/  ULEA UR4, UR5, UR4, 0x18 ;  /* 0x0000000405047291 */ /* 0x002fd2000f8ec03f */
[----:B------:R-:W1:Y:S01]  /*170c0*/  LDS.128 R16, [UR4+0x2d8d0] ;  /* 0x02d8d004ff107984 */ /* 0x000e620008000c00 */
[----:B------:R-:W-:Y:S06]  /*170d0*/  BAR.ARV 0x4, 0x200 ;  /* 0x0108000000007b1d */ /* 0x000fec0000002000 */
[----:B------:R-:W-:Y:S05]  /*170e0*/  BRA `(.L_x_2461) ;  /* 0x0000000800907947 */ /* 0x000fea0003800000 */
.L_x_2460:
[----:B0-----:R-:W0:Y:S01]  /*170f0*/  S2R R2, SR_TID.X ;  /* 0x0000000000027919 */ /* 0x001e220000002100 */
        /* <DEDUP_REMOVED lines=41> */
.L_x_2466:
[----:B------:R-:W-:Y:S01]  /*17390*/  UIADD3 UR4, UR4, 0x1f, URZ ;  /* 0x0000001f04047890 */ /* 0x000fe2000fffe03f */
[----:B------:R-:W-:-:S05]  /*173a0*/  IMAD.U32 R19, RZ, RZ, UR7 ;  /* 0x00000007ff137e24 */ /* 0x000fca000f8e00ff */
[----:B0-----:R-:W-:-:S13]  /*173b0*/  ISETP.LE.AND P6, PT, R6, UR4, PT ;  /* 0x0000000406007c0c */ /* 0x001fda000bfc3270 */
[----:B------:R-:W-:Y:S05]  /*173c0*/  @P6 BRA `(.L_x_2463) ;  /* 0x0000000400b46947 */ /* 0x000fea0003800000 */
[----:B------:R-:W-:Y:S01]  /*173d0*/  IADD3 R7, R5, UR4, RZ ;  /* 0x0000000405077c10 */ /* 0x000fe2000fffe0ff */
[----:B------:R-:W-:Y:S01]  /*173e0*/  BSSY B0, `(.L_x_2464) ;  /* 0x0000007000007945 */ /* 0x000fe20003800000 */
[----:B------:R-:W-:Y:S02]  /*173f0*/  IMAD.MOV.U32 R0, RZ, RZ, RZ ;  /* 0x000000ffff007224 */ /* 0x000fe400078e00ff */
[----:B------:R-:W-:-:S13]  /*17400*/  ISETP.GE.OR P6, PT, R7, R6, !P0 ;  /* 0x000000060700720c */ /* 0x000fda00047c6670 */
[----:B------:R-:W-:Y:S05]  /*17410*/  @P6 BRA `(.L_x_2465) ;  /* 0x00000000000c6947 */ /* 0x000fea0003800000 */
[----:B------:R-:W0:Y:S02]  /*17420*/  LDC.64 R2, c[0x0][0xc80] ;  /* 0x00032000ff027b82 */ /* 0x000e240000000a00 */
[----:B0-----:R-:W-:-:S05]  /*17430*/  IMAD.WIDE R2, R7, 0x4, R2 ;  /* 0x0000000407027825 */ /* 0x001fca00078e0202 */
[----:B------:R0:W5:Y:S02]  /*17440*/  LDG.E R0, desc[UR38][R2.64] ;  /* 0x0000002602007981 */ /* 0x000164000c1e1900 */
.L_x_2465:
[----:B------:R-:W-:Y:S05]  /*17450*/  BSYNC B0 ;  /* 0x0000000000007941 */ /* 0x000fea0003800000 */
.L_x_2464:
        /* <DEDUP_REMOVED lines=21> */
.L_x_2462:
        /* <DEDUP_REMOVED lines=21> */
.L_x_2467:
[----:B-1----:R-:W-:Y:S01]  /*17700*/  IMAD R16, R16, UR5, R13 ;  /* 0x0000000510107c24 */ /* 0x002fe2000f8e020d */
[----:B------:R-:W-:Y:S01]  /*17710*/  IABS R10, R4 ;  /* 0x00000004000a7213 */ /* 0x000fe20000000000 */
[----:B------:R-:W-:Y:S02]  /*17720*/  IMAD R11, R11, R8, RZ ;  /* 0x000000080b0b7224 */ /* 0x000fe400078e02ff */
[----:B------:R-:W-:Y:S01]  /*17730*/  IMAD.MOV.U32 R2, RZ, RZ, RZ ;  /* 0x000000ffff027224 */ /* 0x000fe200078e00ff */
[----:B0-----:R-:W-:Y:S02]  /*17740*/  IADD3 R9, -R16, UR6, RZ ;  /* 0x0000000610097c10 */ /* 0x001fe4000fffe1ff */
[----:B------:R-:W-:Y:S01]  /*17750*/  IADD3 R10, RZ, -R10, RZ ;  /* 0x8000000aff0a7210 */ /* 0x000fe20007ffe0ff */
[----:B------:R-:W-:Y:S01]  /*17760*/  IMAD.HI.U32 R2, R3, R11, R2 ;  /* 0x0000000b03027227 */ /* 0x000fe200078e0002 */
[----:B------:R-:W-:-:S05]  /*17770*/  IABS R6, R9 ;  /* 0x0000000900067213 */ /* 0x000fca0000000000 */
        /* <DEDUP_REMOVED lines=26> */
[----:B0-----:R-:W-:-:S05]  /*17920*/  IADD3 R11, RZ, -R3, RZ ;  /* 0x80000003ff0b7210 */ /* 0x001fca0007ffe0ff */
        /* <DEDUP_REMOVED lines=8> */
[----:B------:R-:W-:Y:S01]  /*179b0*/  @!P1 IMAD.IADD R3, R3, 0x1, -R8 ;  /* 0x0000000103039824 */ /* 0x000fe200078e0a08 */
[----:B------:R-:W-:Y:S02]  /*179c0*/  @!P1 IADD3 R2, R2, 0x1, RZ ;  /* 0x0000000102029810 */ /* 0x000fe40007ffe0ff */
        /* <DEDUP_REMOVED lines=10> */
[----:B------:R-:W-:-:S03]  /*17a70*/  IMAD R18, R2, R7, R3 ;  /* 0x0000000702127224 */ /* 0x000fc600078e0203 */
[----:B------:R-:W-:Y:S01]  /*17a80*/  IADD3 R17, R0, R17, RZ ;  /* 0x0000001100117210 */ /* 0x000fe20007ffe0ff */
[----:B------:R-:W-:Y:S06]  /*17a90*/  BRA `(.L_x_2468) ;  /* 0x00000000000c7947 */ /* 0x000fec0003800000 */
.L_x_2463:
[----:B------:R-:W-:Y:S02]  /*17aa0*/  IMAD.MOV.U32 R17, RZ, RZ, RZ ;  /* 0x000000ffff117224 */ /* 0x000fe400078e00ff */
[----:B------:R-:W-:Y:S02]  /*17ab0*/  IMAD.U32 R16, RZ, RZ, UR6 ;  /* 0x00000006ff107e24 */ /* 0x000fe4000f8e00ff */
[----:B------:R-:W-:-:S07]  /*17ac0*/  IMAD.MOV.U32 R18, RZ, RZ, RZ ;  /* 0x000000ffff127224 */ /* 0x000fce00078e00ff */
.L_x_2468:
[----:B------:R-:W-:-:S13]  /*17ad0*/  ISETP.NE.AND P0, PT, R5, RZ, PT ;  /* 0x000000ff0500720c */ /* 0x000fda0003f05270 */
[----:B------:R-:W0:Y:S01]  /*17ae0*/  @!P0 S2R R3, SR_CgaCtaId ;  /* 0x0000000000038919 */ /* 0x000e220000008800 */
[----:B------:R-:W-:-:S04]  /*17af0*/  @!P0 MOV R0, 0x400 ;  /* 0x0000040000008802 */ /* 0x000fc80000000f00 */
[----:B0-----:R-:W-:-:S05]  /*17b00*/  @!P0 LEA R0, R3, R0, 0x18 ;  /* 0x0000000003008211 */ /* 0x001fca00078ec0ff */
[----:B------:R0:W-:Y:S01]  /*17b10*/  @!P0 STS.128 [R0+0x2d8d0], R16 ;  /* 0x02d8d01000008388 */ /* 0x0001e20000000c00 */
[----:B------:R-:W-:Y:S06]  /*17b20*/  BAR.ARV 0x5, 0x200 ;  /* 0x0148000000007b1d */ /* 0x000fec0000002000 */
.L_x_2461:
[----:B------:R2:W-:Y:S01]  /*17b30*/  STL [R1+0x48], RZ ;  /* 0x000048ff01007387 */ /* 0x0005e20000100800 */
[----:B------:R-:W-:Y:S01]  /*17b40*/  ULDC UR4, c[0x0][0xc3c] ;  /* 0x00030f0000047ab9 */ /* 0x000fe20000000800 */
[----:B------:R-:W-:Y:S01]  /*17b50*/  IMAD.MOV.U32 R29, RZ, RZ, 0x1 ;  /* 0x00000001ff1d7424 */ /* 0x000fe200078e00ff */
[----:B-1----:R-:W-:Y:S02]  /*17b60*/  ISETP.GE.AND P0, PT, R19, UR4, PT ;  /* 0x0000000413007c0c */ /* 0x002fe4000bf06270 */
[----:B------:R-:W-:-:S11]  /*17b70*/  MOV R25, RZ ;  /* 0x000000ff00197202 */ /* 0x000fd60000000f00 */
[----:B--2---:R-:W-:Y:S05]  /*17b80*/  @P0 BRA `(.L_x_2469) ;  /* 0x0000005c00f80947 */ /* 0x004fea0003800000 */
[----:B------:R-:W1:Y:S01]  /*17b90*/  S2R R7, SR_TID.X ;  /* 0x0000000000077919 */ /* 0x000e620000002100 */
[----:B------:R-:W2:Y:S01]  /*17ba0*/  S2UR UR5, SR_CgaCtaId ;  /* 0x00000000000579c3 */ /* 0x000ea20000008800 */
[----:B------:R-:W-:Y:S01]  /*17bb0*/  UMOV UR4, 0x400 ;  /* 0x0000040000047882 */ /* 0x000fe20000000000 */
[----:B------:R-:W-:Y:S01]  /*17bc0*/  BSSY B8, `(.L_x_2469) ;  /* 0x00005fa000087945 */ /* 0x000fe20003800000 */
[----:B------:R-:W-:Y:S01]  /*17bd0*/  IMAD.MOV.U32 R29, RZ, RZ, 0x1 ;  /* 0x00000001ff1d7424 */ /* 0x000fe200078e00ff */
[----:B------:R-:W-:Y:S01]  /*17be0*/  MOV R25, RZ ;  /* 0x000000ff00197202 */ /* 0x000fe20000000f00 */
[----:B------:R-:W-:Y:S01]  /*17bf0*/  IMAD.MOV.U32 R27, RZ, RZ, RZ ;  /* 0x000000ffff1b7224 */ /* 0x000fe200078e00ff */
[----:B------:R-:W-:Y:S01]  /*17c00*/  ULDC.64 UR42, c[0x0][0x198] ;  /* 0x00006600002a7ab9 */ /* 0x000fe20000000a00 */
        /* <DEDUP_REMOVED lines=9> */
[----:B------:R-:W-:Y:S02]  /*17ca0*/  LOP3.LUT R3, R3, 0x300, R4, 0xf8, !PT ;  /* 0x0000030003037812 */ /* 0x000fe400078ef804 */
[----:B------:R-:W-:Y:S02]  /*17cb0*/  LOP3.LUT R2, R2, 0x18, R7, 0x78, !PT ;  /* 0x0000001802027812 */ /* 0x000fe400078e7807 */
[----:B------:R-:W-:Y:S02]  /*17cc0*/  LOP3.LUT R0, R0, 0x18, RZ, 0xc0, !PT ;  /* 0x0000001800007812 */ /* 0x000fe400078ec0ff */
[----:B------:R-:W-:Y:S01]  /*17cd0*/  LOP3.LUT R5, R3, R2, RZ, 0xfc, !PT ;  /* 0x0000000203057212 */ /* 0x000fe200078efcff */
[----:B------:R-:W-:Y:S01]  /*17ce0*/  IMAD.SHL.U32 R2, R7, 0x20, RZ ;  /* 0x0000002007027824 */ /* 0x000fe200078e00ff */
[----:B------:R-:W-:Y:S01]  /*17cf0*/  SHF.R.U32.HI R3, RZ, 0x2, R6 ;  /* 0x00000002ff037819 */ /* 0x000fe20000011606 */
[----:B------:R-:W-:-:S02]  /*17d00*/  IMAD.MOV.U32 R6, RZ, RZ, 0x1 ;  /* 0x00000001ff067424 */ /* 0x000fc400078e00ff */
[----:B------:R0:W-:Y:S01]  /*17d10*/  STL [R1+0x14], R5 ;  /* 0x0000140501007387 */ /* 0x0001e20000100800 */
[----:B------:R-:W-:-:S03]  /*17d20*/  LOP3.LUT R2, R2, 0x60, RZ, 0xc0, !PT ;  /* 0x0000006002027812 */ /* 0x000fc600078ec0ff */
[----:B------:R0:W-:Y:S01]  /*17d30*/  STL [R1+0x48], RZ ;  /* 0x000048ff01007387 */ /* 0x0001e20000100800 */
[----:B------:R-:W-:Y:S02]  /*17d40*/  LOP3.LUT R4, R3, R2, RZ, 0xfc, !PT ;  /* 0x0000000203047212 */ /* 0x000fe400078efcff */
[C---:B------:R-:W-:Y:S01]  /*17d50*/  LOP3.LUT R3, R0.reuse, 0x20, RZ, 0xfc, !PT ;  /* 0x0000002000037812 */ /* 0x040fe200078efcff */
[----:B------:R0:W-:Y:S01]  /*17d60*/  STL [R1+0x4], R6 ;  /* 0x0000040601007387 */ /* 0x0001e20000100800 */
[----:B------:R-:W-:Y:S01]  /*17d70*/  LOP3.LUT R2, R0, 0x40, RZ, 0xfc, !PT ;  /* 0x0000004000027812 */ /* 0x000fe200078efcff */
[----:B------:R-:W-:-:S05]  /*17d80*/  IMAD R0, R5, 0x2, R22 ;  /* 0x0000000205007824 */ /* 0x000fca00078e0216 */
[----:B------:R0:W-:Y:S02]  /*17d90*/  STL [R1+0x30], R0 ;  /* 0x0000300001007387 */ /* 0x0001e40000100800 */
.L_x_2570:
[----:B-1----:R-:W1:Y:S02]  /*17da0*/  LDC.64 R2, c[0x0][0xc88] ;  /* 0x00032200ff027b82 */ /* 0x002e640000000a00 */
[----:B-1----:R-:W-:-:S05]  /*17db0*/  IMAD.WIDE R2, R19, 0x4, R2 ;  /* 0x0000000413027825 */ /* 0x002fca00078e0202 */
[----:B--2---:R-:W2:Y:S01]  /*17dc0*/  LDG.E R28, desc[UR38][R2.64] ;  /* 0x00000026021c7981 */ /* 0x004ea2000c1e1900 */
[----:B------:R-:W-:Y:S05]  /*17dd0*/  YIELD ;  /* 0x0000000000007946 */ /* 0x000fea0003800000 */
[----:B------:R-:W-:Y:S01]  /*17de0*/  ULDC.64 UR4, c[0x0][0xa28] ;  /* 0x00028a0000047ab9 */ /* 0x000fe20000000a00 */
[----:B------:R-:W-:Y:S01]  /*17df0*/  MOV R10, RZ ;  /* 0x000000ff000a7202 */ /* 0x000fe20000000f00 */
[----:B0-----:R-:W-:Y:S01]  /*17e00*/  IMAD.MOV.U32 R6, RZ, RZ, RZ ;  /* 0x000000ffff067224 */ /* 0x001fe200078e00ff */
[----:B------:R-:W-:Y:S01]  /*17e10*/  ISETP.NE.U32.AND P0, PT, RZ, UR4, PT ;  /* 0x00000004ff007c0c */ /* 0x000fe2000bf05070 */
[----:B------:R-:W-:Y:S01]  /*17e20*/  ULDC.64 UR8, c[0x0][0xa18] ;  /* 0x0002860000087ab9 */ /* 0x000fe20000000a00 */
[----:B------:R-:W-:-:S02]  /*17e30*/  ULDC.64 UR6, c[0x0][0xa10] ;  /* 0x0002840000067ab9 */ /* 0x000fc40000000a00 */
[----:B------:R-:W-:Y:S02]  /*17e40*/  ISETP.NE.AND.EX P0, PT, RZ, UR5, PT, P0 ;  /* 0x00000005ff007c0c */ /* 0x000fe4000bf05300 */
[----:B--2---:R-:W-:-:S11]  /*17e50*/  SHF.R.S32.HI R0, RZ, 0x1f, R28 ;  /* 0x0000001fff007819 */ /* 0x004fd6000001141c */
        /* <DEDUP_REMOVED lines=17> */
[----:B---3--:R-:W3:Y:S01]  /*17f70*/  @P0 LDG.E R6, desc[UR38][R2.64] ;  /* 0x0000002602060981 */ /* 0x008ee2000c1e1900 */
        /* <DEDUP_REMOVED lines=10> */
[----:B------:R-:W-:Y:S01]  /*18020*/  ULDC UR4, c[0x0][0x424] ;  /* 0x0001090000047ab9 */ /* 0x000fe20000000800 */
[----:B------:R-:W-:-:S03]  /*18030*/  UISETP.NE.AND.EX UP0, UPT, UR5, URZ, UPT, UP0 ;  /* 0x0000003f0500728c */ /* 0x000fc6000bf05300 */
[----:B------:R-:W-:Y:S01]  /*18040*/  ULDC UR5, c[0x0][0x2f0] ;  /* 0x0000bc0000057ab9 */ /* 0x000fe20000000800 */
[----:B------:R-:W-:-:S04]  /*18050*/  USEL UR4, UR4, 0x1, UP0 ;  /* 0x0000000104047887 */ /* 0x000fc80008000000 */
[----:B------:R-:W-:-:S03]  /*18060*/  UIMAD UR4, UR4, UR5, URZ ;  /* 0x00000005040472a4 */ /* 0x000fc6000f8e023f */
[----:B------:R-:W-:Y:S02]  /*18070*/  ULDC UR5, c[0x0][0x348] ;  /* 0x0000d20000057ab9 */ /* 0x000fe40000000800 */
[----:B0-----:R-:W-:Y:S02]  /*18080*/  IMAD.U32 R6, RZ, RZ, UR5 ;  /* 0x00000005ff067e24 */ /* 0x001fe4000f8e00ff */
[----:B------:R-:W-:Y:S01]  /*18090*/  IMAD.U32 R7, RZ, RZ, UR4 ;  /* 0x00000004ff077e24 */ /* 0x000fe2000f8e00ff */
[----:B---3--:R0:W-:Y:S04]  /*180a0*/  STL [R1+0x40], R8 ;  /* 0x0000400801007387 */ /* 0x0081e80000100800 */
[----:B--2---:R0:W-:Y:S01]  /*180b0*/  STL [R1+0x28], R10 ;  /* 0x0000280a01007387 */ /* 0x0041e20000100800 */
[----:B------:R-:W-:Y:S01]  /*180c0*/  MOV R9, R8 ;  /* 0x0000000800097202 */ /* 0x000fe20000000f00 */
[----:B------:R-:W-:Y:S06]  /*180d0*/  @P2 BRA `(.L_x_2470) ;  /* 0x0000000000142947 */ /* 0x000fec0003800000 */
[----:B------:R-:W-:Y:S05]  /*180e0*/  @!P0 BRA `(.L_x_2470) ;  /* 0x0000000000108947 */ /* 0x000fea0003800000 */
[----:B0-----:R-:W2:Y:S04]  /*180f0*/  LDG.E R8, desc[UR38][R2.64] ;  /* 0x0000002602087981 */ /* 0x001ea8000c1e1900 */
[----:B------:R-:W2:Y:S02]  /*18100*/  LDG.E R2, desc[UR38][R2.64+0x4] ;  /* 0x0000042602027981 */ /* 0x000ea4000c1e1900 */
[----:B--2---:R-:W-:-:S05]  /*18110*/  IMAD.IADD R9, R2, 0x1, -R8 ;  /* 0x0000000102097824 */ /* 0x004fca00078e0a08 */
[----:B------:R1:W-:Y:S02]  /*18120*/  STL [R1+0x40], R9 ;  /* 0x0000400901007387 */ /* 0x0003e40000100800 */
.L_x_2470:
[----:B0-----:R-:W-:Y:S01]  /*18130*/  IMAD.MOV.U32 R8, RZ, RZ, R28 ;  /* 0x000000ffff087224 */ /* 0x001fe200078e001c */
[----:B------:R-:W-:Y:S02]  /*18140*/  ULDC.64 UR4, c[0x0][0xa20] ;  /* 0x0002880000047ab9 */ /* 0x000fe40000000a00 */
[----:B------:R-:W-:Y:S02]  /*18150*/  ISETP.NE.U32.AND P0, PT, RZ, UR4, PT ;  /* 0x00000004ff007c0c */ /* 0x000fe4000bf05070 */
[----:B------:R0:W-:Y:S02]  /*18160*/  STL [R1+0x10], R8 ;  /* 0x0000100801007387 */ /* 0x0001e40000100800 */
[----:B------:R-:W-:-:S13]  /*18170*/  ISETP.NE.AND.EX P0, PT, RZ, UR5, PT, P0 ;  /* 0x00000005ff007c0c */ /* 0x000fda000bf05300 */
[----:B0-----:R-:W-:Y:S05]  /*18180*/  @!P0 BRA `(.L_x_2471) ;  /* 0x0000000000108947 */ /* 0x001fea0003800000 */
[----:B------:R-:W-:-:S04]  /*18190*/  IADD3 R2, P0, R23, UR4, RZ ;  /* 0x0000000417027c10 */ /* 0x000fc8000ff1e0ff */
[----:B------:R-:W-:-:S05]  /*181a0*/  IADD3.X R3, R24, UR5, RZ, P0, !PT ;  /* 0x0000000518037c10 */ /* 0x000fca00087fe4ff */
[----:B------:R0:W5:Y:S01]  /*181b0*/  LDG.E R7, desc[UR38][R2.64] ;  /* 0x0000002602077981 */ /* 0x000162000c1e1900 */
[----:B------:R-:W-:Y:S05]  /*181c0*/  BRA `(.L_x_2472) ;  /* 0x0000000000247947 */ /* 0x000fea0003800000 */
.L_x_2471:
[----:B------:R-:W-:Y:S02]  /*181d0*/  ULDC.64 UR4, c[0x0][0xa08] ;  /* 0x0002820000047ab9 */ /* 0x000fe40000000a00 */
[----:B------:R-:W-:-:S04]  /*181e0*/  ISETP.NE.U32.AND P0, PT, RZ, UR4, PT ;  /* 0x00000004ff007c0c */ /* 0x000fc8000bf05070 */
[----:B------:R-:W-:-:S13]  /*181f0*/  ISETP.NE.AND.EX P0, PT, RZ, UR5, PT, P0 ;  /* 0x00000005ff007c0c */ /* 0x000fda000bf05300 */
[----:B------:R-:W-:Y:S05]  /*18200*/  @!P0 BRA `(.L_x_2472) ;  /* 0x0000000000148947 */ /* 0x000fea0003800000 */
[----:B------:R-:W0:Y:S02]  /*18210*/  LDC.64 R2, c[0x0][0xa08] ;  /* 0x00028200ff027b82 */ /* 0x000e240000000a00 */
[----:B0-----:R-:W-:-:S05]  /*18220*/  IMAD.WIDE R2, R8, 0x4, R2 ;  /* 0x0000000408027825 */ /* 0x001fca00078e0202 */
[----:B------:R-:W2:Y:S04]  /*18230*/  LDG.E R7, desc[UR38][R2.64] ;  /* 0x0000002602077981 */ /* 0x000ea8000c1e1900 */
[----:B------:R-:W2:Y:S02]  /*18240*/  LDG.E R2, desc[UR38][R2.64+0x4] ;  /* 0x0000042602027981 */ /* 0x000ea4000c1e1900 */
[----:B--2---:R-:W-:-:S07]  /*18250*/  IADD3 R7, -R7, R2, RZ ;  /* 0x0000000207077210 */ /* 0x004fce0007ffe1ff */
.L_x_2472:
[----:B0-----:R-:W2:Y:S01]  /*18260*/  @P1 LDG.E R2, desc[UR38][R4.64] ;  /* 0x0000002604021981 */ /* 0x001ea2000c1e1900 */
[----:B------:R-:W0:Y:S03]  /*18270*/  LDC R3, c[0x0][0x448] ;  /* 0x00011200ff037b82 */ /* 0x000e260000000800 */
[----:B------:R3:W2:Y:S01]  /*18280*/  @P1 LDG.E R4, desc[UR38][R4.64+0x4] ;  /* 0x0000042604041981 */ /* 0x0006a2000c1e1900 */
[----:B-----5:R-:W-:Y:S01]  /*18290*/  IMAD.IADD R7, R7, 0x1, -R10 ;  /* 0x0000000107077824 */ /* 0x020fe200078e0a0a */
[----:B------:R-:W-:Y:S01]  /*182a0*/  BSSY B0, `(.L_x_2473) ;  /* 0x0000169000007945 */ /* 0x000fe20003800000 */
[----:B0-----:R-:W-:-:S13]  /*182b0*/  ISETP.NE.AND P0, PT, R3, 0x1, PT ;  /* 0x000000010300780c */ /* 0x001fda0003f05270 */
[----:B------:R-:W0:Y:S08]  /*182c0*/  @P0 LDC R3, c[0x0][0x44c] ;  /* 0x00011300ff030b82 */ /* 0x000e300000000800 */
[----:B---3--:R-:W3:Y:S01]  /*182d0*/  @P0 LDC R5, c[0x0][0x450] ;  /* 0x00011400ff050b82 */ /* 0x008ee20000000800 */
[----:B--2---:R-:W-:Y:S02]  /*182e0*/  @P1 IMAD.IADD R6, R4, 0x1, -R2 ;  /* 0x0000000104061824 */ /* 0x004fe400078e0a02 */
[----:B------:R-:W-:-:S02]  /*182f0*/  IMAD R2, R17, 0xc0, RZ ;  /* 0x000000c011027824 */ /* 0x000fc400078e02ff */
[----:B------:R-:W-:Y:S02]  /*18300*/  IMAD.IADD R4, R7, 0x1, R6 ;  /* 0x0000000107047824 */ /* 0x000fe400078e0206 */
[----:B------:R-:W-:-:S03]  /*18310*/  VIADD R2, R2, 0xbf ;  /* 0x000000bf02027836 */ /* 0x000fc60000000000 */
[----:B------:R-:W-:Y:S01]  /*18320*/  IADD3 R20, R4, 0x80, -R9 ;  /* 0x0000008004147810 */ /* 0x000fe20007ffe809 */
[----:B0-----:R-:W-:Y:S01]  /*18330*/  @P0 IMAD.HI.U32 R3, R2, R3, RZ ;  /* 0x0000000302030227 */ /* 0x001fe200078e00ff */
[----:B------:R-:W-:Y:S01]  /*18340*/  IADD3 R21, R4, 0x7f, RZ ;  /* 0x0000007f04157810 */ /* 0x000fe20007ffe0ff */
[----:B------:R0:W-:Y:S03]  /*18350*/  STL [R1+0x24], R4 ;  /* 0x0000240401007387 */ /* 0x0001e60000100800 */
[----:B---3--:R-:W-:Y:S02]  /*18360*/  @P0 SHF.R.U32.HI R2, RZ, R5, R3 ;  /* 0x00000005ff020219 */ /* 0x008fe40000011603 */
[----:B------:R-:W-:-:S03]  /*18370*/  SHF.R.S32.HI R3, RZ, 0x1f, R21 ;  /* 0x0000001fff037819 */ /* 0x000fc60000011415 */
[----:B------:R-:W-:Y:S01]  /*18380*/  IMAD.IADD R2, R20, 0x1, R2 ;  /* 0x0000000114027824 */ /* 0x000fe200078e0202 */
[----:B------:R-:W-:-:S04]  /*18390*/  LEA.HI R21, R3, R21, RZ, 0x7 ;  /* 0x0000001503157211 */ /* 0x000fc800078f38ff */
[----:B------:R-:W-:Y:S02]  /*183a0*/  SHF.R.S32.HI R3, RZ, 0x1f, R2 ;  /* 0x0000001fff037819 */ /* 0x000fe40000011402 */
[----:B------:R-:W-:Y:S02]  /*183b0*/  SHF.R.S32.HI R21, RZ, 0x7, R21 ;  /* 0x00000007ff157819 */ /* 0x000fe40000011415 */
[----:B------:R-:W-:-:S04]  /*183c0*/  LEA.HI R3, R3, R2, RZ, 0x7 ;  /* 0x0000000203037211 */ /* 0x000fc800078f38ff */
[----:B------:R-:W-:-:S04]  /*183d0*/  SHF.R.S32.HI R3, RZ, 0x7, R3 ;  /* 0x00000007ff037819 */ /* 0x000fc80000011403 */
[----:B------:R-:W-:-:S05]  /*183e0*/  VIMNMX R3, R21, R3, PT ;  /* 0x0000000315037248 */ /* 0x000fca0003fe0100 */
[--C-:B------:R-:W-:Y:S02]  /*183f0*/  IMAD R3, R3, 0x80, -R7.reuse ;  /* 0x0000008003037824 */ /* 0x100fe400078e0a07 */
[----:B------:R-:W-:-:S03]  /*18400*/  IMAD.MOV R7, RZ, RZ, -R7 ;  /* 0x000000ffff077224 */ /* 0x000fc600078e0a07 */
[----:B------:R-:W-:Y:S02]  /*18410*/  VIMNMX R2, R3, R6, PT ;  /* 0x0000000603027248 */ /* 0x000fe40003fe0100 */
[----:B------:R-:W-:-:S04]  /*18420*/  VIMNMX R3, RZ, R7, !PT ;  /* 0x00000007ff037248 */ /* 0x000fc80007fe0100 */
[----:B------:R-:W-:Y:S02]  /*18430*/  ISETP.GT.AND P0, PT, R2, R3, PT ;  /* 0x000000030200720c */ /* 0x000fe40003f04270 */
[----:B------:R-:W-:-:S11]  /*18440*/  SHF.R.U32.HI R3, RZ, 0x7, R3 ;  /* 0x00000007ff037819 */ /* 0x000fd60000011603 */
[----:B------:R-:W-:-:S05]  /*18450*/  @P0 VIADD R2, R2, 0x7f ;  /* 0x0000007f02020836 */ /* 0x000fca0000000000 */
[----:B0-----:R-:W-:-:S04]  /*18460*/  @P0 SHF.R.S32.HI R4, RZ, 0x1f, R2 ;  /* 0x0000001fff040819 */ /* 0x001fc80000011402 */
[----:B------:R-:W-:Y:S02]  /*18470*/  @P0 LEA.HI R2, R4, R2, RZ, 0x7 ;  /* 0x0000000204020211 */ /* 0x000fe400078f38ff */
[-C--:B------:R-:W-:Y:S02]  /*18480*/  MOV R4, R3.reuse ;  /* 0x0000000300047202 */ /* 0x080fe40000000f00 */
        /* <DEDUP_REMOVED lines=10> */
[----:B------:R0:W2:Y:S02]  /*18530*/  SHFL.IDX PT, R14, R5, RZ, 0x1f ;  /* 0x00001fff050e7589 */ /* 0x0000a400000e0000 */
.L_x_2624:
[----:B--2---:R-:W-:Y:S02]  /*18540*/  ISETP.NE.AND P0, PT, R14, RZ, PT ;  /* 0x000000ff0e00720c */ /* 0x004fe40003f05270 */
[----:B------:R-:W-:-:S11]  /*18550*/  PLOP3.LUT P6, PT, PT, PT, PT, 0x8, 0x0 ;  /* 0x000000000000781c */ /* 0x000fd60003fce170 */
[----:B------:R-:W-:Y:S05]  /*18560*/  @P0 BRA `(.L_x_2476) ;  /* 0x00000000000c0947 */ /* 0x000fea0003800000 */
[----:B------:R-:W-:-:S03]  /*18570*/  UMOV UR4, 0xffffffff ;  /* 0xffffffff00047882 */ /* 0x000fc60000000000 */
[----:B------:R-:W-:Y:S05]  /*18580*/  BRA.DIV UR4, `(.L_x_2477) ;  /* 0x0000006604fc7947 */ /* 0x000fea000b800000 */
[----:B------:R-:W-:-:S13]  /*18590*/  ELECT P6, URZ, PT ;  /* 0x00000000003f782f */ /* 0x000fda00038c0000 */
.L_x_2476:
        /* <DEDUP_REMOVED lines=9> */
.L_x_2627:
[----:B------:R-:W-:Y:S05]  /*18630*/  BSYNC B1 ;  /* 0x0000000000017941 */ /* 0x000fea0003800000 */
.L_x_2478:
[----:B------:R-:W-:Y:S04]  /*18640*/  BSSY B1, `(.L_x_2480) ;  /* 0x000008c000017945 */ /* 0x000fe80003800000 */
[----:B------:R-:W-:Y:S05]  /*18650*/  @!P6 BRA `(.L_x_2481) ;  /* 0x000000080028e947 */ /* 0x000fea0003800000 */
[----:B------:R-:W2:Y:S01]  /*18660*/  LDL R7, [R1+0x4] ;  /* 0x0000040001077983 */ /* 0x000ea20000100800 */
[----:B------:R-:W-:Y:S01]  /*18670*/  IMAD R8, R27, 0x8, R22 ;  /* 0x000000081b087824 */ /* 0x000fe200078e0216 */
[----:B------:R-:W3:Y:S01]  /*18680*/  S2R R6, SR_TID.X ;  /* 0x0000000000067919 */ /* 0x000ee20000002100 */
[----:B------:R-:W-:Y:S01]  /*18690*/  BSSY B2, `(.L_x_2482) ;  /* 0x0000006000027945 */ /* 0x000fe20003800000 */
[----:B---3--:R-:W-:-:S04]  /*186a0*/  LOP3.LUT R6, R6, 0x7f, RZ, 0xc0, !PT ;  /* 0x0000007f06067812 */ /* 0x008fc800078ec0ff */
[----:B------:R-:W-:Y:S02]  /*186b0*/  ISETP.NE.AND P1, PT, R6, RZ, PT ;  /* 0x000000ff0600720c */ /* 0x000fe40003f25270 */
[----:B--2---:R-:W-:-:S04]  /*186c0*/  SHF.L.U32 R10, R7, 0x1f, RZ ;  /* 0x0000001f070a7819 */ /* 0x004fc800000006ff */
[----:B------:R-:W2:Y:S02]  /*186d0*/  SYNCS.PHASECHK.TRANS64.TRYWAIT P0, [R8+URZ+0x2d8a0], R10 ;  /* 0x02d8a00a080075a7 */ /* 0x000ea4000800017f */
[----:B--2---:R-:W-:Y:S05]  /*186e0*/  @!P0 BRA `(.L_x_2483) ;  /* 0x0000006400d88947 */ /* 0x004fea0003800000 */
.L_x_2628:
[----:B------:R-:W-:Y:S05]  /*186f0*/  BSYNC B2 ;  /* 0x0000000000027941 */ /* 0x000fea0003800000 */
.L_x_2482:
[----:B------:R-:W-:Y:S04]  /*18700*/  BSSY B2, `(.L_x_2484) ;  /* 0x0000009000027945 */ /* 0x000fe80003800000 */
[----:B------:R-:W-:Y:S05]  /*18710*/  @P1 BRA `(.L_x_2485) ;  /* 0x00000000001c1947 */ /* 0x000fea0003800000 */
[----:B0-----:R-:W0:Y:S02]  /*18720*/  S2R R5, SR_TID.X ;  /* 0x0000000000057919 */ /* 0x001e240000002100 */
[----:B0-----:R-:W-:Y:S01]  /*18730*/  LOP3.LUT R6, R5, 0x1f, RZ, 0xc0, !PT ;  /* 0x0000001f05067812 */ /* 0x001fe200078ec0ff */
[----:B------:R-:W-:-:S03]  /*18740*/  IMAD.MOV.U32 R5, RZ, RZ, 0x6000 ;  /* 0x00006000ff057424 */ /* 0x000fc600078e00ff */
[----:B------:R-:W-:Y:S01]  /*18750*/  ISETP.NE.AND P0, PT, R6, RZ, PT ;  /* 0x000000ff0600720c */ /* 0x000fe20003f05270 */
[----:B------:R3:W-:-:S12]  /*18760*/  SYNCS.ARRIVE.TRANS64 RZ, [R8+URZ+0x2d890], R5 ;  /* 0x02d8900508ff79a7 */ /* 0x0007d8000800003f */
[----:B---3--:R-:W-:Y:S05]  /*18770*/  @!P0 BRA `(.L_x_2485) ;  /* 0x0000000000048947 */ /* 0x008fea0003800000 */
[----:B------:R-:W-:Y:S01]  /*18780*/  BPT.TRAP 0x1 ;  /* 0x000000040000795c */ /* 0x000fe20000300000 */
.L_x_2485:
[----:B------:R-:W-:Y:S05]  /*18790*/  BSYNC B2 ;  /* 0x0000000000027941 */ /* 0x000fea0003800000 */
.L_x_2484:
[----:B------:R-:W-:Y:S01]  /*187a0*/  MOV R14, RZ ;  /* 0x000000ff000e7202 */ /* 0x000fe20000000f00 */
[----:B------:R-:W-:Y:S01]  /*187b0*/  IMAD R6, R4, 0x80, R0 ;  /* 0x0000008004067824 */ /* 0x000fe200078e0200 */
[----:B------:R-:W-:Y:S01]  /*187c0*/  UIADD3 UR4, UP0, UR42, 0x570, URZ ;  /* 0x000005702a047890 */ /* 0x000fe2000ff1e03f */
[----:B------:R-:W-:Y:S01]  /*187d0*/  IMAD R7, R27, 0x6000, R22 ;  /* 0x000060001b077824 */ /* 0x000fe200078e0216 */
[----:B------:R-:W-:Y:S01]  /*187e0*/  R2UR UR10, R14 ;  /* 0x000000000e0a72ca */ /* 0x000fe200000e0000 */
[----:B------:R-:W-:Y:S01]  /*187f0*/  VIADD R6, R6, 0xffffff80 ;  /* 0xffffff8006067836 */ /* 0x000fe20000000000 */
[----:B------:R-:W-:Y:S01]  /*18800*/  PLOP3.LUT P0, PT, PT, PT, PT, 0x80, 0x0 ;  /* 0x000000000000781c */ /* 0x000fe20003f0f070 */
[----:B0-----:R-:W-:Y:S01]  /*18810*/  VIADD R5, R8, 0x2d890 ;  /* 0x0002d89008057836 */ /* 0x001fe20000000000 */
[----:B------:R-:W-:Y:S01]  /*18820*/  UIADD3.X UR5, URZ, UR43, URZ, UP0, !UPT ;  /* 0x0000002b3f057290 */ /* 0x000fe200087fe43f */
[----:B-1----:R-:W-:Y:S01]  /*18830*/  VIADD R9, R7, 0x15400 ;  /* 0x0001540007097836 */ /* 0x002fe20000000000 */
[----:B------:R-:W-:Y:S01]  /*18840*/  UMOV UR6, 0x0 ;  /* 0x0000000000067882 */ /* 0x000fe20000000000 */
[----:B------:R-:W-:-:S09]  /*18850*/  UMOV UR7, 0x12f00000 ;  /* 0x12f0000000077882 */ /* 0x000fd20000000000 */
.L_x_2486:
        /* <DEDUP_REMOVED lines=16> */
.L_x_2487:
        /* <DEDUP_REMOVED lines=16> */
.L_x_2488:
        /* <DEDUP_REMOVED lines=13> */
.L_x_2629:
[----:B------:R-:W-:Y:S05]  /*18b30*/  BSYNC B2 ;  /* 0x0000000000027941 */ /* 0x000fea0003800000 */
.L_x_2489:
[----:B------:R-:W-:Y:S01]  /*18b40*/  BSSY B2, `(.L_x_2491) ;  /* 0x000000b000027945 */ /* 0x000fe20003800000 */
[----:B0-2---:R-:W-:Y:S01]  /*18b50*/  IMAD.MOV.U32 R10, RZ, RZ, 0x0 ;  /* 0x00000000ff0a7424 */ /* 0x005fe200078e00ff */
[----:B------:R-:W-:Y:S02]  /*18b60*/  MOV R11, 0x12f00000 ;  /* 0x12f00000000b7802 */ /* 0x000fe40000000f00 */
        /* <DEDUP_REMOVED lines=8> */
.L_x_2492:
[----:B------:R-:W-:Y:S05]  /*18bf0*/  BSYNC B2 ;  /* 0x0000000000027941 */ /* 0x000fea0003800000 */
.L_x_2491:
[----:B------:R-:W-:Y:S01]  /*18c00*/  R2UR UR10, R14 ;  /* 0x000000000e0a72ca */ /* 0x000fe200000e0000 */
[----:B------:R-:W-:Y:S01]  /*18c10*/  UIADD3 UR4, UP0, UR42, 0x670, URZ ;  /* 0x000006702a047890 */ /* 0x000fe2000ff1e03f */
[----:B------:R-:W-:Y:S01]  /*18c20*/  R2UR UR6, R10 ;  /* 0x000000000a0672ca */ /* 0x000fe200000e0000 */
[----:B------:R-:W-:Y:S01]  /*18c30*/  VIADD R8, R8, 0x2d8b0 ;  /* 0x0002d8b008087836 */ /* 0x000fe20000000000 */
[----:B------:R-:W-:Y:S01]  /*18c40*/  R2UR UR7, R11 ;  /* 0x000000000b0772ca */ /* 0x000fe200000e0000 */
[----:B------:R-:W-:Y:S01]  /*18c50*/  VIADD R5, R7, 0x400 ;  /* 0x0000040007057836 */ /* 0x000fe20000000000 */
[----:B------:R-:W-:Y:S01]  /*18c60*/  PLOP3.LUT P0, PT, PT, PT, PT, 0x80, 0x0 ;  /* 0x000000000000781c */ /* 0x000fe20003f0f070 */
[----:B------:R-:W-:-:S12]  /*18c70*/  UIADD3.X UR5, URZ, UR43, URZ, UP0, !UPT ;  /* 0x0000002b3f057290 */ /* 0x000fd800087fe43f */
.L_x_2493:
        /* <DEDUP_REMOVED lines=15> */
.L_x_2494:
        /* <DEDUP_REMOVED lines=15> */
.L_x_2495:
        /* <DEDUP_REMOVED lines=9> */
[----:B--2---:R-:W-:Y:S05]  /*18ef0*/  @P0 BRA.U.ANY `(.L_x_2495) ;  /* 0xfffffffd00d80947 */ /* 0x004fea000393ffff */
.L_x_2481:
[----:B------:R-:W-:Y:S05]  /*18f00*/  BSYNC B1 ;  /* 0x0000000000017941 */ /* 0x000fea0003800000 */
.L_x_2480:
[----:B0-----:R-:W2:Y:S01]  /*18f10*/  LDL.LU R5, [R1+0x4] ;  /* 0x0000040001057983 */ /* 0x001ea20000300800 */
[----:B------:R-:W-:Y:S01]  /*18f20*/  VIADD R27, R27, 0x1 ;  /* 0x000000011b1b7836 */ /* 0x000fe20000000000 */
[----:B------:R-:W-:Y:S01]  /*18f30*/  PLOP3.LUT P0, PT, PT, PT, PT, 0x8, 0x0 ;  /* 0x000000000000781c */ /* 0x000fe20003f0e170 */
[----:B-1----:R-:W-:-:S03]  /*18f40*/  VIADD R9, R4, 0xfffffffe ;  /* 0xfffffffe04097836 */ /* 0x002fc60000000000 */
[----:B------:R-:W-:Y:S02]  /*18f50*/  ISETP.NE.AND P1, PT, R27, 0x2, PT ;  /* 0x000000021b00780c */ /* 0x000fe40003f25270 */
[----:B------:R-:W-:Y:S02]  /*18f60*/  ISETP.GE.AND P2, PT, R9, R3, PT ;  /* 0x000000030900720c */ /* 0x000fe40003f46270 */
[----:B------:R-:W-:Y:S02]  /*18f70*/  SEL R4, RZ, 0x1, P1 ;  /* 0x00000001ff047807 */ /* 0x000fe40000800000 */
[----:B------:R-:W-:Y:S02]  /*18f80*/  SEL R27, R27, RZ, P1 ;  /* 0x000000ff1b1b7207 */ /* 0x000fe40000800000 */
[----:B--2---:R-:W-:-:S05]  /*18f90*/  LOP3.LUT R5, R5, R4, RZ, 0x3c, !PT ;  /* 0x0000000405057212 */ /* 0x004fca00078e3cff */
[----:B------:R0:W-:Y:S02]  /*18fa0*/  STL [R1+0x4], R5 ;  /* 0x0000040501007387 */ /* 0x0001e40000100800 */
[----:B------:R-:W-:Y:S05]  /*18fb0*/  @!P2 BRA `(.L_x_2474) ;  /* 0x00000008005ca947 */ /* 0x000fea0003800000 */
.L_x_2512:
[----:B------:R-:W-:Y:S05]  /*18fc0*/  YIELD ;  /* 0x0000000000007946 */ /* 0x000fea0003800000 */
[----:B------:R-:W-:Y:S04]  /*18fd0*/  BSSY B1, `(.L_x_2496) ;  /* 0x000008b000017945 */ /* 0x000fe80003800000 */
[----:B--2---:R-:W-:Y:S05]  /*18fe0*/  @!P6 BRA `(.L_x_2497) ;  /* 0x000000080024e947 */ /* 0x004fea0003800000 */
        /* <DEDUP_REMOVED lines=9> */
.L_x_2630:
[----:B------:R-:W-:Y:S05]  /*19080*/  BSYNC B2 ;  /* 0x0000000000027941 */ /* 0x000fea0003800000 */
.L_x_2498:
        /* <DEDUP_REMOVED lines=9> */
.L_x_2501:
[----:B------:R-:W-:Y:S05]  /*19120*/  BSYNC B2 ;  /* 0x0000000000027941 */ /* 0x000fea0003800000 */
.L_x_2500:
        /* <DEDUP_REMOVED lines=11> */
.L_x_2502:
        /* <DEDUP_REMOVED lines=16> */
.L_x_2503:
        /* <DEDUP_REMOVED lines=16> */
.L_x_2504:
        /* <DEDUP_REMOVED lines=13> */
.L_x_2631:
[----:B------:R-:W-:Y:S05]  /*194b0*/  BSYNC B2 ;  /* 0x0000000000027941 */ /* 0x000fea0003800000 */
.L_x_2505:
[----:B------:R-:W-:Y:S01]  /*194c0*/  BSSY B2, `(.L_x_2507) ;  /* 0x000000b000027945 */ /* 0x000fe20003800000 */
[----:B------:R-:W-:Y:S02]  /*194d0*/  IMAD.MOV.U32 R10, RZ, RZ, 0x0 ;  /* 0x00000000ff0a7424 */ /* 0x000fe400078e00ff */
[----:B------:R-:W-:Y:S01]  /*194e0*/  IMAD.MOV.U32 R11, RZ, RZ, 0x12f00000 ;  /* 0x12f00000ff0b7424 */ /* 0x000fe200078e00ff */
[----:B------:R-:W-:Y:S06]  /*194f0*/  @P2 BRA `(.L_x_2508) ;  /* 0x00000000001c2947 */ /* 0x000fec0003800000 */
[----:B------:R-:W2:Y:S02]  /*19500*/  S2R R4, SR_TID.X ;  /* 0x0000000000047919 */ /* 0x000ea40000002100 */
[----:B--2---:R-:W-:Y:S02]  /*19510*/  LOP3.LUT R15, R4, 0x1f, RZ, 0xc0, !PT ;  /* 0x0000001f040f7812 */ /* 0x004fe400078ec0ff */
[----:B------:R-:W-:Y:S02]  /*19520*/  MOV R4, 0x6000 ;  /* 0x0000600000047802 */ /* 0x000fe40000000f00 */
[----:B------:R-:W-:Y:S02]  /*19530*/  ISETP.NE.AND P1, PT, R15, RZ, PT ;  /* 0x000000ff0f00720c */ /* 0x000fe40003f25270 */
[----:B------:R2:W-:Y:S11]  /*19540*/  SYNCS.ARRIVE.TRANS64 RZ, [R8+URZ+0x2d8b0], R4 ;  /* 0x02d8b00408ff79a7 */ /* 0x0005f6000800003f */
[----:B--2---:R-:W-:Y:S05]  /*19550*/  @!P1 BRA `(.L_x_2508) ;  /* 0x0000000000049947 */ /* 0x004fea0003800000 */
[----:B------:R-:W-:Y:S01]  /*19560*/  BPT.TRAP 0x1 ;  /* 0x000000040000795c */ /* 0x000fe20000300000 */
.L_x_2508:
[----:B------:R-:W-:Y:S05]  /*19570*/  BSYNC B2 ;  /* 0x0000000000027941 */ /* 0x000fea0003800000 */
.L_x_2507:
        /* <DEDUP_REMOVED lines=8> */
.L_x_2509:
        /* <DEDUP_REMOVED lines=15> */
.L_x_2510:
        /* <DEDUP_REMOVED lines=15> */
.L_x_2511:
        /* <DEDUP_REMOVED lines=10> */
.L_x_2497:
[----:B------:R-:W-:Y:S05]  /*19880*/  BSYNC B1 ;  /* 0x0000000000017941 */ /* 0x000fea0003800000 */
.L_x_2496:
[----:B------:R-:W2:Y:S01]  /*19890*/  LDL.LU R7, [R1+0x4] ;  /* 0x0000040001077983 */ /* 0x000ea20000300800 */
[----:B------:R-:W-:Y:S02]  /*198a0*/  IADD3 R27, R27, 0x1, RZ ;  /* 0x000000011b1b7810 */ /* 0x000fe40007ffe0ff */
[C---:B------:R-:W-:Y:S01]  /*198b0*/  ISETP.GT.AND P2, PT, R9.reuse, R3, PT ;  /* 0x000000030900720c */ /* 0x040fe20003f44270 */
[----:B------:R-:W-:Y:S01]  /*198c0*/  VIADD R9, R9, 0xffffffff ;  /* 0xffffffff09097836 */ /* 0x000fe20000000000 */
[----:B------:R-:W-:-:S04]  /*198d0*/  ISETP.NE.AND P1, PT, R27, 0x2, PT ;  /* 0x000000021b00780c */ /* 0x000fc80003f25270 */
[----:B------:R-:W-:Y:S02]  /*198e0*/  SEL R4, RZ, 0x1, P1 ;  /* 0x00000001ff047807 */ /* 0x000fe40000800000 */
[----:B------:R-:W-:Y:S02]  /*198f0*/  SEL R27, R27, RZ, P1 ;  /* 0x000000ff1b1b7207 */ /* 0x000fe40000800000 */
[----:B--2---:R-:W-:-:S05]  /*19900*/  LOP3.LUT R7, R7, R4, RZ, 0x3c, !PT ;  /* 0x0000000407077212 */ /* 0x004fca00078e3cff */
[----:B------:R2:W-:Y:S01]  /*19910*/  STL [R1+0x4], R7 ;  /* 0x0000040701007387 */ /* 0x0005e20000100800 */
[----:B------:R-:W-:Y:S05]  /*19920*/  @P2 BRA `(.L_x_2512) ;  /* 0xfffffff400a42947 */ /* 0x000fea000383ffff */
.L_x_2474:
[----:B------:R-:W-:Y:S05]  /*19930*/  BSYNC B0 ;  /* 0x0000000000007941 */ /* 0x000fea0003800000 */
.L_x_2473:
[----:B------:R-:W3:Y:S01]  /*19940*/  LDC R0, c[0x0][0x448] ;  /* 0x00011200ff007b82 */ /* 0x000ee20000000800 */
[----:B------:R-:W-:Y:S01]  /*19950*/  IMAD.MOV.U32 R2, RZ, RZ, 0xc0 ;  /* 0x000000c0ff027424 */ /* 0x000fe200078e00ff */
[----:B------:R-:W-:Y:S05]  /*19960*/  @!P0 WARPSYNC.ALL ;  /* 0x0000000000008948 */ /* 0x000fea0003800000 */
[----:B------:R-:W-:Y:S01]  /*19970*/  IMAD R2, R17, R2, 0xbf ;  /* 0x000000bf11027424 */ /* 0x000fe200078e0202 */
[----:B------:R-:W-:Y:S01]  /*19980*/  BSSY B7, `(.L_x_2513) ;  /* 0x000035b000077945 */ /* 0x000fe20003800000 */
[----:B------:R-:W-:Y:S01]  /*19990*/  @!P0 BAR.SYNC.DEFER_BLOCKING 0xc, 0x200 ;  /* 0x0308000000008b1d */ /* 0x000fe20000010000 */
[----:B---3--:R-:W-:-:S13]  /*199a0*/  ISETP.NE.AND P1, PT, R0, 0x1, PT ;  /* 0x000000010000780c */ /* 0x008fda0003f25270 */
[----:B------:R-:W3:Y:S08]  /*199b0*/  @P1 LDC R0, c[0x0][0x44c] ;  /* 0x00011300ff001b82 */ /* 0x000ef00000000800 */
[----:B------:R-:W4:Y:S01]  /*199c0*/  @P1 LDC R3, c[0x0][0x450] ;  /* 0x00011400ff031b82 */ /* 0x000f220000000800 */
[----:B---3--:R-:W-:-:S05]  /*199d0*/  @P1 IMAD.HI.U32 R0, R2, R0, RZ ;  /* 0x0000000002001227 */ /* 0x008fca00078e00ff */
[----:B----4-:R-:W-:-:S05]  /*199e0*/  @P1 SHF.R.U32.HI R2, RZ, R3, R0 ;  /* 0x00000003ff021219 */ /* 0x010fca0000011600 */
[----:B------:R-:W-:-:S05]  /*199f0*/  IMAD.IADD R2, R20, 0x1, R2 ;  /* 0x0000000114027824 */ /* 0x000fca00078e0202 */
[----:B------:R-:W-:-:S04]  /*19a00*/  SHF.R.S32.HI R0, RZ, 0x1f, R2 ;  /* 0x0000001fff007819 */ /* 0x000fc80000011402 */
[----:B------:R-:W-:-:S04]  /*19a10*/  LEA.HI R0, R0, R2, RZ, 0x7 ;  /* 0x0000000200007211 */ /* 0x000fc800078f38ff */
[----:B------:R-:W-:-:S04]  /*19a20*/  SHF.R.S32.HI R0, RZ, 0x7, R0 ;  /* 0x00000007ff007819 */ /* 0x000fc80000011400 */
[----:B------:R-:W-:-:S04]  /*19a30*/  VIMNMX R4, R21, R0, PT ;  /* 0x0000000015047248 */ /* 0x000fc80003fe0100 */
[----:B------:R-:W-:Y:S01]  /*19a40*/  ISETP.GT.AND P0, PT, R4, RZ, PT ;  /* 0x000000ff0400720c */ /* 0x000fe20003f04270 */
[----:B------:R3:W-:-:S12]  /*19a50*/  STL [R1+0x34], R4 ;  /* 0x0000340401007387 */ /* 0x0007d80000100800 */
[----:B---3--:R-:W-:Y:S05]  /*19a60*/  @P0 BRA `(.L_x_2514) ;  /* 0x0000000000440947 */ /* 0x008fea0003800000 */
[----:B------:R-:W3:Y:S02]  /*19a70*/  S2R R4, SR_TID.X ;  /* 0x0000000000047919 */ /* 0x000ee40000002100 */
[----:B---3--:R-:W-:-:S04]  /*19a80*/  LOP3.LUT R4, R4, 0x7f, RZ, 0xc0, !PT ;  /* 0x0000007f04047812 */ /* 0x008fc800078ec0ff */
[----:B------:R-:W-:-:S13]  /*19a90*/  ISETP.NE.AND P0, PT, R4, RZ, PT ;  /* 0x000000ff0400720c */ /* 0x000fda0003f05270 */
[----:B------:R-:W-:Y:S05]  /*19aa0*/  @P0 BRA `(.L_x_2515) ;  /* 0x0000003400200947 */ /* 0x000fea0003800000 */
[----:B0-----:R-:W0:Y:S01]  /*19ab0*/  S2R R5, SR_LANEID ;  /* 0x0000000000057919 */ /* 0x001e220000000000 */
[----:B------:R-:W-:Y:S01]  /*19ac0*/  VOTEU.ANY UR4, UPT, PT ;  /* 0x0000000000047886 */ /* 0x000fe200038e0100 */
[----:B------:R-:W3:Y:S01]  /*19ad0*/  LDC.64 R2, c[0x0][0xc60] ;  /* 0x00031800ff027b82 */ /* 0x000ee20000000a00 */
[----:B------:R-:W0:Y:S02]  /*19ae0*/  FLO.U32 R0, UR4 ;  /* 0x0000000400007d00 */ /* 0x000e2400080e0000 */
[----:B0-----:R-:W-:-:S06]  /*19af0*/  ISETP.EQ.U32.AND P0, PT, R0, R5, PT ;  /* 0x000000050000720c */ /* 0x001fcc0003f02070 */
[----:B------:R-:W3:Y:S07]  /*19b00*/  POPC R5, UR4 ;  /* 0x0000000400057d09 */ /* 0x000eee0008000000 */
[----:B---3--:R-:W3:Y:S01]  /*19b10*/  @P0 ATOMG.E.ADD.STRONG.GPU PT, R3, desc[UR38][R2.64], R5 ;  /* 0x00000005020309a8 */ /* 0x008ee200081ee1e6 */
[----:B------:R-:W0:Y:S02]  /*19b20*/  S2R R4, SR_LTMASK ;  /* 0x0000000000047919 */ /* 0x000e240000003900 */
[----:B0-----:R-:W-:-:S04]  /*19b30*/  LOP3.LUT R4, R4, UR4, RZ, 0xc0, !PT ;  /* 0x0000000404047c12 */ /* 0x001fc8000f8ec0ff */
[----:B--2---:R-:W0:Y:S01]  /*19b40*/  POPC R7, R4 ;  /* 0x0000000400077309 */ /* 0x004e220000000000 */
[----:B---3--:R-:W0:Y:S02]  /*19b50*/  SHFL.IDX PT, R0, R3, R0, 0x1f ;  /* 0x00001f0003007589 */ /* 0x008e2400000e0000 */
[----:B0-----:R-:W-:Y:S01]  /*19b60*/  IADD3 R16, R0, UR37, R7 ;  /* 0x0000002500107c10 */ /* 0x001fe2000fffe007 */
[----:B------:R-:W-:Y:S06]  /*19b70*/  BRA `(.L_x_2515) ;  /* 0x0000003000ec7947 */ /* 0x000fec0003800000 */
.L_x_2514:
        /* <DEDUP_REMOVED lines=8> */
[----:B------:R-:W-:Y:S01]  /*19c00*/  MOV R4, UR6 ;  /* 0x0000000600047c02 */ /* 0x000fe20008000f00 */
[----:B0-----:R-:W-:Y:S01]  /*19c10*/  IMAD.U32 R5, RZ, RZ, UR7 ;  /* 0x00000007ff057e24 */ /* 0x001fe2000f8e00ff */
[----:B------:R-:W0:Y:S01]  /*19c20*/  LDC.64 R2, c[0x4][R2] ;  /* 0x0100000002027b82 */ /* 0x000e220000000a00 */
[----:B------:R-:W-:Y:S01]  /*19c30*/  IMAD.U32 R6, RZ, RZ, UR8 ;  /* 0x00000008ff067e24 */ /* 0x000fe2000f8e00ff */
[----:B------:R-:W-:Y:S01]  /*19c40*/  MOV R11, UR5 ;  /* 0x00000005000b7c02 */ /* 0x000fe20008000f00 */
[----:B--2---:R-:W-:Y:S02]  /*19c50*/  IMAD.U32 R7, RZ, RZ, UR9 ;  /* 0x00000009ff077e24 */ /* 0x004fe4000f8e00ff */
[----:B------:R-:W-:-:S02]  /*19c60*/  IMAD.U32 R10, RZ, RZ, UR4 ;  /* 0x00000004ff0a7e24 */ /* 0x000fc4000f8e00ff */
[----:B------:R-:W-:Y:S02]  /*19c70*/  IMAD.MOV.U32 R8, RZ, RZ, 0x70 ;  /* 0x00000070ff087424 */ /* 0x000fe400078e00ff */
[----:B------:R-:W-:Y:S02]  /*19c80*/  IMAD.MOV.U32 R12, RZ, RZ, 0x1 ;  /* 0x00000001ff0c7424 */ /* 0x000fe400078e00ff */
[----:B------:R-:W-:-:S07]  /*19c90*/  IMAD.MOV.U32 R13, RZ, RZ, RZ ;  /* 0x000000ffff0d7224 */ /* 0x000fce00078e00ff */
[----:B------:R-:W-:-:S07]  /*19ca0*/  LEPC R20, `(.L_x_2517) ;  /* 0x000000001014794e */ /* 0x000fce0000000000 */
[----:B01----:R-:W-:Y:S05]  /*19cb0*/  CALL.ABS.NOINC R2 ;  /* 0x0000000002007343 */ /* 0x003fea0003c00000 */
.L_x_2517:
[----:B------:R-:W-:Y:S05]  /*19cc0*/  BSYNC B6 ;  /* 0x0000000000067941 */ /* 0x000fea0003800000 */
.L_x_2516:
        /* <DEDUP_REMOVED lines=8> */
[----:B------:R3:W4:Y:S01]  /*19d50*/  LDC.64 R2, c[0x4][R26] ;  /* 0x010000001a027b82 */ /* 0x0007220000000a00 */
[----:B------:R-:W-:Y:S01]  /*19d60*/  MOV R4, UR6 ;  /* 0x0000000600047c02 */ /* 0x000fe20008000f00 */
[----:B0-----:R-:W-:Y:S01]  /*19d70*/  IMAD.U32 R5, RZ, RZ, UR7 ;  /* 0x00000007ff057e24 */ /* 0x001fe2000f8e00ff */
[----:B------:R-:W-:Y:S01]  /*19d80*/  MOV R11, UR5 ;  /* 0x00000005000b7c02 */ /* 0x000fe20008000f00 */
[----:B------:R-:W-:Y:S02]  /*19d90*/  IMAD.U32 R6, RZ, RZ, UR8 ;  /* 0x00000008ff067e24 */ /* 0x000fe4000f8e00ff */
[----:B--2---:R-:W-:-:S02]  /*19da0*/  IMAD.U32 R7, RZ, RZ, UR9 ;  /* 0x00000009ff077e24 */ /* 0x004fc4000f8e00ff */
[----:B------:R-:W-:Y:S02]  /*19db0*/  IMAD.U32 R10, RZ, RZ, UR4 ;  /* 0x00000004ff0a7e24 */ /* 0x000fe4000f8e00ff */
[----:B------:R-:W-:Y:S02]  /*19dc0*/  IMAD.MOV.U32 R8, RZ, RZ, 0x70 ;  /* 0x00000070ff087424 */ /* 0x000fe400078e00ff */
[----:B------:R-:W-:Y:S02]  /*19dd0*/  IMAD.MOV.U32 R12, RZ, RZ, 0x1 ;  /* 0x00000001ff0c7424 */ /* 0x000fe400078e00ff */
[----:B---3--:R-:W-:-:S07]  /*19de0*/  IMAD.MOV.U32 R13, RZ, RZ, RZ ;  /* 0x000000ffff0d7224 */ /* 0x008fce00078e00ff */
[----:B------:R-:W-:-:S07]  /*19df0*/  LEPC R20, `(.L_x_2520) ;  /* 0x000000001014794e */ /* 0x000fce0000000000 */
[----:B-1--4-:R-:W-:Y:S05]  /*19e00*/  CALL.ABS.NOINC R2 ;  /* 0x0000000002007343 */ /* 0x012fea0003c00000 */
.L_x_2520:
[----:B------:R0:W1:Y:S01]  /*19e10*/  LDC.64 R2, c[0x4][R26] ;  /* 0x010000001a027b82 */ /* 0x0000620000000a00 */
[----:B------:R-:W-:Y:S01]  /*19e20*/  ULDC.64 UR4, c[0x4][0x88] ;  /* 0x0100220000047ab9 */ /* 0x000fe20000000a00 */
[----:B------:R-:W-:Y:S01]  /*19e30*/  ULDC.64 UR6, c[0x4][0x90] ;  /* 0x0100240000067ab9 */ /* 0x000fe20000000a00 */
[----:B------:R-:W-:Y:S01]  /*19e40*/  ULDC.64 UR8, c[0x4][0x18] ;  /* 0x0100060000087ab9 */ /* 0x000fe20000000a00 */
        /* <DEDUP_REMOVED lines=11> */
.L_x_2519:
[----:B------:R-:W-:Y:S05]  /*19f00*/  BSYNC B6 ;  /* 0x0000000000067941 */ /* 0x000fea0003800000 */
.L_x_2518:
[----:B------:R3:W4:Y:S01]  /*19f10*/  LDL R20, [R1+0x10] ;  /* 0x0000100001147983 */ /* 0x0007220000100800 */
[----:B------:R-:W-:Y:S01]  /*19f20*/  ULDC.64 UR4, c[0x0][0x9f8] ;  /* 0x00027e0000047ab9 */ /* 0x000fe20000000a00 */
[----:B--2---:R-:W2:Y:S01]  /*19f30*/  LDC R7, c[0x0][0x430] ;  /* 0x00010c00ff077b82 */ /* 0x004ea20000000800 */
[----:B------:R-:W-:Y:S01]  /*19f40*/  ISETP.NE.U32.AND P0, PT, RZ, UR4, PT ;  /* 0x00000004ff007c0c */ /* 0x000fe2000bf05070 */
[----:B------:R-:W3:Y:S03]  /*19f50*/  LDL R26, [R1+0x34] ;  /* 0x00003400011a7983 */ /* 0x000ee60000100800 */
[----:B------:R-:W-:Y:S01]  /*19f60*/  ISETP.NE.AND.EX P0, PT, RZ, UR5, PT, P0 ;  /* 0x00000005ff007c0c */ /* 0x000fe2000bf05300 */
[----:B------:R-:W3:Y:S04]  /*19f70*/  LDL R6, [R1+0x24] ;  /* 0x0000240001067983 */ /* 0x000ee80000100800 */
[----:B------:R-:W3:Y:S04]  /*19f80*/  LDL R21, [R1+0x28] ;  /* 0x0000280001157983 */ /* 0x000ee80000100800 */
[----:B------:R-:W3:Y:S04]  /*19f90*/  LDL.LU R11, [R1] ;  /* 0x00000000010b7983 */ /* 0x000ee80000300800 */
[----:B------:R-:W-:Y:S01]  /*19fa0*/  @P0 IADD3 R2, P1, R23, UR4, RZ ;  /* 0x0000000417020c10 */ /* 0x000fe2000ff3e0ff */
[----:B------:R-:W0:Y:S01]  /*19fb0*/  S2R R4, SR_TID.X ;  /* 0x0000000000047919 */ /* 0x000e220000002100 */
[----:B------:R-:W-:-:S02]  /*19fc0*/  ULDC UR4, c[0x0][0x2f4] ;  /* 0x0000bd0000047ab9 */ /* 0x000fc40000000800 */
[----:B------:R-:W-:Y:S01]  /*19fd0*/  @P0 IADD3.X R3, R24, UR5, RZ, P1, !PT ;  /* 0x0000000518030c10 */ /* 0x000fe20008ffe4ff */
[----:B------:R-:W1:Y:S04]  /*19fe0*/  S2R R0, SR_TID.X ;  /* 0x0000000000007919 */ /* 0x000e680000002100 */
[----:B----4-:R-:W4:Y:S01]  /*19ff0*/  @P0 LDG.E R20, desc[UR38][R2.64] ;  /* 0x0000002602140981 */ /* 0x010f22000c1e1900 */
[----:B--2---:R-:W-:Y:S01]  /*1a000*/  ISETP.NE.AND P1, PT, R7, 0x1, PT ;  /* 0x000000010700780c */ /* 0x004fe20003f25270 */
[----:B0-----:R-:W-:Y:S01]  /*1a010*/  IMAD.SHL.U32 R5, R4, 0x20, RZ ;  /* 0x0000002004057824 */ /* 0x001fe200078e00ff */
[----:B-1----:R-:W-:Y:S01]  /*1a020*/  LOP3.LUT R0, R0, 0x7f, RZ, 0xc0, !PT ;  /* 0x0000007f00007812 */ /* 0x002fe200078ec0ff */
[----:B---3--:R-:W-:-:S03]  /*1a030*/  VIADD R26, R26, 0xffffffff ;  /* 0xffffffff1a1a7836 */ /* 0x008fc60000000000 */
[----:B------:R-:W-:Y:S02]  /*1a040*/  SHF.R.U32.HI R0, RZ, 0x2, R0 ;  /* 0x00000002ff007819 */ /* 0x000fe40000011600 */
[----:B------:R-:W-:Y:S02]  /*1a050*/  LOP3.LUT R5, R5, 0x60, RZ, 0xc0, !PT ;  /* 0x0000006005057812 */ /* 0x000fe400078ec0ff */
[----:B------:R-:W-:-:S03]  /*1a060*/  SHF.L.U32 R10, R26, 0x7, RZ ;  /* 0x000000071a0a7819 */ /* 0x000fc600000006ff */
[----:B------:R-:W0:Y:S01]  /*1a070*/  @P1 LDC R4, c[0x0][0x434] ;  /* 0x00010d00ff041b82 */ /* 0x000e220000000800 */
[----:B------:R-:W-:-:S07]  /*1a080*/  LOP3.LUT R0, R10, R0, R5, 0xfe, !PT ;  /* 0x000000000a007212 */ /* 0x000fce00078efe05 */
[----:B------:R-:W1:Y:S01]  /*1a090*/  @P1 LDC R5, c[0x0][0x438] ;  /* 0x00010e00ff051b82 */ /* 0x000e620000000800 */
[----:B------:R-:W2:Y:S01]  /*1a0a0*/  S2R R12, SR_TID.X ;  /* 0x00000000000c7919 */ /* 0x000ea20000002100 */
[----:B------:R-:W-:Y:S01]  /*1a0b0*/  LOP3.LUT R11, R11, 0xfffffff7, RZ, 0xc0, !PT ;  /* 0xfffffff70b0b7812 */ /* 0x000fe200078ec0ff */
[----:B--2---:R-:W-:-:S05]  /*1a0c0*/  IMAD.SHL.U32 R12, R12, 0x8, RZ ;  /* 0x000000080c0c7824 */ /* 0x004fca00078e00ff */
[----:B------:R-:W-:-:S04]  /*1a0d0*/  LOP3.LUT R12, R12, 0x18, RZ, 0xc0, !PT ;  /* 0x000000180c0c7812 */ /* 0x000fc800078ec0ff */
[----:B------:R-:W-:Y:S01]  /*1a0e0*/  LOP3.LUT R13, R12, 0x20, RZ, 0xfc, !PT ;  /* 0x000000200c0d7812 */ /* 0x000fe200078efcff */
[----:B------:R-:W-:Y:S01]  /*1a0f0*/  UMOV UR5, 0xffffffff ;  /* 0xffffffff00057882 */ /* 0x000fe20000000000 */
[----:B----4-:R-:W-:Y:S01]  /*1a100*/  @P0 STL [R1+0x10], R20 ;  /* 0x0000101401000387 */ /* 0x010fe20000100800 */
[C---:B------:R-:W-:Y:S01]  /*1a110*/  ISETP.GE.AND P0, PT, R0.reuse, R6, PT ;  /* 0x000000060000720c */ /* 0x040fe20003f06270 */
[----:B------:R-:W-:-:S04]  /*1a120*/  IMAD.IADD R0, R0, 0x1, R21 ;  /* 0x0000000100007824 */ /* 0x000fc800078e0215 */
[----:B0-----:R-:W-:-:S08]  /*1a130*/  @P1 IMAD.HI.U32 R4, R0, R4, RZ ;  /* 0x0000000400041227 */ /* 0x001fd000078e00ff */
[----:B------:R-:W0:Y:S01]  /*1a140*/  @!P0 LDC.64 R2, c[0x0][0x428] ;  /* 0x00010a00ff028b82 */ /* 0x000e220000000a00 */
[----:B------:R-:W-:Y:S01]  /*1a150*/  IMAD.MOV.U32 R6, RZ, RZ, R0 ;  /* 0x000000ffff067224 */ /* 0x000fe200078e0000 */
        /* <DEDUP_REMOVED lines=9> */
[----:B------:R-:W-:Y:S01]  /*1a1f0*/  IMAD.U32 R5, RZ, RZ, UR40 ;  /* 0x00000028ff057e24 */ /* 0x000fe2000f8e00ff */
[----:B------:R0:W-:Y:S01]  /*1a200*/  STL [R1+0x2c], R8 ;  /* 0x00002c0801007387 */ /* 0x0001e20000100800 */
[----:B------:R-:W-:-:S03]  /*1a210*/  @!P0 IMAD.IADD R0, R7, 0x1, R0 ;  /* 0x0000000107008824 */ /* 0x000fc600078e0200 */
[----:B------:R-:W-:Y:S02]  /*1a220*/  ISETP.NE.AND P2, PT, R5, 0x3, PT ;  /* 0x000000030500780c */ /* 0x000fe40003f45270 */
[C---:B0-----:R-:W-:Y:S02]  /*1a230*/  @!P0 LEA R8, P1, R6.reuse, R2, 0x2 ;  /* 0x0000000206088211 */ /* 0x041fe400078210ff */
[----:B------:R-:W-:Y:S02]  /*1a240*/  MOV R2, RZ ;  /* 0x000000ff00027202 */ /* 0x000fe40000000f00 */
        /* <DEDUP_REMOVED lines=12> */
[----:B------:R-:W-:-:S05]  /*1a310*/  @P0 LOP3.LUT R11, R11, 0x1, RZ, 0xfc, !PT ;  /* 0x000000010b0b0812 */ /* 0x000fca00078efcff */
[----:B------:R0:W-:Y:S01]  /*1a320*/  STL [R1], R11 ;  /* 0x0000000b01007387 */ /* 0x0001e20000100800 */
[----:B------:R-:W-:Y:S05]  /*1a330*/  BRA.DIV UR5, `(.L_x_2521) ;  /* 0x0000004e05147947 */ /* 0x000fea000b800000 */
.L_x_2634:
[----:B------:R-:W-:-:S05]  /*1a340*/  SHF.R.S32.HI R5, RZ, 0x1f, R18 ;  /* 0x0000001fff057819 */ /* 0x000fca0000011412 */
[----:B------:R1:W-:Y:S01]  /*1a350*/  STL [R1+0xc], R5 ;  /* 0x00000c0501007387 */ /* 0x0003e20000100800 */
[----:B------:R-:W-:Y:S05]  /*1a360*/  @!P2 BRA `(.L_x_2522) ;  /* 0x000000000004a947 */ /* 0x000fea0003800000 */
[----:B------:R-:W-:Y:S01]  /*1a370*/  BPT.TRAP 0x1 ;  /* 0x000000040000795c */ /* 0x000fe20000300000 */
.L_x_2522:
[----:B------:R-:W-:Y:S01]  /*1a380*/  SHF.R.S32.HI R3, RZ, 0x1f, R4 ;  /* 0x0000001fff037819 */ /* 0x000fe20000011404 */
[----:B------:R-:W-:Y:S01]  /*1a390*/  ULDC.64 UR4, c[0x0][0x328] ;  /* 0x0000ca0000047ab9 */ /* 0x000fe20000000a00 */
[----:B0----5:R-:W-:Y:S01]  /*1a3a0*/  SHF.R.S32.HI R8, RZ, 0x1f, R2 ;  /* 0x0000001fff087819 */ /* 0x021fe20000011402 */
        /* <DEDUP_REMOVED lines=13> */
[----:B------:R-:W-:-:S04]  /*1a480*/  IMAD.WIDE.U32 R6, R18, UR4, R6 ;  /* 0x0000000412067c25 */ /* 0x000fc8000f8e0006 */
[----:B------:R-:W-:Y:S01]  /*1a490*/  IMAD R0, R18, UR5, R0 ;  /* 0x0000000512007c24 */ /* 0x000fe2000f8e0200 */
[----:B------:R-:W-:Y:S02]  /*1a4a0*/  ULDC.64 UR4, c[0x0][0x318] ;  /* 0x0000c60000047ab9 */ /* 0x000fe40000000a00 */
[----:B------:R-:W-:Y:S02]  /*1a4b0*/  LEA R23, P0, R6, UR4, 0x1 ;  /* 0x0000000406177c11 */ /* 0x000fe4000f8008ff */
[----:B------:R-:W-:Y:S01]  /*1a4c0*/  IADD3 R24, R7, R0, RZ ;  /* 0x0000000007187210 */ /* 0x000fe20007ffe0ff */
[----:B------:R-:W-:-:S03]  /*1a4d0*/  IMAD R0, R25, 0x8, R22 ;  /* 0x0000000819007824 */ /* 0x000fc600078e0216 */
[----:B------:R-:W-:-:S06]  /*1a4e0*/  LEA.HI.X R24, R6, UR5, R24, 0x1, P0 ;  /* 0x0000000506187c11 */ /* 0x000fcc00080f0c18 */
[----:B------:R-:W0:Y:S02]  /*1a4f0*/  SYNCS.PHASECHK.TRANS64.TRYWAIT P0, [R0+URZ+0x2d840], R5 ;  /* 0x02d84005000075a7 */ /* 0x000e24000800017f */
[----:B0-----:R-:W-:Y:S05]  /*1a500*/  @!P0 BRA `(.L_x_2524) ;  /* 0x0000004800d48947 */ /* 0x001fea0003800000 */
.L_x_2635:
[----:B------:R-:W-:Y:S05]  /*1a510*/  BSYNC B0 ;  /* 0x0000000000007941 */ /* 0x000fea0003800000 */
.L_x_2523:
[----:B------:R-:W2:Y:S01]  /*1a520*/  LDL R6, [R1] ;  /* 0x0000000001067983 */ /* 0x000ea20000100800 */
[----:B------:R-:W-:-:S03]  /*1a530*/  ULDC.64 UR4, c[0x0][0x300] ;  /* 0x0000c00000047ab9 */ /* 0x000fc60000000a00 */
[----:B------:R-:W3:Y:S04]  /*1a540*/  LDL R7, [R1+0xc] ;  /* 0x00000c0001077983 */ /* 0x000ee80000100800 */
[----:B------:R-:W4:Y:S04]  /*1a550*/  LDL R9, [R1+0x14] ;  /* 0x0000140001097983 */ /* 0x000f280000100800 */
[----:B------:R-:W5:Y:S01]  /*1a560*/  LDL R12, [R1+0x24] ;  /* 0x00002400010c7983 */ /* 0x000f620000100800 */
[----:B------:R-:W-:-:S04]  /*1a570*/  IMAD R3, R3, UR4, RZ ;  /* 0x0000000403037c24 */ /* 0x000fc8000f8e02ff */
[C---:B------:R-:W-:Y:S02]  /*1a580*/  IMAD R3, R4.reuse, UR5, R3 ;  /* 0x0000000504037c24 */ /* 0x040fe4000f8e0203 */
[----:B0-----:R-:W-:Y:S01]  /*1a590*/  IMAD.WIDE.U32 R4, R4, UR4, RZ ;  /* 0x0000000404047c25 */ /* 0x001fe2000f8e00ff */
[----:B------:R-:W-:-:S03]  /*1a5a0*/  ULDC.64 UR4, c[0x0][0x310] ;  /* 0x0000c40000047ab9 */ /* 0x000fc60000000a00 */
[----:B------:R-:W-:Y:S02]  /*1a5b0*/  IMAD.IADD R5, R5, 0x1, R3 ;  /* 0x0000000105057824 */ /* 0x000fe400078e0203 */
[----:B------:R-:W-:Y:S02]  /*1a5c0*/  IMAD R8, R8, UR4, RZ ;  /* 0x0000000408087c24 */ /* 0x000fe4000f8e02ff */
[----:B------:R-:W-:-:S04]  /*1a5d0*/  IMAD.WIDE.U32 R4, R2, UR4, R4 ;  /* 0x0000000402047c25 */ /* 0x000fc8000f8e0004 */
[----:B------:R-:W-:Y:S01]  /*1a5e0*/  IMAD R2, R2, UR5, R8 ;  /* 0x0000000502027c24 */ /* 0x000fe2000f8e0208 */
[----:B------:R-:W-:-:S03]  /*1a5f0*/  ULDC.64 UR4, c[0x0][0x308] ;  /* 0x0000c20000047ab9 */ /* 0x000fc60000000a00 */
[----:B------:R-:W-:Y:S02]  /*1a600*/  IMAD.IADD R3, R5, 0x1, R2 ;  /* 0x0000000105037824 */ /* 0x000fe400078e0202 */
[----:B------:R-:W-:Y:S01]  /*1a610*/  IMAD.MOV.U32 R2, RZ, RZ, R4 ;  /* 0x000000ffff027224 */ /* 0x000fe200078e0004 */
[C---:B--2---:R-:W-:Y:S02]  /*1a620*/  LOP3.LUT P4, RZ, R6.reuse, 0x4, RZ, 0xc0, !PT ;  /* 0x0000000406ff7812 */ /* 0x044fe4000788c0ff */
[C---:B------:R-:W-:Y:S02]  /*1a630*/  LOP3.LUT P3, RZ, R6.reuse, 0x2, RZ, 0xc0, !PT ;  /* 0x0000000206ff7812 */ /* 0x040fe4000786c0ff */
[----:B------:R-:W-:Y:S02]  /*1a640*/  LOP3.LUT P2, RZ, R6, 0x1, RZ, 0xc0, !PT ;  /* 0x0000000106ff7812 */ /* 0x000fe4000784c0ff */
[----:B------:R-:W0:Y:S01]  /*1a650*/  S2R R6, SR_TID.X ;  /* 0x0000000000067919 */ /* 0x000e220000002100 */
[----:B---3--:R-:W-:Y:S01]  /*1a660*/  IMAD R4, R7, UR4, RZ ;  /* 0x0000000407047c24 */ /* 0x008fe2000f8e02ff */
[----:B0-----:R-:W-:-:S04]  /*1a670*/  LOP3.LUT R6, R6, 0x7f, RZ, 0xc0, !PT ;  /* 0x0000007f06067812 */ /* 0x001fc800078ec0ff */
[----:B------:R-:W-:Y:S02]  /*1a680*/  SHF.R.U32.HI R11, RZ, 0x2, R6 ;  /* 0x00000002ff0b7819 */ /* 0x000fe40000011606 */
[----:B------:R-:W0:Y:S01]  /*1a690*/  S2R R6, SR_TID.X ;  /* 0x0000000000067919 */ /* 0x000e220000002100 */
[C---:B------:R-:W-:Y:S02]  /*1a6a0*/  IMAD R7, R18.reuse, UR5, R4 ;  /* 0x0000000512077c24 */ /* 0x040fe4000f8e0204 */
[----:B------:R-:W-:Y:S01]  /*1a6b0*/  IMAD.WIDE.U32 R4, R18, UR4, R2 ;  /* 0x0000000412047c25 */ /* 0x000fe2000f8e0002 */
[----:B------:R-:W-:Y:S01]  /*1a6c0*/  ULDC.64 UR4, c[0x0][0x2e8] ;  /* 0x0000ba0000047ab9 */ /* 0x000fe20000000a00 */
[----:B-----5:R-:W-:Y:S02]  /*1a6d0*/  IADD3 R3, -R11, R12, -R10 ;  /* 0x0000000c0b037210 */ /* 0x020fe40007ffe90a */
[----:B----4-:R-:W-:Y:S01]  /*1a6e0*/  IMAD R8, R25, 0x3000, R9 ;  /* 0x0000300019087824 */ /* 0x010fe200078e0209 */
[----:B------:R-:W-:-:S02]  /*1a6f0*/  IADD3 R7, R5, R7, RZ ;  /* 0x0000000705077210 */ /* 0x000fc40007ffe0ff */
[----:B------:R-:W-:Y:S01]  /*1a700*/  LEA R2, P0, R4, UR4, 0x1 ;  /* 0x0000000404027c11 */ /* 0x000fe2000f8008ff */
[----:B------:R-:W-:-:S03]  /*1a710*/  UMOV UR4, 0xffffffff ;  /* 0xffffffff00047882 */ /* 0x000fc60000000000 */
[----:B------:R-:W-:Y:S02]  /*1a720*/  LEA.HI.X R7, R4, UR5, R7, 0x1, P0 ;  /* 0x0000000504077c11 */ /* 0x000fe400080f0c07 */
[----:B------:R-:W-:Y:S01]  /*1a730*/  ISETP.GE.AND P0, PT, R3, 0x1, PT ;  /* 0x000000010300780c */ /* 0x000fe20003f06270 */
[----:B0-----:R-:W-:-:S05]  /*1a740*/  IMAD.SHL.U32 R9, R6, 0x8, RZ ;  /* 0x0000000806097824 */ /* 0x001fca00078e00ff */
[----:B------:R-:W-:Y:S01]  /*1a750*/  LOP3.LUT R9, R9, 0x18, RZ, 0xc0, !PT ;  /* 0x0000001809097812 */ /* 0x000fe200078ec0ff */
[----:B------:R-:W-:Y:S06]  /*1a760*/  BRA.DIV UR4, `(.L_x_2525) ;  /* 0x0000004a04507947 */ /* 0x000fec000b800000 */
[----:B------:R-:W0:Y:S04]  /*1a770*/  SHFL.IDX PT, R4, R2, RZ, 0x1c1f ;  /* 0x001c1fff02047589 */ /* 0x000e2800000e0000 */
[----:B------:R-:W1:Y:S01]  /*1a780*/  SHFL.IDX PT, R6, R7, RZ, 0x1c1f ;  /* 0x001c1fff07067589 */ /* 0x000e6200000e0000 */
[----:B0-----:R-:W-:-:S05]  /*1a790*/  @P0 LEA R5, P1, R9, R4, 0x1 ;  /* 0x0000000409050211 */ /* 0x001fca00078208ff */
[----:B-1----:R-:W-:Y:S01]  /*1a7a0*/  @P0 IMAD.X R4, RZ, RZ, R6, P1 ;  /* 0x000000ffff040224 */ /* 0x002fe200008e0606 */
[----:B------:R-:W-:Y:S01]  /*1a7b0*/  ISETP.GE.AND P1, PT, R3, 0x21, PT ;  /* 0x000000210300780c */ /* 0x000fe20003f26270 */
[----:B------:R-:W-:-:S03]  /*1a7c0*/  @P0 IMAD R6, R8, 0x2, R22 ;  /* 0x0000000208060824 */ /* 0x000fc600078e0216 */
        /* <DEDUP_REMOVED lines=10> */
[----:B-1----:R-:W-:Y:S01]  /*1a870*/  @P1 IMAD.X R4, RZ, RZ, R6, P0 ;  /* 0x000000ffff041224 */ /* 0x002fe200000e0606 */
[----:B------:R-:W-:-:S04]  /*1a880*/  @P1 LEA R6, R8, R22, 0x1 ;  /* 0x0000001608061211 */ /* 0x000fc800078e08ff */
        /* <DEDUP_REMOVED lines=12> */
[----:B-1----:R-:W-:Y:S02]  /*1a950*/  @P1 IMAD.X R4, RZ, RZ, R6, P0 ;  /* 0x000000ffff041224 */ /* 0x002fe400000e0606 */
[----:B------:R-:W-:-:S03]  /*1a960*/  @P1 IMAD R6, R8, 0x2, R22 ;  /* 0x0000000208061824 */ /* 0x000fc600078e0216 */
[----:B------:R-:W-:-:S04]  /*1a970*/  @P1 LOP3.LUT R5, R5, R4, RZ, 0x3c, !PT ;  /* 0x0000000405051212 */ /* 0x000fc800078e3cff */
[----:B------:R-:W-:-:S04]  /*1a980*/  @P1 LOP3.LUT R4, R5, R4, RZ, 0x3c, !PT ;  /* 0x0000000405041212 */ /* 0x000fc800078e3cff */
[----:B------:R-:W-:-:S05]  /*1a990*/  @P1 LOP3.LUT R5, R5, R4, RZ, 0x3c, !PT ;  /* 0x0000000405051212 */ /* 0x000fca00078e3cff */
[----:B------:R0:W-:Y:S04]  /*1a9a0*/  @P1 LDGSTS.E.BYPASS.LTC128B.128 [R6+0x16400], desc[UR38][R4.64], !P4 ;  /* 0x1640000004061fae */ /* 0x0001e8000e101d66 */
[----:B------:R0:W-:Y:S04]  /*1a9b0*/  @P1 LDGSTS.E.BYPASS.LTC128B.128 [R6+0x18400], desc[UR38][R4.64+0x40], !P3 ;  /* 0x1840004004061fae */ /* 0x0001e8000d901d66 */
[----:B--23--:R0:W-:Y:S02]  /*1a9c0*/  @P1 LDGSTS.E.BYPASS.LTC128B.128 [R6+0x1a400], desc[UR38][R4.64+0x80], !P2 ;  /* 0x1a40008004061fae */ /* 0x00c1e4000d101d66 */
.L_x_2645:
        /* <DEDUP_REMOVED lines=12> */
.L_x_2526:
[----:B------:R-:W-:Y:S02]  /*1aa90*/  PLOP3.LUT P1, PT, P1, P0, PT, 0xa2, 0x0 ;  /* 0x000000000000781c */ /* 0x000fe40000f21472 */
[----:B------:R-:W-:-:S08]  /*1aaa0*/  @P0 R2UR P1, UR4, R0 ;  /* 0x00000000000402ca */ /* 0x000fd00000020000 */
[----:B------:R-:W-:-:S05]  /*1aab0*/  @P0 PLOP3.LUT P0, PT, P1, PT, PT, 0x80, 0x0 ;  /* 0x000000000000081c */ /* 0x000fca0000f0f070 */
[----:B------:R-:W-:Y:S01]  /*1aac0*/  @!P1 SYNCS.ARRIVE.TRANS64.RED.A0T1 RZ, [UR4+0x2d830], RZ ;  /* 0x02d830ffffff99a7 */ /* 0x000fe20008200404 */
[----:B------:R-:W-:Y:S07]  /*1aad0*/  @!P1 ARRIVES.LDGSTSBAR.64.TRANSCNT [UR4+0x2d830] ;  /* 0x02d83000ff0099b0 */ /* 0x000fee0008000a84 */
[----:B------:R-:W-:Y:S05]  /*1aae0*/  @P0 BRA.U.ANY `(.L_x_2526) ;  /* 0xfffffffd00e80947 */ /* 0x000fea000393ffff */
[----:B------:R-:W-:Y:S01]  /*1aaf0*/  NOP ;  /* 0x0000000000007918 */ /* 0x000fe20000000000 */
[----:B--2---:R-:W-:-:S04]  /*1ab00*/  MOV R2, UR40 ;  /* 0x0000002800027c02 */ /* 0x004fc80008000f00 */
[----:B------:R-:W-:-:S13]  /*1ab10*/  ISETP.NE.AND P2, PT, R2, 0x3, PT ;  /* 0x000000030200780c */ /* 0x000fda0003f45270 */
[----:B------:R-:W-:Y:S05]  /*1ab20*/  @!P2 BRA `(.L_x_2527) ;  /* 0x000000000004a947 */ /* 0x000fea0003800000 */
[----:B------:R-:W-:Y:S01]  /*1ab30*/  BPT.TRAP 0x1 ;  /* 0x000000040000795c */ /* 0x000fe20000300000 */
.L_x_2527:
[----:B01----:R0:W5:Y:S01]  /*1ab40*/  LDL.LU R4, [R1+0x8] ;  /* 0x0000080001047983 */ /* 0x0031620000300800 */
[----:B------:R0:W-:Y:S03]  /*1ab50*/  SYNCS.ARRIVE.TRANS64.A1T0 RZ, [R0+URZ+0x2d830], RZ ;  /* 0x02d830ff00ff79a7 */ /* 0x0001e6000810003f */
[----:B------:R0:W5:Y:S02]  /*1ab60*/  LDL.LU R3, [R1+0x44] ;  /* 0x0000440001037983 */ /* 0x0001640000300800 */
        /* <DEDUP_REMOVED lines=8> */
[----:B------:R-:W-:Y:S03]  /*1abf0*/  BSSY B6, `(.L_x_2528) ;  /* 0x000001c000067945 */ /* 0x000fe60003800000 */
        /* <DEDUP_REMOVED lines=27> */
.L_x_2529:
[----:B------:R-:W-:Y:S05]  /*1adb0*/  BSYNC B6 ;  /* 0x0000000000067941 */ /* 0x000fea0003800000 */
.L_x_2528:
        /* <DEDUP_REMOVED lines=12> */
[----:B--2---:R-:W-:-:S02]  /*1ae80*/  IMAD.MOV.U32 R4, RZ, RZ, R0 ;  /* 0x000000ffff047224 */ /* 0x004fc400078e0000 */
[----:B---3--:R-:W-:Y:S02]  /*1ae90*/  IMAD.MOV.U32 R3, RZ, RZ, R21 ;  /* 0x000000ffff037224 */ /* 0x008fe400078e0015 */
        /* <DEDUP_REMOVED lines=11> */
[----:B------:R-:W-:Y:S01]  /*1af50*/  IMAD.IADD R3, R3, 0x1, R0 ;  /* 0x0000000103037824 */ /* 0x000fe200078e0200 */
[----:B--2---:R-:W-:Y:S02]  /*1af60*/  SHF.L.U32 R21, R21, 0x5, RZ ;  /* 0x0000000515157819 */ /* 0x004fe400000006ff */
[----:B---3--:R-:W-:Y:S02]  /*1af70*/  LOP3.LUT R20, R20, 0x7f, RZ, 0xc0, !PT ;  /* 0x0000007f14147812 */ /* 0x008fe400078ec0ff */
[----:B------:R-:W-:Y:S02]  /*1af80*/  LOP3.LUT R21, R21, 0x60, RZ, 0xc0, !PT ;  /* 0x0000006015157812 */ /* 0x000fe400078ec0ff */
[----:B------:R-:W-:-:S04]  /*1af90*/  SHF.R.U32.HI R20, RZ, 0x2, R20 ;  /* 0x00000002ff147819 */ /* 0x000fc80000011614 */
[----:B------:R-:W-:Y:S02]  /*1afa0*/  LOP3.LUT R20, R20, R21, RZ, 0xfc, !PT ;  /* 0x0000001514147212 */ /* 0x000fe400078efcff */
[----:B------:R2:W5:Y:S03]  /*1afb0*/  LDL R21, [R1+0x40] ;  /* 0x0000400001157983 */ /* 0x0005660000100800 */
[----:B------:R-:W-:-:S04]  /*1afc0*/  IMAD R0, R17, 0xc0, R20 ;  /* 0x000000c011007824 */ /* 0x000fc800078e0214 */
[----:B0-----:R-:W-:-:S04]  /*1afd0*/  @P1 IMAD.HI.U32 R5, R0, R5, RZ ;  /* 0x0000000500051227 */ /* 0x001fc800078e00ff */
[----:B------:R-:W-:Y:S01]  /*1afe0*/  IMAD.MOV.U32 R4, RZ, RZ, R0 ;  /* 0x000000ffff047224 */ /* 0x000fe200078e0000 */
        /* <DEDUP_REMOVED lines=13> */
[----:B------:R-:W-:Y:S02]  /*1b0c0*/  VIADD R0, R0, 0x80 ;  /* 0x0000008000007836 */ /* 0x000fe40000000000 */
[----:B------:R-:W-:Y:S02]  /*1b0d0*/  IADD3 R6, R5, R6, RZ ;  /* 0x0000000605067210 */ /* 0x000fe40007ffe0ff */
[C---:B------:R-:W-:Y:S01]  /*1b0e0*/  LEA R5, P0, R4.reuse, UR8, 0x1 ;  /* 0x0000000804057c11 */ /* 0x040fe2000f8008ff */
[----:B------:R-:W1:Y:S03]  /*1b0f0*/  S2R R13, SR_TID.X ;  /* 0x00000000000d7919 */ /* 0x000e660000002100 */
[----:B------:R-:W-:Y:S01]  /*1b100*/  LEA.HI.X R4, R4, UR9, R6, 0x1, P0 ;  /* 0x0000000904047c11 */ /* 0x000fe200080f0c06 */
[----:B------:R-:W-:-:S02]  /*1b110*/  IMAD.MOV.U32 R6, RZ, RZ, R0 ;  /* 0x000000ffff067224 */ /* 0x000fc400078e0000 */
        /* <DEDUP_REMOVED lines=8> */
[----:B------:R-:W-:-:S04]  /*1b1a0*/  IMAD R6, R6, UR5, R7 ;  /* 0x0000000506067c24 */ /* 0x000fc8000f8e0207 */
[----:B------:R-:W-:Y:S01]  /*1b1b0*/  IMAD.IADD R3, R3, 0x1, R6 ;  /* 0x0000000103037824 */ /* 0x000fe200078e0206 */
[----:B------:R-:W-:Y:S01]  /*1b1c0*/  SHF.R.S32.HI R6, RZ, 0x1f, R0 ;  /* 0x0000001fff067819 */ /* 0x000fe20000011400 */
[----:B-1----:R-:W-:-:S04]  /*1b1d0*/  IMAD.SHL.U32 R11, R13, 0x8, RZ ;  /* 0x000000080d0b7824 */ /* 0x002fc800078e00ff */
[----:B------:R-:W-:Y:S02]  /*1b1e0*/  IMAD R6, R6, UR6, RZ ;  /* 0x0000000606067c24 */ /* 0x000fe4000f8e02ff */
[----:B------:R-:W-:Y:S01]  /*1b1f0*/  IMAD.WIDE.U32 R2, R0, UR6, R2 ;  /* 0x0000000600027c25 */ /* 0x000fe2000f8e0002 */
[----:B------:R-:W-:-:S03]  /*1b200*/  LOP3.LUT R11, R11, 0x18, RZ, 0xc0, !PT ;  /* 0x000000180b0b7812 */ /* 0x000fc600078ec0ff */
        /* <DEDUP_REMOVED lines=20> */
[----:B------:R-:W-:-:S03]  /*1b350*/  ISETP.GE.AND P3, PT, R17, R0, PT ;  /* 0x000000001100720c */ /* 0x000fc60003f66270 */
[----:B------:R-:W-:Y:S10]  /*1b360*/  SHFL.IDX PT, R8, R4, 0x1, 0x1c1f ;  /* 0x003c1f0004087f89 */ /* 0x000ff400000e0000 */
        /* <DEDUP_REMOVED lines=11> */
[----:B0-----:R-:W-:-:S04]  /*1b420*/  @!P3 LEA R3, P4, R10, R2, 0x1 ;  /* 0x000000020a03b211 */ /* 0x001fc800078808ff */
[----:B------:R-:W-:Y:S02]  /*1b430*/  @!P3 IADD3.X R2, RZ, R8, RZ, P4, !PT ;  /* 0x00000008ff02b210 */ /* 0x000fe400027fe4ff */
[----:B------:R-:W-:Y:S02]  /*1b440*/  SHFL.IDX PT, R8, R4, 0x2, 0x1c1f ;  /* 0x005c1f0004087f89 */ /* 0x000fe400000e0000 */
[-C--:B------:R-:W-:Y:S02]  /*1b450*/  @!P3 LOP3.LUT R3, R3, R2.reuse, RZ, 0x3c, !PT ;  /* 0x000000020303b212 */ /* 0x080fe400078e3cff */
[----:B------:R-:W-:Y:S02]  /*1b460*/  SHFL.IDX PT, R4, R4, 0x3, 0x1c1f ;  /* 0x007c1f0004047f89 */ /* 0x000fe400000e0000 */
        /* <DEDUP_REMOVED lines=27> */
[----:B------:R-:W-:-:S04]  /*1b620*/  IADD3 R3, R17, 0x80, RZ ;  /* 0x0000008011037810 */ /* 0x000fc80007ffe0ff */
[----:B------:R-:W-:-:S13]  /*1b630*/  ISETP.GE.AND P3, PT, R3, R0, PT ;  /* 0x000000000300720c */ /* 0x000fda0003f66270 */
[----:B0-----:R-:W-:-:S05]  /*1b640*/  @!P3 LEA R2, P4, R10, R2, 0x1 ;  /* 0x000000020a02b211 */ /* 0x001fca00078808ff */
[----:B------:R-:W-:-:S05]  /*1b650*/  @!P3 IMAD.X R3, RZ, RZ, R4, P4 ;  /* 0x000000ffff03b224 */ /* 0x000fca00020e0604 */
[----:B------:R-:W-:Y:S04]  /*1b660*/  @!P3 LDGSTS.E.BYPASS.LTC128B.128 [R11+0xe400], desc[UR38][R2.64], !P0 ;  /* 0x0e400000020bbfae */ /* 0x000fe8000c101d66 */
[----:B------:R-:W-:Y:S04]  /*1b670*/  @!P3 LDGSTS.E.BYPASS.LTC128B.128 [R11+0x11400], desc[UR38][R2.64+0x40], !P1 ;  /* 0x11400040020bbfae */ /* 0x000fe8000c901d66 */
[----:B------:R0:W-:Y:S04]  /*1b680*/  @!P3 LDGSTS.E.BYPASS.LTC128B.128 [R11+0x14400], desc[UR38][R2.64+0x80], !P2 ;  /* 0x14400080020bbfae */ /* 0x0001e8000d101d66 */
[----:B0-----:R0:W1:Y:S02]  /*1b690*/  SHFL.IDX PT, R2, R7, 0x1, 0x1c1f ;  /* 0x003c1f0007027f89 */ /* 0x00106400000e0000 */
.L_x_2658:
        /* <DEDUP_REMOVED lines=13> */
.L_x_2531:
        /* <DEDUP_REMOVED lines=10> */
[----:B------:R-:W-:-:S04]  /*1b810*/  LOP3.LUT R0, R0, 0xfffffffe, RZ, 0xc0, !PT ;  /* 0xfffffffe00007812 */ /* 0x000fc800078ec0ff */
[----:B------:R-:W-:-:S04]  /*1b820*/  IADD3 R0, R2, -R0, RZ ;  /* 0x8000000002007210 */ /* 0x000fc80007ffe0ff */
[----:B------:R-:W-:Y:S01]  /*1b830*/  SHF.L.U32 R0, R0, 0x1f, RZ ;  /* 0x0000001f00007819 */ /* 0x000fe200000006ff */
[----:B------:R-:W-:Y:S01]  /*1b840*/  NOP ;  /* 0x0000000000007918 */ /* 0x000fe20000000000 */
[----:B------:R1:W-:Y:S01]  /*1b850*/  SYNCS.ARRIVE.TRANS64.A1T0 RZ, [R22+URZ+0x2d800], RZ ;  /* 0x02d800ff16ff79a7 */ /* 0x0003e2000810003f */
[----:B------:R-:W-:Y:S01]  /*1b860*/  BSSY B0, `(.L_x_2532) ;  /* 0x0000003000007945 */ /* 0x000fe20003800000 */
[----:B------:R-:W2:Y:S03]  /*1b870*/  SYNCS.PHASECHK.TRANS64.TRYWAIT P0, [R22+URZ+0x2d820], R0 ;  /* 0x02d82000160075a7 */ /* 0x000ea6000800017f */
[----:B-12---:R-:W-:Y:S05]  /*1b880*/  @!P0 BRA `(.L_x_2533) ;  /* 0x00000044009c8947 */ /* 0x006fea0003800000 */
.L_x_2659:
[----:B------:R-:W-:Y:S05]  /*1b890*/  BSYNC B0 ;  /* 0x0000000000007941 */ /* 0x000fea0003800000 */
.L_x_2532:
[----:B------:R-:W2:Y:S01]  /*1b8a0*/  LDL R3, [R1+0x34] ;  /* 0x0000340001037983 */ /* 0x000ea20000100800 */
[----:B------:R-:W-:Y:S01]  /*1b8b0*/  BSSY B0, `(.L_x_2534) ;  /* 0x00000f8000007945 */ /* 0x000fe20003800000 */
[----:B--2---:R-:W-:-:S13]  /*1b8c0*/  ISETP.GE.AND P0, PT, R3, 0x2, PT ;  /* 0x000000020300780c */ /* 0x004fda0003f06270 */
[----:B------:R-:W-:Y:S05]  /*1b8d0*/  @!P0 BRA `(.L_x_2535) ;  /* 0x0000000c00d48947 */ /* 0x000fea0003800000 */
[----:B------:R-:W2:Y:S01]  /*1b8e0*/  S2R R2, SR_TID.X ;  /* 0x0000000000027919 */ /* 0x000ea20000002100 */
[----:B-1----:R-:W-:Y:S01]  /*1b8f0*/  VIADD R0, R3, 0xfffffffe ;  /* 0xfffffffe03007836 */ /* 0x002fe20000000000 */
[----:B------:R-:W-:Y:S01]  /*1b900*/  ULDC UR4, c[0x0][0x2f4] ;  /* 0x0000bd0000047ab9 */ /* 0x000fe20000000800 */
[----:B------:R-:W-:Y:S01]  /*1b910*/  IMAD.MOV.U32 R17, RZ, RZ, R29 ;  /* 0x000000ffff117224 */ /* 0x000fe200078e001d */
[----:B------:R1:W-:Y:S01]  /*1b920*/  STL [R1+0x8], R26 ;  /* 0x0000081a01007387 */ /* 0x0003e20000100800 */
[----:B------:R-:W-:Y:S02]  /*1b930*/  IMAD.MOV.U32 R10, RZ, RZ, R25 ;  /* 0x000000ffff0a7224 */ /* 0x000fe400078e0019 */
[----:B--2---:R-:W-:-:S05]  /*1b940*/  IMAD.SHL.U32 R4, R2, 0x8, RZ ;  /* 0x0000000802047824 */ /* 0x004fca00078e00ff */
[----:B------:R-:W-:-:S04]  /*1b950*/  LOP3.LUT R4, R4, 0x18, RZ, 0xc0, !PT ;  /* 0x0000001804047812 */ /* 0x000fc800078ec0ff */
[C---:B------:R-:W-:Y:S02]  /*1b960*/  LOP3.LUT R3, R4.reuse, 0x20, RZ, 0xfc, !PT ;  /* 0x0000002004037812 */ /* 0x040fe400078efcff */
[C---:B------:R-:W-:Y:S02]  /*1b970*/  LOP3.LUT R2, R4.reuse, 0x40, RZ, 0xfc, !PT ;  /* 0x0000004004027812 */ /* 0x040fe400078efcff */
[----:B------:R-:W-:Y:S02]  /*1b980*/  ISETP.GE.AND P3, PT, R4, UR4, PT ;  /* 0x0000000404007c0c */ /* 0x000fe4000bf66270 */
[----:B------:R-:W-:Y:S02]  /*1b990*/  ISETP.GE.AND P2, PT, R3, UR4, PT ;  /* 0x0000000403007c0c */ /* 0x000fe4000bf46270 */
[----:B-1----:R-:W-:-:S13]  /*1b9a0*/  ISETP.GE.AND P1, PT, R2, UR4, PT ;  /* 0x0000000402007c0c */ /* 0x002fda000bf26270 */
.L_x_2548:
        /* <DEDUP_REMOVED lines=10> */
[----:B------:R-:W-:Y:S01]  /*1ba50*/  SHF.L.U32 R2, R2, 0x5, RZ ;  /* 0x0000000502027819 */ /* 0x000fe200000006ff */
        /* <DEDUP_REMOVED lines=8> */
[----:B------:R-:W-:-:S04]  /*1bae0*/  IMAD.MOV R3, RZ, RZ, -R2 ;  /* 0x000000ffff037224 */ /* 0x000fc800078e0a02 */
[----:B------:R-:W-:Y:S01]  /*1baf0*/  IMAD R9, R9, R3, R4 ;  /* 0x0000000309097224 */ /* 0x000fe200078e0204 */
[----:B------:R-:W-:Y:S01]  /*1bb00*/  SHF.R.S32.HI R3, RZ, 0x1f, R2 ;  /* 0x0000001fff037819 */ /* 0x000fe20000011402 */
[----:B---3--:R-:W-:-:S04]  /*1bb10*/  IMAD R4, R7, UR4, RZ ;  /* 0x0000000407047c24 */ /* 0x008fc8000f8e02ff */
[C---:B----4-:R-:W-:Y:S02]  /*1bb20*/  IMAD R4, R6.reuse, UR5, R4 ;  /* 0x0000000506047c24 */ /* 0x050fe4000f8e0204 */
[----:B------:R-:W-:Y:S01]  /*1bb30*/  IMAD.WIDE.U32 R2, R6, UR4, R2 ;  /* 0x0000000406027c25 */ /* 0x000fe2000f8e0002 */
[----:B------:R-:W-:-:S04]  /*1bb40*/  ULDC.64 UR4, c[0x0][0x418] ;  /* 0x0001060000047ab9 */ /* 0x000fc80000000a00 */
[----:B------:R-:W-:Y:S02]  /*1bb50*/  IADD3 R3, R4, R3, RZ ;  /* 0x0000000304037210 */ /* 0x000fe40007ffe0ff */
        /* <DEDUP_REMOVED lines=14> */
.L_x_2536:
[----:B------:R-:W-:Y:S01]  /*1bc40*/  LEA R5, R25, R22, 0x3 ;  /* 0x0000001619057211 */ /* 0x000fe200078e18ff */
[----:B------:R-:W-:Y:S01]  /*1bc50*/  BSSY B1, `(.L_x_2537) ;  /* 0x0000004000017945 */ /* 0x000fe20003800000 */
[----:B------:R-:W-:-:S04]  /*1bc60*/  SHF.L.U32 R0, R29, 0x1f, RZ ;  /* 0x0000001f1d007819 */ /* 0x000fc800000006ff */
[----:B------:R-:W0:Y:S02]  /*1bc70*/  SYNCS.PHASECHK.TRANS64.TRYWAIT P0, [R5+URZ+0x2d840], R0 ;  /* 0x02d84000050075a7 */ /* 0x000e24000800017f */
[----:B0-----:R-:W-:Y:S05]  /*1bc80*/  @!P0 BRA `(.L_x_2538) ;  /* 0x0000004000b08947 */ /* 0x001fea0003800000 */
.L_x_2660:
[----:B------:R-:W-:Y:S05]  /*1bc90*/  BSYNC B1 ;  /* 0x0000000000017941 */ /* 0x000fea0003800000 */
.L_x_2537:
[----:B------:R-:W2:Y:S04]  /*1bca0*/  LDL R2, [R1] ;  /* 0x0000000001027983 */ /* 0x000ea80000100800 */
[----:B------:R-:W3:Y:S04]  /*1bcb0*/  LDL R6, [R1+0xc] ;  /* 0x00000c0001067983 */ /* 0x000ee80000100800 */
[----:B------:R-:W4:Y:S01]  /*1bcc0*/  LDL R4, [R1+0x14] ;  /* 0x0000140001047983 */ /* 0x000f220000100800 */
[----:B------:R-:W-:Y:S01]  /*1bcd0*/  SHF.R.S32.HI R21, RZ, 0x1f, R9 ;  /* 0x0000001fff157819 */ /* 0x000fe20000011409 */
[----:B------:R-:W-:-:S04]  /*1bce0*/  ULDC.64 UR4, c[0x0][0x300] ;  /* 0x0000c00000047ab9 */ /* 0x000fc80000000a00 */
[----:B0-----:R-:W-:-:S04]  /*1bcf0*/  IMAD R0, R21, UR4, RZ ;  /* 0x0000000415007c24 */ /* 0x001fc8000f8e02ff */
[C---:B------:R-:W-:Y:S01]  /*1bd00*/  IMAD R0, R9.reuse, UR5, R0 ;  /* 0x0000000509007c24 */ /* 0x040fe2000f8e0200 */
[C---:B--2---:R-:W-:Y:S02]  /*1bd10*/  LOP3.LUT P5, RZ, R2.reuse, 0x2, RZ, 0xc0, !PT ;  /* 0x0000000202ff7812 */ /* 0x044fe400078ac0ff */
[----:B------:R-:W-:Y:S01]  /*1bd20*/  LOP3.LUT P4, RZ, R2, 0x1, RZ, 0xc0, !PT ;  /* 0x0000000102ff7812 */ /* 0x000fe2000788c0ff */
[----:B------:R-:W-:Y:S01]  /*1bd30*/  IMAD.WIDE.U32 R2, R9, UR4, RZ ;  /* 0x0000000409027c25 */ /* 0x000fe2000f8e00ff */
[----:B------:R-:W-:-:S03]  /*1bd40*/  ULDC.64 UR4, c[0x0][0x310] ;  /* 0x0000c40000047ab9 */ /* 0x000fc60000000a00 */
[----:B------:R-:W-:Y:S02]  /*1bd50*/  IMAD.IADD R3, R3, 0x1, R0 ;  /* 0x0000000103037824 */ /* 0x000fe400078e0200 */
[----:B------:R-:W-:Y:S02]  /*1bd60*/  IMAD R0, R28, UR4, RZ ;  /* 0x000000041c007c24 */ /* 0x000fe4000f8e02ff */
[----:B------:R-:W-:-:S04]  /*1bd70*/  IMAD.WIDE.U32 R2, R7, UR4, R2 ;  /* 0x0000000407027c25 */ /* 0x000fc8000f8e0002 */
[----:B------:R-:W-:Y:S01]  /*1bd80*/  IMAD R0, R7, UR5, R0 ;  /* 0x0000000507007c24 */ /* 0x000fe2000f8e0200 */
[----:B------:R-:W-:Y:S01]  /*1bd90*/  ULDC.64 UR4, c[0x0][0x308] ;  /* 0x0000c20000047ab9 */ /* 0x000fe20000000a00 */
[----:B----4-:R-:W-:Y:S02]  /*1bda0*/  IMAD R4, R25, 0x3000, R4 ;  /* 0x0000300019047824 */ /* 0x010fe400078e0204 */
[----:B------:R-:W-:Y:S02]  /*1bdb0*/  IMAD.IADD R3, R3, 0x1, R0 ;  /* 0x0000000103037824 */ /* 0x000fe400078e0200 */
[----:B---3--:R-:W-:Y:S02]  /*1bdc0*/  IMAD R0, R6, UR4, RZ ;  /* 0x0000000406007c24 */ /* 0x008fe4000f8e02ff */
[----:B------:R-:W-:-:S04]  /*1bdd0*/  IMAD.WIDE.U32 R2, R18, UR4, R2 ;  /* 0x0000000412027c25 */ /* 0x000fc8000f8e0002 */
[----:B------:R-:W-:Y:S01]  /*1bde0*/  IMAD R0, R18, UR5, R0 ;  /* 0x0000000512007c24 */ /* 0x000fe2000f8e0200 */
[----:B------:R-:W-:Y:S02]  /*1bdf0*/  ULDC.64 UR4, c[0x0][0x2e8] ;  /* 0x0000ba0000047ab9 */ /* 0x000fe40000000a00 */
[----:B------:R-:W-:Y:S01]  /*1be00*/  LEA R6, P0, R2, UR4, 0x1 ;  /* 0x0000000402067c11 */ /* 0x000fe2000f8008ff */
[----:B------:R-:W-:Y:S01]  /*1be10*/  IMAD.IADD R0, R0, 0x1, R3 ;  /* 0x0000000100007824 */ /* 0x000fe200078e0203 */
[----:B------:R-:W-:-:S04]  /*1be20*/  UMOV UR4, 0xffffffff ;  /* 0xffffffff00047882 */ /* 0x000fc80000000000 */
[----:B------:R-:W-:Y:S01]  /*1be30*/  LEA.HI.X R8, R2, UR5, R0, 0x1, P0 ;  /* 0x0000000502087c11 */ /* 0x000fe200080f0c00 */
[----:B------:R-:W-:Y:S06]  /*1be40*/  BRA.DIV UR4, `(.L_x_2539) ;  /* 0x0000004204547947 */ /* 0x000fec000b800000 */
[----:B------:R-:W2:Y:S01]  /*1be50*/  LDL R3, [R1] ;  /* 0x0000000001037983 */ /* 0x000ea20000100800 */
[----:B------:R-:W-:Y:S01]  /*1be60*/  IMAD R4, R4, 0x2, R22 ;  /* 0x0000000204047824 */ /* 0x000fe200078e0216 */
[----:B------:R-:W0:Y:S02]  /*1be70*/  S2R R11, SR_TID.X ;  /* 0x00000000000b7919 */ /* 0x000e240000002100 */
[----:B------:R-:W1:Y:S04]  /*1be80*/  SHFL.IDX PT, R2, R6, RZ, 0x1c1f ;  /* 0x001c1fff06027589 */ /* 0x000e6800000e0000 */
[----:B------:R-:W-:Y:S01]  /*1be90*/  SHFL.IDX PT, R20, R8, 0x2, 0x1c1f ;  /* 0x005c1f0008147f89 */ /* 0x000fe200000e0000 */
[----:B0-----:R-:W-:-:S04]  /*1bea0*/  SHF.L.U32 R11, R11, 0x3, RZ ;  /* 0x000000030b0b7819 */ /* 0x001fc800000006ff */
[----:B------:R-:W-:-:S05]  /*1beb0*/  LOP3.LUT R11, R11, 0x18, RZ, 0xc0, !PT ;  /* 0x000000180b0b7812 */ /* 0x000fca00078ec0ff */
[----:B------:R-:W-:-:S05]  /*1bec0*/  IMAD.SHL.U32 R0, R11, 0x2, RZ ;  /* 0x000000020b007824 */ /* 0x000fca00078e00ff */
[----:B-1----:R-:W-:Y:S02]  /*1bed0*/  IADD3 R2, P0, R2, R0, RZ ;  /* 0x0000000002027210 */ /* 0x002fe40007f1e0ff */
[----:B--2---:R-:W-:Y:S02]  /*1bee0*/  LOP3.LUT P6, RZ, R3, 0x4, RZ, 0xc0, !PT ;  /* 0x0000000403ff7812 */ /* 0x004fe400078cc0ff */
[----:B------:R-:W0:Y:S02]  /*1bef0*/  SHFL.IDX PT, R3, R8, RZ, 0x1c1f ;  /* 0x001c1fff08037589 */ /* 0x000e2400000e0000 */
[----:B0-----:R-:W-:-:S09]  /*1bf00*/  IMAD.X R3, RZ, RZ, R3, P0 ;  /* 0x000000ffff037224 */ /* 0x001fd200000e0603 */
        /* <DEDUP_REMOVED lines=18> */
.L_x_2670:
[----:B------:R-:W3:Y:S01]  /*1c030*/  LDL R3, [R1] ;  /* 0x0000000001037983 */ /* 0x000ee20000100800 */
[----:B--2---:R-:W-:Y:S02]  /*1c040*/  IADD3 R2, P0, R2, R0, RZ ;  /* 0x0000000002027210 */ /* 0x004fe40007f1e0ff */
[----:B---3--:R-:W-:-:S03]  /*1c050*/  LOP3.LUT P6, RZ, R3, 0x4, RZ, 0xc0, !PT ;  /* 0x0000000403ff7812 */ /* 0x008fc600078cc0ff */
[----:B------:R-:W-:Y:S01]  /*1c060*/  IMAD.X R3, RZ, RZ, R20, P0 ;  /* 0x000000ffff037224 */ /* 0x000fe200000e0614 */
[----:B------:R-:W-:-:S09]  /*1c070*/  PLOP3.LUT P0, PT, PT, PT, PT, 0x80, 0x0 ;  /* 0x000000000000781c */ /* 0x000fd20003f0f070 */
[----:B------:R-:W-:Y:S01]  /*1c080*/  @!PT LDS RZ, [RZ] ;  /* 0x00000000fffff984 */ /* 0x000fe20000000800 */
[----:B------:R-:W-:Y:S01]  /*1c090*/  @!PT LDS RZ, [RZ] ;  /* 0x00000000fffff984 */ /* 0x000fe20000000800 */
[----:B------:R-:W-:Y:S01]  /*1c0a0*/  @!PT LDS RZ, [RZ] ;  /* 0x00000000fffff984 */ /* 0x000fe20000000800 */
[----:B------:R1:W-:Y:S04]  /*1c0b0*/  LDGSTS.E.BYPASS.LTC128B.128 [R4+0x16c00], desc[UR38][R2.64], !P6 ;  /* 0x16c0000002047fae */ /* 0x0003e8000f101d66 */
[----:B------:R1:W-:Y:S04]  /*1c0c0*/  LDGSTS.E.BYPASS.LTC128B.128 [R4+0x18c00], desc[UR38][R2.64+0x40], !P5 ;  /* 0x18c0004002047fae */ /* 0x0003e8000e901d66 */
[----:B------:R1:W-:Y:S01]  /*1c0d0*/  LDGSTS.E.BYPASS.LTC128B.128 [R4+0x1ac00], desc[UR38][R2.64+0x80], !P4 ;  /* 0x1ac0008002047fae */ /* 0x0003e2000e101d66 */
[----:B------:R-:W-:Y:S01]  /*1c0e0*/  NOP ;  /* 0x0000000000007918 */ /* 0x000fe20000000000 */
.L_x_2540:
        /* <DEDUP_REMOVED lines=11> */
.L_x_2541:
[----:B------:R1:W-:Y:S01]  /*1c1a0*/  SYNCS.ARRIVE.TRANS64.A1T0 RZ, [R5+URZ+0x2d830], RZ ;  /* 0x02d830ff05ff79a7 */ /* 0x0003e2000810003f */
[----:B------:R-:W-:Y:S05]  /*1c1b0*/  @!P5 BRA `(.L_x_2542) ;  /* 0x000000000004d947 */ /* 0x000fea0003800000 */
[----:B------:R-:W-:Y:S01]  /*1c1c0*/  BPT.TRAP 0x1 ;  /* 0x000000040000795c */ /* 0x000fe20000300000 */
.L_x_2542:
[----:B------:R-:W-:Y:S01]  /*1c1d0*/  SHF.L.U32 R2, R17, 0x1f, RZ ;  /* 0x0000001f11027819 */ /* 0x000fe200000006ff */
[----:B------:R-:W-:Y:S01]  /*1c1e0*/  BSSY B1, `(.L_x_2543) ;  /* 0x0000004000017945 */ /* 0x000fe20003800000 */
[----:B-1----:R-:W-:-:S04]  /*1c1f0*/  LEA R5, R10, R22, 0x3 ;  /* 0x000000160a057211 */ /* 0x002fc800078e18ff */
[----:B------:R-:W1:Y:S02]  /*1c200*/  SYNCS.PHASECHK.TRANS64.TRYWAIT P0, [R5+URZ+0x2d860], R2 ;  /* 0x02d86002050075a7 */ /* 0x000e64000800017f */
[----:B-1----:R-:W-:Y:S05]  /*1c210*/  @!P0 BRA `(.L_x_2544) ;  /* 0x0000004000d08947 */ /* 0x002fea0003800000 */
.L_x_2671:
[----:B------:R-:W-:Y:S05]  /*1c220*/  BSYNC B1 ;  /* 0x0000000000017941 */ /* 0x000fea0003800000 */
.L_x_2543:
        /* <DEDUP_REMOVED lines=45> */
.L_x_2681:
        /* <DEDUP_REMOVED lines=32> */
.L_x_2546:
        /* <DEDUP_REMOVED lines=12> */
.L_x_2547:
[----:B------:R2:W-:Y:S01]  /*1c7c0*/  STL [R1+0x8], R26 ;  /* 0x0000081a01007387 */ /* 0x0005e20000100800 */
[C---:B------:R-:W-:Y:S01]  /*1c7d0*/  ISETP.GT.AND P0, PT, R26.reuse, RZ, PT ;  /* 0x000000ff1a00720c */ /* 0x040fe20003f04270 */
[----:B------:R2:W-:Y:S01]  /*1c7e0*/  SYNCS.ARRIVE.TRANS64.A1T0 RZ, [R5+URZ+0x2d850], RZ ;  /* 0x02d850ff05ff79a7 */ /* 0x0005e2000810003f */
[----:B------:R-:W-:Y:S01]  /*1c7f0*/  IADD3 R0, R26, -0x1, RZ ;  /* 0xffffffff1a007810 */ /* 0x000fe20007ffe0ff */
[----:B------:R-:W-:Y:S02]  /*1c800*/  IMAD.MOV.U32 R17, RZ, RZ, R29 ;  /* 0x000000ffff117224 */ /* 0x000fe400078e001d */
[----:B------:R-:W-:-:S08]  /*1c810*/  IMAD.MOV.U32 R10, RZ, RZ, R25 ;  /* 0x000000ffff0a7224 */ /* 0x000fd000078e0019 */
[----:B--2---:R-:W-:Y:S05]  /*1c820*/  @P0 BRA `(.L_x_2548) ;  /* 0xfffffff000600947 */ /* 0x004fea000383ffff */
.L_x_2535:
[----:B------:R-:W-:Y:S05]  /*1c830*/  BSYNC B0 ;  /* 0x0000000000007941 */ /* 0x000fea0003800000 */
.L_x_2534:
        /* <DEDUP_REMOVED lines=17> */
.L_x_2550:
[----:B------:R-:W-:Y:S05]  /*1c950*/  BSYNC B0 ;  /* 0x0000000000007941 */ /* 0x000fea0003800000 */
.L_x_2549:
[----:B-1----:R-:W-:-:S05]  /*1c960*/  IMAD.U32 R0, RZ, RZ, UR40 ;  /* 0x00000028ff007e24 */ /* 0x002fca000f8e00ff */
[----:B------:R-:W-:-:S13]  /*1c970*/  ISETP.NE.AND P0, PT, R0, 0x3, PT ;  /* 0x000000030000780c */ /* 0x000fda0003f05270 */
[----:B------:R-:W-:Y:S05]  /*1c980*/  @!P0 BRA `(.L_x_2551) ;  /* 0x0000000000048947 */ /* 0x000fea0003800000 */
[----:B------:R-:W-:Y:S01]  /*1c990*/  BPT.TRAP 0x1 ;  /* 0x000000040000795c */ /* 0x000fe20000300000 */
.L_x_2551:
[----:B------:R-:W2:Y:S01]  /*1c9a0*/  LDL.LU R2, [R1+0x24] ;  /* 0x0000240001027983 */ /* 0x000ea20000300800 */
[----:B------:R-:W-:Y:S01]  /*1c9b0*/  LEA R0, R25, R22, 0x3 ;  /* 0x0000001619007211 */ /* 0x000fe200078e18ff */
[----:B------:R-:W-:Y:S01]  /*1c9c0*/  BSSY B0, `(.L_x_2552) ;  /* 0x0000005000007945 */ /* 0x000fe20003800000 */
[----:B------:R-:W-:-:S04]  /*1c9d0*/  SHF.L.U32 R3, R29, 0x1f, RZ ;  /* 0x0000001f1d037819 */ /* 0x000fc800000006ff */
[----:B------:R-:W1:Y:S01]  /*1c9e0*/  SYNCS.PHASECHK.TRANS64.TRYWAIT P0, [R0+URZ+0x2d860], R3 ;  /* 0x02d86003000075a7 */ /* 0x000e62000800017f */
[----:B--2---:R-:W-:Y:S01]  /*1c9f0*/  IMAD R6, R26, -0x80, R2 ;  /* 0xffffff801a067824 */ /* 0x004fe200078e0202 */
[----:B-1----:R-:W-:Y:S06]  /*1ca00*/  @!P0 BRA `(.L_x_2553) ;  /* 0x00000040004c8947 */ /* 0x002fec0003800000 */
.L_x_2682:
[----:B------:R-:W-:Y:S05]  /*1ca10*/  BSYNC B0 ;  /* 0x0000000000007941 */ /* 0x000fea0003800000 */
.L_x_2552:
        /* <DEDUP_REMOVED lines=22> */
[----:B-1----:R-:W-:-:S02]  /*1cb80*/  IADD3.X R3, RZ, R3, RZ, P0, !PT ;  /* 0x00000003ff037210 */ /* 0x002fc400007fe4ff */
[----:B------:R-:W-:Y:S02]  /*1cb90*/  ISETP.GE.AND P1, PT, R8, UR4, PT ;  /* 0x0000000408007c0c */ /* 0x000fe4000bf26270 */
        /* <DEDUP_REMOVED lines=27> */
.L_x_2692:
[C---:B------:R-:W-:Y:S02]  /*1cd50*/  ISETP.LT.OR P2, PT, R6.reuse, 0x61, P2 ;  /* 0x000000610600780c */ /* 0x040fe40001741670 */
[C---:B------:R-:W-:Y:S02]  /*1cd60*/  ISETP.LT.OR P1, PT, R6.reuse, 0x61, P1 ;  /* 0x000000610600780c */ /* 0x040fe40000f21670 */
[----:B------:R-:W-:Y:S02]  /*1cd70*/  ISETP.LT.OR P0, PT, R6, 0x61, P0 ;  /* 0x000000610600780c */ /* 0x000fe40000701670 */
[----:B--2---:R-:W-:-:S04]  /*1cd80*/  IADD3 R2, P3, R14, R5, RZ ;  /* 0x000000050e027210 */ /* 0x004fc80007f7e0ff */
[----:B------:R-:W-:-:S05]  /*1cd90*/  IADD3.X R3, RZ, R24, RZ, P3, !PT ;  /* 0x00000018ff037210 */ /* 0x000fca0001ffe4ff */
        /* <DEDUP_REMOVED lines=8> */
.L_x_2555:
        /* <DEDUP_REMOVED lines=11> */
.L_x_2556:
[----:B------:R-:W-:Y:S01]  /*1ced0*/  VIADD R25, R25, 0x1 ;  /* 0x0000000119197836 */ /* 0x000fe20000000000 */
[----:B------:R0:W-:Y:S04]  /*1cee0*/  SYNCS.ARRIVE.TRANS64.A1T0 RZ, [R0+URZ+0x2d850], RZ ;  /* 0x02d850ff00ff79a7 */ /* 0x0001e8000810003f */
[----:B------:R-:W-:-:S04]  /*1cef0*/  ISETP.NE.AND P0, PT, R25, 0x2, PT ;  /* 0x000000021900780c */ /* 0x000fc80003f05270 */
[----:B0-----:R-:W-:Y:S02]  /*1cf00*/  SEL R0, RZ, 0x1, P0 ;  /* 0x00000001ff007807 */ /* 0x001fe40000000000 */
[----:B------:R-:W-:Y:S02]  /*1cf10*/  SEL R25, R25, RZ, P0 ;  /* 0x000000ff19197207 */ /* 0x000fe40000000000 */
[----:B------:R-:W-:-:S07]  /*1cf20*/  LOP3.LUT R29, R29, R0, RZ, 0x3c, !PT ;  /* 0x000000001d1d7212 */ /* 0x000fce00078e3cff */
.L_x_2515:
[----:B------:R-:W-:Y:S05]  /*1cf30*/  BSYNC B7 ;  /* 0x0000000000077941 */ /* 0x000fea0003800000 */
.L_x_2513:
[----:B------:R-:W3:Y:S02]  /*1cf40*/  LDL R0, [R1] ;  /* 0x0000000001007983 */ /* 0x000ee40000100800 */
[----:B---3--:R-:W-:-:S13]  /*1cf50*/  LOP3.LUT P0, RZ, R0, 0x10, RZ, 0xc0, !PT ;  /* 0x0000001000ff7812 */ /* 0x008fda000780c0ff */
        /* <DEDUP_REMOVED lines=10> */
.L_x_2557:
[----:B------:R-:W2:Y:S01]  /*1d000*/  S2R R0, SR_TID.X ;  /* 0x0000000000007919 */ /* 0x000ea20000002100 */
[----:B------:R-:W-:Y:S01]  /*1d010*/  UMOV UR4, 0xffffffff ;  /* 0xffffffff00047882 */ /* 0x000fe20000000000 */
[----:B--2---:R-:W-:-:S04]  /*1d020*/  LOP3.LUT R7, R0, 0x1f, RZ, 0xc0, !PT ;  /* 0x0000001f00077812 */ /* 0x004fc800078ec0ff */
[----:B------:R-:W-:Y:S01]  /*1d030*/  ISETP.NE.AND P0, PT, R7, 0x1f, PT ;  /* 0x0000001f0700780c */ /* 0x000fe20003f05270 */
[----:B------:R-:W-:-:S12]  /*1d040*/  BRA.DIV UR4, `(.L_x_2559) ;  /* 0x0000004204407947 */ /* 0x000fd8000b800000 */
[----:B0-----:R-:W-:Y:S01]  /*1d050*/  IADD3 R5, R19, R7, RZ ;  /* 0x0000000713057210 */ /* 0x001fe20007ffe0ff */
        /* <DEDUP_REMOVED lines=29> */
[----:B------:R0:W2:Y:S02]  /*1d230*/  SHFL.IDX PT, R14, R3, 0x1f, 0x1f ;  /* 0x03e01f00030e7f89 */ /* 0x0000a400000e0000 */
.L_x_2702:
[----:B------:R-:W-:Y:S02]  /*1d240*/  ULDC UR4, c[0x0][0xc38] ;  /* 0x00030e0000047ab9 */ /* 0x000fe40000000800 */
[----:B------:R-:W-:-:S05]  /*1d250*/  MOV R4, UR4 ;  /* 0x0000000400047c02 */ /* 0x000fca0008000f00 */
[----:B--2---:R-:W-:-:S04]  /*1d260*/  IMAD R5, R14, R4, RZ ;  /* 0x000000040e057224 */ /* 0x004fc800078e02ff */
[----:B------:R-:W-:-:S05]  /*1d270*/  IMAD.IADD R16, R16, 0x1, R5 ;  /* 0x0000000110107824 */ /* 0x000fca00078e0205 */
[----:B------:R-:W-:-:S13]  /*1d280*/  ISETP.GT.AND P6, PT, R16, R0, PT ;  /* 0x000000001000720c */ /* 0x000fda0003fc4270 */
[----:B------:R-:W-:Y:S05]  /*1d290*/  @P6 BRA `(.L_x_2560) ;  /* 0x00000000009c6947 */ /* 0x000fea0003800000 */
.L_x_2565:
[----:B------:R-:W2:Y:S01]  /*1d2a0*/  LDC R4, c[0x0][0xc3c] ;  /* 0x00030f00ff047b82 */ /* 0x000ea20000000800 */
[----:B------:R-:W-:-:S05]  /*1d2b0*/  VIADD R19, R19, 0x1f ;  /* 0x0000001f13137836 */ /* 0x000fca0000000000 */
[----:B--2---:R-:W-:-:S13]  /*1d2c0*/  ISETP.GE.AND P6, PT, R19, R4, PT ;  /* 0x000000041300720c */ /* 0x004fda0003fc6270 */
[----:B------:R-:W-:Y:S05]  /*1d2d0*/  @P6 BRA `(.L_x_2561) ;  /* 0x0000000400d06947 */ /* 0x000fea0003800000 */
[----:B------:R-:W2:Y:S01]  /*1d2e0*/  S2R R2, SR_TID.X ;  /* 0x0000000000027919 */ /* 0x000ea20000002100 */
[----:B------:R-:W-:Y:S01]  /*1d2f0*/  BSSY B0, `(.L_x_2562) ;  /* 0x0000009000007945 */ /* 0x000fe20003800000 */
[----:B--2---:R-:W-:-:S05]  /*1d300*/  LOP3.LUT R2, R2, 0x1f, RZ, 0xc0, !PT ;  /* 0x0000001f02027812 */ /* 0x004fca00078ec0ff */
[----:B------:R-:W-:Y:S01]  /*1d310*/  IMAD.IADD R5, R19, 0x1, R2 ;  /* 0x0000000113057824 */ /* 0x000fe200078e0202 */
[----:B------:R-:W-:-:S04]  /*1d320*/  MOV R2, RZ ;  /* 0x000000ff00027202 */ /* 0x000fc80000000f00 */
[----:B------:R-:W-:-:S13]  /*1d330*/  ISETP.GE.OR P6, PT, R5, R4, !P0 ;  /* 0x000000040500720c */ /* 0x000fda00047c6670 */
[----:B------:R-:W-:Y:S05]  /*1d340*/  @P6 BRA `(.L_x_2563) ;  /* 0x00000000000c6947 */ /* 0x000fea0003800000 */
[----:B0-----:R-:W0:Y:S02]  /*1d350*/  LDC.64 R2, c[0x0][0xc80] ;  /* 0x00032000ff027b82 */ /* 0x001e240000000a00 */
[----:B0-----:R-:W-:-:S06]  /*1d360*/  IMAD.WIDE R2, R5, 0x4, R2 ;  /* 0x0000000405027825 */ /* 0x001fcc00078e0202 */
[----:B------:R2:W5:Y:S02]  /*1d370*/  LDG.E R2, desc[UR38][R2.64] ;  /* 0x0000002602027981 */ /* 0x000564000c1e1900 */
.L_x_2563:
[----:B------:R-:W-:Y:S05]  /*1d380*/  BSYNC B0 ;  /* 0x0000000000007941 */ /* 0x000fea0003800000 */
.L_x_2562:
[----:B------:R-:W-:-:S03]  /*1d390*/  UMOV UR4, 0xffffffff ;  /* 0xffffffff00047882 */ /* 0x000fc60000000000 */
[----:B------:R-:W-:Y:S05]  /*1d3a0*/  BRA.DIV UR4, `(.L_x_2564) ;  /* 0x00000042048c7947 */ /* 0x000fea000b800000 */
[----:B-----5:R-:W3:Y:S02]  /*1d3b0*/  SHFL.UP PT, R14, R2, 0x1, RZ ;  /* 0x04200000020e7989 */ /* 0x020ee400000e00ff */
[----:B---3--:R-:W-:-:S05]  /*1d3c0*/  SEL R13, R14, RZ, P1 ;  /* 0x000000ff0e0d7207 */ /* 0x008fca0000800000 */
[----:B------:R-:W-:-:S05]  /*1d3d0*/  IMAD.IADD R13, R2, 0x1, R13 ;  /* 0x00000001020d7824 */ /* 0x000fca00078e020d */
[----:B------:R-:W3:Y:S02]  /*1d3e0*/  SHFL.UP PT, R14, R13, 0x2, RZ ;  /* 0x044000000d0e7989 */ /* 0x000ee400000e00ff */
[----:B---3--:R-:W-:-:S05]  /*1d3f0*/  SEL R14, R14, RZ, P2 ;  /* 0x000000ff0e0e7207 */ /* 0x008fca0001000000 */
[----:B0-2---:R-:W-:-:S05]  /*1d400*/  IMAD.IADD R3, R13, 0x1, R14 ;  /* 0x000000010d037824 */ /* 0x005fca00078e020e */
        /* <DEDUP_REMOVED lines=9> */
[----:B------:R0:W2:Y:S02]  /*1d4a0*/  SHFL.IDX PT, R14, R3, 0x1f, 0x1f ;  /* 0x03e01f00030e7f89 */ /* 0x0000a400000e0000 */
.L_x_2710:
[----:B------:R-:W-:Y:S02]  /*1d4b0*/  ULDC UR4, c[0x0][0xc38] ;  /* 0x00030e0000047ab9 */ /* 0x000fe40000000800 */
[----:B------:R-:W-:-:S04]  /*1d4c0*/  IMAD.U32 R4, RZ, RZ, UR4 ;  /* 0x00000004ff047e24 */ /* 0x000fc8000f8e00ff */
[----:B--2---:R-:W-:-:S04]  /*1d4d0*/  IMAD R5, R14, R4, RZ ;  /* 0x000000040e057224 */ /* 0x004fc800078e02ff */
[----:B------:R-:W-:-:S05]  /*1d4e0*/  IMAD.IADD R16, R5, 0x1, R16 ;  /* 0x0000000105107824 */ /* 0x000fca00078e0210 */
[----:B------:R-:W-:-:S13]  /*1d4f0*/  ISETP.GT.AND P6, PT, R16, R0, PT ;  /* 0x000000001000720c */ /* 0x000fda0003fc4270 */
[----:B------:R-:W-:Y:S05]  /*1d500*/  @!P6 BRA `(.L_x_2565) ;  /* 0xfffffffc0064e947 */ /* 0x000fea000383ffff */
.L_x_2560:
[----:B------:R-:W-:Y:S01]  /*1d510*/  IADD3 R16, -R5, R16, RZ ;  /* 0x0000001005107210 */ /* 0x000fe20007ffe1ff */
[----:B------:R-:W-:-:S04]  /*1d520*/  UMOV UR4, 0xffffffff ;  /* 0xffffffff00047882 */ /* 0x000fc80000000000 */
[----:B------:R-:W-:-:S05]  /*1d530*/  IMAD R5, R3, R4, R16 ;  /* 0x0000000403057224 */ /* 0x000fca00078e0210 */
[----:B------:R-:W-:Y:S01]  /*1d540*/  ISETP.GT.AND P6, PT, R5, R0, PT ;  /* 0x000000000500720c */ /* 0x000fe20003fc4270 */
[----:B------:R-:W-:-:S12]  /*1d550*/  BRA.DIV UR4, `(.L_x_2566) ;  /* 0x0000004204dc7947 */ /* 0x000fd8000b800000 */
[----:B------:R-:W-:-:S04]  /*1d560*/  VOTE.ANY R5, PT, !P6 ;  /* 0x0000000000057806 */ /* 0x000fc800070e0100 */
[----:B------:R-:W2:Y:S02]  /*1d570*/  POPC R6, R5 ;  /* 0x0000000500067309 */ /* 0x000ea40000000000 */
[----:B--2---:R2:W3:Y:S02]  /*1d580*/  SHFL.IDX PT, R17, R2, R6, 0x1f ;  /* 0x00001f0602117589 */ /* 0x0044e400000e0000 */
.L_x_2714:
[----:B------:R-:W-:Y:S01]  /*1d590*/  ISETP.NE.AND P0, PT, R5, RZ, PT ;  /* 0x000000ff0500720c */ /* 0x000fe20003f05270 */
[----:B------:R-:W-:-:S12]  /*1d5a0*/  IMAD.MOV.U32 R5, RZ, RZ, RZ ;  /* 0x000000ffff057224 */ /* 0x000fd800078e00ff */
[----:B------:R-:W-:Y:S05]  /*1d5b0*/  @!P0 BRA `(.L_x_2567) ;  /* 0x0000000000108947 */ /* 0x000fea0003800000 */
[----:B------:R-:W-:Y:S01]  /*1d5c0*/  UMOV UR4, 0xffffffff ;  /* 0xffffffff00047882 */ /* 0x000fe20000000000 */
[----:B------:R-:W-:Y:S02]  /*1d5d0*/  VIADD R12, R6, 0xffffffff ;  /* 0xffffffff060c7836 */ /* 0x000fe40000000000 */
[----:B------:R-:W-:Y:S05]  /*1d5e0*/  BRA.DIV UR4, `(.L_x_2568) ;  /* 0x0000004604007947 */ /* 0x000fea000b800000 */
[----:B------:R4:W0:Y:S02]  /*1d5f0*/  SHFL.IDX PT, R5, R3, R12, 0x1f ;  /* 0x00001f0c03057589 */ /* 0x00082400000e0000 */
.L_x_2567:
[----:B0-2-4-:R-:W0:Y:S01]  /*1d600*/  LDC.64 R2, c[0x0][0xc90] ;  /* 0x00032400ff027b82 */ /* 0x015e220000000a00 */
[----:B------:R-:W-:-:S04]  /*1d610*/  IMAD.IADD R19, R6, 0x1, R19 ;  /* 0x0000000106137824 */ /* 0x000fc800078e0213 */
[----:B0-----:R-:W-:-:S05]  /*1d620*/  IMAD.WIDE R2, R19, 0x4, R2 ;  /* 0x0000000413027825 */ /* 0x001fca00078e0202 */
[----:B------:R0:W3:Y:S01]  /*1d630*/  LDG.E R7, desc[UR38][R2.64] ;  /* 0x0000002602077981 */ /* 0x0000e2000c1e1900 */
[----:B------:R-:W-:Y:S02]  /*1d640*/  IMAD R16, R5, R4, R16 ;  /* 0x0000000405107224 */ /* 0x000fe400078e0210 */
[----:B0-----:R-:W-:Y:S02]  /*1d650*/  IMAD.MOV.U32 R2, RZ, RZ, RZ ;  /* 0x000000ffff027224 */ /* 0x001fe400078e00ff */
[----:B---3--:R-:W-:-:S05]  /*1d660*/  IMAD R6, R17, R7, RZ ;  /* 0x0000000711067224 */ /* 0x008fca00078e02ff */
[----:B------:R-:W-:-:S04]  /*1d670*/  IABS R8, R6 ;  /* 0x0000000600087213 */ /* 0x000fc80000000000 */
[----:B-1----:R-:W0:Y:S08]  /*1d680*/  I2F.RP R9, R8 ;  /* 0x0000000800097306 */ /* 0x002e300000209400 */
        /* <DEDUP_REMOVED lines=8> */
[----:B------:R-:W-:Y:S02]  /*1d710*/  IABS R3, R5 ;  /* 0x0000000500037213 */ /* 0x000fe40000000000 */
[----:B------:R-:W-:-:S03]  /*1d720*/  IADD3 R0, RZ, -R0, RZ ;  /* 0x80000000ff007210 */ /* 0x000fc60007ffe0ff */
        /* <DEDUP_REMOVED lines=24> */
[----:B0-----:R-:W-:-:S05]  /*1d8b0*/  IADD3 R2, RZ, -R3, RZ ;  /* 0x80000003ff027210 */ /* 0x001fca0007ffe0ff */
        /* <DEDUP_REMOVED lines=10> */
[----:B------:R-:W-:Y:S01]  /*1d960*/  @!P1 IMAD.IADD R6, R6, 0x1, -R7 ;  /* 0x0000000106069824 */ /* 0x000fe200078e0a07 */
[----:B------:R-:W-:Y:S02]  /*1d970*/  @!P1 IADD3 R2, R2, 0x1, RZ ;  /* 0x0000000102029810 */ /* 0x000fe40007ffe0ff */
[----:B------:R-:W-:Y:S02]  /*1d980*/  ISETP.NE.AND P1, PT, R4, RZ, PT ;  /* 0x000000ff0400720c */ /* 0x000fe40003f25270 */
[----:B------:R-:W-:-:S13]  /*1d990*/  ISETP.GE.U32.AND P0, PT, R6, R7, PT ;  /* 0x000000070600720c */ /* 0x000fda0003f06070 */
[----:B------:R-:W-:-:S04]  /*1d9a0*/  @P0 VIADD R2, R2, 0x1 ;  /* 0x0000000102020836 */ /* 0x000fc80000000000 */
[----:B------:R-:W-:Y:S01]  /*1d9b0*/  @!P2 IMAD.MOV R2, RZ, RZ, -R2 ;  /* 0x000000ffff02a224 */ /* 0x000fe200078e0a02 */
[----:B------:R-:W-:Y:S02]  /*1d9c0*/  @!P1 LOP3.LUT R2, RZ, R4, RZ, 0x33, !PT ;  /* 0x00000004ff029212 */ /* 0x000fe400078e33ff */
[----:B------:R-:W-:-:S05]  /*1d9d0*/  IADD3 R4, -R4, RZ, RZ ;  /* 0x000000ff04047210 */ /* 0x000fca0007ffe1ff */
[----:B------:R-:W-:Y:S01]  /*1d9e0*/  IMAD R18, R2, R4, R5 ;  /* 0x0000000402127224 */ /* 0x000fe200078e0205 */
[----:B------:R-:W-:-:S05]  /*1d9f0*/  LOP3.LUT R2, RZ, R2, RZ, 0x33, !PT ;  /* 0x00000002ff027212 */ /* 0x000fca00078e33ff */
[----:B------:R-:W-:Y:S01]  /*1da00*/  IMAD.IADD R17, R17, 0x1, R2 ;  /* 0x0000000111117824 */ /* 0x000fe200078e0202 */
[----:B------:R-:W-:Y:S06]  /*1da10*/  BRA `(.L_x_2569) ;  /* 0x00000000001c7947 */ /* 0x000fec0003800000 */
.L_x_2561:
[----:B------:R-:W-:Y:S01]  /*1da20*/  UMOV UR4, URZ ;  /* 0x0000003f00047c82 */ /* 0x000fe20008000000 */
[----:B------:R-:W-:Y:S01]  /*1da30*/  UMOV UR5, URZ ;  /* 0x0000003f00057c82 */ /* 0x000fe20008000000 */
[----:B------:R-:W-:Y:S01]  /*1da40*/  ULDC UR6, c[0x0][0xc3c] ;  /* 0x00030f0000067ab9 */ /* 0x000fe20000000800 */
[----:B------:R-:W-:Y:S01]  /*1da50*/  IMAD.MOV.U32 R16, RZ, RZ, R0 ;  /* 0x000000ffff107224 */ /* 0x000fe200078e0000 */
[----:B------:R-:W-:Y:S01]  /*1da60*/  MOV R18, UR5 ;  /* 0x0000000500127c02 */ /* 0x000fe20008000f00 */
[----:B------:R-:W-:Y:S02]  /*1da70*/  IMAD.U32 R17, RZ, RZ, UR4 ;  /* 0x00000004ff117e24 */ /* 0x000fe4000f8e00ff */
[----:B------:R-:W-:-:S07]  /*1da80*/  IMAD.U32 R19, RZ, RZ, UR6 ;  /* 0x00000006ff137e24 */ /* 0x000fce000f8e00ff */
.L_x_2569:
[----:B------:R-:W2:Y:S01]  /*1da90*/  S2R R0, SR_TID.X ;  /* 0x0000000000007919 */ /* 0x000ea20000002100 */
[----:B------:R-:W-:Y:S05]  /*1daa0*/  WARPSYNC.ALL ;  /* 0x0000000000007948 */ /* 0x000fea0003800000 */
[----:B------:R-:W-:Y:S01]  /*1dab0*/  BAR.SYNC.DEFER_BLOCKING 0x4, 0x200 ;  /* 0x0108000000007b1d */ /* 0x000fe20000010000 */
[----:B--2---:R-:W-:-:S04]  /*1dac0*/  LOP3.LUT R0, R0, 0x1f, RZ, 0xc0, !PT ;  /* 0x0000001f00007812 */ /* 0x004fc800078ec0ff */
[----:B------:R-:W-:-:S13]  /*1dad0*/  ISETP.NE.AND P0, PT, R0, RZ, PT ;  /* 0x000000ff0000720c */ /* 0x000fda0003f05270 */
[----:B0-----:R-:W0:Y:S01]  /*1dae0*/  @!P0 S2R R3, SR_CgaCtaId ;  /* 0x0000000000038919 */ /* 0x001e220000008800 */
[----:B------:R-:W-:-:S04]  /*1daf0*/  @!P0 MOV R0, 0x400 ;  /* 0x0000040000008802 */ /* 0x000fc80000000f00 */
[----:B0-----:R-:W-:-:S05]  /*1db00*/  @!P0 LEA R22, R3, R0, 0x18 ;  /* 0x0000000003168211 */ /* 0x001fca00078ec0ff */
[----:B------:R0:W-:Y:S01]  /*1db10*/  @!P0 STS.128 [R22+0x2d8d0], R16 ;  /* 0x02d8d01016008388 */ /* 0x0001e20000000c00 */
[----:B------:R-:W-:Y:S06]  /*1db20*/  BAR.ARV 0x5, 0x200 ;  /* 0x0148000000007b1d */ /* 0x000fec0000002000 */
.L_x_2558:
[----:B------:R-:W-:Y:S02]  /*1db30*/  ULDC UR4, c[0x0][0xc3c] ;  /* 0x00030f0000047ab9 */ /* 0x000fe40000000800 */
[----:B----4-:R-:W-:-:S13]  /*1db40*/  ISETP.GE.AND P0, PT, R19, UR4, PT ;  /* 0x0000000413007c0c */ /* 0x010fda000bf06270 */
[----:B------:R-:W-:Y:S05]  /*1db50*/  @!P0 BRA `(.L_x_2570) ;  /* 0xffffffa000908947 */ /* 0x000fea000383ffff */
[----:B------:R-:W-:Y:S05]  /*1db60*/  BSYNC B8 ;  /* 0x0000000000087941 */ /* 0x000fea0003800000 */
.L_x_2469:
[----:B0-----:R-:W4:Y:S01]  /*1db70*/  LDL.LU R0, [R1+0x48] ;  /* 0x0000480001007983 */ /* 0x001f220000300800 */
[----:B------:R-:W-:Y:S01]  /*1db80*/  BSSY B0, `(.L_x_2571) ;  /* 0x000000b000007945 */ /* 0x000fe20003800000 */
[----:B------:R-:W0:Y:S01]  /*1db90*/  S2R R5, SR_CgaCtaId ;  /* 0x0000000000057919 */ /* 0x000e220000008800 */
[----:B----4-:R-:W-:-:S05]  /*1dba0*/  VIADD R0, R0, 0x1 ;  /* 0x0000000100007836 */ /* 0x010fca0000000000 */
        /* <DEDUP_REMOVED lines=8> */
.L_x_2717:
[----:B------:R-:W-:Y:S05]  /*1dc30*/  BSYNC B0 ;  /* 0x0000000000007941 */ /* 0x000fea0003800000 */
.L_x_2571:
[----:B------:R-:W-:-:S03]  /*1dc40*/  UMOV UR4, 0xffffffff ;  /* 0xffffffff00047882 */ /* 0x000fc60000000000 */
[----:B------:R-:W-:Y:S05]  /*1dc50*/  BRA.DIV UR4, `(.L_x_2573) ;  /* 0x0000003e04a07947 */ /* 0x000fea000b800000 */
[----:B0-----:R-:W0:Y:S02]  /*1dc60*/  S2R R0, SR_TID.X ;  /* 0x0000000000007919 */ /* 0x001e240000002100 */
[----:B0-----:R-:W-:-:S04]  /*1dc70*/  SHF.R.U32.HI R0, RZ, 0x5, R0 ;  /* 0x00000005ff007819 */ /* 0x001fc80000011600 */
[----:B------:R-:W-:-:S05]  /*1dc80*/  LOP3.LUT R0, R0, 0x3, RZ, 0xc0, !PT ;  /* 0x0000000300007812 */ /* 0x000fca00078ec0ff */
[----:B------:R0:W4:Y:S02]  /*1dc90*/  SHFL.IDX PT, R14, R0, RZ, 0x1f ;  /* 0x00001fff000e7589 */ /* 0x00012400000e0000 */
.L_x_2720:
[----:B----4-:R-:W-:-:S13]  /*1dca0*/  ISETP.NE.AND P0, PT, R14, RZ, PT ;  /* 0x000000ff0e00720c */ /* 0x010fda0003f05270 */
[----:B------:R-:W-:Y:S05]  /*1dcb0*/  @P0 BRA `(.L_x_2304) ;  /* 0x0000000000880947 */ /* 0x000fea0003800000 */
[----:B------:R-:W-:-:S03]  /*1dcc0*/  UMOV UR4, 0xffffffff ;  /* 0xffffffff00047882 */ /* 0x000fc60000000000 */
[----:B------:R-:W-:Y:S05]  /*1dcd0*/  BRA.DIV UR4, `(.L_x_2574) ;  /* 0x0000003e04b47947 */ /* 0x000fea000b800000 */
[----:B------:R-:W-:-:S13]  /*1dce0*/  ELECT P6, URZ, PT ;  /* 0x00000000003f782f */ /* 0x000fda00038c0000 */
.L_x_2723:
[----:B------:R-:W-:Y:S05]  /*1dcf0*/  @!P6 BRA `(.L_x_2304) ;  /* 0x000000000078e947 */ /* 0x000fea0003800000 */
[----:B------:R-:W-:-:S06]  /*1dd00*/  ULOP3.LUT UR4, UR36, 0x2, URZ, 0xfc, !UPT ;  /* 0x0000000224047892 */ /* 0x000fcc000f8efc3f */
[----:B0-----:R-:W-:-:S04]  /*1dd10*/  MOV R0, UR4 ;  /* 0x0000000400007c02 */ /* 0x001fc80008000f00 */
[----:B------:R-:W-:-:S13]  /*1dd20*/  ISETP.NE.AND P0, PT, R0, 0x3, PT ;  /* 0x000000030000780c */ /* 0x000fda0003f05270 */
[----:B------:R-:W-:Y:S05]  /*1dd30*/  @!P0 BRA `(.L_x_2575) ;  /* 0x0000000000048947 */ /* 0x000fea0003800000 */
[----:B------:R-:W-:Y:S01]  /*1dd40*/  BPT.TRAP 0x1 ;  /* 0x000000040000795c */ /* 0x000fe20000300000 */
.L_x_2575:
[----:B------:R-:W-:Y:S01]  /*1dd50*/  IMAD R3, R25, 0x8, R5 ;  /* 0x0000000819037824 */ /* 0x000fe200078e0205 */
[----:B------:R-:W-:Y:S01]  /*1dd60*/  SHF.L.U32 R2, R29, 0x1f, RZ ;  /* 0x0000001f1d027819 */ /* 0x000fe200000006ff */
[----:B------:R-:W-:-:S03]  /*1dd70*/  VIADD R25, R25, 0x1 ;  /* 0x0000000119197836 */ /* 0x000fc60000000000 */
[----:B------:R-:W0:Y:S02]  /*1dd80*/  SYNCS.PHASECHK.TRANS64.TRYWAIT P1, [R3+URZ+0x2d840], R2 ;  /* 0x02d84002030075a7 */ /* 0x000e24000802017f */
[----:B------:R-:W-:-:S04]  /*1dd90*/  ISETP.NE.AND P2, PT, R25, 0x2, PT ;  /* 0x000000021900780c */ /* 0x000fc80003f45270 */
[----:B------:R-:W-:Y:S01]  /*1dda0*/  SEL R0, RZ, 0x1, P2 ;  /* 0x00000001ff007807 */ /* 0x000fe20001000000 */
[----:B0-----:R-:W-:Y:S08]  /*1ddb0*/  @!P1 BRA `(.L_x_2576) ;  /* 0x0000003c009c9947 */ /* 0x001ff00003800000 */
.L_x_2724:
[----:B------:R-:W-:Y:S02]  /*1ddc0*/  SEL R25, R25, RZ, P2 ;  /* 0x000000ff19197207 */ /* 0x000fe40001000000 */
[----:B------:R-:W-:Y:S01]  /*1ddd0*/  LOP3.LUT R0, R29, R0, RZ, 0x3c, !PT ;  /* 0x000000001d007212 */ /* 0x000fe200078e3cff */
[----:B------:R-:W-:Y:S06]  /*1dde0*/  @!P0 BRA `(.L_x_2577) ;  /* 0x0000000000048947 */ /* 0x000fec0003800000 */
[----:B------:R-:W-:Y:S01]  /*1ddf0*/  BPT.TRAP 0x1 ;  /* 0x000000040000795c */ /* 0x000fe20000300000 */
.L_x_2577:
[----:B------:R-:W-:Y:S01]  /*1de00*/  IMAD R25, R25, 0x8, R5 ;  /* 0x0000000819197824 */ /* 0x000fe200078e0205 */
[----:B------:R-:W-:-:S04]  /*1de10*/  SHF.L.U32 R0, R0, 0x1f, RZ ;  /* 0x0000001f00007819 */ /* 0x000fc800000006ff */
[----:B------:R-:W4:Y:S02]  /*1de20*/  SYNCS.PHASECHK.TRANS64.TRYWAIT P1, [R25+URZ+0x2d840], R0 ;  /* 0x02d84000190075a7 */ /* 0x000f24000802017f */
[----:B----4-:R-:W-:Y:S05]  /*1de30*/  @!P1 BRA `(.L_x_2578) ;  /* 0x0000003c00909947 */ /* 0x010fea0003800000 */
.L_x_2725:
[----:B------:R-:W-:Y:S05]  /*1de40*/  @!P0 BRA `(.L_x_2579) ;  /* 0x0000000000048947 */ /* 0x000fea0003800000 */
[----:B------:R-:W-:Y:S01]  /*1de50*/  BPT.TRAP 0x1 ;  /* 0x000000040000795c */ /* 0x000fe20000300000 */
.L_x_2579:
[----:B------:R-:W5:Y:S02]  /*1de60*/  SYNCS.PHASECHK.TRANS64.TRYWAIT P1, [R3+URZ+0x2d860], R2 ;  /* 0x02d86002030075a7 */ /* 0x000f64000802017f */
[----:B-----5:R-:W-:Y:S05]  /*1de70*/  @!P1 BRA `(.L_x_2580) ;  /* 0x0000003c00949947 */ /* 0x020fea0003800000 */
.L_x_2726:
[----:B------:R-:W-:Y:S05]  /*1de80*/  @!P0 BRA `(.L_x_2581) ;  /* 0x0000000000048947 */ /* 0x000fea0003800000 */
[----:B------:R-:W-:Y:S01]  /*1de90*/  BPT.TRAP 0x1 ;  /* 0x000000040000795c */ /* 0x000fe20000300000 */
.L_x_2581:
[----:B------:R0:W0:Y:S02]  /*1dea0*/  SYNCS.PHASECHK.TRANS64.TRYWAIT P0, [R25+URZ+0x2d860], R0 ;  /* 0x02d86000190075a7 */ /* 0x000024000800017f */
[----:B0-----:R-:W-:Y:S05]  /*1deb0*/  @!P0 NANOSLEEP.SYNCS 0x989680 ;  /* 0x009896800000895d */ /* 0x001fea0003900000 */
[----:B------:R-:W0:Y:S02]  /*1dec0*/  @!P0 SYNCS.PHASECHK.TRANS64 P0, [R25+URZ+0x2d860], R0 ;  /* 0x02d86000190085a7 */ /* 0x000e24000800007f */
[----:B0-----:R-:W-:Y:S05]  /*1ded0*/  @!P0 BRA `(.L_x_2581) ;  /* 0xfffffffc00f08947 */ /* 0x001fea000383ffff */
.L_x_2304:
[----:B------:R-:W-:Y:S05]  /*1dee0*/  BSYNC B9 ;  /* 0x0000000000097941 */ /* 0x000fea0003800000 */
.L_x_2301:
[----:B------:R-:W-:Y:S05]  /*1def0*/  EXIT ;  /* 0x000000000000794d */ /* 0x000fea0003800000 */
.L_x_2320:
[----:B0-----:R0:W1:Y:S02]  /*1df00*/  SYNCS.PHASECHK.TRANS64.TRYWAIT P4, [R32+URZ+0x2d890], R85 ;  /* 0x02d89055200075a7 */ /* 0x001064000808017f */
[----:B-1----:R-:W-:Y:S05]  /*1df10*/  @!P4 NANOSLEEP.SYNCS 0x989680 ;  /* 0x009896800000c95d */ /* 0x002fea0003900000 */
[----:B------:R-:W1:Y:S02]  /*1df20*/  @!P4 SYNCS.PHASECHK.TRANS64 P4, [R32+URZ+0x2d890], R85 ;  /* 0x02d890552000c5a7 */ /* 0x000e64000808007f */
[----:B-1----:R-:W-:Y:S05]  /*1df30*/  @!P4 BRA `(.L_x_2320) ;  /* 0xfffffffc00f0c947 */ /* 0x002fea000383ffff */
[----:B------:R-:W-:Y:S05]  /*1df40*/  BRA `(.L_x_2582) ;  /* 0xfffffe5000cc7947 */ /* 0x000fea000383ffff */
.L_x_2321:
        /* <DEDUP_REMOVED lines=8> */
.L_x_2584:
[----:B------:R-:W-:Y:S05]  /*1dfd0*/  BSYNC B1 ;  /* 0x0000000000017941 */ /* 0x000fea0003800000 */
.L_x_2583:
        /* <DEDUP_REMOVED lines=8> */
.L_x_2585:
[----:B------:R-:W-:Y:S01]  /*1e060*/  IMAD.MOV.U32 R60, RZ, RZ, R14 ;  /* 0x000000ffff3c7224 */ /* 0x000fe200078e000e */
[----:B------:R-:W-:Y:S06]  /*1e070*/  BRA `(.L_x_2586) ;  /* 0xfffffe5000947947 */ /* 0x000fec000383ffff */
.L_x_2349:
[----:B0-----:R0:W1:Y:S02]  /*1e080*/  SYNCS.PHASECHK.TRANS64.TRYWAIT P4, [R32+URZ+0x2d890], R85 ;  /* 0x02d89055200075a7 */ /* 0x001064000808017f */
[----:B-1----:R-:W-:Y:S05]  /*1e090*/  @!P4 NANOSLEEP.SYNCS 0x989680 ;  /* 0x009896800000c95d */ /* 0x002fea0003900000 */
[----:B------:R-:W1:Y:S02]  /*1e0a0*/  @!P4 SYNCS.PHASECHK.TRANS64 P4, [R32+URZ+0x2d890], R85 ;  /* 0x02d890552000c5a7 */ /* 0x000e64000808007f */
[----:B-1----:R-:W-:Y:S05]  /*1e0b0*/  @!P4 BRA `(.L_x_2349) ;  /* 0xfffffffc00f0c947 */ /* 0x002fea000383ffff */
[----:B------:R-:W-:Y:S05]  /*1e0c0*/  BRA `(.L_x_2587) ;  /* 0xfffffe6c00647947 */ /* 0x000fea000383ffff */
.L_x_2350:
        /* <DEDUP_REMOVED lines=8> */
.L_x_2589:
[----:B------:R-:W-:Y:S05]  /*1e150*/  BSYNC B1 ;  /* 0x0000000000017941 */ /* 0x000fea0003800000 */
.L_x_2588:
        /* <DEDUP_REMOVED lines=8> */
.L_x_2590:
[----:B------:R-:W-:Y:S01]  /*1e1e0*/  IMAD.MOV.U32 R88, RZ, RZ, R14 ;  /* 0x000000ffff587224 */ /* 0x000fe200078e000e */
[----:B------:R-:W-:Y:S06]  /*1e1f0*/  BRA `(.L_x_2591) ;  /* 0xfffffe6c002c7947 */ /* 0x000fec000383ffff */
.L_x_2363:
[----:B0-----:R0:W1:Y:S02]  /*1e200*/  SYNCS.PHASECHK.TRANS64.TRYWAIT P3, [R32+URZ+0x2d890], R85 ;  /* 0x02d89055200075a7 */ /* 0x001064000806017f */
[----:B-1----:R-:W-:Y:S05]  /*1e210*/  @!P3 NANOSLEEP.SYNCS 0x989680 ;  /* 0x009896800000b95d */ /* 0x002fea0003900000 */
[----:B------:R-:W1:Y:S02]  /*1e220*/  @!P3 SYNCS.PHASECHK.TRANS64 P3, [R32+URZ+0x2d890], R85 ;  /* 0x02d890552000b5a7 */ /* 0x000e64000806007f */
[----:B-1----:R-:W-:Y:S05]  /*1e230*/  @!P3 BRA `(.L_x_2363) ;  /* 0xfffffffc00f0b947 */ /* 0x002fea000383ffff */
[----:B------:R-:W-:Y:S05]  /*1e240*/  BRA `(.L_x_2592) ;  /* 0xfffffe8400347947 */ /* 0x000fea000383ffff */
.L_x_2364:
[----:B------:R-:W-:Y:S01]  /*1e250*/  BSSY B1, `(.L_x_2593) ;  /* 0x0000007000017945 */ /* 0x000fe20003800000 */
[----:B------:R-:W-:Y:S01]  /*1e260*/  MOV R12, RZ ;  /* 0x000000ff000c7202 */ /* 0x000fe20000000f00 */
[----:B------:R-:W-:Y:S02]  /*1e270*/  IMAD.MOV.U32 R11, RZ, RZ, 0x1e1f ;  /* 0x00001e1fff0b7424 */ /* 0x000fe400078e00ff */
[----:B------:R-:W-:-:S07]  /*1e280*/  IMAD.MOV.U32 R15, RZ, RZ, -0x1 ;  /* 0xffffffffff0f7424 */ /* 0x000fce00078e00ff */
[----:B0-----:R-:W-:Y:S05]  /*1e290*/  WARPSYNC.COLLECTIVE R15, `(.L_x_2594) ;  /* 0x000000000f087348 */ /* 0x001fea0003c00000 */
[----:B------:R1:W2:Y:S02]  /*1e2a0*/  SHFL.IDX P6, R14, R13, R12, R11 ;  /* 0x0000000c0d0e7389 */ /* 0x0002a400000c000b */
[----:B012---:R-:W-:Y:S01]  /*1e2b0*/  ENDCOLLECTIVE ;  /* 0x000000000000791b */ /* 0x007fe20003800000 */
.L_x_2594:
[----:B------:R-:W-:Y:S05]  /*1e2c0*/  BSYNC B1 ;  /* 0x0000000000017941 */ /* 0x000fea0003800000 */
.L_x_2593:
        /* <DEDUP_REMOVED lines=8> */
.L_x_2595:
[----:B------:R-:W-:Y:S01]  /*1e350*/  MOV R42, R14 ;  /* 0x0000000e002a7202 */ /* 0x000fe20000000f00 */
[----:B------:R-:W-:Y:S06]  /*1e360*/  BRA `(.L_x_2596) ;  /* 0xfffffe8400587947 */ /* 0x000fec000383ffff */
.L_x_2368:
[----:B------:R0:W0:Y:S02]  /*1e370*/  SYNCS.PHASECHK.TRANS64.TRYWAIT P2, [R32+URZ+0x2d8b0], R85 ;  /* 0x02d8b055200075a7 */ /* 0x000024000804017f */
[----:B0-----:R-:W-:Y:S05]  /*1e380*/  @!P2 NANOSLEEP.SYNCS 0x989680 ;  /* 0x009896800000a95d */ /* 0x001fea0003900000 */
[----:B------:R-:W0:Y:S02]  /*1e390*/  @!P2 SYNCS.PHASECHK.TRANS64 P2, [R32+URZ+0x2d8b0], R85 ;  /* 0x02d8b0552000a5a7 */ /* 0x000e24000804007f */
[----:B0-----:R-:W-:Y:S05]  /*1e3a0*/  @!P2 BRA `(.L_x_2368) ;  /* 0xfffffffc00f0a947 */ /* 0x001fea000383ffff */
[----:B------:R-:W-:Y:S05]  /*1e3b0*/  BRA `(.L_x_2597) ;  /* 0xfffffe88003c7947 */ /* 0x000fea000383ffff */
.L_x_2374:
[----:B------:R-:W0:Y:S01]  /*1e3c0*/  S2R R4, SR_TID.X ;  /* 0x0000000000047919 */ /* 0x000e220000002100 */
[----:B------:R-:W-:Y:S01]  /*1e3d0*/  BSSY B0, `(.L_x_2598) ;  /* 0x000000c000007945 */ /* 0x000fe20003800000 */
[----:B------:R-:W-:Y:S01]  /*1e3e0*/  IMAD.MOV.U32 R12, RZ, RZ, RZ ;  /* 0x000000ffff0c7224 */ /* 0x000fe200078e00ff */
[----:B------:R-:W-:Y:S01]  /*1e3f0*/  MOV R11, 0x1f ;  /* 0x0000001f000b7802 */ /* 0x000fe20000000f00 */
[----:B------:R-:W-:Y:S02]  /*1e400*/  IMAD.MOV.U32 R15, RZ, RZ, -0x1 ;  /* 0xffffffffff0f7424 */ /* 0x000fe400078e00ff */
[----:B0-----:R-:W-:-:S05]  /*1e410*/  VIADD R5, R4, 0xffffff80 ;  /* 0xffffff8004057836 */ /* 0x001fca0000000000 */
[----:B------:R-:W-:-:S04]  /*1e420*/  SHF.R.S32.HI R4, RZ, 0x1f, R5 ;  /* 0x0000001fff047819 */ /* 0x000fc80000011405 */
[----:B------:R-:W-:-:S04]  /*1e430*/  LEA.HI R4, R4, R5, RZ, 0x7 ;  /* 0x0000000504047211 */ /* 0x000fc800078f38ff */
[----:B------:R-:W-:-:S05]  /*1e440*/  SHF.R.S32.HI R4, RZ, 0x7, R4 ;  /* 0x00000007ff047819 */ /* 0x000fca0000011404 */
[----:B------:R-:W-:-:S07]  /*1e450*/  IMAD.MOV.U32 R13, RZ, RZ, R4 ;  /* 0x000000ffff0d7224 */ /* 0x000fce00078e0004 */
[----:B--2--5:R-:W-:Y:S05]  /*1e460*/  WARPSYNC.COLLECTIVE R15, `(.L_x_2599) ;  /* 0x000000000f087348 */ /* 0x024fea0003c00000 */
[----:B------:R0:W1:Y:S02]  /*1e470*/  SHFL.IDX P6, R14, R13, R12, R11 ;  /* 0x0000000c0d0e7389 */ /* 0x00006400000c000b */
[----:B012--5:R-:W-:Y:S01]  /*1e480*/  ENDCOLLECTIVE ;  /* 0x000000000000791b */ /* 0x027fe20003800000 */
.L_x_2599:
[----:B------:R-:W-:Y:S05]  /*1e490*/  BSYNC B0 ;  /* 0x0000000000007941 */ /* 0x000fea0003800000 */
.L_x_2598:
[----:B------:R0:W-:Y:S01]  /*1e4a0*/  STL [R1+0x5c], R14 ;  /* 0x00005c0e01007387 */ /* 0x0001e20000100800 */
[----:B------:R-:W-:Y:S05]  /*1e4b0*/  BRA `(.L_x_2600) ;  /* 0xfffffe9000347947 */ /* 0x000fea000383ffff */
.L_x_2385:
[----:B------:R-:W-:Y:S01]  /*1e4c0*/  BSSY B1, `(.L_x_2601) ;  /* 0x0000007000017945 */ /* 0x000fe20003800000 */
[----:B------:R-:W-:Y:S01]  /*1e4d0*/  IMAD.MOV.U32 R12, RZ, RZ, RZ ;  /* 0x000000ffff0c7224 */ /* 0x000fe200078e00ff */
[----:B------:R-:W-:Y:S01]  /*1e4e0*/  MOV R15, 0xffffffff ;  /* 0xffffffff000f7802 */ /* 0x000fe20000000f00 */
[----:B------:R-:W-:-:S07]  /*1e4f0*/  IMAD.MOV.U32 R11, RZ, RZ, 0x1e1f ;  /* 0x00001e1fff0b7424 */ /* 0x000fce00078e00ff */
[----:B0-2---:R-:W-:Y:S05]  /*1e500*/  WARPSYNC.COLLECTIVE R15, `(.L_x_2602) ;  /* 0x000000000f087348 */ /* 0x005fea0003c00000 */
[----:B0-----:R0:W1:Y:S02]  /*1e510*/  SHFL.IDX P6, R14, R13, R12, R11 ;  /* 0x0000000c0d0e7389 */ /* 0x00106400000c000b */
[----:B012---:R-:W-:Y:S01]  /*1e520*/  ENDCOLLECTIVE ;  /* 0x000000000000791b */ /* 0x007fe20003800000 */
.L_x_2602:
[----:B------:R-:W-:Y:S05]  /*1e530*/  BSYNC B1 ;  /* 0x0000000000017941 */ /* 0x000fea0003800000 */
.L_x_2601:
        /* <DEDUP_REMOVED lines=8> */
.L_x_2603:
[----:B------:R-:W-:Y:S02]  /*1e5c0*/  IMAD.MOV.U32 R13, RZ, RZ, R5 ;  /* 0x000000ffff0d7224 */ /* 0x000fe400078e0005 */
[----:B------:R-:W-:-:S07]  /*1e5d0*/  IMAD.MOV.U32 R0, RZ, RZ, R14 ;  /* 0x000000ffff007224 */ /* 0x000fce00078e000e */
[----:B------:R-:W-:Y:S05]  /*1e5e0*/  WARPSYNC.COLLECTIVE R15, `(.L_x_2604) ;  /* 0x000000000f087348 */ /* 0x000fea0003c00000 */
[----:B------:R0:W1:Y:S02]  /*1e5f0*/  SHFL.IDX P6, R14, R13, R12, R11 ;  /* 0x0000000c0d0e7389 */ /* 0x00006400000c000b */
[----:B01----:R-:W-:Y:S01]  /*1e600*/  ENDCOLLECTIVE ;  /* 0x000000000000791b */ /* 0x003fe20003800000 */
.L_x_2604:
[----:B------:R-:W-:Y:S01]  /*1e610*/  IMAD.MOV.U32 R13, RZ, RZ, R4 ;  /* 0x000000ffff0d7224 */ /* 0x000fe200078e0004 */
[----:B------:R-:W-:-:S07]  /*1e620*/  MOV R5, R14 ;  /* 0x0000000e00057202 */ /* 0x000fce0000000f00 */
[----:B------:R-:W-:Y:S05]  /*1e630*/  WARPSYNC.COLLECTIVE R15, `(.L_x_2605) ;  /* 0x000000000f087348 */ /* 0x000fea0003c00000 */
[----:B------:R0:W1:Y:S02]  /*1e640*/  SHFL.IDX P6, R14, R13, R12, R11 ;  /* 0x0000000c0d0e7389 */ /* 0x00006400000c000b */
[----:B01----:R-:W-:Y:S01]  /*1e650*/  ENDCOLLECTIVE ;  /* 0x000000000000791b */ /* 0x003fe20003800000 */
.L_x_2605:
[----:B------:R-:W-:Y:S01]  /*1e660*/  IMAD.MOV.U32 R4, RZ, RZ, R14 ;  /* 0x000000ffff047224 */ /* 0x000fe200078e000e */
[----:B------:R-:W-:Y:S06]  /*1e670*/  BRA `(.L_x_2606) ;  /* 0xfffffe94009c7947 */ /* 0x000fec000383ffff */
.L_x_2389:
[----:B0-----:R0:W1:Y:S02]  /*1e680*/  SYNCS.PHASECHK.TRANS64.TRYWAIT P0, [R2+URZ+0x2d800], R3 ;  /* 0x02d80003020075a7 */ /* 0x001064000800017f */
[----:B-1----:R-:W-:Y:S05]  /*1e690*/  @!P0 NANOSLEEP.SYNCS 0x989680 ;  /* 0x009896800000895d */ /* 0x002fea0003900000 */
[----:B------:R-:W1:Y:S02]  /*1e6a0*/  @!P0 SYNCS.PHASECHK.TRANS64 P0, [R2+URZ+0x2d800], R3 ;  /* 0x02d80003020085a7 */ /* 0x000e64000800007f */
[----:B-1----:R-:W-:Y:S05]  /*1e6b0*/  @!P0 BRA `(.L_x_2389) ;  /* 0xfffffffc00f08947 */ /* 0x002fea000383ffff */
[----:B------:R-:W-:Y:S05]  /*1e6c0*/  BRA `(.L_x_2607) ;  /* 0xfffffe9c00c87947 */ /* 0x000fea000383ffff */
.L_x_2401:
[----:B------:R-:W-:Y:S01]  /*1e6d0*/  BSSY B1, `(.L_x_2608) ;  /* 0x0000007000017945 */ /* 0x000fe20003800000 */
[----:B------:R-:W-:Y:S01]  /*1e6e0*/  IMAD.MOV.U32 R12, RZ, RZ, RZ ;  /* 0x000000ffff0c7224 */ /* 0x000fe200078e00ff */
[----:B------:R-:W-:Y:S01]  /*1e6f0*/  MOV R11, 0x1e1f ;  /* 0x00001e1f000b7802 */ /* 0x000fe20000000f00 */
[----:B------:R-:W-:-:S07]  /*1e700*/  IMAD.MOV.U32 R15, RZ, RZ, -0x1 ;  /* 0xffffffffff0f7424 */ /* 0x000fce00078e00ff */
[----:B0-2---:R-:W-:Y:S05]  /*1e710*/  WARPSYNC.COLLECTIVE R15, `(.L_x_2609) ;  /* 0x000000000f087348 */ /* 0x005fea0003c00000 */
[----:B0-----:R0:W1:Y:S02]  /*1e720*/  SHFL.IDX P6, R14, R13, R12, R11 ;  /* 0x0000000c0d0e7389 */ /* 0x00106400000c000b */
[----:B012---:R-:W-:Y:S01]  /*1e730*/  ENDCOLLECTIVE ;  /* 0x000000000000791b */ /* 0x007fe20003800000 */
.L_x_2609:
[----:B------:R-:W-:Y:S05]  /*1e740*/  BSYNC B1 ;  /* 0x0000000000017941 */ /* 0x000fea0003800000 */
.L_x_2608:
        /* <DEDUP_REMOVED lines=8> */
.L_x_2610:
[----:B------:R-:W-:Y:S01]  /*1e7d0*/  MOV R13, R21 ;  /* 0x00000015000d7202 */ /* 0x000fe20000000f00 */
[----:B------:R-:W-:-:S07]  /*1e7e0*/  IMAD.MOV.U32 R0, RZ, RZ, R14 ;  /* 0x000000ffff007224 */ /* 0x000fce00078e000e */
[----:B------:R-:W-:Y:S05]  /*1e7f0*/  WARPSYNC.COLLECTIVE R15, `(.L_x_2611) ;  /* 0x000000000f087348 */ /* 0x000fea0003c00000 */
[----:B------:R0:W1:Y:S02]  /*1e800*/  SHFL.IDX P6, R14, R13, R12, R11 ;  /* 0x0000000c0d0e7389 */ /* 0x00006400000c000b */
[----:B01----:R-:W-:Y:S01]  /*1e810*/  ENDCOLLECTIVE ;  /* 0x000000000000791b */ /* 0x003fe20003800000 */
.L_x_2611:
[----:B------:R-:W-:Y:S02]  /*1e820*/  IMAD.MOV.U32 R13, RZ, RZ, R20 ;  /* 0x000000ffff0d7224 */ /* 0x000fe400078e0014 */
[----:B------:R-:W-:-:S07]  /*1e830*/  IMAD.MOV.U32 R21, RZ, RZ, R14 ;  /* 0x000000ffff157224 */ /* 0x000fce00078e000e */
[----:B------:R-:W-:Y:S05]  /*1e840*/  WARPSYNC.COLLECTIVE R15, `(.L_x_2612) ;  /* 0x000000000f087348 */ /* 0x000fea0003c00000 */
[----:B------:R0:W1:Y:S02]  /*1e850*/  SHFL.IDX P6, R14, R13, R12, R11 ;  /* 0x0000000c0d0e7389 */ /* 0x00006400000c000b */
[----:B01----:R-:W-:Y:S01]  /*1e860*/  ENDCOLLECTIVE ;  /* 0x000000000000791b */ /* 0x003fe20003800000 */
.L_x_2612:
[----:B------:R-:W-:Y:S01]  /*1e870*/  IMAD.MOV.U32 R20, RZ, RZ, R14 ;  /* 0x000000ffff147224 */ /* 0x000fe200078e000e */
[----:B------:R-:W-:Y:S06]  /*1e880*/  BRA `(.L_x_2613) ;  /* 0xfffffeb0006c7947 */ /* 0x000fec000383ffff */
.L_x_2405:
[----:B0-----:R0:W1:Y:S02]  /*1e890*/  SYNCS.PHASECHK.TRANS64.TRYWAIT P0, [R2+URZ+0x2d800], R3 ;  /* 0x02d80003020075a7 */ /* 0x001064000800017f */
[----:B-1----:R-:W-:Y:S05]  /*1e8a0*/  @!P0 NANOSLEEP.SYNCS 0x989680 ;  /* 0x009896800000895d */ /* 0x002fea0003900000 */
[----:B------:R-:W1:Y:S02]  /*1e8b0*/  @!P0 SYNCS.PHASECHK.TRANS64 P0, [R2+URZ+0x2d800], R3 ;  /* 0x02d80003020085a7 */ /* 0x000e64000800007f */
[----:B-1----:R-:W-:Y:S05]  /*1e8c0*/  @!P0 BRA `(.L_x_2405) ;  /* 0xfffffffc00f08947 */ /* 0x002fea000383ffff */
[----:B------:R-:W-:Y:S05]  /*1e8d0*/  BRA `(.L_x_2614) ;  /* 0xfffffeb800007947 */ /* 0x000fea000383ffff */
.L_x_2413:
[----:B-1----:R1:W3:Y:S02]  /*1e8e0*/  SYNCS.PHASECHK.TRANS64.TRYWAIT P1, [R0+URZ+0x2d830], R5 ;  /* 0x02d83005000075a7 */ /* 0x0022e4000802017f */
[----:B---3--:R-:W-:Y:S05]  /*1e8f0*/  @!P1 NANOSLEEP.SYNCS 0x989680 ;  /* 0x009896800000995d */ /* 0x008fea0003900000 */
[----:B------:R-:W3:Y:S02]  /*1e900*/  @!P1 SYNCS.PHASECHK.TRANS64 P1, [R0+URZ+0x2d830], R5 ;  /* 0x02d83005000095a7 */ /* 0x000ee4000802007f */
[----:B---3--:R-:W-:Y:S05]  /*1e910*/  @!P1 BRA `(.L_x_2413) ;  /* 0xfffffffc00f09947 */ /* 0x008fea000383ffff */
[----:B------:R-:W-:Y:S05]  /*1e920*/  BRA `(.L_x_2412) ;  /* 0xfffffecc00407947 */ /* 0x000fea000383ffff */
.L_x_2420:
[----:B-1----:R1:W2:Y:S02]  /*1e930*/  SYNCS.PHASECHK.TRANS64.TRYWAIT P2, [R7+URZ+0x2d830], R8 ;  /* 0x02d83008070075a7 */ /* 0x0022a4000804017f */
[----:B--2---:R-:W-:Y:S05]  /*1e940*/  @!P2 NANOSLEEP.SYNCS 0x989680 ;  /* 0x009896800000a95d */ /* 0x004fea0003900000 */
[----:B------:R-:W2:Y:S02]  /*1e950*/  @!P2 SYNCS.PHASECHK.TRANS64 P2, [R7+URZ+0x2d830], R8 ;  /* 0x02d830080700a5a7 */ /* 0x000ea4000804007f */
[----:B--2---:R-:W-:Y:S05]  /*1e960*/  @!P2 BRA `(.L_x_2420) ;  /* 0xfffffffc00f0a947 */ /* 0x004fea000383ffff */
[----:B------:R-:W-:Y:S05]  /*1e970*/  BRA `(.L_x_2419) ;  /* 0xfffffef800c47947 */ /* 0x000fea000383ffff */
.L_x_2424:
[----:B-1----:R1:W2:Y:S02]  /*1e980*/  SYNCS.PHASECHK.TRANS64.TRYWAIT P1, [R8+URZ+0x2d850], R7 ;  /* 0x02d85007080075a7 */ /* 0x0022a4000802017f */
[----:B--2---:R-:W-:Y:S05]  /*1e990*/  @!P1 NANOSLEEP.SYNCS 0x989680 ;  /* 0x009896800000995d */ /* 0x004fea0003900000 */
[----:B------:R-:W2:Y:S02]  /*1e9a0*/  @!P1 SYNCS.PHASECHK.TRANS64 P1, [R8+URZ+0x2d850], R7 ;  /* 0x02d85007080095a7 */ /* 0x000ea4000802007f */
[----:B--2---:R-:W-:Y:S05]  /*1e9b0*/  @!P1 BRA `(.L_x_2424) ;  /* 0xfffffffc00f09947 */ /* 0x004fea000383ffff */
[----:B------:R-:W-:Y:S05]  /*1e9c0*/  BRA `(.L_x_2421) ;  /* 0xfffffefc00e87947 */ /* 0x000fea000383ffff */
.L_x_2433:
[----:B-1----:R1:W3:Y:S02]  /*1e9d0*/  SYNCS.PHASECHK.TRANS64.TRYWAIT P2, [R7+URZ+0x2d830], R8 ;  /* 0x02d83008070075a7 */ /* 0x0022e4000804017f */
[----:B---3--:R-:W-:Y:S05]  /*1e9e0*/  @!P2 NANOSLEEP.SYNCS 0x989680 ;  /* 0x009896800000a95d */ /* 0x008fea0003900000 */
[----:B------:R-:W3:Y:S02]  /*1e9f0*/  @!P2 SYNCS.PHASECHK.TRANS64 P2, [R7+URZ+0x2d830], R8 ;  /* 0x02d830080700a5a7 */ /* 0x000ee4000804007f */
[----:B---3--:R-:W-:Y:S05]  /*1ea00*/  @!P2 BRA `(.L_x_2433) ;  /* 0xfffffffc00f0a947 */ /* 0x008fea000383ffff */
[----:B------:R-:W-:Y:S05]  /*1ea10*/  BRA `(.L_x_2432) ;  /* 0xffffff3000387947 */ /* 0x000fea000383ffff */
.L_x_2437:
[----:B-1----:R1:W2:Y:S02]  /*1ea20*/  SYNCS.PHASECHK.TRANS64.TRYWAIT P1, [R8+URZ+0x2d850], R7 ;  /* 0x02d85007080075a7 */ /* 0x0022a4000802017f */
[----:B--2---:R-:W-:Y:S05]  /*1ea30*/  @!P1 NANOSLEEP.SYNCS 0x989680 ;  /* 0x009896800000995d */ /* 0x004fea0003900000 */
[----:B------:R-:W2:Y:S02]  /*1ea40*/  @!P1 SYNCS.PHASECHK.TRANS64 P1, [R8+URZ+0x2d850], R7 ;  /* 0x02d85007080095a7 */ /* 0x000ea4000802007f */
[----:B--2---:R-:W-:Y:S05]  /*1ea50*/  @!P1 BRA `(.L_x_2437) ;  /* 0xfffffffc00f09947 */ /* 0x004fea000383ffff */
[----:B------:R-:W-:Y:S05]  /*1ea60*/  BRA `(.L_x_2434) ;  /* 0xffffff34005c7947 */ /* 0x000fea000383ffff */
.L_x_2444:
[----:B-1----:R1:W4:Y:S02]  /*1ea70*/  SYNCS.PHASECHK.TRANS64.TRYWAIT P1, [R6+URZ+0x2d850], R9 ;  /* 0x02d85009060075a7 */ /* 0x002324000802017f */
[----:B----4-:R-:W-:Y:S05]  /*1ea80*/  @!P1 NANOSLEEP.SYNCS 0x989680 ;  /* 0x009896800000995d */ /* 0x010fea0003900000 */
[----:B------:R-:W4:Y:S02]  /*1ea90*/  @!P1 SYNCS.PHASECHK.TRANS64 P1, [R6+URZ+0x2d850], R9 ;  /* 0x02d85009060095a7 */ /* 0x000f24000802007f */
[----:B----4-:R-:W-:Y:S05]  /*1eaa0*/  @!P1 BRA `(.L_x_2444) ;  /* 0xfffffffc00f09947 */ /* 0x010fea000383ffff */
[----:B------:R-:W-:Y:S05]  /*1eab0*/  BRA `(.L_x_2443) ;  /* 0xffffff5c00307947 */ /* 0x000fea000383ffff */
.L_x_2455:
[----:B------:R-:W-:Y:S01]  /*1eac0*/  MOV R13, R4 ;  /* 0x00000004000d7202 */ /* 0x000fe20000000f00 */
[----:B------:R-:W-:Y:S02]  /*1ead0*/  IMAD.MOV.U32 R12, RZ, RZ, RZ ;  /* 0x000000ffff0c7224 */ /* 0x000fe400078e00ff */
[----:B------:R-:W-:Y:S02]  /*1eae0*/  IMAD.MOV.U32 R11, RZ, RZ, 0x1c1f ;  /* 0x00001c1fff0b7424 */ /* 0x000fe400078e00ff */
[----:B------:R-:W-:-:S07]  /*1eaf0*/  IMAD.MOV.U32 R15, RZ, RZ, -0x1 ;  /* 0xffffffffff0f7424 */ /* 0x000fce00078e00ff */
[----:B-1----:R-:W-:Y:S05]  /*1eb00*/  WARPSYNC.COLLECTIVE R15, `(.L_x_2615) ;  /* 0x000000000f087348 */ /* 0x002fea0003c00000 */
[----:B------:R0:W2:Y:S02]  /*1eb10*/  SHFL.IDX P6, R14, R13, R12, R11 ;  /* 0x0000000c0d0e7389 */ /* 0x0000a400000c000b */
[----:B012---:R-:W-:Y:S01]  /*1eb20*/  ENDCOLLECTIVE ;  /* 0x000000000000791b */ /* 0x007fe20003800000 */
.L_x_2615:
[----:B------:R-:W-:Y:S01]  /*1eb30*/  IMAD.MOV.U32 R13, RZ, RZ, R0 ;  /* 0x000000ffff0d7224 */ /* 0x000fe200078e0000 */
[----:B------:R-:W-:-:S07]  /*1eb40*/  MOV R3, R14 ;  /* 0x0000000e00037202 */ /* 0x000fce0000000f00 */
[----:B------:R-:W-:Y:S05]  /*1eb50*/  WARPSYNC.COLLECTIVE R15, `(.L_x_2616) ;  /* 0x000000000f087348 */ /* 0x000fea0003c00000 */
[----:B------:R0:W1:Y:S02]  /*1eb60*/  SHFL.IDX P6, R14, R13, R12, R11 ;  /* 0x0000000c0d0e7389 */ /* 0x00006400000c000b */
[----:B01----:R-:W-:Y:S01]  /*1eb70*/  ENDCOLLECTIVE ;  /* 0x000000000000791b */ /* 0x003fe20003800000 */
.L_x_2616:
[----:B------:R-:W-:Y:S05]  /*1eb80*/  BRA `(.L_x_2617) ;  /* 0xffffff8000607947 */ /* 0x000fea000383ffff */
.L_x_2458:
[----:B------:R-:W-:Y:S01]  /*1eb90*/  BSSY B1, `(.L_x_2618) ;  /* 0x0000008000017945 */ /* 0x000fe20003800000 */
[----:B----4-:R-:W-:Y:S01]  /*1eba0*/  IMAD.MOV.U32 R13, RZ, RZ, R4 ;  /* 0x000000ffff0d7224 */ /* 0x010fe200078e0004 */
[----:B------:R-:W-:Y:S01]  /*1ebb0*/  MOV R11, 0x1c1f ;  /* 0x00001c1f000b7802 */ /* 0x000fe20000000f00 */
[----:B------:R-:W-:Y:S02]  /*1ebc0*/  IMAD.MOV.U32 R12, RZ, RZ, 0x1 ;  /* 0x00000001ff0c7424 */ /* 0x000fe400078e00ff */
[----:B------:R-:W-:-:S07]  /*1ebd0*/  IMAD.MOV.U32 R15, RZ, RZ, -0x1 ;  /* 0xffffffffff0f7424 */ /* 0x000fce00078e00ff */
[----:B0123--:R-:W-:Y:S05]  /*1ebe0*/  WARPSYNC.COLLECTIVE R15, `(.L_x_2619) ;  /* 0x000000000f087348 */ /* 0x00ffea0003c00000 */
[----:B---3--:R3:W4:Y:S02]  /*1ebf0*/  SHFL.IDX P6, R14, R13, R12, R11 ;  /* 0x0000000c0d0e7389 */ /* 0x00872400000c000b */
[----:B01234-:R-:W-:Y:S01]  /*1ec00*/  ENDCOLLECTIVE ;  /* 0x000000000000791b */ /* 0x01ffe20003800000 */
.L_x_2619:
[----:B------:R-:W-:Y:S05]  /*1ec10*/  BSYNC B1 ;  /* 0x0000000000017941 */ /* 0x000fea0003800000 */
.L_x_2618:
        /* <DEDUP_REMOVED lines=8> */
.L_x_2620:
[----:B------:R-:W-:Y:S05]  /*1eca0*/  BRA `(.L_x_2621) ;  /* 0xffffff8000747947 */ /* 0x000fea000383ffff */
.L_x_2475:
        /* <DEDUP_REMOVED lines=8> */
[----:B-1----:R-:W-:Y:S05]  /*1ed30*/  WARPSYNC.COLLECTIVE R15, `(.L_x_2623) ;  /* 0x000000000f087348 */ /* 0x002fea0003c00000 */
[----:B------:R0:W2:Y:S02]  /*1ed40*/  SHFL.IDX P6, R14, R13, R12, R11 ;  /* 0x0000000c0d0e7389 */ /* 0x0000a400000c000b */
[----:B012---:R-:W-:Y:S01]  /*1ed50*/  ENDCOLLECTIVE ;  /* 0x000000000000791b */ /* 0x007fe20003800000 */
.L_x_2623:
[----:B------:R-:W-:Y:S05]  /*1ed60*/  BSYNC B1 ;  /* 0x0000000000017941 */ /* 0x000fea0003800000 */
.L_x_2622:
[----:B------:R-:W-:Y:S05]  /*1ed70*/  BRA `(.L_x_2624) ;  /* 0xffffff9400f07947 */ /* 0x000fea000383ffff */
.L_x_2477:
[----:B------:R-:W-:Y:S01]  /*1ed80*/  BSSY B1, `(.L_x_2625) ;  /* 0x0000006000017945 */ /* 0x000fe20003800000 */
[----:B------:R-:W-:-:S07]  /*1ed90*/  IMAD.MOV.U32 R15, RZ, RZ, -0x1 ;  /* 0xffffffffff0f7424 */ /* 0x000fce00078e00ff */
[----:B01----:R-:W-:Y:S05]  /*1eda0*/  WARPSYNC.COLLECTIVE R15, `(.L_x_2626) ;  /* 0x000000000f0c7348 */ /* 0x003fea0003c00000 */
[----:B------:R-:W-:Y:S02]  /*1edb0*/  ELECT P6, UR62, PT ;  /* 0x00000000003e782f */ /* 0x000fe400038c0000 */
[----:B------:R-:W-:Y:S01]  /*1edc0*/  MOV R14, UR62 ;  /* 0x0000003e000e7c02 */ /* 0x000fe20008000f00 */
[----:B01----:R-:W-:Y:S10]  /*1edd0*/  ENDCOLLECTIVE ;  /* 0x000000000000791b */ /* 0x003ff40003800000 */
.L_x_2626:
[----:B------:R-:W-:Y:S05]  /*1ede0*/  BSYNC B1 ;  /* 0x0000000000017941 */ /* 0x000fea0003800000 */
.L_x_2625:
[----:B------:R-:W-:Y:S05]  /*1edf0*/  BRA `(.L_x_2476) ;  /* 0xffffff9400e87947 */ /* 0x000fea000383ffff */
.L_x_2479:
[----:B0-----:R0:W2:Y:S02]  /*1ee00*/  SYNCS.PHASECHK.TRANS64.TRYWAIT P0, [R22+URZ+0x2d820], R5 ;  /* 0x02d82005160075a7 */ /* 0x0010a4000800017f */
[----:B--2---:R-:W-:Y:S05]  /*1ee10*/  @!P0 NANOSLEEP.SYNCS 0x989680 ;  /* 0x009896800000895d */ /* 0x004fea0003900000 */
[----:B------:R-:W2:Y:S02]  /*1ee20*/  @!P0 SYNCS.PHASECHK.TRANS64 P0, [R22+URZ+0x2d820], R5 ;  /* 0x02d82005160085a7 */ /* 0x000ea4000800007f */
[----:B--2---:R-:W-:Y:S05]  /*1ee30*/  @!P0 BRA `(.L_x_2479) ;  /* 0xfffffffc00f08947 */ /* 0x004fea000383ffff */
[----:B------:R-:W-:Y:S05]  /*1ee40*/  BRA `(.L_x_2627) ;  /* 0xffffff9400f87947 */ /* 0x000fea000383ffff */
.L_x_2483:
[----:B--2---:R2:W3:Y:S02]  /*1ee50*/  SYNCS.PHASECHK.TRANS64.TRYWAIT P0, [R8+URZ+0x2d8a0], R10 ;  /* 0x02d8a00a080075a7 */ /* 0x0044e4000800017f */
[----:B---3--:R-:W-:Y:S05]  /*1ee60*/  @!P0 NANOSLEEP.SYNCS 0x989680 ;  /* 0x009896800000895d */ /* 0x008fea0003900000 */
[----:B------:R-:W3:Y:S02]  /*1ee70*/  @!P0 SYNCS.PHASECHK.TRANS64 P0, [R8+URZ+0x2d8a0], R10 ;  /* 0x02d8a00a080085a7 */ /* 0x000ee4000800007f */
[----:B---3--:R-:W-:Y:S05]  /*1ee80*/  @!P0 BRA `(.L_x_2483) ;  /* 0xfffffffc00f08947 */ /* 0x008fea000383ffff */
[----:B------:R-:W-:Y:S05]  /*1ee90*/  BRA `(.L_x_2628) ;  /* 0xffffff9800147947 */ /* 0x000fea000383ffff */
.L_x_2490:
[----:B0-----:R0:W1:Y:S02]  /*1eea0*/  SYNCS.PHASECHK.TRANS64.TRYWAIT P0, [R8+URZ+0x2d8c0], R10 ;  /* 0x02d8c00a080075a7 */ /* 0x001064000800017f */
[----:B-1----:R-:W-:Y:S05]  /*1eeb0*/  @!P0 NANOSLEEP.SYNCS 0x989680 ;  /* 0x009896800000895d */ /* 0x002fea0003900000 */
[----:B------:R-:W1:Y:S02]  /*1eec0*/  @!P0 SYNCS.PHASECHK.TRANS64 P0, [R8+URZ+0x2d8c0], R10 ;  /* 0x02d8c00a080085a7 */ /* 0x000e64000800007f */
[----:B-1----:R-:W-:Y:S05]  /*1eed0*/  @!P0 BRA `(.L_x_2490) ;  /* 0xfffffffc00f08947 */ /* 0x002fea000383ffff */
[----:B------:R-:W-:Y:S05]  /*1eee0*/  BRA `(.L_x_2629) ;  /* 0xffffff9c00107947 */ /* 0x000fea000383ffff */
.L_x_2499:
[----:B0-----:R0:W1:Y:S02]  /*1eef0*/  SYNCS.PHASECHK.TRANS64.TRYWAIT P1, [R8+URZ+0x2d8a0], R7 ;  /* 0x02d8a007080075a7 */ /* 0x001064000802017f */
[----:B-1----:R-:W-:Y:S05]  /*1ef00*/  @!P1 NANOSLEEP.SYNCS 0x989680 ;  /* 0x009896800000995d */ /* 0x002fea0003900000 */
[----:B------:R-:W1:Y:S02]  /*1ef10*/  @!P1 SYNCS.PHASECHK.TRANS64 P1, [R8+URZ+0x2d8a0], R7 ;  /* 0x02d8a007080095a7 */ /* 0x000e64000802007f */
[----:B-1----:R-:W-:Y:S05]  /*1ef20*/  @!P1 BRA `(.L_x_2499) ;  /* 0xfffffffc00f09947 */ /* 0x002fea000383ffff */
[----:B------:R-:W-:Y:S05]  /*1ef30*/  BRA `(.L_x_2630) ;  /* 0xffffffa000507947 */ /* 0x000fea000383ffff */
.L_x_2506:
[----:B-1----:R1:W2:Y:S02]  /*1ef40*/  SYNCS.PHASECHK.TRANS64.TRYWAIT P1, [R8+URZ+0x2d8c0], R7 ;  /* 0x02d8c007080075a7 */ /* 0x0022a4000802017f */
[----:B--2---:R-:W-:Y:S05]  /*1ef50*/  @!P1 NANOSLEEP.SYNCS 0x989680 ;  /* 0x009896800000995d */ /* 0x004fea0003900000 */
[----:B------:R-:W2:Y:S02]  /*1ef60*/  @!P1 SYNCS.PHASECHK.TRANS64 P1, [R8+URZ+0x2d8c0], R7 ;  /* 0x02d8c007080095a7 */ /* 0x000ea4000802007f */
[----:B--2---:R-:W-:Y:S05]  /*1ef70*/  @!P1 BRA `(.L_x_2506) ;  /* 0xfffffffc00f09947 */ /* 0x004fea000383ffff */
[----:B------:R-:W-:Y:S05]  /*1ef80*/  BRA `(.L_x_2631) ;  /* 0xffffffa400487947 */ /* 0x000fea000383ffff */
.L_x_2521:
        /* <DEDUP_REMOVED lines=11> */
.L_x_2633:
[----:B------:R-:W-:Y:S05]  /*1f040*/  BSYNC B0 ;  /* 0x0000000000007941 */ /* 0x000fea0003800000 */
.L_x_2632:
[----:B------:R-:W-:Y:S05]  /*1f050*/  BRA `(.L_x_2634) ;  /* 0xffffffb000b87947 */ /* 0x000fea000383ffff */
.L_x_2524:
[----:B0-----:R0:W1:Y:S02]  /*1f060*/  SYNCS.PHASECHK.TRANS64.TRYWAIT P0, [R0+URZ+0x2d840], R5 ;  /* 0x02d84005000075a7 */ /* 0x001064000800017f */
[----:B-1----:R-:W-:Y:S05]  /*1f070*/  @!P0 NANOSLEEP.SYNCS 0x989680 ;  /* 0x009896800000895d */ /* 0x002fea0003900000 */
[----:B------:R-:W1:Y:S02]  /*1f080*/  @!P0 SYNCS.PHASECHK.TRANS64 P0, [R0+URZ+0x2d840], R5 ;  /* 0x02d84005000085a7 */ /* 0x000e64000800007f */
[----:B-1----:R-:W-:Y:S05]  /*1f090*/  @!P0 BRA `(.L_x_2524) ;  /* 0xfffffffc00f08947 */ /* 0x002fea000383ffff */
[----:B------:R-:W-:Y:S05]  /*1f0a0*/  BRA `(.L_x_2635) ;  /* 0xffffffb400187947 */ /* 0x000fea000383ffff */
.L_x_2525:
        /* <DEDUP_REMOVED lines=8> */
.L_x_2637:
[----:B------:R-:W-:Y:S05]  /*1f130*/  BSYNC B0 ;  /* 0x0000000000007941 */ /* 0x000fea0003800000 */
.L_x_2636:
        /* <DEDUP_REMOVED lines=8> */
.L_x_2638:
[----:B------:R-:W-:Y:S01]  /*1f1c0*/  MOV R13, R7 ;  /* 0x00000007000d7202 */ /* 0x000fe20000000f00 */
[----:B------:R-:W-:Y:S02]  /*1f1d0*/  IMAD.MOV.U32 R12, RZ, RZ, 0x1 ;  /* 0x00000001ff0c7424 */ /* 0x000fe400078e00ff */
[----:B------:R-:W-:-:S07]  /*1f1e0*/  IMAD.MOV.U32 R4, RZ, RZ, R14 ;  /* 0x000000ffff047224 */ /* 0x000fce00078e000e */
[----:B------:R-:W-:Y:S05]  /*1f1f0*/  WARPSYNC.COLLECTIVE R15, `(.L_x_2639) ;  /* 0x000000000f087348 */ /* 0x000fea0003c00000 */
[----:B------:R0:W1:Y:S02]  /*1f200*/  SHFL.IDX P6, R14, R13, R12, R11 ;  /* 0x0000000c0d0e7389 */ /* 0x00006400000c000b */
[----:B01----:R-:W-:Y:S01]  /*1f210*/  ENDCOLLECTIVE ;  /* 0x000000000000791b */ /* 0x003fe20003800000 */
.L_x_2639:
        /* <DEDUP_REMOVED lines=18> */
.L_x_2640:
[----:B------:R-:W-:Y:S01]  /*1f340*/  IMAD.MOV.U32 R13, RZ, RZ, R7 ;  /* 0x000000ffff0d7224 */ /* 0x000fe200078e0007 */
[----:B------:R-:W-:Y:S02]  /*1f350*/  MOV R12, 0x2 ;  /* 0x00000002000c7802 */ /* 0x000fe40000000f00 */
[----:B------:R-:W-:-:S07]  /*1f360*/  MOV R4, R14 ;  /* 0x0000000e00047202 */ /* 0x000fce0000000f00 */
[----:B------:R-:W-:Y:S05]  /*1f370*/  WARPSYNC.COLLECTIVE R15, `(.L_x_2641) ;  /* 0x000000000f087348 */ /* 0x000fea0003c00000 */
[----:B------:R0:W1:Y:S02]  /*1f380*/  SHFL.IDX P6, R14, R13, R12, R11 ;  /* 0x0000000c0d0e7389 */ /* 0x00006400000c000b */
[----:B01----:R-:W-:Y:S01]  /*1f390*/  ENDCOLLECTIVE ;  /* 0x000000000000791b */ /* 0x003fe20003800000 */
.L_x_2641:
        /* <DEDUP_REMOVED lines=18> */
.L_x_2642:
[----:B------:R-:W-:Y:S02]  /*1f4c0*/  IMAD.MOV.U32 R13, RZ, RZ, R7 ;  /* 0x000000ffff0d7224 */ /* 0x000fe400078e0007 */
[----:B------:R-:W-:Y:S02]  /*1f4d0*/  IMAD.MOV.U32 R12, RZ, RZ, 0x3 ;  /* 0x00000003ff0c7424 */ /* 0x000fe400078e00ff */
[----:B------:R-:W-:-:S07]  /*1f4e0*/  IMAD.MOV.U32 R4, RZ, RZ, R14 ;  /* 0x000000ffff047224 */ /* 0x000fce00078e000e */
[----:B------:R-:W-:Y:S05]  /*1f4f0*/  WARPSYNC.COLLECTIVE R15, `(.L_x_2643) ;  /* 0x000000000f087348 */ /* 0x000fea0003c00000 */
[----:B------:R0:W1:Y:S02]  /*1f500*/  SHFL.IDX P6, R14, R13, R12, R11 ;  /* 0x0000000c0d0e7389 */ /* 0x00006400000c000b */
[----:B01----:R-:W-:Y:S01]  /*1f510*/  ENDCOLLECTIVE ;  /* 0x000000000000791b */ /* 0x003fe20003800000 */
.L_x_2643:
        /* <DEDUP_REMOVED lines=15> */
.L_x_2644:
[----:B------:R-:W-:Y:S01]  /*1f610*/  @!PT LDS RZ, [RZ] ;  /* 0x00000000fffff984 */ /* 0x000fe20000000800 */
[----:B------:R-:W-:Y:S01]  /*1f620*/  @!PT LDS RZ, [RZ] ;  /* 0x00000000fffff984 */ /* 0x000fe20000000800 */
[----:B------:R-:W-:Y:S01]  /*1f630*/  @!PT LDS RZ, [RZ] ;  /* 0x00000000fffff984 */ /* 0x000fe20000000800 */
[----:B------:R1:W-:Y:S04]  /*1f640*/  @P1 LDGSTS.E.BYPASS.LTC128B.128 [R6+0x18400], desc[UR38][R4.64+0x40], !P3 ;  /* 0x1840004004061fae */ /* 0x0003e8000d901d66 */
[----:B------:R1:W-:Y:S01]  /*1f650*/  @P1 LDGSTS.E.BYPASS.LTC128B.128 [R6+0x1a400], desc[UR38][R4.64+0x80], !P2 ;  /* 0x1a40008004061fae */ /* 0x0003e2000d101d66 */
[----:B------:R-:W-:Y:S01]  /*1f660*/  IMAD.MOV.U32 R2, RZ, RZ, R14 ;  /* 0x000000ffff027224 */ /* 0x000fe200078e000e */
[----:B------:R-:W-:Y:S06]  /*1f670*/  BRA `(.L_x_2645) ;  /* 0xffffffb000d47947 */ /* 0x000fec000383ffff */
.L_x_2530:
[----:B-----5:R-:W-:Y:S02]  /*1f680*/  IMAD R0, R21, R9, RZ ;  /* 0x0000000915007224 */ /* 0x020fe400078e02ff */
[----:B------:R0:W5:Y:S01]  /*1f690*/  LDL R21, [R1+0x30] ;  /* 0x0000300001157983 */ /* 0x0001620000100800 */
[----:B------:R-:W-:Y:S01]  /*1f6a0*/  IMAD.MOV.U32 R13, RZ, RZ, R4 ;  /* 0x000000ffff0d7224 */ /* 0x000fe200078e0004 */
[----:B------:R-:W-:Y:S01]  /*1f6b0*/  MOV R12, RZ ;  /* 0x000000ff000c7202 */ /* 0x000fe20000000f00 */
[----:B------:R-:W-:Y:S02]  /*1f6c0*/  IMAD.MOV.U32 R11, RZ, RZ, 0x1c1f ;  /* 0x00001c1fff0b7424 */ /* 0x000fe400078e00ff */
[----:B------:R-:W-:Y:S02]  /*1f6d0*/  IMAD.MOV.U32 R15, RZ, RZ, -0x1 ;  /* 0xffffffffff0f7424 */ /* 0x000fe400078e00ff */
[----:B------:R-:W-:-:S07]  /*1f6e0*/  IMAD R17, R17, 0xc0, R20 ;  /* 0x000000c011117824 */ /* 0x000fce00078e0214 */
[----:B0----5:R-:W-:Y:S05]  /*1f6f0*/  WARPSYNC.COLLECTIVE R15, `(.L_x_2646) ;  /* 0x000000000f087348 */ /* 0x021fea0003c00000 */
[----:B------:R1:W2:Y:S02]  /*1f700*/  SHFL.IDX P6, R14, R13, R12, R11 ;  /* 0x0000000c0d0e7389 */ /* 0x0002a400000c000b */
[----:B012--5:R-:W-:Y:S01]  /*1f710*/  ENDCOLLECTIVE ;  /* 0x000000000000791b */ /* 0x027fe20003800000 */
.L_x_2646:
[C---:B------:R-:W-:Y:S01]  /*1f720*/  VIADD R9, R17.reuse, 0x20 ;  /* 0x0000002011097836 */ /* 0x040fe20000000000 */
[----:B------:R-:W-:Y:S02]  /*1f730*/  ISETP.GE.AND P3, PT, R17, R0, PT ;  /* 0x000000001100720c */ /* 0x000fe40003f66270 */
[----:B------:R-:W-:Y:S01]  /*1f740*/  MOV R13, R5 ;  /* 0x00000005000d7202 */ /* 0x000fe20000000f00 */
[----:B------:R-:W-:-:S10]  /*1f750*/  IMAD.MOV.U32 R2, RZ, RZ, R14 ;  /* 0x000000ffff027224 */ /* 0x000fd400078e000e */
[----:B------:R-:W-:Y:S05]  /*1f760*/  WARPSYNC.COLLECTIVE R15, `(.L_x_2647) ;  /* 0x000000000f087348 */ /* 0x000fea0003c00000 */
[----:B------:R0:W1:Y:S02]  /*1f770*/  SHFL.IDX P6, R14, R13, R12, R11 ;  /* 0x0000000c0d0e7389 */ /* 0x00006400000c000b */
[----:B01----:R-:W-:Y:S01]  /*1f780*/  ENDCOLLECTIVE ;  /* 0x000000000000791b */ /* 0x003fe20003800000 */
.L_x_2647:
[----:B------:R-:W-:Y:S01]  /*1f790*/  MOV R13, R4 ;  /* 0x00000004000d7202 */ /* 0x000fe20000000f00 */
[----:B------:R-:W-:Y:S02]  /*1f7a0*/  IMAD.MOV.U32 R12, RZ, RZ, 0x1 ;  /* 0x00000001ff0c7424 */ /* 0x000fe400078e00ff */
[----:B------:R-:W-:-:S07]  /*1f7b0*/  IMAD.MOV.U32 R3, RZ, RZ, R14 ;  /* 0x000000ffff037224 */ /* 0x000fce00078e000e */
[----:B------:R-:W-:Y:S05]  /*1f7c0*/  WARPSYNC.COLLECTIVE R15, `(.L_x_2648) ;  /* 0x000000000f087348 */ /* 0x000fea0003c00000 */
[----:B------:R0:W1:Y:S02]  /*1f7d0*/  SHFL.IDX P6, R14, R13, R12, R11 ;  /* 0x0000000c0d0e7389 */ /* 0x00006400000c000b */
[----:B01----:R-:W-:Y:S01]  /*1f7e0*/  ENDCOLLECTIVE ;  /* 0x000000000000791b */ /* 0x003fe20003800000 */
.L_x_2648:
        /* <DEDUP_REMOVED lines=10> */
.L_x_2649:
[----:B------:R-:W-:Y:S01]  /*1f890*/  IMAD.MOV.U32 R13, RZ, RZ, R4 ;  /* 0x000000ffff0d7224 */ /* 0x000fe200078e0004 */
[----:B------:R-:W-:Y:S01]  /*1f8a0*/  MOV R12, 0x2 ;  /* 0x00000002000c7802 */ /* 0x000fe20000000f00 */
[----:B------:R-:W-:Y:S01]  /*1f8b0*/  @!PT LDS RZ, [RZ] ;  /* 0x00000000fffff984 */ /* 0x000fe20000000800 */
[----:B------:R-:W-:Y:S01]  /*1f8c0*/  @!PT LDS RZ, [RZ] ;  /* 0x00000000fffff984 */ /* 0x000fe20000000800 */
[----:B------:R-:W-:Y:S01]  /*1f8d0*/  @!PT LDS RZ, [RZ] ;  /* 0x00000000fffff984 */ /* 0x000fe20000000800 */
[----:B------:R-:W-:Y:S04]  /*1f8e0*/  @!P3 LDGSTS.E.BYPASS.LTC128B.128 [R21+0xc400], desc[UR38][R2.64], !P0 ;  /* 0x0c4000000215bfae */ /* 0x000fe8000c101d66 */
[----:B------:R-:W-:Y:S04]  /*1f8f0*/  @!P3 LDGSTS.E.BYPASS.LTC128B.128 [R21+0xf400], desc[UR38][R2.64+0x40], !P1 ;  /* 0x0f4000400215bfae */ /* 0x000fe8000c901d66 */
[----:B------:R0:W-:Y:S01]  /*1f900*/  @!P3 LDGSTS.E.BYPASS.LTC128B.128 [R21+0x12400], desc[UR38][R2.64+0x80], !P2 ;  /* 0x124000800215bfae */ /* 0x0001e2000d101d66 */
[----:B------:R-:W-:-:S02]  /*1f910*/  ISETP.GE.AND P3, PT, R9, R0, PT ;  /* 0x000000000900720c */ /* 0x000fc40003f66270 */
[----:B0-----:R-:W-:-:S11]  /*1f920*/  MOV R2, R14 ;  /* 0x0000000e00027202 */ /* 0x001fd60000000f00 */
[----:B------:R-:W-:Y:S05]  /*1f930*/  WARPSYNC.COLLECTIVE R15, `(.L_x_2650) ;  /* 0x000000000f087348 */ /* 0x000fea0003c00000 */
[----:B------:R0:W1:Y:S02]  /*1f940*/  SHFL.IDX P6, R14, R13, R12, R11 ;  /* 0x0000000c0d0e7389 */ /* 0x00006400000c000b */
[----:B01----:R-:W-:Y:S01]  /*1f950*/  ENDCOLLECTIVE ;  /* 0x000000000000791b */ /* 0x003fe20003800000 */
.L_x_2650:
[----:B------:R-:W-:-:S05]  /*1f960*/  @!P3 LEA R3, P4, R10, R2, 0x1 ;  /* 0x000000020a03b211 */ /* 0x000fca00078808ff */
[----:B------:R-:W-:-:S05]  /*1f970*/  @!P3 IMAD.X R2, RZ, RZ, R8, P4 ;  /* 0x000000ffff02b224 */ /* 0x000fca00020e0608 */
[----:B------:R-:W-:Y:S01]  /*1f980*/  @!P3 LOP3.LUT R3, R3, R2, RZ, 0x3c, !PT ;  /* 0x000000020303b212 */ /* 0x000fe200078e3cff */
[----:B------:R-:W-:-:S03]  /*1f990*/  IMAD.MOV.U32 R13, RZ, RZ, R5 ;  /* 0x000000ffff0d7224 */ /* 0x000fc600078e0005 */
        /* <DEDUP_REMOVED lines=10> */
.L_x_2651:
[----:B------:R-:W-:Y:S01]  /*1fa40*/  @!PT LDS RZ, [RZ] ;  /* 0x00000000fffff984 */ /* 0x000fe20000000800 */
[----:B------:R-:W-:Y:S01]  /*1fa50*/  @!PT LDS RZ, [RZ] ;  /* 0x00000000fffff984 */ /* 0x000fe20000000800 */
[----:B------:R-:W-:Y:S01]  /*1fa60*/  @!PT LDS RZ, [RZ] ;  /* 0x00000000fffff984 */ /* 0x000fe20000000800 */
[----:B------:R-:W-:Y:S04]  /*1fa70*/  @!P3 LDGSTS.E.BYPASS.LTC128B.128 [R21+0xfc00], desc[UR38][R2.64+0x40], !P1 ;  /* 0x0fc000400215bfae */ /* 0x000fe8000c901d66 */
[----:B------:R0:W-:Y:S01]  /*1fa80*/  @!P3 LDGSTS.E.BYPASS.LTC128B.128 [R21+0x12c00], desc[UR38][R2.64+0x80], !P2 ;  /* 0x12c000800215bfae */ /* 0x0001e2000d101d66 */
[----:B------:R-:W-:Y:S02]  /*1fa90*/  IMAD.MOV.U32 R13, RZ, RZ, R4 ;  /* 0x000000ffff0d7224 */ /* 0x000fe400078e0004 */
[----:B------:R-:W-:Y:S02]  /*1faa0*/  IMAD.MOV.U32 R12, RZ, RZ, 0x3 ;  /* 0x00000003ff0c7424 */ /* 0x000fe400078e00ff */
[----:B0-----:R-:W-:-:S05]  /*1fab0*/  VIADD R2, R17, 0x40 ;  /* 0x0000004011027836 */ /* 0x001fca0000000000 */
[----:B------:R-:W-:Y:S01]  /*1fac0*/  ISETP.GE.AND P3, PT, R2, R0, PT ;  /* 0x000000000200720c */ /* 0x000fe20003f66270 */
[----:B------:R-:W-:-:S12]  /*1fad0*/  IMAD.MOV.U32 R2, RZ, RZ, R14 ;  /* 0x000000ffff027224 */ /* 0x000fd800078e000e */
[----:B------:R-:W-:Y:S05]  /*1fae0*/  WARPSYNC.COLLECTIVE R15, `(.L_x_2652) ;  /* 0x000000000f087348 */ /* 0x000fea0003c00000 */
[----:B------:R0:W1:Y:S02]  /*1faf0*/  SHFL.IDX P6, R14, R13, R12, R11 ;  /* 0x0000000c0d0e7389 */ /* 0x00006400000c000b */
[----:B01----:R-:W-:Y:S01]  /*1fb00*/  ENDCOLLECTIVE ;  /* 0x000000000000791b */ /* 0x003fe20003800000 */
.L_x_2652:
[----:B------:R-:W-:Y:S02]  /*1fb10*/  @!P3 LEA R3, P4, R10, R2, 0x1 ;  /* 0x000000020a03b211 */ /* 0x000fe400078808ff */
[----:B------:R-:W-:Y:S02]  /*1fb20*/  MOV R13, R5 ;  /* 0x00000005000d7202 */ /* 0x000fe40000000f00 */
[----:B------:R-:W-:-:S04]  /*1fb30*/  @!P3 IADD3.X R2, RZ, R8, RZ, P4, !PT ;  /* 0x00000008ff02b210 */ /* 0x000fc800027fe4ff */
[----:B------:R-:W-:Y:S01]  /*1fb40*/  @!P3 LOP3.LUT R3, R3, R2, RZ, 0x3c, !PT ;  /* 0x000000020303b212 */ /* 0x000fe200078e3cff */
[----:B------:R-:W-:-:S03]  /*1fb50*/  IMAD.MOV.U32 R4, RZ, RZ, R14 ;  /* 0x000000ffff047224 */ /* 0x000fc600078e000e */
[----:B------:R-:W-:-:S07]  /*1fb60*/  @!P3 LOP3.LUT R2, R3, R2, RZ, 0x3c, !PT ;  /* 0x000000020302b212 */ /* 0x000fce00078e3cff */
[----:B------:R-:W-:Y:S05]  /*1fb70*/  WARPSYNC.COLLECTIVE R15, `(.L_x_2653) ;  /* 0x000000000f087348 */ /* 0x000fea0003c00000 */
[----:B------:R0:W1:Y:S02]  /*1fb80*/  SHFL.IDX P6, R14, R13, R12, R11 ;  /* 0x0000000c0d0e7389 */ /* 0x00006400000c000b */
[----:B01----:R-:W-:Y:S01]  /*1fb90*/  ENDCOLLECTIVE ;  /* 0x000000000000791b */ /* 0x003fe20003800000 */
.L_x_2653:
[----:B------:R-:W-:-:S05]  /*1fba0*/  @!P3 LOP3.LUT R3, R3, R2, RZ, 0x3c, !PT ;  /* 0x000000020303b212 */ /* 0x000fca00078e3cff */
[----:B------:R-:W-:Y:S01]  /*1fbb0*/  @!PT LDS RZ, [RZ] ;  /* 0x00000000fffff984 */ /* 0x000fe20000000800 */
[----:B------:R-:W-:Y:S01]  /*1fbc0*/  @!PT LDS RZ, [RZ] ;  /* 0x00000000fffff984 */ /* 0x000fe20000000800 */
[----:B------:R-:W-:Y:S01]  /*1fbd0*/  @!PT LDS RZ, [RZ] ;  /* 0x00000000fffff984 */ /* 0x000fe20000000800 */
[----:B------:R0:W-:Y:S04]  /*1fbe0*/  @!P3 LDGSTS.E.BYPASS.LTC128B.128 [R21+0xd400], desc[UR38][R2.64], !P0 ;  /* 0x0d4000000215bfae */ /* 0x0001e8000c101d66 */
[----:B------:R0:W-:Y:S01]  /*1fbf0*/  @!P3 LDGSTS.E.BYPASS.LTC128B.128 [R21+0x10400], desc[UR38][R2.64+0x40], !P1 ;  /* 0x104000400215bfae */ /* 0x0001e2000c901d66 */
[----:B------:R-:W-:Y:S02]  /*1fc00*/  IMAD.MOV.U32 R13, RZ, RZ, R6 ;  /* 0x000000ffff0d7224 */ /* 0x000fe400078e0006 */
[----:B------:R-:W-:Y:S01]  /*1fc10*/  IMAD.MOV.U32 R12, RZ, RZ, RZ ;  /* 0x000000ffff0c7224 */ /* 0x000fe200078e00ff */
[----:B------:R0:W-:Y:S01]  /*1fc20*/  @!P3 LDGSTS.E.BYPASS.LTC128B.128 [R21+0x13400], desc[UR38][R2.64+0x80], !P2 ;  /* 0x134000800215bfae */ /* 0x0001e2000d101d66 */
[----:B------:R-:W-:-:S07]  /*1fc30*/  IMAD.MOV.U32 R5, RZ, RZ, R14 ;  /* 0x000000ffff057224 */ /* 0x000fce00078e000e */
[----:B0-----:R-:W-:Y:S05]  /*1fc40*/  WARPSYNC.COLLECTIVE R15, `(.L_x_2654) ;  /* 0x000000000f087348 */ /* 0x001fea0003c00000 */
[----:B------:R1:W2:Y:S02]  /*1fc50*/  SHFL.IDX P6, R14, R13, R12, R11 ;  /* 0x0000000c0d0e7389 */ /* 0x0002a400000c000b */
[----:B012---:R-:W-:Y:S01]  /*1fc60*/  ENDCOLLECTIVE ;  /* 0x000000000000791b */ /* 0x007fe20003800000 */
.L_x_2654:
[----:B------:R-:W-:-:S05]  /*1fc70*/  VIADD R2, R17, 0x60 ;  /* 0x0000006011027836 */ /* 0x000fca0000000000 */
[----:B------:R-:W-:Y:S02]  /*1fc80*/  ISETP.GE.AND P3, PT, R2, R0, PT ;  /* 0x000000000200720c */ /* 0x000fe40003f66270 */
[----:B------:R-:W-:-:S11]  /*1fc90*/  MOV R13, R7 ;  /* 0x00000007000d7202 */ /* 0x000fd60000000f00 */
[----:B------:R-:W-:-:S05]  /*1fca0*/  @!P3 LEA R2, P4, R10, R5, 0x1 ;  /* 0x000000050a02b211 */ /* 0x000fca00078808ff */
[----:B------:R-:W-:Y:S02]  /*1fcb0*/  @!P3 IMAD.X R3, RZ, RZ, R4, P4 ;  /* 0x000000ffff03b224 */ /* 0x000fe400020e0604 */
[----:B------:R-:W-:-:S07]  /*1fcc0*/  IMAD.MOV.U32 R4, RZ, RZ, R14 ;  /* 0x000000ffff047224 */ /* 0x000fce00078e000e */
[----:B------:R-:W-:Y:S05]  /*1fcd0*/  WARPSYNC.COLLECTIVE R15, `(.L_x_2655) ;  /* 0x000000000f087348 */ /* 0x000fea0003c00000 */
[----:B------:R0:W1:Y:S02]  /*1fce0*/  SHFL.IDX P6, R14, R13, R12, R11 ;  /* 0x0000000c0d0e7389 */ /* 0x00006400000c000b */
[----:B01----:R-:W-:Y:S01]  /*1fcf0*/  ENDCOLLECTIVE ;  /* 0x000000000000791b */ /* 0x003fe20003800000 */
.L_x_2655:
[----:B------:R-:W-:Y:S01]  /*1fd00*/  @!PT LDS RZ, [RZ] ;  /* 0x00000000fffff984 */ /* 0x000fe20000000800 */
[----:B------:R-:W-:Y:S01]  /*1fd10*/  @!PT LDS RZ, [RZ] ;  /* 0x00000000fffff984 */ /* 0x000fe20000000800 */
[----:B------:R-:W-:Y:S01]  /*1fd20*/  @!PT LDS RZ, [RZ] ;  /* 0x00000000fffff984 */ /* 0x000fe20000000800 */
[----:B------:R-:W-:Y:S04]  /*1fd30*/  @!P3 LDGSTS.E.BYPASS.LTC128B.128 [R21+0xdc00], desc[UR38][R2.64], !P0 ;  /* 0x0dc000000215bfae */ /* 0x000fe8000c101d66 */
[----:B------:R-:W-:Y:S04]  /*1fd40*/  @!P3 LDGSTS.E.BYPASS.LTC128B.128 [R21+0x10c00], desc[UR38][R2.64+0x40], !P1 ;  /* 0x10c000400215bfae */ /* 0x000fe8000c901d66 */
[----:B------:R0:W-:Y:S01]  /*1fd50*/  @!P3 LDGSTS.E.BYPASS.LTC128B.128 [R21+0x13c00], desc[UR38][R2.64+0x80], !P2 ;  /* 0x13c000800215bfae */ /* 0x0001e2000d101d66 */
[----:B------:R-:W-:Y:S01]  /*1fd60*/  IMAD.MOV.U32 R13, RZ, RZ, R6 ;  /* 0x000000ffff0d7224 */ /* 0x000fe200078e0006 */
[----:B------:R-:W-:-:S02]  /*1fd70*/  MOV R12, 0x1 ;  /* 0x00000001000c7802 */ /* 0x000fc40000000f00 */
[----:B0-----:R-:W-:-:S04]  /*1fd80*/  IADD3 R2, R17, 0x80, RZ ;  /* 0x0000008011027810 */ /* 0x001fc80007ffe0ff */
[----:B------:R-:W-:Y:S01]  /*1fd90*/  ISETP.GE.AND P3, PT, R2, R0, PT ;  /* 0x000000000200720c */ /* 0x000fe20003f66270 */
[----:B------:R-:W-:-:S12]  /*1fda0*/  IMAD.MOV.U32 R2, RZ, RZ, R14 ;  /* 0x000000ffff027224 */ /* 0x000fd800078e000e */
[----:B------:R-:W-:Y:S05]  /*1fdb0*/  WARPSYNC.COLLECTIVE R15, `(.L_x_2656) ;  /* 0x000000000f087348 */ /* 0x000fea0003c00000 */
[----:B------:R0:W1:Y:S02]  /*1fdc0*/  SHFL.IDX P6, R14, R13, R12, R11 ;  /* 0x0000000c0d0e7389 */ /* 0x00006400000c000b */
[----:B01----:R-:W-:Y:S01]  /*1fdd0*/  ENDCOLLECTIVE ;  /* 0x000000000000791b */ /* 0x003fe20003800000 */
.L_x_2656:
        /* <DEDUP_REMOVED lines=12> */
.L_x_2657:
[----:B------:R-:W-:Y:S01]  /*1fea0*/  @!PT LDS RZ, [RZ] ;  /* 0x00000000fffff984 */ /* 0x000fe20000000800 */
[----:B------:R-:W-:Y:S01]  /*1feb0*/  @!PT LDS RZ, [RZ] ;  /* 0x00000000fffff984 */ /* 0x000fe20000000800 */
[----:B------:R-:W-:Y:S01]  /*1fec0*/  @!PT LDS RZ, [RZ] ;  /* 0x00000000fffff984 */ /* 0x000fe20000000800 */
[----:B------:R0:W-:Y:S02]  /*1fed0*/  @!P3 LDGSTS.E.BYPASS.LTC128B.128 [R21+0x14400], desc[UR38][R2.64+0x80], !P2 ;  /* 0x144000800215bfae */ /* 0x0001e4000d101d66 */
[----:B0-----:R-:W-:Y:S01]  /*1fee0*/  IMAD.MOV.U32 R2, RZ, RZ, R14 ;  /* 0x000000ffff027224 */ /* 0x001fe200078e000e */
[----:B------:R-:W-:Y:S06]  /*1fef0*/  BRA `(.L_x_2658) ;  /* 0xffffffb400e87947 */ /* 0x000fec000383ffff */
.L_x_2533:
[----:B-1----:R1:W2:Y:S02]  /*1ff00*/  SYNCS.PHASECHK.TRANS64.TRYWAIT P0, [R22+URZ+0x2d820], R0 ;  /* 0x02d82000160075a7 */ /* 0x0022a4000800017f */
[----:B--2---:R-:W-:Y:S05]  /*1ff10*/  @!P0 NANOSLEEP.SYNCS 0x989680 ;  /* 0x009896800000895d */ /* 0x004fea0003900000 */
[----:B------:R-:W2:Y:S02]  /*1ff20*/  @!P0 SYNCS.PHASECHK.TRANS64 P0, [R22+URZ+0x2d820], R0 ;  /* 0x02d82000160085a7 */ /* 0x000ea4000800007f */
[----:B--2---:R-:W-:Y:S05]  /*1ff30*/  @!P0 BRA `(.L_x_2533) ;  /* 0xfffffffc00f08947 */ /* 0x004fea000383ffff */
[----:B------:R-:W-:Y:S05]  /*1ff40*/  BRA `(.L_x_2659) ;  /* 0xffffffb800507947 */ /* 0x000fea000383ffff */
.L_x_2538:
[----:B0-----:R0:W1:Y:S02]  /*1ff50*/  SYNCS.PHASECHK.TRANS64.TRYWAIT P0, [R5+URZ+0x2d840], R0 ;  /* 0x02d84000050075a7 */ /* 0x001064000800017f */
[----:B-1----:R-:W-:Y:S05]  /*1ff60*/  @!P0 NANOSLEEP.SYNCS 0x989680 ;  /* 0x009896800000895d */ /* 0x002fea0003900000 */
[----:B------:R-:W1:Y:S02]  /*1ff70*/  @!P0 SYNCS.PHASECHK.TRANS64 P0, [R5+URZ+0x2d840], R0 ;  /* 0x02d84000050085a7 */ /* 0x000e64000800007f */
[----:B-1----:R-:W-:Y:S05]  /*1ff80*/  @!P0 BRA `(.L_x_2538) ;  /* 0xfffffffc00f08947 */ /* 0x002fea000383ffff */
[----:B------:R-:W-:Y:S05]  /*1ff90*/  BRA `(.L_x_2660) ;  /* 0xffffffbc003c7947 */ /* 0x000fea000383ffff */
.L_x_2539:
        /* <DEDUP_REMOVED lines=8> */
.L_x_2662:
[----:B------:R-:W-:Y:S05]  /*20020*/  BSYNC B1 ;  /* 0x0000000000017941 */ /* 0x000fea0003800000 */
.L_x_2661:
[----:B------:R0:W-:Y:S04]  /*20030*/  STL [R1+0xb4], R5 ;  /* 0x0000b40501007387 */ /* 0x0001e80000100800 */
[----:B0-----:R0:W5:Y:S01]  /*20040*/  LDL.LU R5, [R1] ;  /* 0x0000000001057983 */ /* 0x0011620000300800 */
[----:B------:R-:W-:Y:S01]  /*20050*/  IMAD.MOV.U32 R13, RZ, RZ, R6 ;  /* 0x000000ffff0d7224 */ /* 0x000fe200078e0006 */
[----:B------:R-:W-:Y:S01]  /*20060*/  MOV R3, R14 ;  /* 0x0000000e00037202 */ /* 0x000fe20000000f00 */
[----:B------:R-:W-:Y:S01]  /*20070*/  IMAD.MOV.U32 R12, RZ, RZ, RZ ;  /* 0x000000ffff0c7224 */ /* 0x000fe200078e00ff */
[----:B------:R-:W1:Y:S01]  /*20080*/  S2R R20, SR_TID.X ;  /* 0x0000000000147919 */ /* 0x000e620000002100 */
[----:B------:R-:W-:Y:S02]  /*20090*/  IMAD.MOV.U32 R11, RZ, RZ, 0x1c1f ;  /* 0x00001c1fff0b7424 */ /* 0x000fe400078e00ff */
[----:B------:R-:W-:-:S02]  /*200a0*/  IMAD.MOV.U32 R15, RZ, RZ, -0x1 ;  /* 0xffffffffff0f7424 */ /* 0x000fc400078e00ff */
[----:B0-----:R-:W-:-:S07]  /*200b0*/  IMAD R4, R4, 0x2, R22 ;  /* 0x0000000204047824 */ /* 0x001fce00078e0216 */
[----:B-1---5:R-:W-:Y:S05]  /*200c0*/  WARPSYNC.COLLECTIVE R15, `(.L_x_2663) ;  /* 0x000000000f087348 */ /* 0x022fea0003c00000 */
[----:B------:R0:W2:Y:S02]  /*200d0*/  SHFL.IDX P6, R14, R13, R12, R11 ;  /* 0x0000000c0d0e7389 */ /* 0x0000a400000c000b */
[----:B012--5:R-:W-:Y:S01]  /*200e0*/  ENDCOLLECTIVE ;  /* 0x000000000000791b */ /* 0x027fe20003800000 */
.L_x_2663:
[----:B------:R-:W-:Y:S02]  /*200f0*/  IMAD.MOV.U32 R13, RZ, RZ, R8 ;  /* 0x000000ffff0d7224 */ /* 0x000fe400078e0008 */
[----:B------:R-:W-:Y:S01]  /*20100*/  IMAD.MOV.U32 R12, RZ, RZ, 0x1 ;  /* 0x00000001ff0c7424 */ /* 0x000fe200078e00ff */
[----:B------:R-:W-:Y:S01]  /*20110*/  SHF.L.U32 R20, R20, 0x3, RZ ;  /* 0x0000000314147819 */ /* 0x000fe200000006ff */
[----:B------:R-:W-:-:S07]  /*20120*/  IMAD.MOV.U32 R2, RZ, RZ, R14 ;  /* 0x000000ffff027224 */ /* 0x000fce00078e000e */
[----:B------:R-:W-:Y:S05]  /*20130*/  WARPSYNC.COLLECTIVE R15, `(.L_x_2664) ;  /* 0x000000000f087348 */ /* 0x000fea0003c00000 */
[----:B------:R0:W1:Y:S02]  /*20140*/  SHFL.IDX P6, R14, R13, R12, R11 ;  /* 0x0000000c0d0e7389 */ /* 0x00006400000c000b */
[----:B01----:R-:W-:Y:S01]  /*20150*/  ENDCOLLECTIVE ;  /* 0x000000000000791b */ /* 0x003fe20003800000 */
.L_x_2664:
[----:B------:R-:W-:-:S05]  /*20160*/  LOP3.LUT R20, R20, 0x18, RZ, 0xc0, !PT ;  /* 0x0000001814147812 */ /* 0x000fca00078ec0ff */
[----:B------:R-:W-:-:S05]  /*20170*/  IMAD.SHL.U32 R0, R20, 0x2, RZ ;  /* 0x0000000214007824 */ /* 0x000fca00078e00ff */
[----:B------:R-:W-:Y:S01]  /*20180*/  IADD3 R2, P0, R2, R0, RZ ;  /* 0x0000000002027210 */ /* 0x000fe20007f1e0ff */
[----:B------:R-:W-:-:S03]  /*20190*/  IMAD.MOV.U32 R13, RZ, RZ, R6 ;  /* 0x000000ffff0d7224 */ /* 0x000fc600078e0006 */
[----:B------:R-:W-:Y:S02]  /*201a0*/  IADD3.X R3, RZ, R3, RZ, P0, !PT ;  /* 0x00000003ff037210 */ /* 0x000fe400007fe4ff */
[----:B------:R-:W-:-:S04]  /*201b0*/  LOP3.LUT R5, R5, 0xffffffdf, RZ, 0xc0, !PT ;  /* 0xffffffdf05057812 */ /* 0x000fc800078ec0ff */
[----:B------:R-:W-:-:S04]  /*201c0*/  @P1 LOP3.LUT R5, R5, 0x20, RZ, 0xfc, !PT ;  /* 0x0000002005051812 */ /* 0x000fc800078efcff */
[----:B------:R-:W-:Y:S01]  /*201d0*/  LOP3.LUT P1, RZ, R5, 0x4, RZ, 0xc0, !PT ;  /* 0x0000000405ff7812 */ /* 0x000fe2000782c0ff */
[----:B------:R0:W-:-:S12]  /*201e0*/  STL [R1], R5 ;  /* 0x0000000501007387 */ /* 0x0001d80000100800 */
[----:B------:R-:W-:Y:S01]  /*201f0*/  @!PT LDS RZ, [RZ] ;  /* 0x00000000fffff984 */ /* 0x000fe20000000800 */
[----:B------:R-:W-:Y:S01]  /*20200*/  @!PT LDS RZ, [RZ] ;  /* 0x00000000fffff984 */ /* 0x000fe20000000800 */
[----:B------:R-:W-:Y:S01]  /*20210*/  @!PT LDS RZ, [RZ] ;  /* 0x00000000fffff984 */ /* 0x000fe20000000800 */
[----:B------:R-:W-:Y:S04]  /*20220*/  LDGSTS.E.BYPASS.LTC128B.128 [R4+0x15400], desc[UR38][R2.64], !P1 ;  /* 0x1540000002047fae */ /* 0x000fe8000c901d66 */
[----:B------:R-:W-:Y:S04]  /*20230*/  LDGSTS.E.BYPASS.LTC128B.128 [R4+0x17400], desc[UR38][R2.64+0x40], !P5 ;  /* 0x1740004002047fae */ /* 0x000fe8000e901d66 */
[----:B------:R1:W-:Y:S02]  /*20240*/  LDGSTS.E.BYPASS.LTC128B.128 [R4+0x19400], desc[UR38][R2.64+0x80], !P4 ;  /* 0x1940008002047fae */ /* 0x0003e4000e101d66 */
[----:B01----:R-:W-:-:S07]  /*20250*/  MOV R3, R14 ;  /* 0x0000000e00037202 */ /* 0x003fce0000000f00 */
[----:B------:R-:W-:Y:S05]  /*20260*/  WARPSYNC.COLLECTIVE R15, `(.L_x_2665) ;  /* 0x000000000f087348 */ /* 0x000fea0003c00000 */
[----:B------:R0:W1:Y:S02]  /*20270*/  SHFL.IDX P6, R14, R13, R12, R11 ;  /* 0x0000000c0d0e7389 */ /* 0x00006400000c000b */
[----:B01----:R-:W-:Y:S01]  /*20280*/  ENDCOLLECTIVE ;  /* 0x000000000000791b */ /* 0x003fe20003800000 */
.L_x_2665:
[----:B------:R-:W-:Y:S01]  /*20290*/  MOV R13, R8 ;  /* 0x00000008000d7202 */ /* 0x000fe20000000f00 */
[----:B------:R-:W-:Y:S02]  /*202a0*/  IMAD.MOV.U32 R12, RZ, RZ, 0x2 ;  /* 0x00000002ff0c7424 */ /* 0x000fe400078e00ff */
[----:B------:R-:W-:-:S07]  /*202b0*/  IMAD.MOV.U32 R2, RZ, RZ, R14 ;  /* 0x000000ffff027224 */ /* 0x000fce00078e000e */
[----:B------:R-:W-:Y:S05]  /*202c0*/  WARPSYNC.COLLECTIVE R15, `(.L_x_2666) ;  /* 0x000000000f087348 */ /* 0x000fea0003c00000 */
[----:B------:R0:W1:Y:S02]  /*202d0*/  SHFL.IDX P6, R14, R13, R12, R11 ;  /* 0x0000000c0d0e7389 */ /* 0x00006400000c000b */
[----:B01----:R-:W-:Y:S01]  /*202e0*/  ENDCOLLECTIVE ;  /* 0x000000000000791b */ /* 0x003fe20003800000 */
.L_x_2666:
        /* <DEDUP_REMOVED lines=13> */
.L_x_2667:
[----:B------:R-:W-:-:S04]  /*203c0*/  MOV R2, R14 ;  /* 0x0000000e00027202 */ /* 0x000fc80000000f00 */
[----:B------:R-:W-:-:S05]  /*203d0*/  IADD3 R2, P0, R2, R0, RZ ;  /* 0x0000000002027210 */ /* 0x000fca0007f1e0ff */
[----:B------:R-:W-:-:S05]  /*203e0*/  IMAD.X R3, RZ, RZ, R20, P0 ;  /* 0x000000ffff037224 */ /* 0x000fca00000e0614 */
[----:B------:R-:W-:Y:S01]  /*203f0*/  @!PT LDS RZ, [RZ] ;  /* 0x00000000fffff984 */ /* 0x000fe20000000800 */
[----:B------:R-:W-:Y:S01]  /*20400*/  @!PT LDS RZ, [RZ] ;  /* 0x00000000fffff984 */ /* 0x000fe20000000800 */
[----:B------:R-:W-:Y:S01]  /*20410*/  @!PT LDS RZ, [RZ] ;  /* 0x00000000fffff984 */ /* 0x000fe20000000800 */
[----:B------:R0:W-:Y:S01]  /*20420*/  LDGSTS.E.BYPASS.LTC128B.128 [R4+0x16400], desc[UR38][R2.64], !P1 ;  /* 0x1640000002047fae */ /* 0x0001e2000c901d66 */
[----:B------:R-:W-:-:S03]  /*20430*/  LOP3.LUT P1, RZ, R5, 0x20, RZ, 0xc0, !PT ;  /* 0x0000002005ff7812 */ /* 0x000fc6000782c0ff */
[----:B------:R0:W5:Y:S01]  /*20440*/  LDL.LU R5, [R1+0xb4] ;  /* 0x0000b40001057983 */ /* 0x0001620000300800 */
[----:B------:R-:W-:Y:S02]  /*20450*/  IMAD.MOV.U32 R13, RZ, RZ, R8 ;  /* 0x000000ffff0d7224 */ /* 0x000fe400078e0008 */
[----:B------:R-:W-:Y:S01]  /*20460*/  IMAD.MOV.U32 R12, RZ, RZ, 0x3 ;  /* 0x00000003ff0c7424 */ /* 0x000fe200078e00ff */
[----:B------:R0:W-:Y:S06]  /*20470*/  LDGSTS.E.BYPASS.LTC128B.128 [R4+0x18400], desc[UR38][R2.64+0x40], !P5 ;  /* 0x1840004002047fae */ /* 0x0001ec000e901d66 */
[----:B0----5:R-:W-:Y:S05]  /*20480*/  WARPSYNC.COLLECTIVE R15, `(.L_x_2668) ;  /* 0x000000000f087348 */ /* 0x021fea0003c00000 */
[----:B------:R1:W2:Y:S02]  /*20490*/  SHFL.IDX P6, R14, R13, R12, R11 ;  /* 0x0000000c0d0e7389 */ /* 0x0002a400000c000b */
[----:B012--5:R-:W-:Y:S01]  /*204a0*/  ENDCOLLECTIVE ;  /* 0x000000000000791b */ /* 0x027fe20003800000 */
.L_x_2668:
[----:B------:R-:W-:Y:S01]  /*204b0*/  @!PT LDS RZ, [RZ] ;  /* 0x00000000fffff984 */ /* 0x000fe20000000800 */
[----:B------:R-:W-:Y:S01]  /*204c0*/  @!PT LDS RZ, [RZ] ;  /* 0x00000000fffff984 */ /* 0x000fe20000000800 */
[----:B------:R-:W-:Y:S01]  /*204d0*/  @!PT LDS RZ, [RZ] ;  /* 0x00000000fffff984 */ /* 0x000fe20000000800 */
[----:B------:R0:W-:Y:S01]  /*204e0*/  LDGSTS.E.BYPASS.LTC128B.128 [R4+0x1a400], desc[UR38][R2.64+0x80], !P4 ;  /* 0x1a40008002047fae */ /* 0x0001e2000e101d66 */
[----:B------:R-:W-:Y:S01]  /*204f0*/  IMAD.MOV.U32 R13, RZ, RZ, R6 ;  /* 0x000000ffff0d7224 */ /* 0x000fe200078e0006 */
[----:B------:R-:W-:-:S07]  /*20500*/  MOV R20, R14 ;  /* 0x0000000e00147202 */ /* 0x000fce0000000f00 */
[----:B0-----:R-:W-:Y:S05]  /*20510*/  WARPSYNC.COLLECTIVE R15, `(.L_x_2669) ;  /* 0x000000000f087348 */ /* 0x001fea0003c00000 */
[----:B------:R1:W2:Y:S02]  /*20520*/  SHFL.IDX P6, R14, R13, R12, R11 ;  /* 0x0000000c0d0e7389 */ /* 0x0002a400000c000b */
[----:B012---:R-:W-:Y:S01]  /*20530*/  ENDCOLLECTIVE ;  /* 0x000000000000791b */ /* 0x007fe20003800000 */
.L_x_2669:
[----:B------:R-:W-:Y:S01]  /*20540*/  IMAD.MOV.U32 R2, RZ, RZ, R14 ;  /* 0x000000ffff027224 */ /* 0x000fe200078e000e */
[----:B------:R-:W-:Y:S06]  /*20550*/  BRA `(.L_x_2670) ;  /* 0xffffffb800b47947 */ /* 0x000fec000383ffff */
.L_x_2544:
[----:B-1----:R1:W2:Y:S02]  /*20560*/  SYNCS.PHASECHK.TRANS64.TRYWAIT P0, [R5+URZ+0x2d860], R2 ;  /* 0x02d86002050075a7 */ /* 0x0022a4000800017f */
[----:B--2---:R-:W-:Y:S05]  /*20570*/  @!P0 NANOSLEEP.SYNCS 0x989680 ;  /* 0x009896800000895d */ /* 0x004fea0003900000 */
[----:B------:R-:W2:Y:S02]  /*20580*/  @!P0 SYNCS.PHASECHK.TRANS64 P0, [R5+URZ+0x2d860], R2 ;  /* 0x02d86002050085a7 */ /* 0x000ea4000800007f */
[----:B--2---:R-:W-:Y:S05]  /*20590*/  @!P0 BRA `(.L_x_2544) ;  /* 0xfffffffc00f08947 */ /* 0x004fea000383ffff */
[----:B------:R-:W-:Y:S05]  /*205a0*/  BRA `(.L_x_2671) ;  /* 0xffffffbc001c7947 */ /* 0x000fea000383ffff */
.L_x_2545:
        /* <DEDUP_REMOVED lines=8> */
.L_x_2673:
[----:B------:R-:W-:Y:S05]  /*20630*/  BSYNC B1 ;  /* 0x0000000000017941 */ /* 0x000fea0003800000 */
.L_x_2672:
        /* <DEDUP_REMOVED lines=9> */
.L_x_2674:
[----:B------:R-:W-:Y:S01]  /*206d0*/  IMAD.MOV.U32 R13, RZ, RZ, R24 ;  /* 0x000000ffff0d7224 */ /* 0x000fe200078e0018 */
[----:B------:R-:W-:Y:S02]  /*206e0*/  MOV R12, 0x1 ;  /* 0x00000001000c7802 */ /* 0x000fe40000000f00 */
[----:B------:R-:W-:-:S07]  /*206f0*/  MOV R2, R14 ;  /* 0x0000000e00027202 */ /* 0x000fce0000000f00 */
[----:B------:R-:W-:Y:S05]  /*20700*/  WARPSYNC.COLLECTIVE R15, `(.L_x_2675) ;  /* 0x000000000f087348 */ /* 0x000fea0003c00000 */
[----:B------:R0:W1:Y:S02]  /*20710*/  SHFL.IDX P6, R14, R13, R12, R11 ;  /* 0x0000000c0d0e7389 */ /* 0x00006400000c000b */
[----:B01----:R-:W-:Y:S01]  /*20720*/  ENDCOLLECTIVE ;  /* 0x000000000000791b */ /* 0x003fe20003800000 */
.L_x_2675:
        /* <DEDUP_REMOVED lines=16> */
.L_x_2676:
[----:B------:R-:W-:Y:S02]  /*20830*/  IMAD.MOV.U32 R13, RZ, RZ, R24 ;  /* 0x000000ffff0d7224 */ /* 0x000fe400078e0018 */
[----:B------:R-:W-:Y:S02]  /*20840*/  IMAD.MOV.U32 R12, RZ, RZ, 0x2 ;  /* 0x00000002ff0c7424 */ /* 0x000fe400078e00ff */
[----:B------:R-:W-:-:S07]  /*20850*/  IMAD.MOV.U32 R2, RZ, RZ, R14 ;  /* 0x000000ffff027224 */ /* 0x000fce00078e000e */
[----:B------:R-:W-:Y:S05]  /*20860*/  WARPSYNC.COLLECTIVE R15, `(.L_x_2677) ;  /* 0x000000000f087348 */ /* 0x000fea0003c00000 */
[----:B------:R0:W1:Y:S02]  /*20870*/  SHFL.IDX P6, R14, R13, R12, R11 ;  /* 0x0000000c0d0e7389 */ /* 0x00006400000c000b */
[----:B01----:R-:W-:Y:S01]  /*20880*/  ENDCOLLECTIVE ;  /* 0x000000000000791b */ /* 0x003fe20003800000 */
.L_x_2677:
        /* <DEDUP_REMOVED lines=16> */
.L_x_2678:
[----:B------:R-:W-:Y:S01]  /*20990*/  IMAD.MOV.U32 R13, RZ, RZ, R24 ;  /* 0x000000ffff0d7224 */ /* 0x000fe200078e0018 */
[----:B------:R-:W-:Y:S01]  /*209a0*/  MOV R12, 0x3 ;  /* 0x00000003000c7802 */ /* 0x000fe20000000f00 */
[----:B------:R-:W-:-:S07]  /*209b0*/  IMAD.MOV.U32 R2, RZ, RZ, R14 ;  /* 0x000000ffff027224 */ /* 0x000fce00078e000e */
[----:B------:R-:W-:Y:S05]  /*209c0*/  WARPSYNC.COLLECTIVE R15, `(.L_x_2679) ;  /* 0x000000000f087348 */ /* 0x000fea0003c00000 */
[----:B------:R0:W1:Y:S02]  /*209d0*/  SHFL.IDX P6, R14, R13, R12, R11 ;  /* 0x0000000c0d0e7389 */ /* 0x00006400000c000b */
[----:B01----:R-:W-:Y:S01]  /*209e0*/  ENDCOLLECTIVE ;  /* 0x000000000000791b */ /* 0x003fe20003800000 */
.L_x_2679:
        /* <DEDUP_REMOVED lines=13> */
.L_x_2680:
        /* <DEDUP_REMOVED lines=8> */
.L_x_2553:
[----:B-1----:R1:W2:Y:S02]  /*20b40*/  SYNCS.PHASECHK.TRANS64.TRYWAIT P0, [R0+URZ+0x2d860], R3 ;  /* 0x02d86003000075a7 */ /* 0x0022a4000800017f */
[----:B--2---:R-:W-:Y:S05]  /*20b50*/  @!P0 NANOSLEEP.SYNCS 0x989680 ;  /* 0x009896800000895d */ /* 0x004fea0003900000 */
[----:B------:R-:W2:Y:S02]  /*20b60*/  @!P0 SYNCS.PHASECHK.TRANS64 P0, [R0+URZ+0x2d860], R3 ;  /* 0x02d86003000085a7 */ /* 0x000ea4000800007f */
[----:B--2---:R-:W-:Y:S05]  /*20b70*/  @!P0 BRA `(.L_x_2553) ;  /* 0xfffffffc00f08947 */ /* 0x004fea000383ffff */
[----:B------:R-:W-:Y:S05]  /*20b80*/  BRA `(.L_x_2682) ;  /* 0xffffffbc00a07947 */ /* 0x000fea000383ffff */
.L_x_2554:
[----:B------:R-:W-:Y:S01]  /*20b90*/  BSSY B0, `(.L_x_2683) ;  /* 0x0000008000007945 */ /* 0x000fe20003800000 */
[----:B------:R-:W-:Y:S01]  /*20ba0*/  MOV R13, R24 ;  /* 0x00000018000d7202 */ /* 0x000fe20000000f00 */
[----:B------:R-:W-:Y:S02]  /*20bb0*/  IMAD.MOV.U32 R12, RZ, RZ, RZ ;  /* 0x000000ffff0c7224 */ /* 0x000fe400078e00ff */
[----:B------:R-:W-:Y:S02]  /*20bc0*/  IMAD.MOV.U32 R11, RZ, RZ, 0x1c1f ;  /* 0x00001c1fff0b7424 */ /* 0x000fe400078e00ff */
[----:B------:R-:W-:-:S07]  /*20bd0*/  IMAD.MOV.U32 R15, RZ, RZ, -0x1 ;  /* 0xffffffffff0f7424 */ /* 0x000fce00078e00ff */
[----:B01----:R-:W-:Y:S05]  /*20be0*/  WARPSYNC.COLLECTIVE R15, `(.L_x_2684) ;  /* 0x000000000f087348 */ /* 0x003fea0003c00000 */
[----:B------:R2:W3:Y:S02]  /*20bf0*/  SHFL.IDX P6, R14, R13, R12, R11 ;  /* 0x0000000c0d0e7389 */ /* 0x0004e400000c000b */
[----:B0123--:R-:W-:Y:S01]  /*20c00*/  ENDCOLLECTIVE ;  /* 0x000000000000791b */ /* 0x00ffe20003800000 */
.L_x_2684:
[----:B------:R-:W-:Y:S05]  /*20c10*/  BSYNC B0 ;  /* 0x0000000000007941 */ /* 0x000fea0003800000 */
.L_x_2683:
        /* <DEDUP_REMOVED lines=10> */
.L_x_2685:
        /* <DEDUP_REMOVED lines=17> */
.L_x_2686:
        /* <DEDUP_REMOVED lines=14> */
.L_x_2687:
[----:B------:R-:W-:Y:S02]  /*20eb0*/  IMAD.MOV.U32 R13, RZ, RZ, R24 ;  /* 0x000000ffff0d7224 */ /* 0x000fe400078e0018 */
[----:B------:R-:W-:Y:S01]  /*20ec0*/  IMAD.MOV.U32 R12, RZ, RZ, 0x2 ;  /* 0x00000002ff0c7424 */ /* 0x000fe200078e00ff */
[----:B------:R-:W-:-:S13]  /*20ed0*/  IADD3 R2, P4, R14, R5, RZ ;  /* 0x000000050e027210 */ /* 0x000fda0007f9e0ff */
[----:B------:R-:W-:Y:S05]  /*20ee0*/  WARPSYNC.COLLECTIVE R15, `(.L_x_2688) ;  /* 0x000000000f087348 */ /* 0x000fea0003c00000 */
[----:B------:R0:W1:Y:S02]  /*20ef0*/  SHFL.IDX P6, R14, R13, R12, R11 ;  /* 0x0000000c0d0e7389 */ /* 0x00006400000c000b */
[----:B01----:R-:W-:Y:S01]  /*20f00*/  ENDCOLLECTIVE ;  /* 0x000000000000791b */ /* 0x003fe20003800000 */
.L_x_2688:
        /* <DEDUP_REMOVED lines=15> */
.L_x_2689:
[----:B------:R-:W-:Y:S01]  /*21000*/  IMAD.MOV.U32 R13, RZ, RZ, R24 ;  /* 0x000000ffff0d7224 */ /* 0x000fe200078e0018 */
[----:B------:R-:W-:Y:S02]  /*21010*/  MOV R12, 0x3 ;  /* 0x00000003000c7802 */ /* 0x000fe40000000f00 */
[----:B------:R-:W-:-:S13]  /*21020*/  IADD3 R2, P4, R14, R5, RZ ;  /* 0x000000050e027210 */ /* 0x000fda0007f9e0ff */
[----:B------:R-:W-:Y:S05]  /*21030*/  WARPSYNC.COLLECTIVE R15, `(.L_x_2690) ;  /* 0x000000000f087348 */ /* 0x000fea0003c00000 */
[----:B------:R0:W1:Y:S02]  /*21040*/  SHFL.IDX P6, R14, R13, R12, R11 ;  /* 0x0000000c0d0e7389 */ /* 0x00006400000c000b */
[----:B01----:R-:W-:Y:S01]  /*21050*/  ENDCOLLECTIVE ;  /* 0x000000000000791b */ /* 0x003fe20003800000 */
.L_x_2690:
        /* <DEDUP_REMOVED lines=14> */
.L_x_2691:
[----:B------:R-:W-:Y:S05]  /*21140*/  BRA `(.L_x_2692) ;  /* 0xffffffbc00007947 */ /* 0x000fea000383ffff */
.L_x_2559:
[----:B------:R-:W-:Y:S01]  /*21150*/  BSSY B0, `(.L_x_2693) ;  /* 0x0000008000007945 */ /* 0x000fe20003800000 */
[----:B------:R-:W-:Y:S01]  /*21160*/  IMAD.MOV.U32 R13, RZ, RZ, R16 ;  /* 0x000000ffff0d7224 */ /* 0x000fe200078e0010 */
[----:B------:R-:W-:Y:S01]  /*21170*/  MOV R12, RZ ;  /* 0x000000ff000c7202 */ /* 0x000fe20000000f00 */
[----:B------:R-:W-:Y:S02]  /*21180*/  IMAD.MOV.U32 R11, RZ, RZ, 0x1f ;  /* 0x0000001fff0b7424 */ /* 0x000fe400078e00ff */
[----:B------:R-:W-:-:S07]  /*21190*/  IMAD.MOV.U32 R15, RZ, RZ, -0x1 ;  /* 0xffffffffff0f7424 */ /* 0x000fce00078e00ff */
[----:B01----:R-:W-:Y:S05]  /*211a0*/  WARPSYNC.COLLECTIVE R15, `(.L_x_2694) ;  /* 0x000000000f087348 */ /* 0x003fea0003c00000 */
[----:B------:R2:W3:Y:S02]  /*211b0*/  SHFL.IDX P6, R14, R13, R12, R11 ;  /* 0x0000000c0d0e7389 */ /* 0x0004e400000c000b */
[----:B0123--:R-:W-:Y:S01]  /*211c0*/  ENDCOLLECTIVE ;  /* 0x000000000000791b */ /* 0x00ffe20003800000 */
.L_x_2694:
[----:B------:R-:W-:Y:S05]  /*211d0*/  BSYNC B0 ;  /* 0x0000000000007941 */ /* 0x000fea0003800000 */
.L_x_2693:
        /* <DEDUP_REMOVED lines=9> */
.L_x_2695:
        /* <DEDUP_REMOVED lines=18> */
.L_x_2696:
[----:B------:R-:W-:Y:S02]  /*21390*/  MOV R12, 0x2 ;  /* 0x00000002000c7802 */ /* 0x000fe40000000f00 */
[----:B------:R-:W-:-:S05]  /*213a0*/  SEL R5, R14, RZ, P1 ;  /* 0x000000ff0e057207 */ /* 0x000fca0000800000 */
[----:B------:R-:W-:-:S04]  /*213b0*/  IMAD.IADD R4, R2, 0x1, R5 ;  /* 0x0000000102047824 */ /* 0x000fc800078e0205 */
[----:B------:R-:W-:-:S07]  /*213c0*/  IMAD.MOV.U32 R13, RZ, RZ, R4 ;  /* 0x000000ffff0d7224 */ /* 0x000fce00078e0004 */
[----:B------:R-:W-:Y:S05]  /*213d0*/  WARPSYNC.COLLECTIVE R15, `(.L_x_2697) ;  /* 0x000000000f087348 */ /* 0x000fea0003c00000 */
[----:B------:R0:W1:Y:S02]  /*213e0*/  SHFL.UP P6, R14, R13, R12, R11 ;  /* 0x0400000c0d0e7389 */ /* 0x00006400000c000b */
[----:B01----:R-:W-:Y:S01]  /*213f0*/  ENDCOLLECTIVE ;  /* 0x000000000000791b */ /* 0x003fe20003800000 */
.L_x_2697:
[----:B------:R-:W-:Y:S01]  /*21400*/  IMAD.MOV.U32 R12, RZ, RZ, 0x4 ;  /* 0x00000004ff0c7424 */ /* 0x000fe200078e00ff */
[----:B------:R-:W-:-:S05]  /*21410*/  SEL R5, R14, RZ, P2 ;  /* 0x000000ff0e057207 */ /* 0x000fca0001000000 */
[----:B------:R-:W-:-:S04]  /*21420*/  IMAD.IADD R5, R4, 0x1, R5 ;  /* 0x0000000104057824 */ /* 0x000fc800078e0205 */
[----:B------:R-:W-:-:S07]  /*21430*/  IMAD.MOV.U32 R13, RZ, RZ, R5 ;  /* 0x000000ffff0d7224 */ /* 0x000fce00078e0005 */
[----:B------:R-:W-:Y:S05]  /*21440*/  WARPSYNC.COLLECTIVE R15, `(.L_x_2698) ;  /* 0x000000000f087348 */ /* 0x000fea0003c00000 */
[----:B------:R0:W1:Y:S02]  /*21450*/  SHFL.UP P6, R14, R13, R12, R11 ;  /* 0x0400000c0d0e7389 */ /* 0x00006400000c000b */
[----:B01----:R-:W-:Y:S01]  /*21460*/  ENDCOLLECTIVE ;  /* 0x000000000000791b */ /* 0x003fe20003800000 */
.L_x_2698:
[----:B------:R-:W-:Y:S01]  /*21470*/  IMAD.MOV.U32 R12, RZ, RZ, 0x8 ;  /* 0x00000008ff0c7424 */ /* 0x000fe200078e00ff */
[----:B------:R-:W-:-:S04]  /*21480*/  SEL R6, R14, RZ, P3 ;  /* 0x000000ff0e067207 */ /* 0x000fc80001800000 */
[----:B------:R-:W-:-:S05]  /*21490*/  IADD3 R6, R5, R6, RZ ;  /* 0x0000000605067210 */ /* 0x000fca0007ffe0ff */
[----:B------:R-:W-:-:S07]  /*214a0*/  IMAD.MOV.U32 R13, RZ, RZ, R6 ;  /* 0x000000ffff0d7224 */ /* 0x000fce00078e0006 */
[----:B------:R-:W-:Y:S05]  /*214b0*/  WARPSYNC.COLLECTIVE R15, `(.L_x_2699) ;  /* 0x000000000f087348 */ /* 0x000fea0003c00000 */
[----:B------:R0:W1:Y:S02]  /*214c0*/  SHFL.UP P6, R14, R13, R12, R11 ;  /* 0x0400000c0d0e7389 */ /* 0x00006400000c000b */
[----:B01----:R-:W-:Y:S01]  /*214d0*/  ENDCOLLECTIVE ;  /* 0x000000000000791b */ /* 0x003fe20003800000 */
.L_x_2699:
[----:B------:R-:W-:Y:S01]  /*214e0*/  IMAD.MOV.U32 R12, RZ, RZ, 0x10 ;  /* 0x00000010ff0c7424 */ /* 0x000fe200078e00ff */
[----:B------:R-:W-:-:S05]  /*214f0*/  SEL R3, R14, RZ, P4 ;  /* 0x000000ff0e037207 */ /* 0x000fca0002000000 */
[----:B------:R-:W-:-:S05]  /*21500*/  IMAD.IADD R4, R6, 0x1, R3 ;  /* 0x0000000106047824 */ /* 0x000fca00078e0203 */
[----:B------:R-:W-:-:S07]  /*21510*/  MOV R13, R4 ;  /* 0x00000004000d7202 */ /* 0x000fce0000000f00 */
[----:B------:R-:W-:Y:S05]  /*21520*/  WARPSYNC.COLLECTIVE R15, `(.L_x_2700) ;  /* 0x000000000f087348 */ /* 0x000fea0003c00000 */
[----:B------:R0:W1:Y:S02]  /*21530*/  SHFL.UP P6, R14, R13, R12, R11 ;  /* 0x0400000c0d0e7389 */ /* 0x00006400000c000b */
[----:B01----:R-:W-:Y:S01]  /*21540*/  ENDCOLLECTIVE ;  /* 0x000000000000791b */ /* 0x003fe20003800000 */
.L_x_2700:
        /* <DEDUP_REMOVED lines=8> */
.L_x_2701:
[----:B------:R-:W-:Y:S05]  /*215d0*/  BRA `(.L_x_2702) ;  /* 0xffffffbc00187947 */ /* 0x000fea000383ffff */
.L_x_2564:
[----:B------:R-:W-:Y:S01]  /*215e0*/  BSSY B0, `(.L_x_2703) ;  /* 0x0000008000007945 */ /* 0x000fe20003800000 */
[----:B-----5:R-:W-:Y:S01]  /*215f0*/  IMAD.MOV.U32 R13, RZ, RZ, R2 ;  /* 0x000000ffff0d7224 */ /* 0x020fe200078e0002 */
[----:B------:R-:W-:Y:S01]  /*21600*/  MOV R11, RZ ;  /* 0x000000ff000b7202 */ /* 0x000fe20000000f00 */
[----:B------:R-:W-:Y:S02]  /*21610*/  IMAD.MOV.U32 R12, RZ, RZ, 0x1 ;  /* 0x00000001ff0c7424 */ /* 0x000fe400078e00ff */
[----:B------:R-:W-:-:S07]  /*21620*/  IMAD.MOV.U32 R15, RZ, RZ, -0x1 ;  /* 0xffffffffff0f7424 */ /* 0x000fce00078e00ff */
[----:B012---:R-:W-:Y:S05]  /*21630*/  WARPSYNC.COLLECTIVE R15, `(.L_x_2704) ;  /* 0x000000000f087348 */ /* 0x007fea0003c00000 */
[----:B------:R3:W4:Y:S02]  /*21640*/  SHFL.UP P6, R14, R13, R12, R11 ;  /* 0x0400000c0d0e7389 */ /* 0x00072400000c000b */
[----:B01234-:R-:W-:Y:S01]  /*21650*/  ENDCOLLECTIVE ;  /* 0x000000000000791b */ /* 0x01ffe20003800000 */
.L_x_2704:
[----:B------:R-:W-:Y:S05]  /*21660*/  BSYNC B0 ;  /* 0x0000000000007941 */ /* 0x000fea0003800000 */
.L_x_2703:
        /* <DEDUP_REMOVED lines=8> */
.L_x_2705:
[----:B------:R-:W-:Y:S02]  /*216f0*/  MOV R12, 0x4 ;  /* 0x00000004000c7802 */ /* 0x000fe40000000f00 */
[----:B------:R-:W-:-:S05]  /*21700*/  SEL R14, R14, RZ, P2 ;  /* 0x000000ff0e0e7207 */ /* 0x000fca0001000000 */
[----:B------:R-:W-:-:S04]  /*21710*/  IMAD.IADD R3, R13, 0x1, R14 ;  /* 0x000000010d037824 */ /* 0x000fc800078e020e */
[----:B------:R-:W-:-:S07]  /*21720*/  IMAD.MOV.U32 R13, RZ, RZ, R3 ;  /* 0x000000ffff0d7224 */ /* 0x000fce00078e0003 */
[----:B------:R-:W-:Y:S05]  /*21730*/  WARPSYNC.COLLECTIVE R15, `(.L_x_2706) ;  /* 0x000000000f087348 */ /* 0x000fea0003c00000 */
[----:B------:R0:W1:Y:S02]  /*21740*/  SHFL.UP P6, R14, R13, R12, R11 ;  /* 0x0400000c0d0e7389 */ /* 0x00006400000c000b */
[----:B01----:R-:W-:Y:S01]  /*21750*/  ENDCOLLECTIVE ;  /* 0x000000000000791b */ /* 0x003fe20003800000 */
.L_x_2706:
[----:B------:R-:W-:Y:S01]  /*21760*/  IMAD.MOV.U32 R12, RZ, RZ, 0x8 ;  /* 0x00000008ff0c7424 */ /* 0x000fe200078e00ff */
[----:B------:R-:W-:-:S05]  /*21770*/  SEL R4, R14, RZ, P3 ;  /* 0x000000ff0e047207 */ /* 0x000fca0001800000 */
[----:B------:R-:W-:-:S04]  /*21780*/  IMAD.IADD R4, R3, 0x1, R4 ;  /* 0x0000000103047824 */ /* 0x000fc800078e0204 */
[----:B------:R-:W-:-:S07]  /*21790*/  IMAD.MOV.U32 R13, RZ, RZ, R4 ;  /* 0x000000ffff0d7224 */ /* 0x000fce00078e0004 */
[----:B------:R-:W-:Y:S05]  /*217a0*/  WARPSYNC.COLLECTIVE R15, `(.L_x_2707) ;  /* 0x000000000f087348 */ /* 0x000fea0003c00000 */
[----:B------:R0:W1:Y:S02]  /*217b0*/  SHFL.UP P6, R14, R13, R12, R11 ;  /* 0x0400000c0d0e7389 */ /* 0x00006400000c000b */
[----:B01----:R-:W-:Y:S01]  /*217c0*/  ENDCOLLECTIVE ;  /* 0x000000000000791b */ /* 0x003fe20003800000 */
.L_x_2707:
[----:B------:R-:W-:Y:S01]  /*217d0*/  IMAD.MOV.U32 R12, RZ, RZ, 0x10 ;  /* 0x00000010ff0c7424 */ /* 0x000fe200078e00ff */
[----:B------:R-:W-:-:S04]  /*217e0*/  SEL R5, R14, RZ, P4 ;  /* 0x000000ff0e057207 */ /* 0x000fc80002000000 */
[----:B------:R-:W-:-:S05]  /*217f0*/  IADD3 R5, R4, R5, RZ ;  /* 0x0000000504057210 */ /* 0x000fca0007ffe0ff */
[----:B------:R-:W-:-:S07]  /*21800*/  IMAD.MOV.U32 R13, RZ, RZ, R5 ;  /* 0x000000ffff0d7224 */ /* 0x000fce00078e0005 */
[----:B------:R-:W-:Y:S05]  /*21810*/  WARPSYNC.COLLECTIVE R15, `(.L_x_2708) ;  /* 0x000000000f087348 */ /* 0x000fea0003c00000 */
[----:B------:R0:W1:Y:S02]  /*21820*/  SHFL.UP P6, R14, R13, R12, R11 ;  /* 0x0400000c0d0e7389 */ /* 0x00006400000c000b */
[----:B01----:R-:W-:Y:S01]  /*21830*/  ENDCOLLECTIVE ;  /* 0x000000000000791b */ /* 0x003fe20003800000 */
.L_x_2708:
        /* <DEDUP_REMOVED lines=8> */
.L_x_2709:
[----:B------:R-:W-:Y:S05]  /*218c0*/  BRA `(.L_x_2710) ;  /* 0xffffffb800f87947 */ /* 0x000fea000383ffff */
.L_x_2566:
[----:B------:R-:W-:Y:S01]  /*218d0*/  BSSY B0, `(.L_x_2711) ;  /* 0x0000006000007945 */ /* 0x000fe20003800000 */
[----:B------:R-:W-:Y:S01]  /*218e0*/  PLOP3.LUT P6, PT, P6, PT, PT, 0x8, 0x0 ;  /* 0x000000000000781c */ /* 0x000fe200037ce170 */
[----:B------:R-:W-:-:S12]  /*218f0*/  IMAD.MOV.U32 R15, RZ, RZ, -0x1 ;  /* 0xffffffffff0f7424 */ /* 0x000fd800078e00ff */
[----:B01----:R-:W-:Y:S05]  /*21900*/  WARPSYNC.COLLECTIVE R15, `(.L_x_2712) ;  /* 0x000000000f087348 */ /* 0x003fea0003c00000 */
[----:B------:R-:W-:Y:S01]  /*21910*/  VOTE.ANY R14, PT, P6 ;  /* 0x00000000000e7806 */ /* 0x000fe200030e0100 */
[----:B01----:R-:W-:Y:S06]  /*21920*/  ENDCOLLECTIVE ;  /* 0x000000000000791b */ /* 0x003fec0003800000 */
.L_x_2712:
[----:B------:R-:W-:Y:S05]  /*21930*/  BSYNC B0 ;  /* 0x0000000000007941 */ /* 0x000fea0003800000 */
.L_x_2711:
[----:B------:R-:W-:Y:S01]  /*21940*/  MOV R5, R14 ;  /* 0x0000000e00057202 */ /* 0x000fe20000000f00 */
[----:B------:R-:W-:Y:S01]  /*21950*/  IMAD.MOV.U32 R13, RZ, RZ, R2 ;  /* 0x000000ffff0d7224 */ /* 0x000fe200078e0002 */
[----:B------:R-:W-:Y:S01]  /*21960*/  MOV R15, 0xffffffff ;  /* 0xffffffff000f7802 */ /* 0x000fe20000000f00 */
[----:B------:R-:W-:Y:S01]  /*21970*/  IMAD.MOV.U32 R11, RZ, RZ, 0x1f ;  /* 0x0000001fff0b7424 */ /* 0x000fe200078e00ff */
[----:B------:R-:W0:Y:S02]  /*21980*/  POPC R6, R5 ;  /* 0x0000000500067309 */ /* 0x000e240000000000 */
[----:B0-----:R-:W-:-:S07]  /*21990*/  IMAD.MOV.U32 R12, RZ, RZ, R6 ;  /* 0x000000ffff0c7224 */ /* 0x001fce00078e0006 */
[----:B------:R-:W-:Y:S05]  /*219a0*/  WARPSYNC.COLLECTIVE R15, `(.L_x_2713) ;  /* 0x000000000f087348 */ /* 0x000fea0003c00000 */
[----:B------:R0:W1:Y:S02]  /*219b0*/  SHFL.IDX P6, R14, R13, R12, R11 ;  /* 0x0000000c0d0e7389 */ /* 0x00006400000c000b */
[----:B01----:R-:W-:Y:S01]  /*219c0*/  ENDCOLLECTIVE ;  /* 0x000000000000791b */ /* 0x003fe20003800000 */
.L_x_2713:
[----:B------:R-:W-:Y:S01]  /*219d0*/  IMAD.MOV.U32 R17, RZ, RZ, R14 ;  /* 0x000000ffff117224 */ /* 0x000fe200078e000e */
[----:B------:R-:W-:Y:S06]  /*219e0*/  BRA `(.L_x_2714) ;  /* 0xffffffb800e87947 */ /* 0x000fec000383ffff */
.L_x_2568:
[----:B------:R-:W-:Y:S01]  /*219f0*/  BSSY B0, `(.L_x_2715) ;  /* 0x0000007000007945 */ /* 0x000fe20003800000 */
[----:B------:R-:W-:Y:S01]  /*21a00*/  IMAD.MOV.U32 R13, RZ, RZ, R3 ;  /* 0x000000ffff0d7224 */ /* 0x000fe200078e0003 */
[----:B------:R-:W-:Y:S01]  /*21a10*/  MOV R15, 0xffffffff ;  /* 0xffffffff000f7802 */ /* 0x000fe20000000f00 */
[----:B------:R-:W-:-:S07]  /*21a20*/  IMAD.MOV.U32 R11, RZ, RZ, 0x1f ;  /* 0x0000001fff0b7424 */ /* 0x000fce00078e00ff */
[----:B0123--:R-:W-:Y:S05]  /*21a30*/  WARPSYNC.COLLECTIVE R15, `(.L_x_2716) ;  /* 0x000000000f087348 */ /* 0x00ffea0003c00000 */
[----:B------:R4:W0:Y:S02]  /*21a40*/  SHFL.IDX P6, R14, R13, R12, R11 ;  /* 0x0000000c0d0e7389 */ /* 0x00082400000c000b */
[----:B01234-:R-:W-:Y:S01]  /*21a50*/  ENDCOLLECTIVE ;  /* 0x000000000000791b */ /* 0x01ffe20003800000 */
.L_x_2716:
[----:B------:R-:W-:Y:S05]  /*21a60*/  BSYNC B0 ;  /* 0x0000000000007941 */ /* 0x000fea0003800000 */
.L_x_2715:
[----:B------:R-:W-:Y:S01]  /*21a70*/  IMAD.MOV.U32 R5, RZ, RZ, R14 ;  /* 0x000000ffff057224 */ /* 0x000fe200078e000e */
[----:B------:R-:W-:Y:S06]  /*21a80*/  BRA `(.L_x_2567) ;  /* 0xffffffb800dc7947 */ /* 0x000fec000383ffff */
.L_x_2572:
[----:B0-----:R0:W4:Y:S02]  /*21a90*/  SYNCS.PHASECHK.TRANS64.TRYWAIT P0, [R5+URZ+0x2d820], R0 ;  /* 0x02d82000050075a7 */ /* 0x001124000800017f */
[----:B----4-:R-:W-:Y:S05]  /*21aa0*/  @!P0 NANOSLEEP.SYNCS 0x989680 ;  /* 0x009896800000895d */ /* 0x010fea0003900000 */
[----:B------:R-:W4:Y:S02]  /*21ab0*/  @!P0 SYNCS.PHASECHK.TRANS64 P0, [R5+URZ+0x2d820], R0 ;  /* 0x02d82000050085a7 */ /* 0x000f24000800007f */
[----:B----4-:R-:W-:Y:S05]  /*21ac0*/  @!P0 BRA `(.L_x_2572) ;  /* 0xfffffffc00f08947 */ /* 0x010fea000383ffff */
[----:B------:R-:W-:Y:S05]  /*21ad0*/  BRA `(.L_x_2717) ;  /* 0xffffffc000547947 */ /* 0x000fea000383ffff */
.L_x_2573:
[----:B------:R-:W4:Y:S01]  /*21ae0*/  S2R R2, SR_TID.X ;  /* 0x0000000000027919 */ /* 0x000f220000002100 */
[----:B------:R-:W-:Y:S01]  /*21af0*/  BSSY B0, `(.L_x_2718) ;  /* 0x000000a000007945 */ /* 0x000fe20003800000 */
[----:B------:R-:W-:Y:S01]  /*21b00*/  IMAD.MOV.U32 R12, RZ, RZ, RZ ;  /* 0x000000ffff0c7224 */ /* 0x000fe200078e00ff */
[----:B------:R-:W-:Y:S01]  /*21b10*/  MOV R11, 0x1f ;  /* 0x0000001f000b7802 */ /* 0x000fe20000000f00 */
[----:B------:R-:W-:Y:S01]  /*21b20*/  IMAD.MOV.U32 R15, RZ, RZ, -0x1 ;  /* 0xffffffffff0f7424 */ /* 0x000fe200078e00ff */
[----:B----4-:R-:W-:-:S04]  /*21b30*/  SHF.R.U32.HI R2, RZ, 0x5, R2 ;  /* 0x00000005ff027819 */ /* 0x010fc80000011602 */
[----:B------:R-:W-:-:S05]  /*21b40*/  LOP3.LUT R2, R2, 0x3, RZ, 0xc0, !PT ;  /* 0x0000000302027812 */ /* 0x000fca00078ec0ff */
[----:B------:R-:W-:-:S07]  /*21b50*/  IMAD.MOV.U32 R13, RZ, RZ, R2 ;  /* 0x000000ffff0d7224 */ /* 0x000fce00078e0002 */
[----:B0123--:R-:W-:Y:S05]  /*21b60*/  WARPSYNC.COLLECTIVE R15, `(.L_x_2719) ;  /* 0x000000000f087348 */ /* 0x00ffea0003c00000 */
[----:B------:R4:W0:Y:S02]  /*21b70*/  SHFL.IDX P6, R14, R13, R12, R11 ;  /* 0x0000000c0d0e7389 */ /* 0x00082400000c000b */
[----:B01234-:R-:W-:Y:S01]  /*21b80*/  ENDCOLLECTIVE ;  /* 0x000000000000791b */ /* 0x01ffe20003800000 */
.L_x_2719:
[----:B------:R-:W-:Y:S05]  /*21b90*/  BSYNC B0 ;  /* 0x0000000000007941 */ /* 0x000fea0003800000 */
.L_x_2718:
[----:B------:R-:W-:Y:S05]  /*21ba0*/  BRA `(.L_x_2720) ;  /* 0xffffffc0003c7947 */ /* 0x000fea000383ffff */
.L_x_2574:
[----:B------:R-:W-:Y:S01]  /*21bb0*/  BSSY B0, `(.L_x_2721) ;  /* 0x0000006000007945 */ /* 0x000fe20003800000 */
[----:B------:R-:W-:-:S07]  /*21bc0*/  IMAD.MOV.U32 R15, RZ, RZ, -0x1 ;  /* 0xffffffffff0f7424 */ /* 0x000fce00078e00ff */
[----:B0123--:R-:W-:Y:S05]  /*21bd0*/  WARPSYNC.COLLECTIVE R15, `(.L_x_2722) ;  /* 0x000000000f0c7348 */ /* 0x00ffea0003c00000 */
[----:B------:R-:W-:Y:S02]  /*21be0*/  ELECT P6, UR62, PT ;  /* 0x00000000003e782f */ /* 0x000fe400038c0000 */
[----:B------:R-:W-:Y:S01]  /*21bf0*/  MOV R14, UR62 ;  /* 0x0000003e000e7c02 */ /* 0x000fe20008000f00 */
[----:B0123--:R-:W-:Y:S10]  /*21c00*/  ENDCOLLECTIVE ;  /* 0x000000000000791b */ /* 0x00fff40003800000 */
.L_x_2722:
[----:B------:R-:W-:Y:S05]  /*21c10*/  BSYNC B0 ;  /* 0x0000000000007941 */ /* 0x000fea0003800000 */
.L_x_2721:
[----:B------:R-:W-:Y:S05]  /*21c20*/  BRA `(.L_x_2723) ;  /* 0xffffffc000307947 */ /* 0x000fea000383ffff */
.L_x_2576:
[----:B0-----:R0:W4:Y:S02]  /*21c30*/  SYNCS.PHASECHK.TRANS64.TRYWAIT P1, [R3+URZ+0x2d840], R2 ;  /* 0x02d84002030075a7 */ /* 0x001124000802017f */
[----:B----4-:R-:W-:Y:S05]  /*21c40*/  @!P1 NANOSLEEP.SYNCS 0x989680 ;  /* 0x009896800000995d */ /* 0x010fea0003900000 */
[----:B------:R-:W4:Y:S02]  /*21c50*/  @!P1 SYNCS.PHASECHK.TRANS64 P1, [R3+URZ+0x2d840], R2 ;  /* 0x02d84002030095a7 */ /* 0x000f24000802007f */
[----:B----4-:R-:W-:Y:S05]  /*21c60*/  @!P1 BRA `(.L_x_2576) ;  /* 0xfffffffc00f09947 */ /* 0x010fea000383ffff */
[----:B------:R-:W-:Y:S05]  /*21c70*/  BRA `(.L_x_2724) ;  /* 0xffffffc000507947 */ /* 0x000fea000383ffff */
.L_x_2578:
[----:B----4-:R4:W0:Y:S02]  /*21c80*/  SYNCS.PHASECHK.TRANS64.TRYWAIT P1, [R25+URZ+0x2d840], R0 ;  /* 0x02d84000190075a7 */ /* 0x010824000802017f */
[----:B0-----:R-:W-:Y:S05]  /*21c90*/  @!P1 NANOSLEEP.SYNCS 0x989680 ;  /* 0x009896800000995d */ /* 0x001fea0003900000 */
[----:B------:R-:W0:Y:S02]  /*21ca0*/  @!P1 SYNCS.PHASECHK.TRANS64 P1, [R25+URZ+0x2d840], R0 ;  /* 0x02d84000190095a7 */ /* 0x000e24000802007f */
[----:B0-----:R-:W-:Y:S05]  /*21cb0*/  @!P1 BRA `(.L_x_2578) ;  /* 0xfffffffc00f09947 */ /* 0x001fea000383ffff */
[----:B------:R-:W-:Y:S05]  /*21cc0*/  BRA `(.L_x_2725) ;  /* 0xffffffc0005c7947 */ /* 0x000fea000383ffff */
.L_x_2580:
[----:B------:R0:W0:Y:S02]  /*21cd0*/  SYNCS.PHASECHK.TRANS64.TRYWAIT P1, [R3+URZ+0x2d860], R2 ;  /* 0x02d86002030075a7 */ /* 0x000024000802017f */
[----:B0-----:R-:W-:Y:S05]  /*21ce0*/  @!P1 NANOSLEEP.SYNCS 0x989680 ;  /* 0x009896800000995d */ /* 0x001fea0003900000 */
[----:B------:R-:W0:Y:S02]  /*21cf0*/  @!P1 SYNCS.PHASECHK.TRANS64 P1, [R3+URZ+0x2d860], R2 ;  /* 0x02d86002030095a7 */ /* 0x000e24000802007f */
[----:B0-----:R-:W-:Y:S05]  /*21d00*/  @!P1 BRA `(.L_x_2580) ;  /* 0xfffffffc00f09947 */ /* 0x001fea000383ffff */
[----:B------:R-:W-:Y:S05]  /*21d10*/  BRA `(.L_x_2726) ;  /* 0xffffffc000587947 */ /* 0x000fea000383ffff */
.L_x_2727:
        /* <DEDUP_REMOVED lines=14> */
.L_x_2736:


//--------------------- .nv.global.init           --------------------------
	.section	.nv.global.init,"aw",@progbits
.nv.global.init:
	.type		$str$23,@object
	.size		$str$23,($str$24 - $str$23)
$str$23:
        /*0000*/ 	.byte	0x28, 0x61, 0x64, 0x64, 0x72, 0x65, 0x73, 0x73, 0x20, 0x26, 0x20, 0x6d, 0x61, 0x73, 0x6b, 0x29
        /*0010*/ 	.byte	0x20, 0x3d, 0x3d, 0x20, 0x30, 0x00
	.type		$str$24,@object
	.size		$str$24,(__unnamed_4 - $str$24)
$str$24:
        /*0016*/ 	.byte	0x2f, 0x74, 0x6d, 0x70, 0x2f, 0x6f, 0x73, 0x73, 0x5f, 0x6b, 0x65, 0x72, 0x6e, 0x65, 0x6c, 0x73
        /*0026*/ 	.byte	0x5f, 0x73, 0x72, 0x63, 0x2f, 0x66, 0x6c, 0x61, 0x73, 0x68, 0x5f, 0x61, 0x74, 0x74, 0x65, 0x6e
        /*0036*/ 	.byte	0x74, 0x69, 0x6f, 0x6e, 0x2f, 0x63, 0x73, 0x72, 0x63, 0x2f, 0x63, 0x75, 0x74, 0x6c, 0x61, 0x73
        /*0046*/ 	.byte	0x73, 0x2f, 0x69, 0x6e, 0x63, 0x6c, 0x75, 0x64, 0x65, 0x2f, 0x63, 0x75, 0x74, 0x65, 0x2f, 0x70
        /*0056*/ 	.byte	0x6f, 0x69, 0x6e, 0x74, 0x65, 0x72, 0x5f, 0x66, 0x6c, 0x61, 0x67, 0x67, 0x65, 0x64, 0x2e, 0x68
        /*0066*/ 	.byte	0x70, 0x70, 0x00
	.type		__unnamed_4,@object
	.size		__unnamed_4,(__unnamed_5 - __unnamed_4)
__unnamed_4:
        /* <DEDUP_REMOVED lines=24> */
	.type		__unnamed_5,@object
	.size		__unnamed_5,(__unnamed_3 - __unnamed_5)
__unnamed_5:
        /* <DEDUP_REMOVED lines=24> */
        /*0369*/ 	.byte	0x00
	.type		__unnamed_3,@object
	.size		__unnamed_3,(__unnamed_2 - __unnamed_3)
__unnamed_3:
        /* <DEDUP_REMOVED lines=29> */
	.type		__unnamed_2,@object
	.size		__unnamed_2,(__unnamed_1 - __unnamed_2)
__unnamed_2:
        /* <DEDUP_REMOVED lines=29> */
	.type		__unnamed_1,@object
	.size		__unnamed_1,(.L_0 - __unnamed_1)
__unnamed_1:
        /* <DEDUP_REMOVED lines=28> */
        /*08c2*/ 	.byte	0x31, 0x32, 0x32, 0x38, 0x38, 0x3e, 0x3e, 0x3e, 0x3e, 0x3e, 0x20, 0x26, 0x5d, 0x00
.L_0:


//--------------------- .nv.shared._ZN7cutlass13device_kernelIN5flash11enable_sm90INS1_16FlashAttnFwdSm90INS1_25CollectiveMainloopFwdSm90ILi2EN4cute5tupleIJNS5_1CILi1EEES8_S8_EEENS6_IJNS7_ILi192EEENS7_ILi128EEENS7_ILi96EEEEEELi96ENS_6half_tEfNS_4arch4Sm90ELb0ELb0ELb1ELb0ELb1ELb0ELb0ELb0ELb1ELb1ELb0ELb0EEENS1_21CollectiveEpilogueFwdINS6_IJSA_SC_SB_EEES9_SE_SG_Li384ELb0ELb1ELb0ELb0EEENS1_29StaticPersistentTileSchedulerILb0EEEEEEEEEvNT_6ParamsE --------------------------
	.section	.nv.shared._ZN7cutlass13device_kernelIN5flash11enable_sm90INS1_16FlashAttnFwdSm90INS1_25CollectiveMainloopFwdSm90ILi2EN4cute5tupleIJNS5_1CILi1EEES8_S8_EEENS6_IJNS7_ILi192EEENS7_ILi128EEENS7_ILi96EEEEEELi96ENS_6half_tEfNS_4arch4Sm90ELb0ELb0ELb1ELb0ELb1ELb0ELb0ELb0ELb1ELb1ELb0ELb0EEENS1_21CollectiveEpilogueFwdINS6_IJSA_SC_SB_EEES9_SE_SG_Li384ELb0ELb1ELb0ELb0EEENS1_29StaticPersistentTileSchedulerILb0EEEEEEEEEvNT_6ParamsE,"aw",@nobits
	.sectionflags	@""
	.align	16
	.zero		1024


//--------------------- .nv.shared.reserved.0     --------------------------
	.section	.nv.shared.reserved.0,"aw",@nobits
	.weak		__nv_reservedSMEM_offset_0_alias
	.size		__nv_reservedSMEM_offset_0_alias, 0, 0
	.other		__nv_reservedSMEM_offset_0_alias,@"STO_CUDA_RESERVED_SHARED STV_DEFAULT"
__nv_reservedSMEM_offset_0_alias:
	.zero		0


//--------------------- .nv.global                --------------------------
	.section	.nv.global,"aw",@nobits
.nv.global:
	.type		_ZN79_INTERNAL_953768fe_43_flash_fwd_hdim96_fp16_paged_softcap_sm90_cu_93b96ec2_40324cute1_E,@object
	.size		_ZN79_INTERNAL_953768fe_43_flash_fwd_hdim96_fp16_paged_softcap_sm90_cu_93b96ec2_40324cute1_E,(_ZN79_INTERNAL_953768fe_43_flash_fwd_hdim96_fp16_paged_softcap_sm90_cu_93b96ec2_40324cuda3std3__45__cpo6cbeginE - _ZN79_INTERNAL_953768fe_43_flash_fwd_hdim96_fp16_paged_softcap_sm90_cu_93b96ec2_40324cute1_E)
_ZN79_INTERNAL_953768fe_43_flash_fwd_hdim96_fp16_paged_softcap_sm90_cu_93b96ec2_40324cute1_E:
	.zero		1
	.type		_ZN79_INTERNAL_953768fe_43_flash_fwd_hdim96_fp16_paged_softcap_sm90_cu_93b96ec2_40324cuda3std3__45__cpo6cbeginE,@object
	.size		_ZN79_INTERNAL_953768fe_43_flash_fwd_hdim96_fp16_paged_softcap_sm90_cu_93b96ec2_40324cuda3std3__45__cpo6cbeginE,(_ZN79_INTERNAL_953768fe_43_flash_fwd_hdim96_fp16_paged_softcap_sm90_cu_93b96ec2_40324cuda3std3__48in_placeE - _ZN79_INTERNAL_953768fe_43_flash_fwd_hdim96_fp16_paged_softcap_sm90_cu_93b96ec2_40324cuda3std3__45__cpo6cbeginE)
_ZN79_INTERNAL_953768fe_43_flash_fwd_hdim96_fp16_paged_softcap_sm90_cu_93b96ec2_40324cuda3std3__45__cpo6cbeginE:
	.zero		1
	.type		_ZN79_INTERNAL_953768fe_43_flash_fwd_hdim96_fp16_paged_softcap_sm90_cu_93b96ec2_40324cuda3std3__48in_placeE,@object
	.size		_ZN79_INTERNAL_953768fe_43_flash_fwd_hdim96_fp16_paged_softcap_sm90_cu_93b96ec2_40324cuda3std3__48in_placeE,(_ZN79_INTERNAL_953768fe_43_flash_fwd_hdim96_fp16_paged_softcap_sm90_cu_93b96ec2_40324cuda3std6ranges3__45__cpo9iter_moveE - _ZN79_INTERNAL_953768fe_43_flash_fwd_hdim96_fp16_paged_softcap_sm90_cu_93b96ec2_40324cuda3std3__48in_placeE)
_ZN79_INTERNAL_953768fe_43_flash_fwd_hdim96_fp16_paged_softcap_sm90_cu_93b96ec2_40324cuda3std3__48in_placeE:
	.zero		1
	.type		_ZN79_INTERNAL_953768fe_43_flash_fwd_hdim96_fp16_paged_softcap_sm90_cu_93b96ec2_40324cuda3std6ranges3__45__cpo9iter_moveE,@object
	.size		_ZN79_INTERNAL_953768fe_43_flash_fwd_hdim96_fp16_paged_softcap_sm90_cu_93b96ec2_40324cuda3std6ranges3__45__cpo9iter_moveE,(_ZN79_INTERNAL_953768fe_43_flash_fwd_hdim96_fp16_paged_softcap_sm90_cu_93b96ec2_40324cuda3std3__45__cpo5beginE - _ZN79_INTERNAL_953768fe_43_flash_fwd_hdim96_fp16_paged_softcap_sm90_cu_93b96ec2_40324cuda3std6ranges3__45__cpo9iter_moveE)
_ZN79_INTERNAL_953768fe_43_flash_fwd_hdim96_fp16_paged_softcap_sm90_cu_93b96ec2_40324cuda3std6ranges3__45__cpo9iter_moveE:
	.zero		1
	.type		_ZN79_INTERNAL_953768fe_43_flash_fwd_hdim96_fp16_paged_softcap_sm90_cu_93b96ec2_40324cuda3std3__45__cpo5beginE,@object
	.size		_ZN79_INTERNAL_953768fe_43_flash_fwd_hdim96_fp16_paged_softcap_sm90_cu_93b96ec2_40324cuda3std3__45__cpo5beginE,(_ZN79_INTERNAL_953768fe_43_flash_fwd_hdim96_fp16_paged_softcap_sm90_cu_93b96ec2_40324cuda3std3__481_GLOBAL__N__953768fe_43_flash_fwd_hdim96_fp16_paged_softcap_sm90_cu_93b96ec2_40326ignoreE - _ZN79_INTERNAL_953768fe_43_flash_fwd_hdim96_fp16_paged_softcap_sm90_cu_93b96ec2_40324cuda3std3__45__cpo5beginE)
_ZN79_INTERNAL_953768fe_43_flash_fwd_hdim96_fp16_paged_softcap_sm90_cu_93b96ec2_40324cuda3std3__45__cpo5beginE:
	.zero		1
	.type		_ZN79_INTERNAL_953768fe_43_flash_fwd_hdim96_fp16_paged_softcap_sm90_cu_93b96ec2_40324cuda3std3__481_GLOBAL__N__953768fe_43_flash_fwd_hdim96_fp16_paged_softcap_sm90_cu_93b96ec2_40326ignoreE,@object
	.size		_ZN79_INTERNAL_953768fe_43_flash_fwd_hdim96_fp16_paged_softcap_sm90_cu_93b96ec2_40324cuda3std3__481_GLOBAL__N__953768fe_43_flash_fwd_hdim96_fp16_paged_softcap_sm90_cu_93b96ec2_40326ignoreE,(_ZN79_INTERNAL_953768fe_43_flash_fwd_hdim96_fp16_paged_softcap_sm90_cu_93b96ec2_40324cute7productE - _ZN79_INTERNAL_953768fe_43_flash_fwd_hdim96_fp16_paged_softcap_sm90_cu_93b96ec2_40324cuda3std3__481_GLOBAL__N__953768fe_43_flash_fwd_hdim96_fp16_paged_softcap_sm90_cu_93b96ec2_40326ignoreE)
_ZN79_INTERNAL_953768fe_43_flash_fwd_hdim96_fp16_paged_softcap_sm90_cu_93b96ec2_40324cuda3std3__481_GLOBAL__N__953768fe_43_flash_fwd_hdim96_fp16_paged_softcap_sm90_cu_93b96ec2_40326ignoreE:
	.zero		1
	.type		_ZN79_INTERNAL_953768fe_43_flash_fwd_hdim96_fp16_paged_softcap_sm90_cu_93b96ec2_40324cute7productE,@object
	.size		_ZN79_INTERNAL_953768fe_43_flash_fwd_hdim96_fp16_paged_softcap_sm90_cu_93b96ec2_40324cute7productE,(_ZN79_INTERNAL_953768fe_43_flash_fwd_hdim96_fp16_paged_softcap_sm90_cu_93b96ec2_40324cuda3std3__45__cpo3endE - _ZN79_INTERNAL_953768fe_43_flash_fwd_hdim96_fp16_paged_softcap_sm90_cu_93b96ec2_40324cute7productE)
_ZN79_INTERNAL_953768fe_43_flash_fwd_hdim96_fp16_paged_softcap_sm90_cu_93b96ec2_40324cute7productE:
	.zero		1
	.type		_ZN79_INTERNAL_953768fe_43_flash_fwd_hdim96_fp16_paged_softcap_sm90_cu_93b96ec2_40324cuda3std3__45__cpo3endE,@object
	.size		_ZN79_INTERNAL_953768fe_43_flash_fwd_hdim96_fp16_paged_softcap_sm90_cu_93b96ec2_40324cuda3std3__45__cpo3endE,(_ZN79_INTERNAL_953768fe_43_flash_fwd_hdim96_fp16_paged_softcap_sm90_cu_93b96ec2_40324cuda3std3__419piecewise_constructE - _ZN79_INTERNAL_953768fe_43_flash_fwd_hdim96_fp16_paged_softcap_sm90_cu_93b96ec2_40324cuda3std3__45__cpo3endE)
_ZN79_INTERNAL_953768fe_43_flash_fwd_hdim96_fp16_paged_softcap_sm90_cu_93b96ec2_40324cuda3std3__45__cpo3endE:
	.zero		1
	.type		_ZN79_INTERNAL_953768fe_43_flash_fwd_hdim96_fp16_paged_softcap_sm90_cu_93b96ec2_40324cuda3std3__419piecewise_constructE,@object
	.size		_ZN79_INTERNAL_953768fe_43_flash_fwd_hdim96_fp16_paged_softcap_sm90_cu_93b96ec2_40324cuda3std3__419piecewise_constructE,(_ZN79_INTERNAL_953768fe_43_flash_fwd_hdim96_fp16_paged_softcap_sm90_cu_93b96ec2_40324cuda3std3__45__cpo4cendE - _ZN79_INTERNAL_953768fe_43_flash_fwd_hdim96_fp16_paged_softcap_sm90_cu_93b96ec2_40324cuda3std3__419piecewise_constructE)
_ZN79_INTERNAL_953768fe_43_flash_fwd_hdim96_fp16_paged_softcap_sm90_cu_93b96ec2_40324cuda3std3__419piecewise_constructE:
	.zero		1
	.type		_ZN79_INTERNAL_953768fe_43_flash_fwd_hdim96_fp16_paged_softcap_sm90_cu_93b96ec2_40324cuda3std3__45__cpo4cendE,@object
	.size		_ZN79_INTERNAL_953768fe_43_flash_fwd_hdim96_fp16_paged_softcap_sm90_cu_93b96ec2_40324cuda3std3__45__cpo4cendE,(_ZN79_INTERNAL_953768fe_43_flash_fwd_hdim96_fp16_paged_softcap_sm90_cu_93b96ec2_40324cuda3std6ranges3__45__cpo4swapE - _ZN79_INTERNAL_953768fe_43_flash_fwd_hdim96_fp16_paged_softcap_sm90_cu_93b96ec2_40324cuda3std3__45__cpo4cendE)
_ZN79_INTERNAL_953768fe_43_flash_fwd_hdim96_fp16_paged_softcap_sm90_cu_93b96ec2_40324cuda3std3__45__cpo4cendE:
	.zero		1
	.type		_ZN79_INTERNAL_953768fe_43_flash_fwd_hdim96_fp16_paged_softcap_sm90_cu_93b96ec2_40324cuda3std6ranges3__45__cpo4swapE,@object
	.size		_ZN79_INTERNAL_953768fe_43_flash_fwd_hdim96_fp16_paged_softcap_sm90_cu_93b96ec2_40324cuda3std6ranges3__45__cpo4swapE,(.L_12 - _ZN79_INTERNAL_953768fe_43_flash_fwd_hdim96_fp16_paged_softcap_sm90_cu_93b96ec2_40324cuda3std6ranges3__45__cpo4swapE)
_ZN79_INTERNAL_953768fe_43_flash_fwd_hdim96_fp16_paged_softcap_sm90_cu_93b96ec2_40324cuda3std6ranges3__45__cpo4swapE:
	.zero		1
.L_12:


//--------------------- .nv.shared._ZN7cutlass13device_kernelIN5flash11enable_sm90INS1_16FlashAttnFwdSm90INS1_25CollectiveMainloopFwdSm90ILi2EN4cute5tupleIJNS5_1CILi1EEES8_S8_EEENS6_IJNS7_ILi192EEENS7_ILi128EEENS7_ILi96EEEEEELi96ENS_6half_tEfNS_4arch4Sm90ELb0ELb0ELb1ELb1ELb1ELb0ELb0ELb0ELb1ELb1ELb0ELb0EEENS1_21CollectiveEpilogueFwdINS6_IJSA_SC_SB_EEES9_SE_SG_Li384ELb1ELb1ELb0ELb0EEENS1_36VarlenDynamicPersistentTileSchedulerILi192ELi128ELi384ELi128ELb0ELb1ELb1ELb0ELb1ELb1EEEEEEEEEvNT_6ParamsE --------------------------
	.section	.nv.shared._ZN7cutlass13device_kernelIN5flash11enable_sm90INS1_16FlashAttnFwdSm90INS1_25CollectiveMainloopFwdSm90ILi2EN4cute5tupleIJNS5_1CILi1EEES8_S8_EEENS6_IJNS7_ILi192EEENS7_ILi128EEENS7_ILi96EEEEEELi96ENS_6half_tEfNS_4arch4Sm90ELb0ELb0ELb1ELb1ELb1ELb0ELb0ELb0ELb1ELb1ELb0ELb0EEENS1_21CollectiveEpilogueFwdINS6_IJSA_SC_SB_EEES9_SE_SG_Li384ELb1ELb1ELb0ELb0EEENS1_36VarlenDynamicPersistentTileSchedulerILi192ELi128ELi384ELi128ELb0ELb1ELb1ELb0ELb1ELb1EEEEEEEEEvNT_6ParamsE,"aw",@nobits
	.sectionflags	@""
	.align	16
	.zero		1024


//--------------------- .nv.shared._ZN7cutlass13device_kernelIN5flash11enable_sm90INS1_16FlashAttnFwdSm90INS1_25CollectiveMainloopFwdSm90ILi2EN4cute5tupleIJNS5_1CILi1EEES8_S8_EEENS6_IJNS7_ILi192EEENS7_ILi128EEENS7_ILi96EEEEEELi96ENS_6half_tEfNS_4arch4Sm90ELb0ELb0ELb1ELb1ELb1ELb1ELb0ELb0ELb1ELb1ELb0ELb0EEENS1_21CollectiveEpilogueFwdINS6_IJSA_SC_SB_EEES9_SE_SG_Li384ELb1ELb1ELb0ELb0EEENS1_36VarlenDynamicPersistentTileSchedulerILi192ELi128ELi384ELi128ELb0ELb1ELb1ELb0ELb1ELb1EEEEEEEEEvNT_6ParamsE --------------------------
	.section	.nv.shared._ZN7cutlass13device_kernelIN5flash11enable_sm90INS1_16FlashAttnFwdSm90INS1_25CollectiveMainloopFwdSm90ILi2EN4cute5tupleIJNS5_1CILi1EEES8_S8_EEENS6_IJNS7_ILi192EEENS7_ILi128EEENS7_ILi96EEEEEELi96ENS_6half_tEfNS_4arch4Sm90ELb0ELb0ELb1ELb1ELb1ELb1ELb0ELb0ELb1ELb1ELb0ELb0EEENS1_21CollectiveEpilogueFwdINS6_IJSA_SC_SB_EEES9_SE_SG_Li384ELb1ELb1ELb0ELb0EEENS1_36VarlenDynamicPersistentTileSchedulerILi192ELi128ELi384ELi128ELb0ELb1ELb1ELb0ELb1ELb1EEEEEEEEEvNT_6ParamsE,"aw",@nobits
	.sectionflags	@""
	.align	16
	.zero		1024


//--------------------- .nv.shared._ZN7cutlass13device_kernelIN5flash11enable_sm90INS1_16FlashAttnFwdSm90INS1_25CollectiveMainloopFwdSm90ILi2EN4cute5tupleIJNS5_1CILi1EEES8_S8_EEENS6_IJNS7_ILi192EEENS7_ILi128EEENS7_ILi96EEEEEELi96ENS_6half_tEfNS_4arch4Sm90ELb0ELb1ELb1ELb0ELb1ELb0ELb0ELb0ELb1ELb1ELb0ELb0EEENS1_21CollectiveEpilogueFwdINS6_IJSA_SC_SB_EEES9_SE_SG_Li384ELb0ELb1ELb0ELb0EEENS1_30DynamicPersistentTileSchedulerILi384ELi128ELb0ELb1ELb1EEEEEEEEEvNT_6ParamsE --------------------------
	.section	.nv.shared._ZN7cutlass13device_kernelIN5flash11enable_sm90INS1_16FlashAttnFwdSm90INS1_25CollectiveMainloopFwdSm90ILi2EN4cute5tupleIJNS5_1CILi1EEES8_S8_EEENS6_IJNS7_ILi192EEENS7_ILi128EEENS7_ILi96EEEEEELi96ENS_6half_tEfNS_4arch4Sm90ELb0ELb1ELb1ELb0ELb1ELb0ELb0ELb0ELb1ELb1ELb0ELb0EEENS1_21CollectiveEpilogueFwdINS6_IJSA_SC_SB_EEES9_SE_SG_Li384ELb0ELb1ELb0ELb0EEENS1_30DynamicPersistentTileSchedulerILi384ELi128ELb0ELb1ELb1EEEEEEEEEvNT_6ParamsE,"aw",@nobits
	.sectionflags	@""
	.align	16
	.zero		1024


//--------------------- .nv.shared._ZN7cutlass13device_kernelIN5flash11enable_sm90INS1_16FlashAttnFwdSm90INS1_25CollectiveMainloopFwdSm90ILi2EN4cute5tupleIJNS5_1CILi1EEES8_S8_EEENS6_IJNS7_ILi192EEENS7_ILi128EEENS7_ILi96EEEEEELi96ENS_6half_tEfNS_4arch4Sm90ELb0ELb1ELb1ELb1ELb1ELb0ELb0ELb0ELb1ELb1ELb0ELb0EEENS1_21CollectiveEpilogueFwdINS6_IJSA_SC_SB_EEES9_SE_SG_Li384ELb1ELb1ELb0ELb0EEENS1_36VarlenDynamicPersistentTileSchedulerILi192ELi128ELi384ELi128ELb0ELb1ELb1ELb1ELb0ELb1EEEEEEEEEvNT_6ParamsE --------------------------
	.section	.nv.shared._ZN7cutlass13device_kernelIN5flash11enable_sm90INS1_16FlashAttnFwdSm90INS1_25CollectiveMainloopFwdSm90ILi2EN4cute5tupleIJNS5_1CILi1EEES8_S8_EEENS6_IJNS7_ILi192EEENS7_ILi128EEENS7_ILi96EEEEEELi96ENS_6half_tEfNS_4arch4Sm90ELb0ELb1ELb1ELb1ELb1ELb0ELb0ELb0ELb1ELb1ELb0ELb0EEENS1_21CollectiveEpilogueFwdINS6_IJSA_SC_SB_EEES9_SE_SG_Li384ELb1ELb1ELb0ELb0EEENS1_36VarlenDynamicPersistentTileSchedulerILi192ELi128ELi384ELi128ELb0ELb1ELb1ELb1ELb0ELb1EEEEEEEEEvNT_6ParamsE,"aw",@nobits
	.sectionflags	@""
	.align	16
	.zero		1024


//--------------------- .nv.shared._ZN7cutlass13device_kernelIN5flash11enable_sm90INS1_16FlashAttnFwdSm90INS1_25CollectiveMainloopFwdSm90ILi2EN4cute5tupleIJNS5_1CILi1EEES8_S8_EEENS6_IJNS7_ILi192EEENS7_ILi128EEENS7_ILi96EEEEEELi96ENS_6half_tEfNS_4arch4Sm90ELb0ELb1ELb1ELb1ELb1ELb1ELb0ELb0ELb1ELb1ELb0ELb0EEENS1_21CollectiveEpilogueFwdINS6_IJSA_SC_SB_EEES9_SE_SG_Li384ELb1ELb1ELb0ELb0EEENS1_36VarlenDynamicPersistentTileSchedulerILi192ELi128ELi384ELi128ELb0ELb1ELb1ELb1ELb0ELb1EEEEEEEEEvNT_6ParamsE --------------------------
	.section	.nv.shared._ZN7cutlass13device_kernelIN5flash11enable_sm90INS1_16FlashAttnFwdSm90INS1_25CollectiveMainloopFwdSm90ILi2EN4cute5tupleIJNS5_1CILi1EEES8_S8_EEENS6_IJNS7_ILi192EEENS7_ILi128EEENS7_ILi96EEEEEELi96ENS_6half_tEfNS_4arch4Sm90ELb0ELb1ELb1ELb1ELb1ELb1ELb0ELb0ELb1ELb1ELb0ELb0EEENS1_21CollectiveEpilogueFwdINS6_IJSA_SC_SB_EEES9_SE_SG_Li384ELb1ELb1ELb0ELb0EEENS1_36VarlenDynamicPersistentTileSchedulerILi192ELi128ELi384ELi128ELb0ELb1ELb1ELb1ELb0ELb1EEEEEEEEEvNT_6ParamsE,"aw",@nobits
	.sectionflags	@""
	.align	16
	.zero		1024


//--------------------- .nv.shared._ZN7cutlass13device_kernelIN5flash11enable_sm90INS1_16FlashAttnFwdSm90INS1_25CollectiveMainloopFwdSm90ILi2EN4cute5tupleIJNS5_1CILi1EEES8_S8_EEENS6_IJNS7_ILi192EEENS7_ILi128EEENS7_ILi96EEEEEELi96ENS_6half_tEfNS_4arch4Sm90ELb1ELb0ELb1ELb0ELb1ELb0ELb0ELb0ELb1ELb1ELb0ELb0EEENS1_21CollectiveEpilogueFwdINS6_IJSA_SC_SB_EEES9_SE_SG_Li384ELb0ELb1ELb0ELb0EEENS1_30DynamicPersistentTileSchedulerILi384ELi128ELb0ELb1ELb1EEEEEEEEEvNT_6ParamsE --------------------------
	.section	.nv.shared._ZN7cutlass13device_kernelIN5flash11enable_sm90INS1_16FlashAttnFwdSm90INS1_25CollectiveMainloopFwdSm90ILi2EN4cute5tupleIJNS5_1CILi1EEES8_S8_EEENS6_IJNS7_ILi192EEENS7_ILi128EEENS7_ILi96EEEEEELi96ENS_6half_tEfNS_4arch4Sm90ELb1ELb0ELb1ELb0ELb1ELb0ELb0ELb0ELb1ELb1ELb0ELb0EEENS1_21CollectiveEpilogueFwdINS6_IJSA_SC_SB_EEES9_SE_SG_Li384ELb0ELb1ELb0ELb0EEENS1_30DynamicPersistentTileSchedulerILi384ELi128ELb0ELb1ELb1EEEEEEEEEvNT_6ParamsE,"aw",@nobits
	.sectionflags	@""
	.align	16
	.zero		1024


//--------------------- .nv.shared._ZN7cutlass13device_kernelIN5flash11enable_sm90INS1_16FlashAttnFwdSm90INS1_25CollectiveMainloopFwdSm90ILi2EN4cute5tupleIJNS5_1CILi1EEES8_S8_EEENS6_IJNS7_ILi192EEENS7_ILi128EEENS7_ILi96EEEEEELi96ENS_6half_tEfNS_4arch4Sm90ELb1ELb0ELb1ELb1ELb1ELb0ELb0ELb0ELb1ELb1ELb0ELb0EEENS1_21CollectiveEpilogueFwdINS6_IJSA_SC_SB_EEES9_SE_SG_Li384ELb1ELb1ELb0ELb0EEENS1_36VarlenDynamicPersistentTileSchedulerILi192ELi128ELi384ELi128ELb0ELb1ELb1ELb1ELb1ELb1EEEEEEEEEvNT_6ParamsE --------------------------
	.section	.nv.shared._ZN7cutlass13device_kernelIN5flash11enable_sm90INS1_16FlashAttnFwdSm90INS1_25CollectiveMainloopFwdSm90ILi2EN4cute5tupleIJNS5_1CILi1EEES8_S8_EEENS6_IJNS7_ILi192EEENS7_ILi128EEENS7_ILi96EEEEEELi96ENS_6half_tEfNS_4arch4Sm90ELb1ELb0ELb1ELb1ELb1ELb0ELb0ELb0ELb1ELb1ELb0ELb0EEENS1_21CollectiveEpilogueFwdINS6_IJSA_SC_SB_EEES9_SE_SG_Li384ELb1ELb1ELb0ELb0EEENS1_36VarlenDynamicPersistentTileSchedulerILi192ELi128ELi384ELi128ELb0ELb1ELb1ELb1ELb1ELb1EEEEEEEEEvNT_6ParamsE,"aw",@nobits
	.sectionflags	@""
	.align	16
	.zero		1024


//--------------------- .nv.shared._ZN7cutlass13device_kernelIN5flash11enable_sm90INS1_16FlashAttnFwdSm90INS1_25CollectiveMainloopFwdSm90ILi2EN4cute5tupleIJNS5_1CILi1EEES8_S8_EEENS6_IJNS7_ILi192EEENS7_ILi128EEENS7_ILi96EEEEEELi96ENS_6half_tEfNS_4arch4Sm90ELb1ELb0ELb1ELb1ELb1ELb1ELb0ELb0ELb1ELb1ELb0ELb0EEENS1_21CollectiveEpilogueFwdINS6_IJSA_SC_SB_EEES9_SE_SG_Li384ELb1ELb1ELb0ELb0EEENS1_36VarlenDynamicPersistentTileSchedulerILi192ELi128ELi384ELi128ELb0ELb1ELb1ELb1ELb1ELb1EEEEEEEEEvNT_6ParamsE --------------------------
	.section	.nv.shared._ZN7cutlass13device_kernelIN5flash11enable_sm90INS1_16FlashAttnFwdSm90INS1_25CollectiveMainloopFwdSm90ILi2EN4cute5tupleIJNS5_1CILi1EEES8_S8_EEENS6_IJNS7_ILi192EEENS7_ILi128EEENS7_ILi96EEEEEELi96ENS_6half_tEfNS_4arch4Sm90ELb1ELb0ELb1ELb1ELb1ELb1ELb0ELb0ELb1ELb1ELb0ELb0EEENS1_21CollectiveEpilogueFwdINS6_IJSA_SC_SB_EEES9_SE_SG_Li384ELb1ELb1ELb0ELb0EEENS1_36VarlenDynamicPersistentTileSchedulerILi192ELi128ELi384ELi128ELb0ELb1ELb1ELb1ELb1ELb1EEEEEEEEEvNT_6ParamsE,"aw",@nobits
	.sectionflags	@""
	.align	16
	.zero		1024


//--------------------- .nv.constant0._ZN7cutlass13device_kernelIN5flash11enable_sm90INS1_16FlashAttnFwdSm90INS1_25CollectiveMainloopFwdSm90ILi2EN4cute5tupleIJNS5_1CILi1EEES8_S8_EEENS6_IJNS7_ILi192EEENS7_ILi128EEENS7_ILi96EEEEEELi96ENS_6half_tEfNS_4arch4Sm90ELb0ELb0ELb1ELb0ELb1ELb0ELb0ELb0ELb1ELb1ELb0ELb0EEENS1_21CollectiveEpilogueFwdINS6_IJSA_SC_SB_EEES9_SE_SG_Li384ELb0ELb1ELb0ELb0EEENS1_29StaticPersistentTileSchedulerILb0EEEEEEEEEvNT_6ParamsE --------------------------
	.section	.nv.constant0._ZN7cutlass13device_kernelIN5flash11enable_sm90INS1_16FlashAttnFwdSm90INS1_25CollectiveMainloopFwdSm90ILi2EN4cute5tupleIJNS5_1CILi1EEES8_S8_EEENS6_IJNS7_ILi192EEENS7_ILi128EEENS7_ILi96EEEEEELi96ENS_6half_tEfNS_4arch4Sm90ELb0ELb0ELb1ELb0ELb1ELb0ELb0ELb0ELb1ELb1ELb0ELb0EEENS1_21CollectiveEpilogueFwdINS6_IJSA_SC_SB_EEES9_SE_SG_Li384ELb0ELb1ELb0ELb0EEENS1_29StaticPersistentTileSchedulerILb0EEEEEEEEEvNT_6ParamsE,"a",@progbits
	.sectionflags	@""
	.align	4
.nv.constant0._ZN7cutlass13device_kernelIN5flash11enable_sm90INS1_16FlashAttnFwdSm90INS1_25CollectiveMainloopFwdSm90ILi2EN4cute5tupleIJNS5_1CILi1EEES8_S8_EEENS6_IJNS7_ILi192EEENS7_ILi128EEENS7_ILi96EEEEEELi96ENS_6half_tEfNS_4arch4Sm90ELb0ELb0ELb1ELb0ELb1ELb0ELb0ELb0ELb1ELb1ELb0ELb0EEENS1_21CollectiveEpilogueFwdINS6_IJSA_SC_SB_EEES9_SE_SG_Li384ELb0ELb1ELb0ELb0EEENS1_29StaticPersistentTileSchedulerILb0EEEEEEEEEvNT_6ParamsE:
	.zero		3200


//--------------------- .nv.constant0._ZN7cutlass13device_kernelIN5flash11enable_sm90INS1_16FlashAttnFwdSm90INS1_25CollectiveMainloopFwdSm90ILi2EN4cute5tupleIJNS5_1CILi1EEES8_S8_EEENS6_IJNS7_ILi192EEENS7_ILi128EEENS7_ILi96EEEEEELi96ENS_6half_tEfNS_4arch4Sm90ELb0ELb0ELb1ELb1ELb1ELb0ELb0ELb0ELb1ELb1ELb0ELb0EEENS1_21CollectiveEpilogueFwdINS6_IJSA_SC_SB_EEES9_SE_SG_Li384ELb1ELb1ELb0ELb0EEENS1_36VarlenDynamicPersistentTileSchedulerILi192ELi128ELi384ELi128ELb0ELb1ELb1ELb0ELb1ELb1EEEEEEEEEvNT_6ParamsE --------------------------
	.section	.nv.constant0._ZN7cutlass13device_kernelIN5flash11enable_sm90INS1_16FlashAttnFwdSm90INS1_25CollectiveMainloopFwdSm90ILi2EN4cute5tupleIJNS5_1CILi1EEES8_S8_EEENS6_IJNS7_ILi192EEENS7_ILi128EEENS7_ILi96EEEEEELi96ENS_6half_tEfNS_4arch4Sm90ELb0ELb0ELb1ELb1ELb1ELb0ELb0ELb0ELb1ELb1ELb0ELb0EEENS1_21CollectiveEpilogueFwdINS6_IJSA_SC_SB_EEES9_SE_SG_Li384ELb1ELb1ELb0ELb0EEENS1_36VarlenDynamicPersistentTileSchedulerILi192ELi128ELi384ELi128ELb0ELb1ELb1ELb0ELb1ELb1EEEEEEEEEvNT_6ParamsE,"a",@progbits
	.sectionflags	@""
	.align	4
.nv.constant0._ZN7cutlass13device_kernelIN5flash11enable_sm90INS1_16FlashAttnFwdSm90INS1_25CollectiveMainloopFwdSm90ILi2EN4cute5tupleIJNS5_1CILi1EEES8_S8_EEENS6_IJNS7_ILi192EEENS7_ILi128EEENS7_ILi96EEEEEELi96ENS_6half_tEfNS_4arch4Sm90ELb0ELb0ELb1ELb1ELb1ELb0ELb0ELb0ELb1ELb1ELb0ELb0EEENS1_21CollectiveEpilogueFwdINS6_IJSA_SC_SB_EEES9_SE_SG_Li384ELb1ELb1ELb0ELb0EEENS1_36VarlenDynamicPersistentTileSchedulerILi192ELi128ELi384ELi128ELb0ELb1ELb1ELb0ELb1ELb1EEEEEEEEEvNT_6ParamsE:
	.zero		3328


//--------------------- .nv.constant0._ZN7cutlass13device_kernelIN5flash11enable_sm90INS1_16FlashAttnFwdSm90INS1_25CollectiveMainloopFwdSm90ILi2EN4cute5tupleIJNS5_1CILi1EEES8_S8_EEENS6_IJNS7_ILi192EEENS7_ILi128EEENS7_ILi96EEEEEELi96ENS_6half_tEfNS_4arch4Sm90ELb0ELb0ELb1ELb1ELb1ELb1ELb0ELb0ELb1ELb1ELb0ELb0EEENS1_21CollectiveEpilogueFwdINS6_IJSA_SC_SB_EEES9_SE_SG_Li384ELb1ELb1ELb0ELb0EEENS1_36VarlenDynamicPersistentTileSchedulerILi192ELi128ELi384ELi128ELb0ELb1ELb1ELb0ELb1ELb1EEEEEEEEEvNT_6ParamsE --------------------------
	.section	.nv.constant0._ZN7cutlass13device_kernelIN5flash11enable_sm90INS1_16FlashAttnFwdSm90INS1_25CollectiveMainloopFwdSm90ILi2EN4cute5tupleIJNS5_1CILi1EEES8_S8_EEENS6_IJNS7_ILi192EEENS7_ILi128EEENS7_ILi96EEEEEELi96ENS_6half_tEfNS_4arch4Sm90ELb0ELb0ELb1ELb1ELb1ELb1ELb0ELb0ELb1ELb1ELb0ELb0EEENS1_21CollectiveEpilogueFwdINS6_IJSA_SC_SB_EEES9_SE_SG_Li384ELb1ELb1ELb0ELb0EEENS1_36VarlenDynamicPersistentTileSchedulerILi192ELi128ELi384ELi128ELb0ELb1ELb1ELb0ELb1ELb1EEEEEEEEEvNT_6ParamsE,"a",@progbits
	.sectionflags	@""
	.align	4
.nv.constant0._ZN7cutlass13device_kernelIN5flash11enable_sm90INS1_16FlashAttnFwdSm90INS1_25CollectiveMainloopFwdSm90ILi2EN4cute5tupleIJNS5_1CILi1EEES8_S8_EEENS6_IJNS7_ILi192EEENS7_ILi128EEENS7_ILi96EEEEEELi96ENS_6half_tEfNS_4arch4Sm90ELb0ELb0ELb1ELb1ELb1ELb1ELb0ELb0ELb1ELb1ELb0ELb0EEENS1_21CollectiveEpilogueFwdINS6_IJSA_SC_SB_EEES9_SE_SG_Li384ELb1ELb1ELb0ELb0EEENS1_36VarlenDynamicPersistentTileSchedulerILi192ELi128ELi384ELi128ELb0ELb1ELb1ELb0ELb1ELb1EEEEEEEEEvNT_6ParamsE:
	.zero		3328


//--------------------- .nv.constant0._ZN7cutlass13device_kernelIN5flash11enable_sm90INS1_16FlashAttnFwdSm90INS1_25CollectiveMainloopFwdSm90ILi2EN4cute5tupleIJNS5_1CILi1EEES8_S8_EEENS6_IJNS7_ILi192EEENS7_ILi128EEENS7_ILi96EEEEEELi96ENS_6half_tEfNS_4arch4Sm90ELb0ELb1ELb1ELb0ELb1ELb0ELb0ELb0ELb1ELb1ELb0ELb0EEENS1_21CollectiveEpilogueFwdINS6_IJSA_SC_SB_EEES9_SE_SG_Li384ELb0ELb1ELb0ELb0EEENS1_30DynamicPersistentTileSchedulerILi384ELi128ELb0ELb1ELb1EEEEEEEEEvNT_6ParamsE --------------------------
	.section	.nv.constant0._ZN7cutlass13device_kernelIN5flash11enable_sm90INS1_16FlashAttnFwdSm90INS1_25CollectiveMainloopFwdSm90ILi2EN4cute5tupleIJNS5_1CILi1EEES8_S8_EEENS6_IJNS7_ILi192EEENS7_ILi128EEENS7_ILi96EEEEEELi96ENS_6half_tEfNS_4arch4Sm90ELb0ELb1ELb1ELb0ELb1ELb0ELb0ELb0ELb1ELb1ELb0ELb0EEENS1_21CollectiveEpilogueFwdINS6_IJSA_SC_SB_EEES9_SE_SG_Li384ELb0ELb1ELb0ELb0EEENS1_30DynamicPersistentTileSchedulerILi384ELi128ELb0ELb1ELb1EEEEEEEEEvNT_6ParamsE,"a",@progbits
	.sectionflags	@""
	.align	4
.nv.constant0._ZN7cutlass13device_kernelIN5flash11enable_sm90INS1_16FlashAttnFwdSm90INS1_25CollectiveMainloopFwdSm90ILi2EN4cute5tupleIJNS5_1CILi1EEES8_S8_EEENS6_IJNS7_ILi192EEENS7_ILi128EEENS7_ILi96EEEEEELi96ENS_6half_tEfNS_4arch4Sm90ELb0ELb1ELb1ELb0ELb1ELb0ELb0ELb0ELb1ELb1ELb0ELb0EEENS1_21CollectiveEpilogueFwdINS6_IJSA_SC_SB_EEES9_SE_SG_Li384ELb0ELb1ELb0ELb0EEENS1_30DynamicPersistentTileSchedulerILi384ELi128ELb0ELb1ELb1EEEEEEEEEvNT_6ParamsE:
	.zero		3328


//--------------------- .nv.constant0._ZN7cutlass13device_kernelIN5flash11enable_sm90INS1_16FlashAttnFwdSm90INS1_25CollectiveMainloopFwdSm90ILi2EN4cute5tupleIJNS5_1CILi1EEES8_S8_EEENS6_IJNS7_ILi192EEENS7_ILi128EEENS7_ILi96EEEEEELi96ENS_6half_tEfNS_4arch4Sm90ELb0ELb1ELb1ELb1ELb1ELb0ELb0ELb0ELb1ELb1ELb0ELb0EEENS1_21CollectiveEpilogueFwdINS6_IJSA_SC_SB_EEES9_SE_SG_Li384ELb1ELb1ELb0ELb0EEENS1_36VarlenDynamicPersistentTileSchedulerILi192ELi128ELi384ELi128ELb0ELb1ELb1ELb1ELb0ELb1EEEEEEEEEvNT_6ParamsE --------------------------
	.section	.nv.constant0._ZN7cutlass13device_kernelIN5flash11enable_sm90INS1_16FlashAttnFwdSm90INS1_25CollectiveMainloopFwdSm90ILi2EN4cute5tupleIJNS5_1CILi1EEES8_S8_EEENS6_IJNS7_ILi192EEENS7_ILi128EEENS7_ILi96EEEEEELi96ENS_6half_tEfNS_4arch4Sm90ELb0ELb1ELb1ELb1ELb1ELb0ELb0ELb0ELb1ELb1ELb0ELb0EEENS1_21CollectiveEpilogueFwdINS6_IJSA_SC_SB_EEES9_SE_SG_Li384ELb1ELb1ELb0ELb0EEENS1_36VarlenDynamicPersistentTileSchedulerILi192ELi128ELi384ELi128ELb0ELb1ELb1ELb1ELb0ELb1EEEEEEEEEvNT_6ParamsE,"a",@progbits
	.sectionflags	@""
	.align	4
.nv.constant0._ZN7cutlass13device_kernelIN5flash11enable_sm90INS1_16FlashAttnFwdSm90INS1_25CollectiveMainloopFwdSm90ILi2EN4cute5tupleIJNS5_1CILi1EEES8_S8_EEENS6_IJNS7_ILi192EEENS7_ILi128EEENS7_ILi96EEEEEELi96ENS_6half_tEfNS_4arch4Sm90ELb0ELb1ELb1ELb1ELb1ELb0ELb0ELb0ELb1ELb1ELb0ELb0EEENS1_21CollectiveEpilogueFwdINS6_IJSA_SC_SB_EEES9_SE_SG_Li384ELb1ELb1ELb0ELb0EEENS1_36VarlenDynamicPersistentTileSchedulerILi192ELi128ELi384ELi128ELb0ELb1ELb1ELb1ELb0ELb1EEEEEEEEEvNT_6ParamsE:
	.zero		3328


//--------------------- .nv.constant0._ZN7cutlass13device_kernelIN5flash11enable_sm90INS1_16FlashAttnFwdSm90INS1_25CollectiveMainloopFwdSm90ILi2EN4cute5tupleIJNS5_1CILi1EEES8_S8_EEENS6_IJNS7_ILi192EEENS7_ILi128EEENS7_ILi96EEEEEELi96ENS_6half_tEfNS_4arch4Sm90ELb0ELb1ELb1ELb1ELb1ELb1ELb0ELb0ELb1ELb1ELb0ELb0EEENS1_21CollectiveEpilogueFwdINS6_IJSA_SC_SB_EEES9_SE_SG_Li384ELb1ELb1ELb0ELb0EEENS1_36VarlenDynamicPersistentTileSchedulerILi192ELi128ELi384ELi128ELb0ELb1ELb1ELb1ELb0ELb1EEEEEEEEEvNT_6ParamsE --------------------------
	.section	.nv.constant0._ZN7cutlass13device_kernelIN5flash11enable_sm90INS1_16FlashAttnFwdSm90INS1_25CollectiveMainloopFwdSm90ILi2EN4cute5tupleIJNS5_1CILi1EEES8_S8_EEENS6_IJNS7_ILi192EEENS7_ILi128EEENS7_ILi96EEEEEELi96ENS_6half_tEfNS_4arch4Sm90ELb0ELb1ELb1ELb1ELb1ELb1ELb0ELb0ELb1ELb1ELb0ELb0EEENS1_21CollectiveEpilogueFwdINS6_IJSA_SC_SB_EEES9_SE_SG_Li384ELb1ELb1ELb0ELb0EEENS1_36VarlenDynamicPersistentTileSchedulerILi192ELi128ELi384ELi128ELb0ELb1ELb1ELb1ELb0ELb1EEEEEEEEEvNT_6ParamsE,"a",@progbits
	.sectionflags	@""
	.align	4
.nv.constant0._ZN7cutlass13device_kernelIN5flash11enable_sm90INS1_16FlashAttnFwdSm90INS1_25CollectiveMainloopFwdSm90ILi2EN4cute5tupleIJNS5_1CILi1EEES8_S8_EEENS6_IJNS7_ILi192EEENS7_ILi128EEENS7_ILi96EEEEEELi96ENS_6half_tEfNS_4arch4Sm90ELb0ELb1ELb1ELb1ELb1ELb1ELb0ELb0ELb1ELb1ELb0ELb0EEENS1_21CollectiveEpilogueFwdINS6_IJSA_SC_SB_EEES9_SE_SG_Li384ELb1ELb1ELb0ELb0EEENS1_36VarlenDynamicPersistentTileSchedulerILi192ELi128ELi384ELi128ELb0ELb1ELb1ELb1ELb0ELb1EEEEEEEEEvNT_6ParamsE:
	.zero		3328


//--------------------- .nv.constant0._ZN7cutlass13device_kernelIN5flash11enable_sm90INS1_16FlashAttnFwdSm90INS1_25CollectiveMainloopFwdSm90ILi2EN4cute5tupleIJNS5_1CILi1EEES8_S8_EEENS6_IJNS7_ILi192EEENS7_ILi128EEENS7_ILi96EEEEEELi96ENS_6half_tEfNS_4arch4Sm90ELb1ELb0ELb1ELb0ELb1ELb0ELb0ELb0ELb1ELb1ELb0ELb0EEENS1_21CollectiveEpilogueFwdINS6_IJSA_SC_SB_EEES9_SE_SG_Li384ELb0ELb1ELb0ELb0EEENS1_30DynamicPersistentTileSchedulerILi384ELi128ELb0ELb1ELb1EEEEEEEEEvNT_6ParamsE --------------------------
	.section	.nv.constant0._ZN7cutlass13device_kernelIN5flash11enable_sm90INS1_16FlashAttnFwdSm90INS1_25CollectiveMainloopFwdSm90ILi2EN4cute5tupleIJNS5_1CILi1EEES8_S8_EEENS6_IJNS7_ILi192EEENS7_ILi128EEENS7_ILi96EEEEEELi96ENS_6half_tEfNS_4arch4Sm90ELb1ELb0ELb1ELb0ELb1ELb0ELb0ELb0ELb1ELb1ELb0ELb0EEENS1_21CollectiveEpilogueFwdINS6_IJSA_SC_SB_EEES9_SE_SG_Li384ELb0ELb1ELb0ELb0EEENS1_30DynamicPersistentTileSchedulerILi384ELi128ELb0ELb1ELb1EEEEEEEEEvNT_6ParamsE,"a",@progbits
	.sectionflags	@""
	.align	4
.nv.constant0._ZN7cutlass13device_kernelIN5flash11enable_sm90INS1_16FlashAttnFwdSm90INS1_25CollectiveMainloopFwdSm90ILi2EN4cute5tupleIJNS5_1CILi1EEES8_S8_EEENS6_IJNS7_ILi192EEENS7_ILi128EEENS7_ILi96EEEEEELi96ENS_6half_tEfNS_4arch4Sm90ELb1ELb0ELb1ELb0ELb1ELb0ELb0ELb0ELb1ELb1ELb0ELb0EEENS1_21CollectiveEpilogueFwdINS6_IJSA_SC_SB_EEES9_SE_SG_Li384ELb0ELb1ELb0ELb0EEENS1_30DynamicPersistentTileSchedulerILi384ELi128ELb0ELb1ELb1EEEEEEEEEvNT_6ParamsE:
	.zero		3328


//--------------------- .nv.constant0._ZN7cutlass13device_kernelIN5flash11enable_sm90INS1_16FlashAttnFwdSm90INS1_25CollectiveMainloopFwdSm90ILi2EN4cute5tupleIJNS5_1CILi1EEES8_S8_EEENS6_IJNS7_ILi192EEENS7_ILi128EEENS7_ILi96EEEEEELi96ENS_6half_tEfNS_4arch4Sm90ELb1ELb0ELb1ELb1ELb1ELb0ELb0ELb0ELb1ELb1ELb0ELb0EEENS1_21CollectiveEpilogueFwdINS6_IJSA_SC_SB_EEES9_SE_SG_Li384ELb1ELb1ELb0ELb0EEENS1_36VarlenDynamicPersistentTileSchedulerILi192ELi128ELi384ELi128ELb0ELb1ELb1ELb1ELb1ELb1EEEEEEEEEvNT_6ParamsE --------------------------
	.section	.nv.constant0._ZN7cutlass13device_kernelIN5flash11enable_sm90INS1_16FlashAttnFwdSm90INS1_25CollectiveMainloopFwdSm90ILi2EN4cute5tupleIJNS5_1CILi1EEES8_S8_EEENS6_IJNS7_ILi192EEENS7_ILi128EEENS7_ILi96EEEEEELi96ENS_6half_tEfNS_4arch4Sm90ELb1ELb0ELb1ELb1ELb1ELb0ELb0ELb0ELb1ELb1ELb0ELb0EEENS1_21CollectiveEpilogueFwdINS6_IJSA_SC_SB_EEES9_SE_SG_Li384ELb1ELb1ELb0ELb0EEENS1_36VarlenDynamicPersistentTileSchedulerILi192ELi128ELi384ELi128ELb0ELb1ELb1ELb1ELb1ELb1EEEEEEEEEvNT_6ParamsE,"a",@progbits
	.sectionflags	@""
	.align	4
.nv.constant0._ZN7cutlass13device_kernelIN5flash11enable_sm90INS1_16FlashAttnFwdSm90INS1_25CollectiveMainloopFwdSm90ILi2EN4cute5tupleIJNS5_1CILi1EEES8_S8_EEENS6_IJNS7_ILi192EEENS7_ILi128EEENS7_ILi96EEEEEELi96ENS_6half_tEfNS_4arch4Sm90ELb1ELb0ELb1ELb1ELb1ELb0ELb0ELb0ELb1ELb1ELb0ELb0EEENS1_21CollectiveEpilogueFwdINS6_IJSA_SC_SB_EEES9_SE_SG_Li384ELb1ELb1ELb0ELb0EEENS1_36VarlenDynamicPersistentTileSchedulerILi192ELi128ELi384ELi128ELb0ELb1ELb1ELb1ELb1ELb1EEEEEEEEEvNT_6ParamsE:
	.zero		3328


//--------------------- .nv.constant0._ZN7cutlass13device_kernelIN5flash11enable_sm90INS1_16FlashAttnFwdSm90INS1_25CollectiveMainloopFwdSm90ILi2EN4cute5tupleIJNS5_1CILi1EEES8_S8_EEENS6_IJNS7_ILi192EEENS7_ILi128EEENS7_ILi96EEEEEELi96ENS_6half_tEfNS_4arch4Sm90ELb1ELb0ELb1ELb1ELb1ELb1ELb0ELb0ELb1ELb1ELb0ELb0EEENS1_21CollectiveEpilogueFwdINS6_IJSA_SC_SB_EEES9_SE_SG_Li384ELb1ELb1ELb0ELb0EEENS1_36VarlenDynamicPersistentTileSchedulerILi192ELi128ELi384ELi128ELb0ELb1ELb1ELb1ELb1ELb1EEEEEEEEEvNT_6ParamsE --------------------------
	.section	.nv.constant0._ZN7cutlass13device_kernelIN5flash11enable_sm90INS1_16FlashAttnFwdSm90INS1_25CollectiveMainloopFwdSm90ILi2EN4cute5tupleIJNS5_1CILi1EEES8_S8_EEENS6_IJNS7_ILi192EEENS7_ILi128EEENS7_ILi96EEEEEELi96ENS_6half_tEfNS_4arch4Sm90ELb1ELb0ELb1ELb1ELb1ELb1ELb0ELb0ELb1ELb1ELb0ELb0EEENS1_21CollectiveEpilogueFwdINS6_IJSA_SC_SB_EEES9_SE_SG_Li384ELb1ELb1ELb0ELb0EEENS1_36VarlenDynamicPersistentTileSchedulerILi192ELi128ELi384ELi128ELb0ELb1ELb1ELb1ELb1ELb1EEEEEEEEEvNT_6ParamsE,"a",@progbits
	.sectionflags	@""
	.align	4
.nv.constant0._ZN7cutlass13device_kernelIN5flash11enable_sm90INS1_16FlashAttnFwdSm90INS1_25CollectiveMainloopFwdSm90ILi2EN4cute5tupleIJNS5_1CILi1EEES8_S8_EEENS6_IJNS7_ILi192EEENS7_ILi128EEENS7_ILi96EEEEEELi96ENS_6half_tEfNS_4arch4Sm90ELb1ELb0ELb1ELb1ELb1ELb1ELb0ELb0ELb1ELb1ELb0ELb0EEENS1_21CollectiveEpilogueFwdINS6_IJSA_SC_SB_EEES9_SE_SG_Li384ELb1ELb1ELb0ELb0EEENS1_36VarlenDynamicPersistentTileSchedulerILi192ELi128ELi384ELi128ELb0ELb1ELb1ELb1ELb1ELb1EEEEEEEEEvNT_6ParamsE:
	.zero		3328


//--------------------- SYMBOLS --------------------------

	.type		.nv.reservedSmem.offset0,@object
	.size		.nv.reservedSmem.offset0,0x4
	.type		__assertfail,@function
